	.target	sm_90a

	.elftype	@"ET_EXEC"


//--------------------- .note.nv.tkinfo           --------------------------
	.section	.note.nv.tkinfo,"",@"SHT_NOTE"
	.sectionflags	@"SHF_NOTE_NV_TKINFO"
	.tkinfo
        /*0018*/ 	.word	0x00000002
        /*0030*/ 	.string	""
        /*0030*/ 	.string	"ptxas"
        /*0030*/ 	.string	"Cuda compilation tools, release 13.0, V13.0.88"
        /*0030*/ 	.string	"Build cuda_13.0.r13.0/compiler.36424714_0"
        /*0030*/ 	.string	"-arch sm_90a -m 64 "



//--------------------- .note.nv.cuinfo           --------------------------
	.section	.note.nv.cuinfo,"",@"SHT_NOTE"
	.sectionflags	@"SHF_NOTE_NV_CUINFO"
        /*0018*/ 	.short	0x0002
        /*001a*/ 	.short	0x005a
        /*001c*/ 	.short	0x0082
	.zero		2


//--------------------- .nv.info                  --------------------------
	.section	.nv.info,"",@"SHT_CUDA_INFO"
	.align	4


	//----- nvinfo : EIATTR_REGCOUNT
	.align		4
        /*0000*/ 	.byte	0x04, 0x2f
        /*0002*/ 	.short	(.L_1 - .L_0)
	.align		4
.L_0:
        /*0004*/ 	.word	index@(_ZN10layer_norm31ln_parallel_residual_bwd_kernelINS_13Kernel_traitsIfffffjLj512ELj1ELj4ELj1ELj16ENS_18Kernel_traits_baseILj512EfffffjLj128EEEEELb1ELb1ELb1EEEvNS_9BwdParamsE)
        /*0008*/ 	.word	0x00000090


	//----- nvinfo : EIATTR_FRAME_SIZE
	.align		4
.L_1:
        /*000c*/ 	.byte	0x04, 0x11
        /*000e*/ 	.short	(.L_3 - .L_2)
	.align		4
.L_2:
        /*0010*/ 	.word	index@(_ZN10layer_norm31ln_parallel_residual_bwd_kernelINS_13Kernel_traitsIfffffjLj512ELj1ELj4ELj1ELj16ENS_18Kernel_traits_baseILj512EfffffjLj128EEEEELb1ELb1ELb1EEEvNS_9BwdParamsE)
        /*0014*/ 	.word	0x00000000


	//----- nvinfo : EIATTR_REGCOUNT
	.align		4
.L_3:
        /*0018*/ 	.byte	0x04, 0x2f
        /*001a*/ 	.short	(.L_5 - .L_4)
	.align		4
.L_4:
        /*001c*/ 	.word	index@(_ZN10layer_norm40ln_parallel_residual_bwd_finalize_kernelINS_22Kernel_traits_finalizeILj512EfffffjLb0ELj1024ELj4ENS_18Kernel_traits_baseILj512EfffffjLj1024EEEEELb1EEEvNS_9BwdParamsE)
        /*0020*/ 	.word	0x00000020


	//----- nvinfo : EIATTR_FRAME_SIZE
	.align		4
.L_5:
        /*0024*/ 	.byte	0x04, 0x11
        /*0026*/ 	.short	(.L_7 - .L_6)
	.align		4
.L_6:
        /*0028*/ 	.word	index@(_ZN10layer_norm40ln_parallel_residual_bwd_finalize_kernelINS_22Kernel_traits_finalizeILj512EfffffjLb0ELj1024ELj4ENS_18Kernel_traits_baseILj512EfffffjLj1024EEEEELb1EEEvNS_9BwdParamsE)
        /*002c*/ 	.word	0x00000000


	//----- nvinfo : EIATTR_REGCOUNT
	.align		4
.L_7:
        /*0030*/ 	.byte	0x04, 0x2f
        /*0032*/ 	.short	(.L_9 - .L_8)
	.align		4
.L_8:
        /*0034*/ 	.word	index@(_ZN10layer_norm22ln_bwd_finalize_kernelINS_22Kernel_traits_finalizeILj512EfffffjLb0ELj1024ELj4ENS_18Kernel_traits_baseILj512EfffffjLj1024EEEEELb0ELb1EEEvNS_9BwdParamsE)
        /*0038*/ 	.word	0x00000020


	//----- nvinfo : EIATTR_FRAME_SIZE
	.align		4
.L_9:
        /*003c*/ 	.byte	0x04, 0x11
        /*003e*/ 	.short	(.L_11 - .L_10)
	.align		4
.L_10:
        /*0040*/ 	.word	index@(_ZN10layer_norm22ln_bwd_finalize_kernelINS_22Kernel_traits_finalizeILj512EfffffjLb0ELj1024ELj4ENS_18Kernel_traits_baseILj512EfffffjLj1024EEEEELb0ELb1EEEvNS_9BwdParamsE)
        /*0044*/ 	.word	0x00000000


	//----- nvinfo : EIATTR_REGCOUNT
	.align		4
.L_11:
        /*0048*/ 	.byte	0x04, 0x2f
        /*004a*/ 	.short	(.L_13 - .L_12)
	.align		4
.L_12:
        /*004c*/ 	.word	index@(_ZN10layer_norm31ln_parallel_residual_bwd_kernelINS_13Kernel_traitsIfffffjLj512ELj1ELj4ELj1ELj16ENS_18Kernel_traits_baseILj512EfffffjLj128EEEEELb1ELb1ELb0EEEvNS_9BwdParamsE)
        /*0050*/ 	.word	0x0000008c


	//----- nvinfo : EIATTR_FRAME_SIZE
	.align		4
.L_13:
        /*0054*/ 	.byte	0x04, 0x11
        /*0056*/ 	.short	(.L_15 - .L_14)
	.align		4
.L_14:
        /*0058*/ 	.word	index@(_ZN10layer_norm31ln_parallel_residual_bwd_kernelINS_13Kernel_traitsIfffffjLj512ELj1ELj4ELj1ELj16ENS_18Kernel_traits_baseILj512EfffffjLj128EEEEELb1ELb1ELb0EEEvNS_9BwdParamsE)
        /*005c*/ 	.word	0x00000000


	//----- nvinfo : EIATTR_REGCOUNT
	.align		4
.L_15:
        /*0060*/ 	.byte	0x04, 0x2f
        /*0062*/ 	.short	(.L_17 - .L_16)
	.align		4
.L_16:
        /*0064*/ 	.word	index@(_ZN10layer_norm40ln_parallel_residual_bwd_finalize_kernelINS_22Kernel_traits_finalizeILj512EfffffjLb0ELj1024ELj4ENS_18Kernel_traits_baseILj512EfffffjLj1024EEEEELb0EEEvNS_9BwdParamsE)
        /*0068*/ 	.word	0x00000020


	//----- nvinfo : EIATTR_FRAME_SIZE
	.align		4
.L_17:
        /*006c*/ 	.byte	0x04, 0x11
        /*006e*/ 	.short	(.L_19 - .L_18)
	.align		4
.L_18:
        /*0070*/ 	.word	index@(_ZN10layer_norm40ln_parallel_residual_bwd_finalize_kernelINS_22Kernel_traits_finalizeILj512EfffffjLb0ELj1024ELj4ENS_18Kernel_traits_baseILj512EfffffjLj1024EEEEELb0EEEvNS_9BwdParamsE)
        /*0074*/ 	.word	0x00000000


	//----- nvinfo : EIATTR_REGCOUNT
	.align		4
.L_19:
        /*0078*/ 	.byte	0x04, 0x2f
        /*007a*/ 	.short	(.L_21 - .L_20)
	.align		4
.L_20:
        /*007c*/ 	.word	index@(_ZN10layer_norm22ln_bwd_finalize_kernelINS_22Kernel_traits_finalizeILj512EfffffjLb0ELj1024ELj4ENS_18Kernel_traits_baseILj512EfffffjLj1024EEEEELb0ELb0EEEvNS_9BwdParamsE)
        /*0080*/ 	.word	0x00000020


	//----- nvinfo : EIATTR_FRAME_SIZE
	.align		4
.L_21:
        /*0084*/ 	.byte	0x04, 0x11
        /*0086*/ 	.short	(.L_23 - .L_22)
	.align		4
.L_22:
        /*0088*/ 	.word	index@(_ZN10layer_norm22ln_bwd_finalize_kernelINS_22Kernel_traits_finalizeILj512EfffffjLb0ELj1024ELj4ENS_18Kernel_traits_baseILj512EfffffjLj1024EEEEELb0ELb0EEEvNS_9BwdParamsE)
        /*008c*/ 	.word	0x00000000


	//----- nvinfo : EIATTR_REGCOUNT
	.align		4
.L_23:
        /*0090*/ 	.byte	0x04, 0x2f
        /*0092*/ 	.short	(.L_25 - .L_24)
	.align		4
.L_24:
        /*0094*/ 	.word	index@(_ZN10layer_norm31ln_parallel_residual_bwd_kernelINS_13Kernel_traitsIfffffjLj512ELj1ELj4ELj1ELj16ENS_18Kernel_traits_baseILj512EfffffjLj128EEEEELb1ELb0ELb1EEEvNS_9BwdParamsE)
        /*0098*/ 	.word	0x000000d4


	//----- nvinfo : EIATTR_FRAME_SIZE
	.align		4
.L_25:
        /*009c*/ 	.byte	0x04, 0x11
        /*009e*/ 	.short	(.L_27 - .L_26)
	.align		4
.L_26:
        /*00a0*/ 	.word	index@(_ZN10layer_norm31ln_parallel_residual_bwd_kernelINS_13Kernel_traitsIfffffjLj512ELj1ELj4ELj1ELj16ENS_18Kernel_traits_baseILj512EfffffjLj128EEEEELb1ELb0ELb1EEEvNS_9BwdParamsE)
        /*00a4*/ 	.word	0x00000000


	//----- nvinfo : EIATTR_REGCOUNT
	.align		4
.L_27:
        /*00a8*/ 	.byte	0x04, 0x2f
        /*00aa*/ 	.short	(.L_29 - .L_28)
	.align		4
.L_28:
        /*00ac*/ 	.word	index@(_ZN10layer_norm31ln_parallel_residual_bwd_kernelINS_13Kernel_traitsIfffffjLj512ELj1ELj4ELj1ELj16ENS_18Kernel_traits_baseILj512EfffffjLj128EEEEELb1ELb0ELb0EEEvNS_9BwdParamsE)
        /*00b0*/ 	.word	0x000000c0


	//----- nvinfo : EIATTR_FRAME_SIZE
	.align		4
.L_29:
        /*00b4*/ 	.byte	0x04, 0x11
        /*00b6*/ 	.short	(.L_31 - .L_30)
	.align		4
.L_30:
        /*00b8*/ 	.word	index@(_ZN10layer_norm31ln_parallel_residual_bwd_kernelINS_13Kernel_traitsIfffffjLj512ELj1ELj4ELj1ELj16ENS_18Kernel_traits_baseILj512EfffffjLj128EEEEELb1ELb0ELb0EEEvNS_9BwdParamsE)
        /*00bc*/ 	.word	0x00000000


	//----- nvinfo : EIATTR_REGCOUNT
	.align		4
.L_31:
        /*00c0*/ 	.byte	0x04, 0x2f
        /*00c2*/ 	.short	(.L_33 - .L_32)
	.align		4
.L_32:
        /*00c4*/ 	.word	index@(_ZN10layer_norm31ln_parallel_residual_bwd_kernelINS_13Kernel_traitsIfffffjLj512ELj1ELj4ELj1ELj16ENS_18Kernel_traits_baseILj512EfffffjLj128EEEEELb0ELb1ELb1EEEvNS_9BwdParamsE)
        /*00c8*/ 	.word	0x0000007f


	//----- nvinfo : EIATTR_FRAME_SIZE
	.align		4
.L_33:
        /*00cc*/ 	.byte	0x04, 0x11
        /*00ce*/ 	.short	(.L_35 - .L_34)
	.align		4
.L_34:
        /*00d0*/ 	.word	index@(_ZN10layer_norm31ln_parallel_residual_bwd_kernelINS_13Kernel_traitsIfffffjLj512ELj1ELj4ELj1ELj16ENS_18Kernel_traits_baseILj512EfffffjLj128EEEEELb0ELb1ELb1EEEvNS_9BwdParamsE)
        /*00d4*/ 	.word	0x00000000


	//----- nvinfo : EIATTR_REGCOUNT
	.align		4
.L_35:
        /*00d8*/ 	.byte	0x04, 0x2f
        /*00da*/ 	.short	(.L_37 - .L_36)
	.align		4
.L_36:
        /*00dc*/ 	.word	index@(_ZN10layer_norm31ln_parallel_residual_bwd_kernelINS_13Kernel_traitsIfffffjLj512ELj1ELj4ELj1ELj16ENS_18Kernel_traits_baseILj512EfffffjLj128EEEEELb0ELb1ELb0EEEvNS_9BwdParamsE)
        /*00e0*/ 	.word	0x00000080


	//----- nvinfo : EIATTR_FRAME_SIZE
	.align		4
.L_37:
        /*00e4*/ 	.byte	0x04, 0x11
        /*00e6*/ 	.short	(.L_39 - .L_38)
	.align		4
.L_38:
        /*00e8*/ 	.word	index@(_ZN10layer_norm31ln_parallel_residual_bwd_kernelINS_13Kernel_traitsIfffffjLj512ELj1ELj4ELj1ELj16ENS_18Kernel_traits_baseILj512EfffffjLj128EEEEELb0ELb1ELb0EEEvNS_9BwdParamsE)
        /*00ec*/ 	.word	0x00000000


	//----- nvinfo : EIATTR_REGCOUNT
	.align		4
.L_39:
        /*00f0*/ 	.byte	0x04, 0x2f
        /*00f2*/ 	.short	(.L_41 - .L_40)
	.align		4
.L_40:
        /*00f4*/ 	.word	index@(_ZN10layer_norm31ln_parallel_residual_bwd_kernelINS_13Kernel_traitsIfffffjLj512ELj1ELj4ELj1ELj16ENS_18Kernel_traits_baseILj512EfffffjLj128EEEEELb0ELb0ELb1EEEvNS_9BwdParamsE)
        /*00f8*/ 	.word	0x000000ca


	//----- nvinfo : EIATTR_FRAME_SIZE
	.align		4
.L_41:
        /*00fc*/ 	.byte	0x04, 0x11
        /*00fe*/ 	.short	(.L_43 - .L_42)
	.align		4
.L_42:
        /*0100*/ 	.word	index@(_ZN10layer_norm31ln_parallel_residual_bwd_kernelINS_13Kernel_traitsIfffffjLj512ELj1ELj4ELj1ELj16ENS_18Kernel_traits_baseILj512EfffffjLj128EEEEELb0ELb0ELb1EEEvNS_9BwdParamsE)
        /*0104*/ 	.word	0x00000000


	//----- nvinfo : EIATTR_REGCOUNT
	.align		4
.L_43:
        /*0108*/ 	.byte	0x04, 0x2f
        /*010a*/ 	.short	(.L_45 - .L_44)
	.align		4
.L_44:
        /*010c*/ 	.word	index@(_ZN10layer_norm31ln_parallel_residual_bwd_kernelINS_13Kernel_traitsIfffffjLj512ELj1ELj4ELj1ELj16ENS_18Kernel_traits_baseILj512EfffffjLj128EEEEELb0ELb0ELb0EEEvNS_9BwdParamsE)
        /*0110*/ 	.word	0x000000b2


	//----- nvinfo : EIATTR_FRAME_SIZE
	.align		4
.L_45:
        /*0114*/ 	.byte	0x04, 0x11
        /*0116*/ 	.short	(.L_47 - .L_46)
	.align		4
.L_46:
        /*0118*/ 	.word	index@(_ZN10layer_norm31ln_parallel_residual_bwd_kernelINS_13Kernel_traitsIfffffjLj512ELj1ELj4ELj1ELj16ENS_18Kernel_traits_baseILj512EfffffjLj128EEEEELb0ELb0ELb0EEEvNS_9BwdParamsE)
        /*011c*/ 	.word	0x00000000


	//----- nvinfo : EIATTR_REGCOUNT
	.align		4
.L_47:
        /*0120*/ 	.byte	0x04, 0x2f
        /*0122*/ 	.short	(.L_49 - .L_48)
	.align		4
.L_48:
        /*0124*/ 	.word	index@(_ZN10layer_norm31ln_parallel_residual_bwd_kernelINS_13Kernel_traitsI6__halfffffjLj512ELj1ELj4ELj1ELj16ENS_18Kernel_traits_baseILj512ES2_ffffjLj128EEEEELb1ELb1ELb1EEEvNS_9BwdParamsE)
        /*0128*/ 	.word	0x00000094


	//----- nvinfo : EIATTR_FRAME_SIZE
	.align		4
.L_49:
        /*012c*/ 	.byte	0x04, 0x11
        /*012e*/ 	.short	(.L_51 - .L_50)
	.align		4
.L_50:
        /*0130*/ 	.word	index@(_ZN10layer_norm31ln_parallel_residual_bwd_kernelINS_13Kernel_traitsI6__halfffffjLj512ELj1ELj4ELj1ELj16ENS_18Kernel_traits_baseILj512ES2_ffffjLj128EEEEELb1ELb1ELb1EEEvNS_9BwdParamsE)
        /*0134*/ 	.word	0x00000000


	//----- nvinfo : EIATTR_REGCOUNT
	.align		4
.L_51:
        /*0138*/ 	.byte	0x04, 0x2f
        /*013a*/ 	.short	(.L_53 - .L_52)
	.align		4
.L_52:
        /*013c*/ 	.word	index@(_ZN10layer_norm40ln_parallel_residual_bwd_finalize_kernelINS_22Kernel_traits_finalizeILj512E6__halfffffjLb0ELj1024ELj4ENS_18Kernel_traits_baseILj512ES2_ffffjLj1024EEEEELb1EEEvNS_9BwdParamsE)
        /*0140*/ 	.word	0x00000020


	//----- nvinfo : EIATTR_FRAME_SIZE
	.align		4
.L_53:
        /*0144*/ 	.byte	0x04, 0x11
        /*0146*/ 	.short	(.L_55 - .L_54)
	.align		4
.L_54:
        /*0148*/ 	.word	index@(_ZN10layer_norm40ln_parallel_residual_bwd_finalize_kernelINS_22Kernel_traits_finalizeILj512E6__halfffffjLb0ELj1024ELj4ENS_18Kernel_traits_baseILj512ES2_ffffjLj1024EEEEELb1EEEvNS_9BwdParamsE)
        /*014c*/ 	.word	0x00000000


	//----- nvinfo : EIATTR_REGCOUNT
	.align		4
.L_55:
        /*0150*/ 	.byte	0x04, 0x2f
        /*0152*/ 	.short	(.L_57 - .L_56)
	.align		4
.L_56:
        /*0154*/ 	.word	index@(_ZN10layer_norm22ln_bwd_finalize_kernelINS_22Kernel_traits_finalizeILj512E6__halfffffjLb0ELj1024ELj4ENS_18Kernel_traits_baseILj512ES2_ffffjLj1024EEEEELb0ELb1EEEvNS_9BwdParamsE)
        /*0158*/ 	.word	0x00000020


	//----- nvinfo : EIATTR_FRAME_SIZE
	.align		4
.L_57:
        /*015c*/ 	.byte	0x04, 0x11
        /*015e*/ 	.short	(.L_59 - .L_58)
	.align		4
.L_58:
        /*0160*/ 	.word	index@(_ZN10layer_norm22ln_bwd_finalize_kernelINS_22Kernel_traits_finalizeILj512E6__halfffffjLb0ELj1024ELj4ENS_18Kernel_traits_baseILj512ES2_ffffjLj1024EEEEELb0ELb1EEEvNS_9BwdParamsE)
        /*0164*/ 	.word	0x00000000


	//----- nvinfo : EIATTR_REGCOUNT
	.align		4
.L_59:
        /*0168*/ 	.byte	0x04, 0x2f
        /*016a*/ 	.short	(.L_61 - .L_60)
	.align		4
.L_60:
        /*016c*/ 	.word	index@(_ZN10layer_norm31ln_parallel_residual_bwd_kernelINS_13Kernel_traitsI6__halfffffjLj512ELj1ELj4ELj1ELj16ENS_18Kernel_traits_baseILj512ES2_ffffjLj128EEEEELb1ELb1ELb0EEEvNS_9BwdParamsE)
        /*0170*/ 	.word	0x0000008c


	//----- nvinfo : EIATTR_FRAME_SIZE
	.align		4
.L_61:
        /*0174*/ 	.byte	0x04, 0x11
        /*0176*/ 	.short	(.L_63 - .L_62)
	.align		4
.L_62:
        /*0178*/ 	.word	index@(_ZN10layer_norm31ln_parallel_residual_bwd_kernelINS_13Kernel_traitsI6__halfffffjLj512ELj1ELj4ELj1ELj16ENS_18Kernel_traits_baseILj512ES2_ffffjLj128EEEEELb1ELb1ELb0EEEvNS_9BwdParamsE)
        /*017c*/ 	.word	0x00000000


	//----- nvinfo : EIATTR_REGCOUNT
	.align		4
.L_63:
        /*0180*/ 	.byte	0x04, 0x2f
        /*0182*/ 	.short	(.L_65 - .L_64)
	.align		4
.L_64:
        /*0184*/ 	.word	index@(_ZN10layer_norm40ln_parallel_residual_bwd_finalize_kernelINS_22Kernel_traits_finalizeILj512E6__halfffffjLb0ELj1024ELj4ENS_18Kernel_traits_baseILj512ES2_ffffjLj1024EEEEELb0EEEvNS_9BwdParamsE)
        /*0188*/ 	.word	0x00000020


	//----- nvinfo : EIATTR_FRAME_SIZE
	.align		4
.L_65:
        /*018c*/ 	.byte	0x04, 0x11
        /*018e*/ 	.short	(.L_67 - .L_66)
	.align		4
.L_66:
        /*0190*/ 	.word	index@(_ZN10layer_norm40ln_parallel_residual_bwd_finalize_kernelINS_22Kernel_traits_finalizeILj512E6__halfffffjLb0ELj1024ELj4ENS_18Kernel_traits_baseILj512ES2_ffffjLj1024EEEEELb0EEEvNS_9BwdParamsE)
        /*0194*/ 	.word	0x00000000


	//----- nvinfo : EIATTR_REGCOUNT
	.align		4
.L_67:
        /*0198*/ 	.byte	0x04, 0x2f
        /*019a*/ 	.short	(.L_69 - .L_68)
	.align		4
.L_68:
        /*019c*/ 	.word	index@(_ZN10layer_norm22ln_bwd_finalize_kernelINS_22Kernel_traits_finalizeILj512E6__halfffffjLb0ELj1024ELj4ENS_18Kernel_traits_baseILj512ES2_ffffjLj1024EEEEELb0ELb0EEEvNS_9BwdParamsE)
        /*01a0*/ 	.word	0x00000020


	//----- nvinfo : EIATTR_FRAME_SIZE
	.align		4
.L_69:
        /*01a4*/ 	.byte	0x04, 0x11
        /*01a6*/ 	.short	(.L_71 - .L_70)
	.align		4
.L_70:
        /*01a8*/ 	.word	index@(_ZN10layer_norm22ln_bwd_finalize_kernelINS_22Kernel_traits_finalizeILj512E6__halfffffjLb0ELj1024ELj4ENS_18Kernel_traits_baseILj512ES2_ffffjLj1024EEEEELb0ELb0EEEvNS_9BwdParamsE)
        /*01ac*/ 	.word	0x00000000


	//----- nvinfo : EIATTR_REGCOUNT
	.align		4
.L_71:
        /*01b0*/ 	.byte	0x04, 0x2f
        /*01b2*/ 	.short	(.L_73 - .L_72)
	.align		4
.L_72:
        /*01b4*/ 	.word	index@(_ZN10layer_norm31ln_parallel_residual_bwd_kernelINS_13Kernel_traitsI6__halfffffjLj512ELj1ELj4ELj1ELj16ENS_18Kernel_traits_baseILj512ES2_ffffjLj128EEEEELb1ELb0ELb1EEEvNS_9BwdParamsE)
        /*01b8*/ 	.word	0x000000d4


	//----- nvinfo : EIATTR_FRAME_SIZE
	.align		4
.L_73:
        /*01bc*/ 	.byte	0x04, 0x11
        /*01be*/ 	.short	(.L_75 - .L_74)
	.align		4
.L_74:
        /*01c0*/ 	.word	index@(_ZN10layer_norm31ln_parallel_residual_bwd_kernelINS_13Kernel_traitsI6__halfffffjLj512ELj1ELj4ELj1ELj16ENS_18Kernel_traits_baseILj512ES2_ffffjLj128EEEEELb1ELb0ELb1EEEvNS_9BwdParamsE)
        /*01c4*/ 	.word	0x00000000


	//----- nvinfo : EIATTR_REGCOUNT
	.align		4
.L_75:
        /*01c8*/ 	.byte	0x04, 0x2f
        /*01ca*/ 	.short	(.L_77 - .L_76)
	.align		4
.L_76:
        /*01cc*/ 	.word	index@(_ZN10layer_norm31ln_parallel_residual_bwd_kernelINS_13Kernel_traitsI6__halfffffjLj512ELj1ELj4ELj1ELj16ENS_18Kernel_traits_baseILj512ES2_ffffjLj128EEEEELb1ELb0ELb0EEEvNS_9BwdParamsE)
        /*01d0*/ 	.word	0x000000be


	//----- nvinfo : EIATTR_FRAME_SIZE
	.align		4
.L_77:
        /*01d4*/ 	.byte	0x04, 0x11
        /*01d6*/ 	.short	(.L_79 - .L_78)
	.align		4
.L_78:
        /*01d8*/ 	.word	index@(_ZN10layer_norm31ln_parallel_residual_bwd_kernelINS_13Kernel_traitsI6__halfffffjLj512ELj1ELj4ELj1ELj16ENS_18Kernel_traits_baseILj512ES2_ffffjLj128EEEEELb1ELb0ELb0EEEvNS_9BwdParamsE)
        /*01dc*/ 	.word	0x00000000


	//----- nvinfo : EIATTR_REGCOUNT
	.align		4
.L_79:
        /*01e0*/ 	.byte	0x04, 0x2f
        /*01e2*/ 	.short	(.L_81 - .L_80)
	.align		4
.L_80:
        /*01e4*/ 	.word	index@(_ZN10layer_norm31ln_parallel_residual_bwd_kernelINS_13Kernel_traitsI6__halfffffjLj512ELj1ELj4ELj1ELj16ENS_18Kernel_traits_baseILj512ES2_ffffjLj128EEEEELb0ELb1ELb1EEEvNS_9BwdParamsE)
        /*01e8*/ 	.word	0x0000007f


	//----- nvinfo : EIATTR_FRAME_SIZE
	.align		4
.L_81:
        /*01ec*/ 	.byte	0x04, 0x11
        /*01ee*/ 	.short	(.L_83 - .L_82)
	.align		4
.L_82:
        /*01f0*/ 	.word	index@(_ZN10layer_norm31ln_parallel_residual_bwd_kernelINS_13Kernel_traitsI6__halfffffjLj512ELj1ELj4ELj1ELj16ENS_18Kernel_traits_baseILj512ES2_ffffjLj128EEEEELb0ELb1ELb1EEEvNS_9BwdParamsE)
        /*01f4*/ 	.word	0x00000000


	//----- nvinfo : EIATTR_REGCOUNT
	.align		4
.L_83:
        /*01f8*/ 	.byte	0x04, 0x2f
        /*01fa*/ 	.short	(.L_85 - .L_84)
	.align		4
.L_84:
        /*01fc*/ 	.word	index@(_ZN10layer_norm31ln_parallel_residual_bwd_kernelINS_13Kernel_traitsI6__halfffffjLj512ELj1ELj4ELj1ELj16ENS_18Kernel_traits_baseILj512ES2_ffffjLj128EEEEELb0ELb1ELb0EEEvNS_9BwdParamsE)
        /*0200*/ 	.word	0x0000007f


	//----- nvinfo : EIATTR_FRAME_SIZE
	.align		4
.L_85:
        /*0204*/ 	.byte	0x04, 0x11
        /*0206*/ 	.short	(.L_87 - .L_86)
	.align		4
.L_86:
        /*0208*/ 	.word	index@(_ZN10layer_norm31ln_parallel_residual_bwd_kernelINS_13Kernel_traitsI6__halfffffjLj512ELj1ELj4ELj1ELj16ENS_18Kernel_traits_baseILj512ES2_ffffjLj128EEEEELb0ELb1ELb0EEEvNS_9BwdParamsE)
        /*020c*/ 	.word	0x00000000


	//----- nvinfo : EIATTR_REGCOUNT
	.align		4
.L_87:
        /*0210*/ 	.byte	0x04, 0x2f
        /*0212*/ 	.short	(.L_89 - .L_88)
	.align		4
.L_88:
        /*0214*/ 	.word	index@(_ZN10layer_norm31ln_parallel_residual_bwd_kernelINS_13Kernel_traitsI6__halfffffjLj512ELj1ELj4ELj1ELj16ENS_18Kernel_traits_baseILj512ES2_ffffjLj128EEEEELb0ELb0ELb1EEEvNS_9BwdParamsE)
        /*0218*/ 	.word	0x000000c6


	//----- nvinfo : EIATTR_FRAME_SIZE
	.align		4
.L_89:
        /*021c*/ 	.byte	0x04, 0x11
        /*021e*/ 	.short	(.L_91 - .L_90)
	.align		4
.L_90:
        /*0220*/ 	.word	index@(_ZN10layer_norm31ln_parallel_residual_bwd_kernelINS_13Kernel_traitsI6__halfffffjLj512ELj1ELj4ELj1ELj16ENS_18Kernel_traits_baseILj512ES2_ffffjLj128EEEEELb0ELb0ELb1EEEvNS_9BwdParamsE)
        /*0224*/ 	.word	0x00000000


	//----- nvinfo : EIATTR_REGCOUNT
	.align		4
.L_91:
        /*0228*/ 	.byte	0x04, 0x2f
        /*022a*/ 	.short	(.L_93 - .L_92)
	.align		4
.L_92:
        /*022c*/ 	.word	index@(_ZN10layer_norm31ln_parallel_residual_bwd_kernelINS_13Kernel_traitsI6__halfffffjLj512ELj1ELj4ELj1ELj16ENS_18Kernel_traits_baseILj512ES2_ffffjLj128EEEEELb0ELb0ELb0EEEvNS_9BwdParamsE)
        /*0230*/ 	.word	0x000000b1


	//----- nvinfo : EIATTR_FRAME_SIZE
	.align		4
.L_93:
        /*0234*/ 	.byte	0x04, 0x11
        /*0236*/ 	.short	(.L_95 - .L_94)
	.align		4
.L_94:
        /*0238*/ 	.word	index@(_ZN10layer_norm31ln_parallel_residual_bwd_kernelINS_13Kernel_traitsI6__halfffffjLj512ELj1ELj4ELj1ELj16ENS_18Kernel_traits_baseILj512ES2_ffffjLj128EEEEELb0ELb0ELb0EEEvNS_9BwdParamsE)
        /*023c*/ 	.word	0x00000000


	//----- nvinfo : EIATTR_REGCOUNT
	.align		4
.L_95:
        /*0240*/ 	.byte	0x04, 0x2f
        /*0242*/ 	.short	(.L_97 - .L_96)
	.align		4
.L_96:
        /*0244*/ 	.word	index@(_ZN10layer_norm31ln_parallel_residual_bwd_kernelINS_13Kernel_traitsIf6__halffS2_fjLj512ELj1ELj4ELj1ELj16ENS_18Kernel_traits_baseILj512EfS2_fS2_fjLj128EEEEELb1ELb1ELb1EEEvNS_9BwdParamsE)
        /*0248*/ 	.word	0x0000008f


	//----- nvinfo : EIATTR_FRAME_SIZE
	.align		4
.L_97:
        /*024c*/ 	.byte	0x04, 0x11
        /*024e*/ 	.short	(.L_99 - .L_98)
	.align		4
.L_98:
        /*0250*/ 	.word	index@(_ZN10layer_norm31ln_parallel_residual_bwd_kernelINS_13Kernel_traitsIf6__halffS2_fjLj512ELj1ELj4ELj1ELj16ENS_18Kernel_traits_baseILj512EfS2_fS2_fjLj128EEEEELb1ELb1ELb1EEEvNS_9BwdParamsE)
        /*0254*/ 	.word	0x00000000


	//----- nvinfo : EIATTR_REGCOUNT
	.align		4
.L_99:
        /*0258*/ 	.byte	0x04, 0x2f
        /*025a*/ 	.short	(.L_101 - .L_100)
	.align		4
.L_100:
        /*025c*/ 	.word	index@(_ZN10layer_norm40ln_parallel_residual_bwd_finalize_kernelINS_22Kernel_traits_finalizeILj512Ef6__halffS2_fjLb0ELj1024ELj4ENS_18Kernel_traits_baseILj512EfS2_fS2_fjLj1024EEEEELb1EEEvNS_9BwdParamsE)
        /*0260*/ 	.word	0x00000020


	//----- nvinfo : EIATTR_FRAME_SIZE
	.align		4
.L_101:
        /*0264*/ 	.byte	0x04, 0x11
        /*0266*/ 	.short	(.L_103 - .L_102)
	.align		4
.L_102:
        /*0268*/ 	.word	index@(_ZN10layer_norm40ln_parallel_residual_bwd_finalize_kernelINS_22Kernel_traits_finalizeILj512Ef6__halffS2_fjLb0ELj1024ELj4ENS_18Kernel_traits_baseILj512EfS2_fS2_fjLj1024EEEEELb1EEEvNS_9BwdParamsE)
        /*026c*/ 	.word	0x00000000


	//----- nvinfo : EIATTR_REGCOUNT
	.align		4
.L_103:
        /*0270*/ 	.byte	0x04, 0x2f
        /*0272*/ 	.short	(.L_105 - .L_104)
	.align		4
.L_104:
        /*0274*/ 	.word	index@(_ZN10layer_norm22ln_bwd_finalize_kernelINS_22Kernel_traits_finalizeILj512Ef6__halffS2_fjLb0ELj1024ELj4ENS_18Kernel_traits_baseILj512EfS2_fS2_fjLj1024EEEEELb0ELb1EEEvNS_9BwdParamsE)
        /*0278*/ 	.word	0x00000020


	//----- nvinfo : EIATTR_FRAME_SIZE
	.align		4
.L_105:
        /*027c*/ 	.byte	0x04, 0x11
        /*027e*/ 	.short	(.L_107 - .L_106)
	.align		4
.L_106:
        /*0280*/ 	.word	index@(_ZN10layer_norm22ln_bwd_finalize_kernelINS_22Kernel_traits_finalizeILj512Ef6__halffS2_fjLb0ELj1024ELj4ENS_18Kernel_traits_baseILj512EfS2_fS2_fjLj1024EEEEELb0ELb1EEEvNS_9BwdParamsE)
        /*0284*/ 	.word	0x00000000


	//----- nvinfo : EIATTR_REGCOUNT
	.align		4
.L_107:
        /*0288*/ 	.byte	0x04, 0x2f
        /*028a*/ 	.short	(.L_109 - .L_108)
	.align		4
.L_108:
        /*028c*/ 	.word	index@(_ZN10layer_norm31ln_parallel_residual_bwd_kernelINS_13Kernel_traitsIf6__halffS2_fjLj512ELj1ELj4ELj1ELj16ENS_18Kernel_traits_baseILj512EfS2_fS2_fjLj128EEEEELb1ELb1ELb0EEEvNS_9BwdParamsE)
        /*0290*/ 	.word	0x00000097


	//----- nvinfo : EIATTR_FRAME_SIZE
	.align		4
.L_109:
        /*0294*/ 	.byte	0x04, 0x11
        /*0296*/ 	.short	(.L_111 - .L_110)
	.align		4
.L_110:
        /*0298*/ 	.word	index@(_ZN10layer_norm31ln_parallel_residual_bwd_kernelINS_13Kernel_traitsIf6__halffS2_fjLj512ELj1ELj4ELj1ELj16ENS_18Kernel_traits_baseILj512EfS2_fS2_fjLj128EEEEELb1ELb1ELb0EEEvNS_9BwdParamsE)
        /*029c*/ 	.word	0x00000000


	//----- nvinfo : EIATTR_REGCOUNT
	.align		4
.L_111:
        /*02a0*/ 	.byte	0x04, 0x2f
        /*02a2*/ 	.short	(.L_113 - .L_112)
	.align		4
.L_112:
        /*02a4*/ 	.word	index@(_ZN10layer_norm40ln_parallel_residual_bwd_finalize_kernelINS_22Kernel_traits_finalizeILj512Ef6__halffS2_fjLb0ELj1024ELj4ENS_18Kernel_traits_baseILj512EfS2_fS2_fjLj1024EEEEELb0EEEvNS_9BwdParamsE)
        /*02a8*/ 	.word	0x00000020


	//----- nvinfo : EIATTR_FRAME_SIZE
	.align		4
.L_113:
        /*02ac*/ 	.byte	0x04, 0x11
        /*02ae*/ 	.short	(.L_115 - .L_114)
	.align		4
.L_114:
        /*02b0*/ 	.word	index@(_ZN10layer_norm40ln_parallel_residual_bwd_finalize_kernelINS_22Kernel_traits_finalizeILj512Ef6__halffS2_fjLb0ELj1024ELj4ENS_18Kernel_traits_baseILj512EfS2_fS2_fjLj1024EEEEELb0EEEvNS_9BwdParamsE)
        /*02b4*/ 	.word	0x00000000


	//----- nvinfo : EIATTR_REGCOUNT
	.align		4
.L_115:
        /*02b8*/ 	.byte	0x04, 0x2f
        /*02ba*/ 	.short	(.L_117 - .L_116)
	.align		4
.L_116:
        /*02bc*/ 	.word	index@(_ZN10layer_norm22ln_bwd_finalize_kernelINS_22Kernel_traits_finalizeILj512Ef6__halffS2_fjLb0ELj1024ELj4ENS_18Kernel_traits_baseILj512EfS2_fS2_fjLj1024EEEEELb0ELb0EEEvNS_9BwdParamsE)
        /*02c0*/ 	.word	0x00000020


	//----- nvinfo : EIATTR_FRAME_SIZE
	.align		4
.L_117:
        /*02c4*/ 	.byte	0x04, 0x11
        /*02c6*/ 	.short	(.L_119 - .L_118)
	.align		4
.L_118:
        /*02c8*/ 	.word	index@(_ZN10layer_norm22ln_bwd_finalize_kernelINS_22Kernel_traits_finalizeILj512Ef6__halffS2_fjLb0ELj1024ELj4ENS_18Kernel_traits_baseILj512EfS2_fS2_fjLj1024EEEEELb0ELb0EEEvNS_9BwdParamsE)
        /*02cc*/ 	.word	0x00000000


	//----- nvinfo : EIATTR_REGCOUNT
	.align		4
.L_119:
        /*02d0*/ 	.byte	0x04, 0x2f
        /*02d2*/ 	.short	(.L_121 - .L_120)
	.align		4
.L_120:
        /*02d4*/ 	.word	index@(_ZN10layer_norm31ln_parallel_residual_bwd_kernelINS_13Kernel_traitsIf6__halffS2_fjLj512ELj1ELj4ELj1ELj16ENS_18Kernel_traits_baseILj512EfS2_fS2_fjLj128EEEEELb1ELb0ELb1EEEvNS_9BwdParamsE)
        /*02d8*/ 	.word	0x000000be


	//----- nvinfo : EIATTR_FRAME_SIZE
	.align		4
.L_121:
        /*02dc*/ 	.byte	0x04, 0x11
        /*02de*/ 	.short	(.L_123 - .L_122)
	.align		4
.L_122:
        /*02e0*/ 	.word	index@(_ZN10layer_norm31ln_parallel_residual_bwd_kernelINS_13Kernel_traitsIf6__halffS2_fjLj512ELj1ELj4ELj1ELj16ENS_18Kernel_traits_baseILj512EfS2_fS2_fjLj128EEEEELb1ELb0ELb1EEEvNS_9BwdParamsE)
        /*02e4*/ 	.word	0x00000000


	//----- nvinfo : EIATTR_REGCOUNT
	.align		4
.L_123:
        /*02e8*/ 	.byte	0x04, 0x2f
        /*02ea*/ 	.short	(.L_125 - .L_124)
	.align		4
.L_124:
        /*02ec*/ 	.word	index@(_ZN10layer_norm31ln_parallel_residual_bwd_kernelINS_13Kernel_traitsIf6__halffS2_fjLj512ELj1ELj4ELj1ELj16ENS_18Kernel_traits_baseILj512EfS2_fS2_fjLj128EEEEELb1ELb0ELb0EEEvNS_9BwdParamsE)
        /*02f0*/ 	.word	0x000000c9


	//----- nvinfo : EIATTR_FRAME_SIZE
	.align		4
.L_125:
        /*02f4*/ 	.byte	0x04, 0x11
        /*02f6*/ 	.short	(.L_127 - .L_126)
	.align		4
.L_126:
        /*02f8*/ 	.word	index@(_ZN10layer_norm31ln_parallel_residual_bwd_kernelINS_13Kernel_traitsIf6__halffS2_fjLj512ELj1ELj4ELj1ELj16ENS_18Kernel_traits_baseILj512EfS2_fS2_fjLj128EEEEELb1ELb0ELb0EEEvNS_9BwdParamsE)
        /*02fc*/ 	.word	0x00000000


	//----- nvinfo : EIATTR_REGCOUNT
	.align		4
.L_127:
        /*0300*/ 	.byte	0x04, 0x2f
        /*0302*/ 	.short	(.L_129 - .L_128)
	.align		4
.L_128:
        /*0304*/ 	.word	index@(_ZN10layer_norm31ln_parallel_residual_bwd_kernelINS_13Kernel_traitsIf6__halffS2_fjLj512ELj1ELj4ELj1ELj16ENS_18Kernel_traits_baseILj512EfS2_fS2_fjLj128EEEEELb0ELb1ELb1EEEvNS_9BwdParamsE)
        /*0308*/ 	.word	0x00000080


	//----- nvinfo : EIATTR_FRAME_SIZE
	.align		4
.L_129:
        /*030c*/ 	.byte	0x04, 0x11
        /*030e*/ 	.short	(.L_131 - .L_130)
	.align		4
.L_130:
        /*0310*/ 	.word	index@(_ZN10layer_norm31ln_parallel_residual_bwd_kernelINS_13Kernel_traitsIf6__halffS2_fjLj512ELj1ELj4ELj1ELj16ENS_18Kernel_traits_baseILj512EfS2_fS2_fjLj128EEEEELb0ELb1ELb1EEEvNS_9BwdParamsE)
        /*0314*/ 	.word	0x00000000


	//----- nvinfo : EIATTR_REGCOUNT
	.align		4
.L_131:
        /*0318*/ 	.byte	0x04, 0x2f
        /*031a*/ 	.short	(.L_133 - .L_132)
	.align		4
.L_132:
        /*031c*/ 	.word	index@(_ZN10layer_norm31ln_parallel_residual_bwd_kernelINS_13Kernel_traitsIf6__halffS2_fjLj512ELj1ELj4ELj1ELj16ENS_18Kernel_traits_baseILj512EfS2_fS2_fjLj128EEEEELb0ELb1ELb0EEEvNS_9BwdParamsE)
        /*0320*/ 	.word	0x00000080


	//----- nvinfo : EIATTR_FRAME_SIZE
	.align		4
.L_133:
        /*0324*/ 	.byte	0x04, 0x11
        /*0326*/ 	.short	(.L_135 - .L_134)
	.align		4
.L_134:
        /*0328*/ 	.word	index@(_ZN10layer_norm31ln_parallel_residual_bwd_kernelINS_13Kernel_traitsIf6__halffS2_fjLj512ELj1ELj4ELj1ELj16ENS_18Kernel_traits_baseILj512EfS2_fS2_fjLj128EEEEELb0ELb1ELb0EEEvNS_9BwdParamsE)
        /*032c*/ 	.word	0x00000000


	//----- nvinfo : EIATTR_REGCOUNT
	.align		4
.L_135:
        /*0330*/ 	.byte	0x04, 0x2f
        /*0332*/ 	.short	(.L_137 - .L_136)
	.align		4
.L_136:
        /*0334*/ 	.word	index@(_ZN10layer_norm31ln_parallel_residual_bwd_kernelINS_13Kernel_traitsIf6__halffS2_fjLj512ELj1ELj4ELj1ELj16ENS_18Kernel_traits_baseILj512EfS2_fS2_fjLj128EEEEELb0ELb0ELb1EEEvNS_9BwdParamsE)
        /*0338*/ 	.word	0x000000b7


	//----- nvinfo : EIATTR_FRAME_SIZE
	.align		4
.L_137:
        /*033c*/ 	.byte	0x04, 0x11
        /*033e*/ 	.short	(.L_139 - .L_138)
	.align		4
.L_138:
        /*0340*/ 	.word	index@(_ZN10layer_norm31ln_parallel_residual_bwd_kernelINS_13Kernel_traitsIf6__halffS2_fjLj512ELj1ELj4ELj1ELj16ENS_18Kernel_traits_baseILj512EfS2_fS2_fjLj128EEEEELb0ELb0ELb1EEEvNS_9BwdParamsE)
        /*0344*/ 	.word	0x00000000


	//----- nvinfo : EIATTR_REGCOUNT
	.align		4
.L_139:
        /*0348*/ 	.byte	0x04, 0x2f
        /*034a*/ 	.short	(.L_141 - .L_140)
	.align		4
.L_140:
        /*034c*/ 	.word	index@(_ZN10layer_norm31ln_parallel_residual_bwd_kernelINS_13Kernel_traitsIf6__halffS2_fjLj512ELj1ELj4ELj1ELj16ENS_18Kernel_traits_baseILj512EfS2_fS2_fjLj128EEEEELb0ELb0ELb0EEEvNS_9BwdParamsE)
        /*0350*/ 	.word	0x000000bc


	//----- nvinfo : EIATTR_FRAME_SIZE
	.align		4
.L_141:
        /*0354*/ 	.byte	0x04, 0x11
        /*0356*/ 	.short	(.L_143 - .L_142)
	.align		4
.L_142:
        /*0358*/ 	.word	index@(_ZN10layer_norm31ln_parallel_residual_bwd_kernelINS_13Kernel_traitsIf6__halffS2_fjLj512ELj1ELj4ELj1ELj16ENS_18Kernel_traits_baseILj512EfS2_fS2_fjLj128EEEEELb0ELb0ELb0EEEvNS_9BwdParamsE)
        /*035c*/ 	.word	0x00000000


	//----- nvinfo : EIATTR_REGCOUNT
	.align		4
.L_143:
        /*0360*/ 	.byte	0x04, 0x2f
        /*0362*/ 	.short	(.L_145 - .L_144)
	.align		4
.L_144:
        /*0364*/ 	.word	index@(_ZN10layer_norm31ln_parallel_residual_bwd_kernelINS_13Kernel_traitsI6__halfS2_fS2_fjLj512ELj1ELj4ELj1ELj16ENS_18Kernel_traits_baseILj512ES2_S2_fS2_fjLj128EEEEELb1ELb1ELb1EEEvNS_9BwdParamsE)
        /*0368*/ 	.word	0x00000091


	//----- nvinfo : EIATTR_FRAME_SIZE
	.align		4
.L_145:
        /*036c*/ 	.byte	0x04, 0x11
        /*036e*/ 	.short	(.L_147 - .L_146)
	.align		4
.L_146:
        /*0370*/ 	.word	index@(_ZN10layer_norm31ln_parallel_residual_bwd_kernelINS_13Kernel_traitsI6__halfS2_fS2_fjLj512ELj1ELj4ELj1ELj16ENS_18Kernel_traits_baseILj512ES2_S2_fS2_fjLj128EEEEELb1ELb1ELb1EEEvNS_9BwdParamsE)
        /*0374*/ 	.word	0x00000000


	//----- nvinfo : EIATTR_REGCOUNT
	.align		4
.L_147:
        /*0378*/ 	.byte	0x04, 0x2f
        /*037a*/ 	.short	(.L_149 - .L_148)
	.align		4
.L_148:
        /*037c*/ 	.word	index@(_ZN10layer_norm40ln_parallel_residual_bwd_finalize_kernelINS_22Kernel_traits_finalizeILj512E6__halfS2_fS2_fjLb0ELj1024ELj4ENS_18Kernel_traits_baseILj512ES2_S2_fS2_fjLj1024EEEEELb1EEEvNS_9BwdParamsE)
        /*0380*/ 	.word	0x00000020


	//----- nvinfo : EIATTR_FRAME_SIZE
	.align		4
.L_149:
        /*0384*/ 	.byte	0x04, 0x11
        /*0386*/ 	.short	(.L_151 - .L_150)
	.align		4
.L_150:
        /*0388*/ 	.word	index@(_ZN10layer_norm40ln_parallel_residual_bwd_finalize_kernelINS_22Kernel_traits_finalizeILj512E6__halfS2_fS2_fjLb0ELj1024ELj4ENS_18Kernel_traits_baseILj512ES2_S2_fS2_fjLj1024EEEEELb1EEEvNS_9BwdParamsE)
        /*038c*/ 	.word	0x00000000


	//----- nvinfo : EIATTR_REGCOUNT
	.align		4
.L_151:
        /*0390*/ 	.byte	0x04, 0x2f
        /*0392*/ 	.short	(.L_153 - .L_152)
	.align		4
.L_152:
        /*0394*/ 	.word	index@(_ZN10layer_norm22ln_bwd_finalize_kernelINS_22Kernel_traits_finalizeILj512E6__halfS2_fS2_fjLb0ELj1024ELj4ENS_18Kernel_traits_baseILj512ES2_S2_fS2_fjLj1024EEEEELb0ELb1EEEvNS_9BwdParamsE)
        /*0398*/ 	.word	0x00000020


	//----- nvinfo : EIATTR_FRAME_SIZE
	.align		4
.L_153:
        /*039c*/ 	.byte	0x04, 0x11
        /*039e*/ 	.short	(.L_155 - .L_154)
	.align		4
.L_154:
        /*03a0*/ 	.word	index@(_ZN10layer_norm22ln_bwd_finalize_kernelINS_22Kernel_traits_finalizeILj512E6__halfS2_fS2_fjLb0ELj1024ELj4ENS_18Kernel_traits_baseILj512ES2_S2_fS2_fjLj1024EEEEELb0ELb1EEEvNS_9BwdParamsE)
        /*03a4*/ 	.word	0x00000000


	//----- nvinfo : EIATTR_REGCOUNT
	.align		4
.L_155:
        /*03a8*/ 	.byte	0x04, 0x2f
        /*03aa*/ 	.short	(.L_157 - .L_156)
	.align		4
.L_156:
        /*03ac*/ 	.word	index@(_ZN10layer_norm31ln_parallel_residual_bwd_kernelINS_13Kernel_traitsI6__halfS2_fS2_fjLj512ELj1ELj4ELj1ELj16ENS_18Kernel_traits_baseILj512ES2_S2_fS2_fjLj128EEEEELb1ELb1ELb0EEEvNS_9BwdParamsE)
        /*03b0*/ 	.word	0x00000097


	//----- nvinfo : EIATTR_FRAME_SIZE
	.align		4
.L_157:
        /*03b4*/ 	.byte	0x04, 0x11
        /*03b6*/ 	.short	(.L_159 - .L_158)
	.align		4
.L_158:
        /*03b8*/ 	.word	index@(_ZN10layer_norm31ln_parallel_residual_bwd_kernelINS_13Kernel_traitsI6__halfS2_fS2_fjLj512ELj1ELj4ELj1ELj16ENS_18Kernel_traits_baseILj512ES2_S2_fS2_fjLj128EEEEELb1ELb1ELb0EEEvNS_9BwdParamsE)
        /*03bc*/ 	.word	0x00000000


	//----- nvinfo : EIATTR_REGCOUNT
	.align		4
.L_159:
        /*03c0*/ 	.byte	0x04, 0x2f
        /*03c2*/ 	.short	(.L_161 - .L_160)
	.align		4
.L_160:
        /*03c4*/ 	.word	index@(_ZN10layer_norm40ln_parallel_residual_bwd_finalize_kernelINS_22Kernel_traits_finalizeILj512E6__halfS2_fS2_fjLb0ELj1024ELj4ENS_18Kernel_traits_baseILj512ES2_S2_fS2_fjLj1024EEEEELb0EEEvNS_9BwdParamsE)
        /*03c8*/ 	.word	0x00000020


	//----- nvinfo : EIATTR_FRAME_SIZE
	.align		4
.L_161:
        /*03cc*/ 	.byte	0x04, 0x11
        /*03ce*/ 	.short	(.L_163 - .L_162)
	.align		4
.L_162:
        /*03d0*/ 	.word	index@(_ZN10layer_norm40ln_parallel_residual_bwd_finalize_kernelINS_22Kernel_traits_finalizeILj512E6__halfS2_fS2_fjLb0ELj1024ELj4ENS_18Kernel_traits_baseILj512ES2_S2_fS2_fjLj1024EEEEELb0EEEvNS_9BwdParamsE)
        /*03d4*/ 	.word	0x00000000


	//----- nvinfo : EIATTR_REGCOUNT
	.align		4
.L_163:
        /*03d8*/ 	.byte	0x04, 0x2f
        /*03da*/ 	.short	(.L_165 - .L_164)
	.align		4
.L_164:
        /*03dc*/ 	.word	index@(_ZN10layer_norm22ln_bwd_finalize_kernelINS_22Kernel_traits_finalizeILj512E6__halfS2_fS2_fjLb0ELj1024ELj4ENS_18Kernel_traits_baseILj512ES2_S2_fS2_fjLj1024EEEEELb0ELb0EEEvNS_9BwdParamsE)
        /*03e0*/ 	.word	0x00000020


	//----- nvinfo : EIATTR_FRAME_SIZE
	.align		4
.L_165:
        /*03e4*/ 	.byte	0x04, 0x11
        /*03e6*/ 	.short	(.L_167 - .L_166)
	.align		4
.L_166:
        /*03e8*/ 	.word	index@(_ZN10layer_norm22ln_bwd_finalize_kernelINS_22Kernel_traits_finalizeILj512E6__halfS2_fS2_fjLb0ELj1024ELj4ENS_18Kernel_traits_baseILj512ES2_S2_fS2_fjLj1024EEEEELb0ELb0EEEvNS_9BwdParamsE)
        /*03ec*/ 	.word	0x00000000


	//----- nvinfo : EIATTR_REGCOUNT
	.align		4
.L_167:
        /*03f0*/ 	.byte	0x04, 0x2f
        /*03f2*/ 	.short	(.L_169 - .L_168)
	.align		4
.L_168:
        /*03f4*/ 	.word	index@(_ZN10layer_norm31ln_parallel_residual_bwd_kernelINS_13Kernel_traitsI6__halfS2_fS2_fjLj512ELj1ELj4ELj1ELj16ENS_18Kernel_traits_baseILj512ES2_S2_fS2_fjLj128EEEEELb1ELb0ELb1EEEvNS_9BwdParamsE)
        /*03f8*/ 	.word	0x000000bc


	//----- nvinfo : EIATTR_FRAME_SIZE
	.align		4
.L_169:
        /*03fc*/ 	.byte	0x04, 0x11
        /*03fe*/ 	.short	(.L_171 - .L_170)
	.align		4
.L_170:
        /*0400*/ 	.word	index@(_ZN10layer_norm31ln_parallel_residual_bwd_kernelINS_13Kernel_traitsI6__halfS2_fS2_fjLj512ELj1ELj4ELj1ELj16ENS_18Kernel_traits_baseILj512ES2_S2_fS2_fjLj128EEEEELb1ELb0ELb1EEEvNS_9BwdParamsE)
        /*0404*/ 	.word	0x00000000


	//----- nvinfo : EIATTR_REGCOUNT
	.align		4
.L_171:
        /*0408*/ 	.byte	0x04, 0x2f
        /*040a*/ 	.short	(.L_173 - .L_172)
	.align		4
.L_172:
        /*040c*/ 	.word	index@(_ZN10layer_norm31ln_parallel_residual_bwd_kernelINS_13Kernel_traitsI6__halfS2_fS2_fjLj512ELj1ELj4ELj1ELj16ENS_18Kernel_traits_baseILj512ES2_S2_fS2_fjLj128EEEEELb1ELb0ELb0EEEvNS_9BwdParamsE)
        /*0410*/ 	.word	0x000000c9


	//----- nvinfo : EIATTR_FRAME_SIZE
	.align		4
.L_173:
        /*0414*/ 	.byte	0x04, 0x11
        /*0416*/ 	.short	(.L_175 - .L_174)
	.align		4
.L_174:
        /*0418*/ 	.word	index@(_ZN10layer_norm31ln_parallel_residual_bwd_kernelINS_13Kernel_traitsI6__halfS2_fS2_fjLj512ELj1ELj4ELj1ELj16ENS_18Kernel_traits_baseILj512ES2_S2_fS2_fjLj128EEEEELb1ELb0ELb0EEEvNS_9BwdParamsE)
        /*041c*/ 	.word	0x00000000


	//----- nvinfo : EIATTR_REGCOUNT
	.align		4
.L_175:
        /*0420*/ 	.byte	0x04, 0x2f
        /*0422*/ 	.short	(.L_177 - .L_176)
	.align		4
.L_176:
        /*0424*/ 	.word	index@(_ZN10layer_norm31ln_parallel_residual_bwd_kernelINS_13Kernel_traitsI6__halfS2_fS2_fjLj512ELj1ELj4ELj1ELj16ENS_18Kernel_traits_baseILj512ES2_S2_fS2_fjLj128EEEEELb0ELb1ELb1EEEvNS_9BwdParamsE)
        /*0428*/ 	.word	0x00000080


	//----- nvinfo : EIATTR_FRAME_SIZE
	.align		4
.L_177:
        /*042c*/ 	.byte	0x04, 0x11
        /*042e*/ 	.short	(.L_179 - .L_178)
	.align		4
.L_178:
        /*0430*/ 	.word	index@(_ZN10layer_norm31ln_parallel_residual_bwd_kernelINS_13Kernel_traitsI6__halfS2_fS2_fjLj512ELj1ELj4ELj1ELj16ENS_18Kernel_traits_baseILj512ES2_S2_fS2_fjLj128EEEEELb0ELb1ELb1EEEvNS_9BwdParamsE)
        /*0434*/ 	.word	0x00000000


	//----- nvinfo : EIATTR_REGCOUNT
	.align		4
.L_179:
        /*0438*/ 	.byte	0x04, 0x2f
        /*043a*/ 	.short	(.L_181 - .L_180)
	.align		4
.L_180:
        /*043c*/ 	.word	index@(_ZN10layer_norm31ln_parallel_residual_bwd_kernelINS_13Kernel_traitsI6__halfS2_fS2_fjLj512ELj1ELj4ELj1ELj16ENS_18Kernel_traits_baseILj512ES2_S2_fS2_fjLj128EEEEELb0ELb1ELb0EEEvNS_9BwdParamsE)
        /*0440*/ 	.word	0x00000080


	//----- nvinfo : EIATTR_FRAME_SIZE
	.align		4
.L_181:
        /*0444*/ 	.byte	0x04, 0x11
        /*0446*/ 	.short	(.L_183 - .L_182)
	.align		4
.L_182:
        /*0448*/ 	.word	index@(_ZN10layer_norm31ln_parallel_residual_bwd_kernelINS_13Kernel_traitsI6__halfS2_fS2_fjLj512ELj1ELj4ELj1ELj16ENS_18Kernel_traits_baseILj512ES2_S2_fS2_fjLj128EEEEELb0ELb1ELb0EEEvNS_9BwdParamsE)
        /*044c*/ 	.word	0x00000000


	//----- nvinfo : EIATTR_REGCOUNT
	.align		4
.L_183:
        /*0450*/ 	.byte	0x04, 0x2f
        /*0452*/ 	.short	(.L_185 - .L_184)
	.align		4
.L_184:
        /*0454*/ 	.word	index@(_ZN10layer_norm31ln_parallel_residual_bwd_kernelINS_13Kernel_traitsI6__halfS2_fS2_fjLj512ELj1ELj4ELj1ELj16ENS_18Kernel_traits_baseILj512ES2_S2_fS2_fjLj128EEEEELb0ELb0ELb1EEEvNS_9BwdParamsE)
        /*0458*/ 	.word	0x000000b6


	//----- nvinfo : EIATTR_FRAME_SIZE
	.align		4
.L_185:
        /*045c*/ 	.byte	0x04, 0x11
        /*045e*/ 	.short	(.L_187 - .L_186)
	.align		4
.L_186:
        /*0460*/ 	.word	index@(_ZN10layer_norm31ln_parallel_residual_bwd_kernelINS_13Kernel_traitsI6__halfS2_fS2_fjLj512ELj1ELj4ELj1ELj16ENS_18Kernel_traits_baseILj512ES2_S2_fS2_fjLj128EEEEELb0ELb0ELb1EEEvNS_9BwdParamsE)
        /*0464*/ 	.word	0x00000000


	//----- nvinfo : EIATTR_REGCOUNT
	.align		4
.L_187:
        /*0468*/ 	.byte	0x04, 0x2f
        /*046a*/ 	.short	(.L_189 - .L_188)
	.align		4
.L_188:
        /*046c*/ 	.word	index@(_ZN10layer_norm31ln_parallel_residual_bwd_kernelINS_13Kernel_traitsI6__halfS2_fS2_fjLj512ELj1ELj4ELj1ELj16ENS_18Kernel_traits_baseILj512ES2_S2_fS2_fjLj128EEEEELb0ELb0ELb0EEEvNS_9BwdParamsE)
        /*0470*/ 	.word	0x000000bb


	//----- nvinfo : EIATTR_FRAME_SIZE
	.align		4
.L_189:
        /*0474*/ 	.byte	0x04, 0x11
        /*0476*/ 	.short	(.L_191 - .L_190)
	.align		4
.L_190:
        /*0478*/ 	.word	index@(_ZN10layer_norm31ln_parallel_residual_bwd_kernelINS_13Kernel_traitsI6__halfS2_fS2_fjLj512ELj1ELj4ELj1ELj16ENS_18Kernel_traits_baseILj512ES2_S2_fS2_fjLj128EEEEELb0ELb0ELb0EEEvNS_9BwdParamsE)
        /*047c*/ 	.word	0x00000000


	//----- nvinfo : EIATTR_REGCOUNT
	.align		4
.L_191:
        /*0480*/ 	.byte	0x04, 0x2f
        /*0482*/ 	.short	(.L_193 - .L_192)
	.align		4
.L_192:
        /*0484*/ 	.word	index@(_ZN10layer_norm31ln_parallel_residual_bwd_kernelINS_13Kernel_traitsIf6__halfS2_S2_fjLj512ELj1ELj4ELj1ELj16ENS_18Kernel_traits_baseILj512EfS2_S2_S2_fjLj128EEEEELb1ELb1ELb1EEEvNS_9BwdParamsE)
        /*0488*/ 	.word	0x00000080


	//----- nvinfo : EIATTR_FRAME_SIZE
	.align		4
.L_193:
        /*048c*/ 	.byte	0x04, 0x11
        /*048e*/ 	.short	(.L_195 - .L_194)
	.align		4
.L_194:
        /*0490*/ 	.word	index@(_ZN10layer_norm31ln_parallel_residual_bwd_kernelINS_13Kernel_traitsIf6__halfS2_S2_fjLj512ELj1ELj4ELj1ELj16ENS_18Kernel_traits_baseILj512EfS2_S2_S2_fjLj128EEEEELb1ELb1ELb1EEEvNS_9BwdParamsE)
        /*0494*/ 	.word	0x00000000


	//----- nvinfo : EIATTR_REGCOUNT
	.align		4
.L_195:
        /*0498*/ 	.byte	0x04, 0x2f
        /*049a*/ 	.short	(.L_197 - .L_196)
	.align		4
.L_196:
        /*049c*/ 	.word	index@(_ZN10layer_norm40ln_parallel_residual_bwd_finalize_kernelINS_22Kernel_traits_finalizeILj512Ef6__halfS2_S2_fjLb0ELj1024ELj4ENS_18Kernel_traits_baseILj512EfS2_S2_S2_fjLj1024EEEEELb1EEEvNS_9BwdParamsE)
        /*04a0*/ 	.word	0x00000020


	//----- nvinfo : EIATTR_FRAME_SIZE
	.align		4
.L_197:
        /*04a4*/ 	.byte	0x04, 0x11
        /*04a6*/ 	.short	(.L_199 - .L_198)
	.align		4
.L_198:
        /*04a8*/ 	.word	index@(_ZN10layer_norm40ln_parallel_residual_bwd_finalize_kernelINS_22Kernel_traits_finalizeILj512Ef6__halfS2_S2_fjLb0ELj1024ELj4ENS_18Kernel_traits_baseILj512EfS2_S2_S2_fjLj1024EEEEELb1EEEvNS_9BwdParamsE)
        /*04ac*/ 	.word	0x00000000


	//----- nvinfo : EIATTR_REGCOUNT
	.align		4
.L_199:
        /*04b0*/ 	.byte	0x04, 0x2f
        /*04b2*/ 	.short	(.L_201 - .L_200)
	.align		4
.L_200:
        /*04b4*/ 	.word	index@(_ZN10layer_norm22ln_bwd_finalize_kernelINS_22Kernel_traits_finalizeILj512Ef6__halfS2_S2_fjLb0ELj1024ELj4ENS_18Kernel_traits_baseILj512EfS2_S2_S2_fjLj1024EEEEELb0ELb1EEEvNS_9BwdParamsE)
        /*04b8*/ 	.word	0x00000020


	//----- nvinfo : EIATTR_FRAME_SIZE
	.align		4
.L_201:
        /*04bc*/ 	.byte	0x04, 0x11
        /*04be*/ 	.short	(.L_203 - .L_202)
	.align		4
.L_202:
        /*04c0*/ 	.word	index@(_ZN10layer_norm22ln_bwd_finalize_kernelINS_22Kernel_traits_finalizeILj512Ef6__halfS2_S2_fjLb0ELj1024ELj4ENS_18Kernel_traits_baseILj512EfS2_S2_S2_fjLj1024EEEEELb0ELb1EEEvNS_9BwdParamsE)
        /*04c4*/ 	.word	0x00000000


	//----- nvinfo : EIATTR_REGCOUNT
	.align		4
.L_203:
        /*04c8*/ 	.byte	0x04, 0x2f
        /*04ca*/ 	.short	(.L_205 - .L_204)
	.align		4
.L_204:
        /*04cc*/ 	.word	index@(_ZN10layer_norm31ln_parallel_residual_bwd_kernelINS_13Kernel_traitsIf6__halfS2_S2_fjLj512ELj1ELj4ELj1ELj16ENS_18Kernel_traits_baseILj512EfS2_S2_S2_fjLj128EEEEELb1ELb1ELb0EEEvNS_9BwdParamsE)
        /*04d0*/ 	.word	0x00000080


	//----- nvinfo : EIATTR_FRAME_SIZE
	.align		4
.L_205:
        /*04d4*/ 	.byte	0x04, 0x11
        /*04d6*/ 	.short	(.L_207 - .L_206)
	.align		4
.L_206:
        /*04d8*/ 	.word	index@(_ZN10layer_norm31ln_parallel_residual_bwd_kernelINS_13Kernel_traitsIf6__halfS2_S2_fjLj512ELj1ELj4ELj1ELj16ENS_18Kernel_traits_baseILj512EfS2_S2_S2_fjLj128EEEEELb1ELb1ELb0EEEvNS_9BwdParamsE)
        /*04dc*/ 	.word	0x00000000


	//----- nvinfo : EIATTR_REGCOUNT
	.align		4
.L_207:
        /*04e0*/ 	.byte	0x04, 0x2f
        /*04e2*/ 	.short	(.L_209 - .L_208)
	.align		4
.L_208:
        /*04e4*/ 	.word	index@(_ZN10layer_norm40ln_parallel_residual_bwd_finalize_kernelINS_22Kernel_traits_finalizeILj512Ef6__halfS2_S2_fjLb0ELj1024ELj4ENS_18Kernel_traits_baseILj512EfS2_S2_S2_fjLj1024EEEEELb0EEEvNS_9BwdParamsE)
        /*04e8*/ 	.word	0x00000020


	//----- nvinfo : EIATTR_FRAME_SIZE
	.align		4
.L_209:
        /*04ec*/ 	.byte	0x04, 0x11
        /*04ee*/ 	.short	(.L_211 - .L_210)
	.align		4
.L_210:
        /*04f0*/ 	.word	index@(_ZN10layer_norm40ln_parallel_residual_bwd_finalize_kernelINS_22Kernel_traits_finalizeILj512Ef6__halfS2_S2_fjLb0ELj1024ELj4ENS_18Kernel_traits_baseILj512EfS2_S2_S2_fjLj1024EEEEELb0EEEvNS_9BwdParamsE)
        /*04f4*/ 	.word	0x00000000


	//----- nvinfo : EIATTR_REGCOUNT
	.align		4
.L_211:
        /*04f8*/ 	.byte	0x04, 0x2f
        /*04fa*/ 	.short	(.L_213 - .L_212)
	.align		4
.L_212:
        /*04fc*/ 	.word	index@(_ZN10layer_norm22ln_bwd_finalize_kernelINS_22Kernel_traits_finalizeILj512Ef6__halfS2_S2_fjLb0ELj1024ELj4ENS_18Kernel_traits_baseILj512EfS2_S2_S2_fjLj1024EEEEELb0ELb0EEEvNS_9BwdParamsE)
        /*0500*/ 	.word	0x00000020


	//----- nvinfo : EIATTR_FRAME_SIZE
	.align		4
.L_213:
        /*0504*/ 	.byte	0x04, 0x11
        /*0506*/ 	.short	(.L_215 - .L_214)
	.align		4
.L_214:
        /*0508*/ 	.word	index@(_ZN10layer_norm22ln_bwd_finalize_kernelINS_22Kernel_traits_finalizeILj512Ef6__halfS2_S2_fjLb0ELj1024ELj4ENS_18Kernel_traits_baseILj512EfS2_S2_S2_fjLj1024EEEEELb0ELb0EEEvNS_9BwdParamsE)
        /*050c*/ 	.word	0x00000000


	//----- nvinfo : EIATTR_REGCOUNT
	.align		4
.L_215:
        /*0510*/ 	.byte	0x04, 0x2f
        /*0512*/ 	.short	(.L_217 - .L_216)
	.align		4
.L_216:
        /*0514*/ 	.word	index@(_ZN10layer_norm31ln_parallel_residual_bwd_kernelINS_13Kernel_traitsIf6__halfS2_S2_fjLj512ELj1ELj4ELj1ELj16ENS_18Kernel_traits_baseILj512EfS2_S2_S2_fjLj128EEEEELb1ELb0ELb1EEEvNS_9BwdParamsE)
        /*0518*/ 	.word	0x000000b8


	//----- nvinfo : EIATTR_FRAME_SIZE
	.align		4
.L_217:
        /*051c*/ 	.byte	0x04, 0x11
        /*051e*/ 	.short	(.L_219 - .L_218)
	.align		4
.L_218:
        /*0520*/ 	.word	index@(_ZN10layer_norm31ln_parallel_residual_bwd_kernelINS_13Kernel_traitsIf6__halfS2_S2_fjLj512ELj1ELj4ELj1ELj16ENS_18Kernel_traits_baseILj512EfS2_S2_S2_fjLj128EEEEELb1ELb0ELb1EEEvNS_9BwdParamsE)
        /*0524*/ 	.word	0x00000000


	//----- nvinfo : EIATTR_REGCOUNT
	.align		4
.L_219:
        /*0528*/ 	.byte	0x04, 0x2f
        /*052a*/ 	.short	(.L_221 - .L_220)
	.align		4
.L_220:
        /*052c*/ 	.word	index@(_ZN10layer_norm31ln_parallel_residual_bwd_kernelINS_13Kernel_traitsIf6__halfS2_S2_fjLj512ELj1ELj4ELj1ELj16ENS_18Kernel_traits_baseILj512EfS2_S2_S2_fjLj128EEEEELb1ELb0ELb0EEEvNS_9BwdParamsE)
        /*0530*/ 	.word	0x000000bd


	//----- nvinfo : EIATTR_FRAME_SIZE
	.align		4
.L_221:
        /*0534*/ 	.byte	0x04, 0x11
        /*0536*/ 	.short	(.L_223 - .L_222)
	.align		4
.L_222:
        /*0538*/ 	.word	index@(_ZN10layer_norm31ln_parallel_residual_bwd_kernelINS_13Kernel_traitsIf6__halfS2_S2_fjLj512ELj1ELj4ELj1ELj16ENS_18Kernel_traits_baseILj512EfS2_S2_S2_fjLj128EEEEELb1ELb0ELb0EEEvNS_9BwdParamsE)
        /*053c*/ 	.word	0x00000000


	//----- nvinfo : EIATTR_REGCOUNT
	.align		4
.L_223:
        /*0540*/ 	.byte	0x04, 0x2f
        /*0542*/ 	.short	(.L_225 - .L_224)
	.align		4
.L_224:
        /*0544*/ 	.word	index@(_ZN10layer_norm31ln_parallel_residual_bwd_kernelINS_13Kernel_traitsIf6__halfS2_S2_fjLj512ELj1ELj4ELj1ELj16ENS_18Kernel_traits_baseILj512EfS2_S2_S2_fjLj128EEEEELb0ELb1ELb1EEEvNS_9BwdParamsE)
        /*0548*/ 	.word	0x00000080


	//----- nvinfo : EIATTR_FRAME_SIZE
	.align		4
.L_225:
        /*054c*/ 	.byte	0x04, 0x11
        /*054e*/ 	.short	(.L_227 - .L_226)
	.align		4
.L_226:
        /*0550*/ 	.word	index@(_ZN10layer_norm31ln_parallel_residual_bwd_kernelINS_13Kernel_traitsIf6__halfS2_S2_fjLj512ELj1ELj4ELj1ELj16ENS_18Kernel_traits_baseILj512EfS2_S2_S2_fjLj128EEEEELb0ELb1ELb1EEEvNS_9BwdParamsE)
        /*0554*/ 	.word	0x00000000


	//----- nvinfo : EIATTR_REGCOUNT
	.align		4
.L_227:
        /*0558*/ 	.byte	0x04, 0x2f
        /*055a*/ 	.short	(.L_229 - .L_228)
	.align		4
.L_228:
        /*055c*/ 	.word	index@(_ZN10layer_norm31ln_parallel_residual_bwd_kernelINS_13Kernel_traitsIf6__halfS2_S2_fjLj512ELj1ELj4ELj1ELj16ENS_18Kernel_traits_baseILj512EfS2_S2_S2_fjLj128EEEEELb0ELb1ELb0EEEvNS_9BwdParamsE)
        /*0560*/ 	.word	0x00000080


	//----- nvinfo : EIATTR_FRAME_SIZE
	.align		4
.L_229:
        /*0564*/ 	.byte	0x04, 0x11
        /*0566*/ 	.short	(.L_231 - .L_230)
	.align		4
.L_230:
        /*0568*/ 	.word	index@(_ZN10layer_norm31ln_parallel_residual_bwd_kernelINS_13Kernel_traitsIf6__halfS2_S2_fjLj512ELj1ELj4ELj1ELj16ENS_18Kernel_traits_baseILj512EfS2_S2_S2_fjLj128EEEEELb0ELb1ELb0EEEvNS_9BwdParamsE)
        /*056c*/ 	.word	0x00000000


	//----- nvinfo : EIATTR_REGCOUNT
	.align		4
.L_231:
        /*0570*/ 	.byte	0x04, 0x2f
        /*0572*/ 	.short	(.L_233 - .L_232)
	.align		4
.L_232:
        /*0574*/ 	.word	index@(_ZN10layer_norm31ln_parallel_residual_bwd_kernelINS_13Kernel_traitsIf6__halfS2_S2_fjLj512ELj1ELj4ELj1ELj16ENS_18Kernel_traits_baseILj512EfS2_S2_S2_fjLj128EEEEELb0ELb0ELb1EEEvNS_9BwdParamsE)
        /*0578*/ 	.word	0x000000a8


	//----- nvinfo : EIATTR_FRAME_SIZE
	.align		4
.L_233:
        /*057c*/ 	.byte	0x04, 0x11
        /*057e*/ 	.short	(.L_235 - .L_234)
	.align		4
.L_234:
        /*0580*/ 	.word	index@(_ZN10layer_norm31ln_parallel_residual_bwd_kernelINS_13Kernel_traitsIf6__halfS2_S2_fjLj512ELj1ELj4ELj1ELj16ENS_18Kernel_traits_baseILj512EfS2_S2_S2_fjLj128EEEEELb0ELb0ELb1EEEvNS_9BwdParamsE)
        /*0584*/ 	.word	0x00000000


	//----- nvinfo : EIATTR_REGCOUNT
	.align		4
.L_235:
        /*0588*/ 	.byte	0x04, 0x2f
        /*058a*/ 	.short	(.L_237 - .L_236)
	.align		4
.L_236:
        /*058c*/ 	.word	index@(_ZN10layer_norm31ln_parallel_residual_bwd_kernelINS_13Kernel_traitsIf6__halfS2_S2_fjLj512ELj1ELj4ELj1ELj16ENS_18Kernel_traits_baseILj512EfS2_S2_S2_fjLj128EEEEELb0ELb0ELb0EEEvNS_9BwdParamsE)
        /*0590*/ 	.word	0x000000a8


	//----- nvinfo : EIATTR_FRAME_SIZE
	.align		4
.L_237:
        /*0594*/ 	.byte	0x04, 0x11
        /*0596*/ 	.short	(.L_239 - .L_238)
	.align		4
.L_238:
        /*0598*/ 	.word	index@(_ZN10layer_norm31ln_parallel_residual_bwd_kernelINS_13Kernel_traitsIf6__halfS2_S2_fjLj512ELj1ELj4ELj1ELj16ENS_18Kernel_traits_baseILj512EfS2_S2_S2_fjLj128EEEEELb0ELb0ELb0EEEvNS_9BwdParamsE)
        /*059c*/ 	.word	0x00000000


	//----- nvinfo : EIATTR_REGCOUNT
	.align		4
.L_239:
        /*05a0*/ 	.byte	0x04, 0x2f
        /*05a2*/ 	.short	(.L_241 - .L_240)
	.align		4
.L_240:
        /*05a4*/ 	.word	index@(_ZN10layer_norm31ln_parallel_residual_bwd_kernelINS_13Kernel_traitsIf13__nv_bfloat16fS2_fjLj512ELj1ELj4ELj1ELj16ENS_18Kernel_traits_baseILj512EfS2_fS2_fjLj128EEEEELb1ELb1ELb1EEEvNS_9BwdParamsE)
        /*05a8*/ 	.word	0x00000091


	//----- nvinfo : EIATTR_FRAME_SIZE
	.align		4
.L_241:
        /*05ac*/ 	.byte	0x04, 0x11
        /*05ae*/ 	.short	(.L_243 - .L_242)
	.align		4
.L_242:
        /*05b0*/ 	.word	index@(_ZN10layer_norm31ln_parallel_residual_bwd_kernelINS_13Kernel_traitsIf13__nv_bfloat16fS2_fjLj512ELj1ELj4ELj1ELj16ENS_18Kernel_traits_baseILj512EfS2_fS2_fjLj128EEEEELb1ELb1ELb1EEEvNS_9BwdParamsE)
        /*05b4*/ 	.word	0x00000000


	//----- nvinfo : EIATTR_REGCOUNT
	.align		4
.L_243:
        /*05b8*/ 	.byte	0x04, 0x2f
        /*05ba*/ 	.short	(.L_245 - .L_244)
	.align		4
.L_244:
        /*05bc*/ 	.word	index@(_ZN10layer_norm40ln_parallel_residual_bwd_finalize_kernelINS_22Kernel_traits_finalizeILj512Ef13__nv_bfloat16fS2_fjLb0ELj1024ELj4ENS_18Kernel_traits_baseILj512EfS2_fS2_fjLj1024EEEEELb1EEEvNS_9BwdParamsE)
        /*05c0*/ 	.word	0x00000020


	//----- nvinfo : EIATTR_FRAME_SIZE
	.align		4
.L_245:
        /*05c4*/ 	.byte	0x04, 0x11
        /*05c6*/ 	.short	(.L_247 - .L_246)
	.align		4
.L_246:
        /*05c8*/ 	.word	index@(_ZN10layer_norm40ln_parallel_residual_bwd_finalize_kernelINS_22Kernel_traits_finalizeILj512Ef13__nv_bfloat16fS2_fjLb0ELj1024ELj4ENS_18Kernel_traits_baseILj512EfS2_fS2_fjLj1024EEEEELb1EEEvNS_9BwdParamsE)
        /*05cc*/ 	.word	0x00000000


	//----- nvinfo : EIATTR_REGCOUNT
	.align		4
.L_247:
        /*05d0*/ 	.byte	0x04, 0x2f
        /*05d2*/ 	.short	(.L_249 - .L_248)
	.align		4
.L_248:
        /*05d4*/ 	.word	index@(_ZN10layer_norm22ln_bwd_finalize_kernelINS_22Kernel_traits_finalizeILj512Ef13__nv_bfloat16fS2_fjLb0ELj1024ELj4ENS_18Kernel_traits_baseILj512EfS2_fS2_fjLj1024EEEEELb0ELb1EEEvNS_9BwdParamsE)
        /*05d8*/ 	.word	0x00000020


	//----- nvinfo : EIATTR_FRAME_SIZE
	.align		4
.L_249:
        /*05dc*/ 	.byte	0x04, 0x11
        /*05de*/ 	.short	(.L_251 - .L_250)
	.align		4
.L_250:
        /*05e0*/ 	.word	index@(_ZN10layer_norm22ln_bwd_finalize_kernelINS_22Kernel_traits_finalizeILj512Ef13__nv_bfloat16fS2_fjLb0ELj1024ELj4ENS_18Kernel_traits_baseILj512EfS2_fS2_fjLj1024EEEEELb0ELb1EEEvNS_9BwdParamsE)
        /*05e4*/ 	.word	0x00000000


	//----- nvinfo : EIATTR_REGCOUNT
	.align		4
.L_251:
        /*05e8*/ 	.byte	0x04, 0x2f
        /*05ea*/ 	.short	(.L_253 - .L_252)
	.align		4
.L_252:
        /*05ec*/ 	.word	index@(_ZN10layer_norm31ln_parallel_residual_bwd_kernelINS_13Kernel_traitsIf13__nv_bfloat16fS2_fjLj512ELj1ELj4ELj1ELj16ENS_18Kernel_traits_baseILj512EfS2_fS2_fjLj128EEEEELb1ELb1ELb0EEEvNS_9BwdParamsE)
        /*05f0*/ 	.word	0x00000097


	//----- nvinfo : EIATTR_FRAME_SIZE
	.align		4
.L_253:
        /*05f4*/ 	.byte	0x04, 0x11
        /*05f6*/ 	.short	(.L_255 - .L_254)
	.align		4
.L_254:
        /*05f8*/ 	.word	index@(_ZN10layer_norm31ln_parallel_residual_bwd_kernelINS_13Kernel_traitsIf13__nv_bfloat16fS2_fjLj512ELj1ELj4ELj1ELj16ENS_18Kernel_traits_baseILj512EfS2_fS2_fjLj128EEEEELb1ELb1ELb0EEEvNS_9BwdParamsE)
        /*05fc*/ 	.word	0x00000000


	//----- nvinfo : EIATTR_REGCOUNT
	.align		4
.L_255:
        /*0600*/ 	.byte	0x04, 0x2f
        /*0602*/ 	.short	(.L_257 - .L_256)
	.align		4
.L_256:
        /*0604*/ 	.word	index@(_ZN10layer_norm40ln_parallel_residual_bwd_finalize_kernelINS_22Kernel_traits_finalizeILj512Ef13__nv_bfloat16fS2_fjLb0ELj1024ELj4ENS_18Kernel_traits_baseILj512EfS2_fS2_fjLj1024EEEEELb0EEEvNS_9BwdParamsE)
        /*0608*/ 	.word	0x00000020


	//----- nvinfo : EIATTR_FRAME_SIZE
	.align		4
.L_257:
        /*060c*/ 	.byte	0x04, 0x11
        /*060e*/ 	.short	(.L_259 - .L_258)
	.align		4
.L_258:
        /*0610*/ 	.word	index@(_ZN10layer_norm40ln_parallel_residual_bwd_finalize_kernelINS_22Kernel_traits_finalizeILj512Ef13__nv_bfloat16fS2_fjLb0ELj1024ELj4ENS_18Kernel_traits_baseILj512EfS2_fS2_fjLj1024EEEEELb0EEEvNS_9BwdParamsE)
        /*0614*/ 	.word	0x00000000


	//----- nvinfo : EIATTR_REGCOUNT
	.align		4
.L_259:
        /*0618*/ 	.byte	0x04, 0x2f
        /*061a*/ 	.short	(.L_261 - .L_260)
	.align		4
.L_260:
        /*061c*/ 	.word	index@(_ZN10layer_norm22ln_bwd_finalize_kernelINS_22Kernel_traits_finalizeILj512Ef13__nv_bfloat16fS2_fjLb0ELj1024ELj4ENS_18Kernel_traits_baseILj512EfS2_fS2_fjLj1024EEEEELb0ELb0EEEvNS_9BwdParamsE)
        /*0620*/ 	.word	0x00000020


	//----- nvinfo : EIATTR_FRAME_SIZE
	.align		4
.L_261:
        /*0624*/ 	.byte	0x04, 0x11
        /*0626*/ 	.short	(.L_263 - .L_262)
	.align		4
.L_262:
        /*0628*/ 	.word	index@(_ZN10layer_norm22ln_bwd_finalize_kernelINS_22Kernel_traits_finalizeILj512Ef13__nv_bfloat16fS2_fjLb0ELj1024ELj4ENS_18Kernel_traits_baseILj512EfS2_fS2_fjLj1024EEEEELb0ELb0EEEvNS_9BwdParamsE)
        /*062c*/ 	.word	0x00000000


	//----- nvinfo : EIATTR_REGCOUNT
	.align		4
.L_263:
        /*0630*/ 	.byte	0x04, 0x2f
        /*0632*/ 	.short	(.L_265 - .L_264)
	.align		4
.L_264:
        /*0634*/ 	.word	index@(_ZN10layer_norm31ln_parallel_residual_bwd_kernelINS_13Kernel_traitsIf13__nv_bfloat16fS2_fjLj512ELj1ELj4ELj1ELj16ENS_18Kernel_traits_baseILj512EfS2_fS2_fjLj128EEEEELb1ELb0ELb1EEEvNS_9BwdParamsE)
        /*0638*/ 	.word	0x000000bf


	//----- nvinfo : EIATTR_FRAME_SIZE
	.align		4
.L_265:
        /*063c*/ 	.byte	0x04, 0x11
        /*063e*/ 	.short	(.L_267 - .L_266)
	.align		4
.L_266:
        /*0640*/ 	.word	index@(_ZN10layer_norm31ln_parallel_residual_bwd_kernelINS_13Kernel_traitsIf13__nv_bfloat16fS2_fjLj512ELj1ELj4ELj1ELj16ENS_18Kernel_traits_baseILj512EfS2_fS2_fjLj128EEEEELb1ELb0ELb1EEEvNS_9BwdParamsE)
        /*0644*/ 	.word	0x00000000


	//----- nvinfo : EIATTR_REGCOUNT
	.align		4
.L_267:
        /*0648*/ 	.byte	0x04, 0x2f
        /*064a*/ 	.short	(.L_269 - .L_268)
	.align		4
.L_268:
        /*064c*/ 	.word	index@(_ZN10layer_norm31ln_parallel_residual_bwd_kernelINS_13Kernel_traitsIf13__nv_bfloat16fS2_fjLj512ELj1ELj4ELj1ELj16ENS_18Kernel_traits_baseILj512EfS2_fS2_fjLj128EEEEELb1ELb0ELb0EEEvNS_9BwdParamsE)
        /*0650*/ 	.word	0x000000c9


	//----- nvinfo : EIATTR_FRAME_SIZE
	.align		4
.L_269:
        /*0654*/ 	.byte	0x04, 0x11
        /*0656*/ 	.short	(.L_271 - .L_270)
	.align		4
.L_270:
        /*0658*/ 	.word	index@(_ZN10layer_norm31ln_parallel_residual_bwd_kernelINS_13Kernel_traitsIf13__nv_bfloat16fS2_fjLj512ELj1ELj4ELj1ELj16ENS_18Kernel_traits_baseILj512EfS2_fS2_fjLj128EEEEELb1ELb0ELb0EEEvNS_9BwdParamsE)
        /*065c*/ 	.word	0x00000000


	//----- nvinfo : EIATTR_REGCOUNT
	.align		4
.L_271:
        /*0660*/ 	.byte	0x04, 0x2f
        /*0662*/ 	.short	(.L_273 - .L_272)
	.align		4
.L_272:
        /*0664*/ 	.word	index@(_ZN10layer_norm31ln_parallel_residual_bwd_kernelINS_13Kernel_traitsIf13__nv_bfloat16fS2_fjLj512ELj1ELj4ELj1ELj16ENS_18Kernel_traits_baseILj512EfS2_fS2_fjLj128EEEEELb0ELb1ELb1EEEvNS_9BwdParamsE)
        /*0668*/ 	.word	0x00000080


	//----- nvinfo : EIATTR_FRAME_SIZE
	.align		4
.L_273:
        /*066c*/ 	.byte	0x04, 0x11
        /*066e*/ 	.short	(.L_275 - .L_274)
	.align		4
.L_274:
        /*0670*/ 	.word	index@(_ZN10layer_norm31ln_parallel_residual_bwd_kernelINS_13Kernel_traitsIf13__nv_bfloat16fS2_fjLj512ELj1ELj4ELj1ELj16ENS_18Kernel_traits_baseILj512EfS2_fS2_fjLj128EEEEELb0ELb1ELb1EEEvNS_9BwdParamsE)
        /*0674*/ 	.word	0x00000000


	//----- nvinfo : EIATTR_REGCOUNT
	.align		4
.L_275:
        /*0678*/ 	.byte	0x04, 0x2f
        /*067a*/ 	.short	(.L_277 - .L_276)
	.align		4
.L_276:
        /*067c*/ 	.word	index@(_ZN10layer_norm31ln_parallel_residual_bwd_kernelINS_13Kernel_traitsIf13__nv_bfloat16fS2_fjLj512ELj1ELj4ELj1ELj16ENS_18Kernel_traits_baseILj512EfS2_fS2_fjLj128EEEEELb0ELb1ELb0EEEvNS_9BwdParamsE)
        /*0680*/ 	.word	0x00000080


	//----- nvinfo : EIATTR_FRAME_SIZE
	.align		4
.L_277:
        /*0684*/ 	.byte	0x04, 0x11
        /*0686*/ 	.short	(.L_279 - .L_278)
	.align		4
.L_278:
        /*0688*/ 	.word	index@(_ZN10layer_norm31ln_parallel_residual_bwd_kernelINS_13Kernel_traitsIf13__nv_bfloat16fS2_fjLj512ELj1ELj4ELj1ELj16ENS_18Kernel_traits_baseILj512EfS2_fS2_fjLj128EEEEELb0ELb1ELb0EEEvNS_9BwdParamsE)
        /*068c*/ 	.word	0x00000000


	//----- nvinfo : EIATTR_REGCOUNT
	.align		4
.L_279:
        /*0690*/ 	.byte	0x04, 0x2f
        /*0692*/ 	.short	(.L_281 - .L_280)
	.align		4
.L_280:
        /*0694*/ 	.word	index@(_ZN10layer_norm31ln_parallel_residual_bwd_kernelINS_13Kernel_traitsIf13__nv_bfloat16fS2_fjLj512ELj1ELj4ELj1ELj16ENS_18Kernel_traits_baseILj512EfS2_fS2_fjLj128EEEEELb0ELb0ELb1EEEvNS_9BwdParamsE)
        /*0698*/ 	.word	0x000000b6


	//----- nvinfo : EIATTR_FRAME_SIZE
	.align		4
.L_281:
        /*069c*/ 	.byte	0x04, 0x11
        /*069e*/ 	.short	(.L_283 - .L_282)
	.align		4
.L_282:
        /*06a0*/ 	.word	index@(_ZN10layer_norm31ln_parallel_residual_bwd_kernelINS_13Kernel_traitsIf13__nv_bfloat16fS2_fjLj512ELj1ELj4ELj1ELj16ENS_18Kernel_traits_baseILj512EfS2_fS2_fjLj128EEEEELb0ELb0ELb1EEEvNS_9BwdParamsE)
        /*06a4*/ 	.word	0x00000000


	//----- nvinfo : EIATTR_REGCOUNT
	.align		4
.L_283:
        /*06a8*/ 	.byte	0x04, 0x2f
        /*06aa*/ 	.short	(.L_285 - .L_284)
	.align		4
.L_284:
        /*06ac*/ 	.word	index@(_ZN10layer_norm31ln_parallel_residual_bwd_kernelINS_13Kernel_traitsIf13__nv_bfloat16fS2_fjLj512ELj1ELj4ELj1ELj16ENS_18Kernel_traits_baseILj512EfS2_fS2_fjLj128EEEEELb0ELb0ELb0EEEvNS_9BwdParamsE)
        /*06b0*/ 	.word	0x000000c0


	//----- nvinfo : EIATTR_FRAME_SIZE
	.align		4
.L_285:
        /*06b4*/ 	.byte	0x04, 0x11
        /*06b6*/ 	.short	(.L_287 - .L_286)
	.align		4
.L_286:
        /*06b8*/ 	.word	index@(_ZN10layer_norm31ln_parallel_residual_bwd_kernelINS_13Kernel_traitsIf13__nv_bfloat16fS2_fjLj512ELj1ELj4ELj1ELj16ENS_18Kernel_traits_baseILj512EfS2_fS2_fjLj128EEEEELb0ELb0ELb0EEEvNS_9BwdParamsE)
        /*06bc*/ 	.word	0x00000000


	//----- nvinfo : EIATTR_REGCOUNT
	.align		4
.L_287:
        /*06c0*/ 	.byte	0x04, 0x2f
        /*06c2*/ 	.short	(.L_289 - .L_288)
	.align		4
.L_288:
        /*06c4*/ 	.word	index@(_ZN10layer_norm31ln_parallel_residual_bwd_kernelINS_13Kernel_traitsI13__nv_bfloat16S2_fS2_fjLj512ELj1ELj4ELj1ELj16ENS_18Kernel_traits_baseILj512ES2_S2_fS2_fjLj128EEEEELb1ELb1ELb1EEEvNS_9BwdParamsE)
        /*06c8*/ 	.word	0x0000008e


	//----- nvinfo : EIATTR_FRAME_SIZE
	.align		4
.L_289:
        /*06cc*/ 	.byte	0x04, 0x11
        /*06ce*/ 	.short	(.L_291 - .L_290)
	.align		4
.L_290:
        /*06d0*/ 	.word	index@(_ZN10layer_norm31ln_parallel_residual_bwd_kernelINS_13Kernel_traitsI13__nv_bfloat16S2_fS2_fjLj512ELj1ELj4ELj1ELj16ENS_18Kernel_traits_baseILj512ES2_S2_fS2_fjLj128EEEEELb1ELb1ELb1EEEvNS_9BwdParamsE)
        /*06d4*/ 	.word	0x00000000


	//----- nvinfo : EIATTR_REGCOUNT
	.align		4
.L_291:
        /*06d8*/ 	.byte	0x04, 0x2f
        /*06da*/ 	.short	(.L_293 - .L_292)
	.align		4
.L_292:
        /*06dc*/ 	.word	index@(_ZN10layer_norm40ln_parallel_residual_bwd_finalize_kernelINS_22Kernel_traits_finalizeILj512E13__nv_bfloat16S2_fS2_fjLb0ELj1024ELj4ENS_18Kernel_traits_baseILj512ES2_S2_fS2_fjLj1024EEEEELb1EEEvNS_9BwdParamsE)
        /*06e0*/ 	.word	0x00000020


	//----- nvinfo : EIATTR_FRAME_SIZE
	.align		4
.L_293:
        /*06e4*/ 	.byte	0x04, 0x11
        /*06e6*/ 	.short	(.L_295 - .L_294)
	.align		4
.L_294:
        /*06e8*/ 	.word	index@(_ZN10layer_norm40ln_parallel_residual_bwd_finalize_kernelINS_22Kernel_traits_finalizeILj512E13__nv_bfloat16S2_fS2_fjLb0ELj1024ELj4ENS_18Kernel_traits_baseILj512ES2_S2_fS2_fjLj1024EEEEELb1EEEvNS_9BwdParamsE)
        /*06ec*/ 	.word	0x00000000


	//----- nvinfo : EIATTR_REGCOUNT
	.align		4
.L_295:
        /*06f0*/ 	.byte	0x04, 0x2f
        /*06f2*/ 	.short	(.L_297 - .L_296)
	.align		4
.L_296:
        /*06f4*/ 	.word	index@(_ZN10layer_norm22ln_bwd_finalize_kernelINS_22Kernel_traits_finalizeILj512E13__nv_bfloat16S2_fS2_fjLb0ELj1024ELj4ENS_18Kernel_traits_baseILj512ES2_S2_fS2_fjLj1024EEEEELb0ELb1EEEvNS_9BwdParamsE)
        /*06f8*/ 	.word	0x00000020


	//----- nvinfo : EIATTR_FRAME_SIZE
	.align		4
.L_297:
        /*06fc*/ 	.byte	0x04, 0x11
        /*06fe*/ 	.short	(.L_299 - .L_298)
	.align		4
.L_298:
        /*0700*/ 	.word	index@(_ZN10layer_norm22ln_bwd_finalize_kernelINS_22Kernel_traits_finalizeILj512E13__nv_bfloat16S2_fS2_fjLb0ELj1024ELj4ENS_18Kernel_traits_baseILj512ES2_S2_fS2_fjLj1024EEEEELb0ELb1EEEvNS_9BwdParamsE)
        /*0704*/ 	.word	0x00000000


	//----- nvinfo : EIATTR_REGCOUNT
	.align		4
.L_299:
        /*0708*/ 	.byte	0x04, 0x2f
        /*070a*/ 	.short	(.L_301 - .L_300)
	.align		4
.L_300:
        /*070c*/ 	.word	index@(_ZN10layer_norm31ln_parallel_residual_bwd_kernelINS_13Kernel_traitsI13__nv_bfloat16S2_fS2_fjLj512ELj1ELj4ELj1ELj16ENS_18Kernel_traits_baseILj512ES2_S2_fS2_fjLj128EEEEELb1ELb1ELb0EEEvNS_9BwdParamsE)
        /*0710*/ 	.word	0x00000097


	//----- nvinfo : EIATTR_FRAME_SIZE
	.align		4
.L_301:
        /*0714*/ 	.byte	0x04, 0x11
        /*0716*/ 	.short	(.L_303 - .L_302)
	.align		4
.L_302:
        /*0718*/ 	.word	index@(_ZN10layer_norm31ln_parallel_residual_bwd_kernelINS_13Kernel_traitsI13__nv_bfloat16S2_fS2_fjLj512ELj1ELj4ELj1ELj16ENS_18Kernel_traits_baseILj512ES2_S2_fS2_fjLj128EEEEELb1ELb1ELb0EEEvNS_9BwdParamsE)
        /*071c*/ 	.word	0x00000000


	//----- nvinfo : EIATTR_REGCOUNT
	.align		4
.L_303:
        /*0720*/ 	.byte	0x04, 0x2f
        /*0722*/ 	.short	(.L_305 - .L_304)
	.align		4
.L_304:
        /*0724*/ 	.word	index@(_ZN10layer_norm40ln_parallel_residual_bwd_finalize_kernelINS_22Kernel_traits_finalizeILj512E13__nv_bfloat16S2_fS2_fjLb0ELj1024ELj4ENS_18Kernel_traits_baseILj512ES2_S2_fS2_fjLj1024EEEEELb0EEEvNS_9BwdParamsE)
        /*0728*/ 	.word	0x00000020


	//----- nvinfo : EIATTR_FRAME_SIZE
	.align		4
.L_305:
        /*072c*/ 	.byte	0x04, 0x11
        /*072e*/ 	.short	(.L_307 - .L_306)
	.align		4
.L_306:
        /*0730*/ 	.word	index@(_ZN10layer_norm40ln_parallel_residual_bwd_finalize_kernelINS_22Kernel_traits_finalizeILj512E13__nv_bfloat16S2_fS2_fjLb0ELj1024ELj4ENS_18Kernel_traits_baseILj512ES2_S2_fS2_fjLj1024EEEEELb0EEEvNS_9BwdParamsE)
        /*0734*/ 	.word	0x00000000


	//----- nvinfo : EIATTR_REGCOUNT
	.align		4
.L_307:
        /*0738*/ 	.byte	0x04, 0x2f
        /*073a*/ 	.short	(.L_309 - .L_308)
	.align		4
.L_308:
        /*073c*/ 	.word	index@(_ZN10layer_norm22ln_bwd_finalize_kernelINS_22Kernel_traits_finalizeILj512E13__nv_bfloat16S2_fS2_fjLb0ELj1024ELj4ENS_18Kernel_traits_baseILj512ES2_S2_fS2_fjLj1024EEEEELb0ELb0EEEvNS_9BwdParamsE)
        /*0740*/ 	.word	0x00000020


	//----- nvinfo : EIATTR_FRAME_SIZE
	.align		4
.L_309:
        /*0744*/ 	.byte	0x04, 0x11
        /*0746*/ 	.short	(.L_311 - .L_310)
	.align		4
.L_310:
        /*0748*/ 	.word	index@(_ZN10layer_norm22ln_bwd_finalize_kernelINS_22Kernel_traits_finalizeILj512E13__nv_bfloat16S2_fS2_fjLb0ELj1024ELj4ENS_18Kernel_traits_baseILj512ES2_S2_fS2_fjLj1024EEEEELb0ELb0EEEvNS_9BwdParamsE)
        /*074c*/ 	.word	0x00000000


	//----- nvinfo : EIATTR_REGCOUNT
	.align		4
.L_311:
        /*0750*/ 	.byte	0x04, 0x2f
        /*0752*/ 	.short	(.L_313 - .L_312)
	.align		4
.L_312:
        /*0754*/ 	.word	index@(_ZN10layer_norm31ln_parallel_residual_bwd_kernelINS_13Kernel_traitsI13__nv_bfloat16S2_fS2_fjLj512ELj1ELj4ELj1ELj16ENS_18Kernel_traits_baseILj512ES2_S2_fS2_fjLj128EEEEELb1ELb0ELb1EEEvNS_9BwdParamsE)
        /*0758*/ 	.word	0x000000bd


	//----- nvinfo : EIATTR_FRAME_SIZE
	.align		4
.L_313:
        /*075c*/ 	.byte	0x04, 0x11
        /*075e*/ 	.short	(.L_315 - .L_314)
	.align		4
.L_314:
        /*0760*/ 	.word	index@(_ZN10layer_norm31ln_parallel_residual_bwd_kernelINS_13Kernel_traitsI13__nv_bfloat16S2_fS2_fjLj512ELj1ELj4ELj1ELj16ENS_18Kernel_traits_baseILj512ES2_S2_fS2_fjLj128EEEEELb1ELb0ELb1EEEvNS_9BwdParamsE)
        /*0764*/ 	.word	0x00000000


	//----- nvinfo : EIATTR_REGCOUNT
	.align		4
.L_315:
        /*0768*/ 	.byte	0x04, 0x2f
        /*076a*/ 	.short	(.L_317 - .L_316)
	.align		4
.L_316:
        /*076c*/ 	.word	index@(_ZN10layer_norm31ln_parallel_residual_bwd_kernelINS_13Kernel_traitsI13__nv_bfloat16S2_fS2_fjLj512ELj1ELj4ELj1ELj16ENS_18Kernel_traits_baseILj512ES2_S2_fS2_fjLj128EEEEELb1ELb0ELb0EEEvNS_9BwdParamsE)
        /*0770*/ 	.word	0x000000c9


	//----- nvinfo : EIATTR_FRAME_SIZE
	.align		4
.L_317:
        /*0774*/ 	.byte	0x04, 0x11
        /*0776*/ 	.short	(.L_319 - .L_318)
	.align		4
.L_318:
        /*0778*/ 	.word	index@(_ZN10layer_norm31ln_parallel_residual_bwd_kernelINS_13Kernel_traitsI13__nv_bfloat16S2_fS2_fjLj512ELj1ELj4ELj1ELj16ENS_18Kernel_traits_baseILj512ES2_S2_fS2_fjLj128EEEEELb1ELb0ELb0EEEvNS_9BwdParamsE)
        /*077c*/ 	.word	0x00000000


	//----- nvinfo : EIATTR_REGCOUNT
	.align		4
.L_319:
        /*0780*/ 	.byte	0x04, 0x2f
        /*0782*/ 	.short	(.L_321 - .L_320)
	.align		4
.L_320:
        /*0784*/ 	.word	index@(_ZN10layer_norm31ln_parallel_residual_bwd_kernelINS_13Kernel_traitsI13__nv_bfloat16S2_fS2_fjLj512ELj1ELj4ELj1ELj16ENS_18Kernel_traits_baseILj512ES2_S2_fS2_fjLj128EEEEELb0ELb1ELb1EEEvNS_9BwdParamsE)
        /*0788*/ 	.word	0x00000080


	//----- nvinfo : EIATTR_FRAME_SIZE
	.align		4
.L_321:
        /*078c*/ 	.byte	0x04, 0x11
        /*078e*/ 	.short	(.L_323 - .L_322)
	.align		4
.L_322:
        /*0790*/ 	.word	index@(_ZN10layer_norm31ln_parallel_residual_bwd_kernelINS_13Kernel_traitsI13__nv_bfloat16S2_fS2_fjLj512ELj1ELj4ELj1ELj16ENS_18Kernel_traits_baseILj512ES2_S2_fS2_fjLj128EEEEELb0ELb1ELb1EEEvNS_9BwdParamsE)
        /*0794*/ 	.word	0x00000000


	//----- nvinfo : EIATTR_REGCOUNT
	.align		4
.L_323:
        /*0798*/ 	.byte	0x04, 0x2f
        /*079a*/ 	.short	(.L_325 - .L_324)
	.align		4
.L_324:
        /*079c*/ 	.word	index@(_ZN10layer_norm31ln_parallel_residual_bwd_kernelINS_13Kernel_traitsI13__nv_bfloat16S2_fS2_fjLj512ELj1ELj4ELj1ELj16ENS_18Kernel_traits_baseILj512ES2_S2_fS2_fjLj128EEEEELb0ELb1ELb0EEEvNS_9BwdParamsE)
        /*07a0*/ 	.word	0x00000080


	//----- nvinfo : EIATTR_FRAME_SIZE
	.align		4
.L_325:
        /*07a4*/ 	.byte	0x04, 0x11
        /*07a6*/ 	.short	(.L_327 - .L_326)
	.align		4
.L_326:
        /*07a8*/ 	.word	index@(_ZN10layer_norm31ln_parallel_residual_bwd_kernelINS_13Kernel_traitsI13__nv_bfloat16S2_fS2_fjLj512ELj1ELj4ELj1ELj16ENS_18Kernel_traits_baseILj512ES2_S2_fS2_fjLj128EEEEELb0ELb1ELb0EEEvNS_9BwdParamsE)
        /*07ac*/ 	.word	0x00000000


	//----- nvinfo : EIATTR_REGCOUNT
	.align		4
.L_327:
        /*07b0*/ 	.byte	0x04, 0x2f
        /*07b2*/ 	.short	(.L_329 - .L_328)
	.align		4
.L_328:
        /*07b4*/ 	.word	index@(_ZN10layer_norm31ln_parallel_residual_bwd_kernelINS_13Kernel_traitsI13__nv_bfloat16S2_fS2_fjLj512ELj1ELj4ELj1ELj16ENS_18Kernel_traits_baseILj512ES2_S2_fS2_fjLj128EEEEELb0ELb0ELb1EEEvNS_9BwdParamsE)
        /*07b8*/ 	.word	0x000000b5


	//----- nvinfo : EIATTR_FRAME_SIZE
	.align		4
.L_329:
        /*07bc*/ 	.byte	0x04, 0x11
        /*07be*/ 	.short	(.L_331 - .L_330)
	.align		4
.L_330:
        /*07c0*/ 	.word	index@(_ZN10layer_norm31ln_parallel_residual_bwd_kernelINS_13Kernel_traitsI13__nv_bfloat16S2_fS2_fjLj512ELj1ELj4ELj1ELj16ENS_18Kernel_traits_baseILj512ES2_S2_fS2_fjLj128EEEEELb0ELb0ELb1EEEvNS_9BwdParamsE)
        /*07c4*/ 	.word	0x00000000


	//----- nvinfo : EIATTR_REGCOUNT
	.align		4
.L_331:
        /*07c8*/ 	.byte	0x04, 0x2f
        /*07ca*/ 	.short	(.L_333 - .L_332)
	.align		4
.L_332:
        /*07cc*/ 	.word	index@(_ZN10layer_norm31ln_parallel_residual_bwd_kernelINS_13Kernel_traitsI13__nv_bfloat16S2_fS2_fjLj512ELj1ELj4ELj1ELj16ENS_18Kernel_traits_baseILj512ES2_S2_fS2_fjLj128EEEEELb0ELb0ELb0EEEvNS_9BwdParamsE)
        /*07d0*/ 	.word	0x000000bb


	//----- nvinfo : EIATTR_FRAME_SIZE
	.align		4
.L_333:
        /*07d4*/ 	.byte	0x04, 0x11
        /*07d6*/ 	.short	(.L_335 - .L_334)
	.align		4
.L_334:
        /*07d8*/ 	.word	index@(_ZN10layer_norm31ln_parallel_residual_bwd_kernelINS_13Kernel_traitsI13__nv_bfloat16S2_fS2_fjLj512ELj1ELj4ELj1ELj16ENS_18Kernel_traits_baseILj512ES2_S2_fS2_fjLj128EEEEELb0ELb0ELb0EEEvNS_9BwdParamsE)
        /*07dc*/ 	.word	0x00000000


	//----- nvinfo : EIATTR_REGCOUNT
	.align		4
.L_335:
        /*07e0*/ 	.byte	0x04, 0x2f
        /*07e2*/ 	.short	(.L_337 - .L_336)
	.align		4
.L_336:
        /*07e4*/ 	.word	index@(_ZN10layer_norm31ln_parallel_residual_bwd_kernelINS_13Kernel_traitsIf13__nv_bfloat16S2_S2_fjLj512ELj1ELj4ELj1ELj16ENS_18Kernel_traits_baseILj512EfS2_S2_S2_fjLj128EEEEELb1ELb1ELb1EEEvNS_9BwdParamsE)
        /*07e8*/ 	.word	0x00000080


	//----- nvinfo : EIATTR_FRAME_SIZE
	.align		4
.L_337:
        /*07ec*/ 	.byte	0x04, 0x11
        /*07ee*/ 	.short	(.L_339 - .L_338)
	.align		4
.L_338:
        /*07f0*/ 	.word	index@(_ZN10layer_norm31ln_parallel_residual_bwd_kernelINS_13Kernel_traitsIf13__nv_bfloat16S2_S2_fjLj512ELj1ELj4ELj1ELj16ENS_18Kernel_traits_baseILj512EfS2_S2_S2_fjLj128EEEEELb1ELb1ELb1EEEvNS_9BwdParamsE)
        /*07f4*/ 	.word	0x00000000


	//----- nvinfo : EIATTR_REGCOUNT
	.align		4
.L_339:
        /*07f8*/ 	.byte	0x04, 0x2f
        /*07fa*/ 	.short	(.L_341 - .L_340)
	.align		4
.L_340:
        /*07fc*/ 	.word	index@(_ZN10layer_norm40ln_parallel_residual_bwd_finalize_kernelINS_22Kernel_traits_finalizeILj512Ef13__nv_bfloat16S2_S2_fjLb0ELj1024ELj4ENS_18Kernel_traits_baseILj512EfS2_S2_S2_fjLj1024EEEEELb1EEEvNS_9BwdParamsE)
        /*0800*/ 	.word	0x00000020


	//----- nvinfo : EIATTR_FRAME_SIZE
	.align		4
.L_341:
        /*0804*/ 	.byte	0x04, 0x11
        /*0806*/ 	.short	(.L_343 - .L_342)
	.align		4
.L_342:
        /*0808*/ 	.word	index@(_ZN10layer_norm40ln_parallel_residual_bwd_finalize_kernelINS_22Kernel_traits_finalizeILj512Ef13__nv_bfloat16S2_S2_fjLb0ELj1024ELj4ENS_18Kernel_traits_baseILj512EfS2_S2_S2_fjLj1024EEEEELb1EEEvNS_9BwdParamsE)
        /*080c*/ 	.word	0x00000000


	//----- nvinfo : EIATTR_REGCOUNT
	.align		4
.L_343:
        /*0810*/ 	.byte	0x04, 0x2f
        /*0812*/ 	.short	(.L_345 - .L_344)
	.align		4
.L_344:
        /*0814*/ 	.word	index@(_ZN10layer_norm22ln_bwd_finalize_kernelINS_22Kernel_traits_finalizeILj512Ef13__nv_bfloat16S2_S2_fjLb0ELj1024ELj4ENS_18Kernel_traits_baseILj512EfS2_S2_S2_fjLj1024EEEEELb0ELb1EEEvNS_9BwdParamsE)
        /*0818*/ 	.word	0x00000020


	//----- nvinfo : EIATTR_FRAME_SIZE
	.align		4
.L_345:
        /*081c*/ 	.byte	0x04, 0x11
        /*081e*/ 	.short	(.L_347 - .L_346)
	.align		4
.L_346:
        /*0820*/ 	.word	index@(_ZN10layer_norm22ln_bwd_finalize_kernelINS_22Kernel_traits_finalizeILj512Ef13__nv_bfloat16S2_S2_fjLb0ELj1024ELj4ENS_18Kernel_traits_baseILj512EfS2_S2_S2_fjLj1024EEEEELb0ELb1EEEvNS_9BwdParamsE)
        /*0824*/ 	.word	0x00000000


	//----- nvinfo : EIATTR_REGCOUNT
	.align		4
.L_347:
        /*0828*/ 	.byte	0x04, 0x2f
        /*082a*/ 	.short	(.L_349 - .L_348)
	.align		4
.L_348:
        /*082c*/ 	.word	index@(_ZN10layer_norm31ln_parallel_residual_bwd_kernelINS_13Kernel_traitsIf13__nv_bfloat16S2_S2_fjLj512ELj1ELj4ELj1ELj16ENS_18Kernel_traits_baseILj512EfS2_S2_S2_fjLj128EEEEELb1ELb1ELb0EEEvNS_9BwdParamsE)
        /*0830*/ 	.word	0x00000080


	//----- nvinfo : EIATTR_FRAME_SIZE
	.align		4
.L_349:
        /*0834*/ 	.byte	0x04, 0x11
        /*0836*/ 	.short	(.L_351 - .L_350)
	.align		4
.L_350:
        /*0838*/ 	.word	index@(_ZN10layer_norm31ln_parallel_residual_bwd_kernelINS_13Kernel_traitsIf13__nv_bfloat16S2_S2_fjLj512ELj1ELj4ELj1ELj16ENS_18Kernel_traits_baseILj512EfS2_S2_S2_fjLj128EEEEELb1ELb1ELb0EEEvNS_9BwdParamsE)
        /*083c*/ 	.word	0x00000000


	//----- nvinfo : EIATTR_REGCOUNT
	.align		4
.L_351:
        /*0840*/ 	.byte	0x04, 0x2f
        /*0842*/ 	.short	(.L_353 - .L_352)
	.align		4
.L_352:
        /*0844*/ 	.word	index@(_ZN10layer_norm40ln_parallel_residual_bwd_finalize_kernelINS_22Kernel_traits_finalizeILj512Ef13__nv_bfloat16S2_S2_fjLb0ELj1024ELj4ENS_18Kernel_traits_baseILj512EfS2_S2_S2_fjLj1024EEEEELb0EEEvNS_9BwdParamsE)
        /*0848*/ 	.word	0x00000020


	//----- nvinfo : EIATTR_FRAME_SIZE
	.align		4
.L_353:
        /*084c*/ 	.byte	0x04, 0x11
        /*084e*/ 	.short	(.L_355 - .L_354)
	.align		4
.L_354:
        /*0850*/ 	.word	index@(_ZN10layer_norm40ln_parallel_residual_bwd_finalize_kernelINS_22Kernel_traits_finalizeILj512Ef13__nv_bfloat16S2_S2_fjLb0ELj1024ELj4ENS_18Kernel_traits_baseILj512EfS2_S2_S2_fjLj1024EEEEELb0EEEvNS_9BwdParamsE)
        /*0854*/ 	.word	0x00000000


	//----- nvinfo : EIATTR_REGCOUNT
	.align		4
.L_355:
        /*0858*/ 	.byte	0x04, 0x2f
        /*085a*/ 	.short	(.L_357 - .L_356)
	.align		4
.L_356:
        /*085c*/ 	.word	index@(_ZN10layer_norm22ln_bwd_finalize_kernelINS_22Kernel_traits_finalizeILj512Ef13__nv_bfloat16S2_S2_fjLb0ELj1024ELj4ENS_18Kernel_traits_baseILj512EfS2_S2_S2_fjLj1024EEEEELb0ELb0EEEvNS_9BwdParamsE)
        /*0860*/ 	.word	0x00000020


	//----- nvinfo : EIATTR_FRAME_SIZE
	.align		4
.L_357:
        /*0864*/ 	.byte	0x04, 0x11
        /*0866*/ 	.short	(.L_359 - .L_358)
	.align		4
.L_358:
        /*0868*/ 	.word	index@(_ZN10layer_norm22ln_bwd_finalize_kernelINS_22Kernel_traits_finalizeILj512Ef13__nv_bfloat16S2_S2_fjLb0ELj1024ELj4ENS_18Kernel_traits_baseILj512EfS2_S2_S2_fjLj1024EEEEELb0ELb0EEEvNS_9BwdParamsE)
        /*086c*/ 	.word	0x00000000


	//----- nvinfo : EIATTR_REGCOUNT
	.align		4
.L_359:
        /*0870*/ 	.byte	0x04, 0x2f
        /*0872*/ 	.short	(.L_361 - .L_360)
	.align		4
.L_360:
        /*0874*/ 	.word	index@(_ZN10layer_norm31ln_parallel_residual_bwd_kernelINS_13Kernel_traitsIf13__nv_bfloat16S2_S2_fjLj512ELj1ELj4ELj1ELj16ENS_18Kernel_traits_baseILj512EfS2_S2_S2_fjLj128EEEEELb1ELb0ELb1EEEvNS_9BwdParamsE)
        /*0878*/ 	.word	0x000000b6


	//----- nvinfo : EIATTR_FRAME_SIZE
	.align		4
.L_361:
        /*087c*/ 	.byte	0x04, 0x11
        /*087e*/ 	.short	(.L_363 - .L_362)
	.align		4
.L_362:
        /*0880*/ 	.word	index@(_ZN10layer_norm31ln_parallel_residual_bwd_kernelINS_13Kernel_traitsIf13__nv_bfloat16S2_S2_fjLj512ELj1ELj4ELj1ELj16ENS_18Kernel_traits_baseILj512EfS2_S2_S2_fjLj128EEEEELb1ELb0ELb1EEEvNS_9BwdParamsE)
        /*0884*/ 	.word	0x00000000


	//----- nvinfo : EIATTR_REGCOUNT
	.align		4
.L_363:
        /*0888*/ 	.byte	0x04, 0x2f
        /*088a*/ 	.short	(.L_365 - .L_364)
	.align		4
.L_364:
        /*088c*/ 	.word	index@(_ZN10layer_norm31ln_parallel_residual_bwd_kernelINS_13Kernel_traitsIf13__nv_bfloat16S2_S2_fjLj512ELj1ELj4ELj1ELj16ENS_18Kernel_traits_baseILj512EfS2_S2_S2_fjLj128EEEEELb1ELb0ELb0EEEvNS_9BwdParamsE)
        /*0890*/ 	.word	0x000000bd


	//----- nvinfo : EIATTR_FRAME_SIZE
	.align		4
.L_365:
        /*0894*/ 	.byte	0x04, 0x11
        /*0896*/ 	.short	(.L_367 - .L_366)
	.align		4
.L_366:
        /*0898*/ 	.word	index@(_ZN10layer_norm31ln_parallel_residual_bwd_kernelINS_13Kernel_traitsIf13__nv_bfloat16S2_S2_fjLj512ELj1ELj4ELj1ELj16ENS_18Kernel_traits_baseILj512EfS2_S2_S2_fjLj128EEEEELb1ELb0ELb0EEEvNS_9BwdParamsE)
        /*089c*/ 	.word	0x00000000


	//----- nvinfo : EIATTR_REGCOUNT
	.align		4
.L_367:
        /*08a0*/ 	.byte	0x04, 0x2f
        /*08a2*/ 	.short	(.L_369 - .L_368)
	.align		4
.L_368:
        /*08a4*/ 	.word	index@(_ZN10layer_norm31ln_parallel_residual_bwd_kernelINS_13Kernel_traitsIf13__nv_bfloat16S2_S2_fjLj512ELj1ELj4ELj1ELj16ENS_18Kernel_traits_baseILj512EfS2_S2_S2_fjLj128EEEEELb0ELb1ELb1EEEvNS_9BwdParamsE)
        /*08a8*/ 	.word	0x0000007a


	//----- nvinfo : EIATTR_FRAME_SIZE
	.align		4
.L_369:
        /*08ac*/ 	.byte	0x04, 0x11
        /*08ae*/ 	.short	(.L_371 - .L_370)
	.align		4
.L_370:
        /*08b0*/ 	.word	index@(_ZN10layer_norm31ln_parallel_residual_bwd_kernelINS_13Kernel_traitsIf13__nv_bfloat16S2_S2_fjLj512ELj1ELj4ELj1ELj16ENS_18Kernel_traits_baseILj512EfS2_S2_S2_fjLj128EEEEELb0ELb1ELb1EEEvNS_9BwdParamsE)
        /*08b4*/ 	.word	0x00000000


	//----- nvinfo : EIATTR_REGCOUNT
	.align		4
.L_371:
        /*08b8*/ 	.byte	0x04, 0x2f
        /*08ba*/ 	.short	(.L_373 - .L_372)
	.align		4
.L_372:
        /*08bc*/ 	.word	index@(_ZN10layer_norm31ln_parallel_residual_bwd_kernelINS_13Kernel_traitsIf13__nv_bfloat16S2_S2_fjLj512ELj1ELj4ELj1ELj16ENS_18Kernel_traits_baseILj512EfS2_S2_S2_fjLj128EEEEELb0ELb1ELb0EEEvNS_9BwdParamsE)
        /*08c0*/ 	.word	0x0000007d


	//----- nvinfo : EIATTR_FRAME_SIZE
	.align		4
.L_373:
        /*08c4*/ 	.byte	0x04, 0x11
        /*08c6*/ 	.short	(.L_375 - .L_374)
	.align		4
.L_374:
        /*08c8*/ 	.word	index@(_ZN10layer_norm31ln_parallel_residual_bwd_kernelINS_13Kernel_traitsIf13__nv_bfloat16S2_S2_fjLj512ELj1ELj4ELj1ELj16ENS_18Kernel_traits_baseILj512EfS2_S2_S2_fjLj128EEEEELb0ELb1ELb0EEEvNS_9BwdParamsE)
        /*08cc*/ 	.word	0x00000000


	//----- nvinfo : EIATTR_REGCOUNT
	.align		4
.L_375:
        /*08d0*/ 	.byte	0x04, 0x2f
        /*08d2*/ 	.short	(.L_377 - .L_376)
	.align		4
.L_376:
        /*08d4*/ 	.word	index@(_ZN10layer_norm31ln_parallel_residual_bwd_kernelINS_13Kernel_traitsIf13__nv_bfloat16S2_S2_fjLj512ELj1ELj4ELj1ELj16ENS_18Kernel_traits_baseILj512EfS2_S2_S2_fjLj128EEEEELb0ELb0ELb1EEEvNS_9BwdParamsE)
        /*08d8*/ 	.word	0x000000a8


	//----- nvinfo : EIATTR_FRAME_SIZE
	.align		4
.L_377:
        /*08dc*/ 	.byte	0x04, 0x11
        /*08de*/ 	.short	(.L_379 - .L_378)
	.align		4
.L_378:
        /*08e0*/ 	.word	index@(_ZN10layer_norm31ln_parallel_residual_bwd_kernelINS_13Kernel_traitsIf13__nv_bfloat16S2_S2_fjLj512ELj1ELj4ELj1ELj16ENS_18Kernel_traits_baseILj512EfS2_S2_S2_fjLj128EEEEELb0ELb0ELb1EEEvNS_9BwdParamsE)
        /*08e4*/ 	.word	0x00000000


	//----- nvinfo : EIATTR_REGCOUNT
	.align		4
.L_379:
        /*08e8*/ 	.byte	0x04, 0x2f
        /*08ea*/ 	.short	(.L_381 - .L_380)
	.align		4
.L_380:
        /*08ec*/ 	.word	index@(_ZN10layer_norm31ln_parallel_residual_bwd_kernelINS_13Kernel_traitsIf13__nv_bfloat16S2_S2_fjLj512ELj1ELj4ELj1ELj16ENS_18Kernel_traits_baseILj512EfS2_S2_S2_fjLj128EEEEELb0ELb0ELb0EEEvNS_9BwdParamsE)
        /*08f0*/ 	.word	0x000000a8


	//----- nvinfo : EIATTR_FRAME_SIZE
	.align		4
.L_381:
        /*08f4*/ 	.byte	0x04, 0x11
        /*08f6*/ 	.short	(.L_383 - .L_382)
	.align		4
.L_382:
        /*08f8*/ 	.word	index@(_ZN10layer_norm31ln_parallel_residual_bwd_kernelINS_13Kernel_traitsIf13__nv_bfloat16S2_S2_fjLj512ELj1ELj4ELj1ELj16ENS_18Kernel_traits_baseILj512EfS2_S2_S2_fjLj128EEEEELb0ELb0ELb0EEEvNS_9BwdParamsE)
        /*08fc*/ 	.word	0x00000000


	//----- nvinfo : EIATTR_REGCOUNT
	.align		4
.L_383:
        /*0900*/ 	.byte	0x04, 0x2f
        /*0902*/ 	.short	(.L_385 - .L_384)
	.align		4
.L_384:
        /*0904*/ 	.word	index@(_ZN10layer_norm31ln_parallel_residual_bwd_kernelINS_13Kernel_traitsI6__halfS2_S2_S2_fjLj512ELj1ELj4ELj1ELj16ENS_18Kernel_traits_baseILj512ES2_S2_S2_S2_fjLj128EEEEELb1ELb1ELb1EEEvNS_9BwdParamsE)
        /*0908*/ 	.word	0x00000080


	//----- nvinfo : EIATTR_FRAME_SIZE
	.align		4
.L_385:
        /*090c*/ 	.byte	0x04, 0x11
        /*090e*/ 	.short	(.L_387 - .L_386)
	.align		4
.L_386:
        /*0910*/ 	.word	index@(_ZN10layer_norm31ln_parallel_residual_bwd_kernelINS_13Kernel_traitsI6__halfS2_S2_S2_fjLj512ELj1ELj4ELj1ELj16ENS_18Kernel_traits_baseILj512ES2_S2_S2_S2_fjLj128EEEEELb1ELb1ELb1EEEvNS_9BwdParamsE)
        /*0914*/ 	.word	0x00000000


	//----- nvinfo : EIATTR_REGCOUNT
	.align		4
.L_387:
        /*0918*/ 	.byte	0x04, 0x2f
        /*091a*/ 	.short	(.L_389 - .L_388)
	.align		4
.L_388:
        /*091c*/ 	.word	index@(_ZN10layer_norm40ln_parallel_residual_bwd_finalize_kernelINS_22Kernel_traits_finalizeILj512E6__halfS2_S2_S2_fjLb0ELj1024ELj4ENS_18Kernel_traits_baseILj512ES2_S2_S2_S2_fjLj1024EEEEELb1EEEvNS_9BwdParamsE)
        /*0920*/ 	.word	0x00000020


	//----- nvinfo : EIATTR_FRAME_SIZE
	.align		4
.L_389:
        /*0924*/ 	.byte	0x04, 0x11
        /*0926*/ 	.short	(.L_391 - .L_390)
	.align		4
.L_390:
        /*0928*/ 	.word	index@(_ZN10layer_norm40ln_parallel_residual_bwd_finalize_kernelINS_22Kernel_traits_finalizeILj512E6__halfS2_S2_S2_fjLb0ELj1024ELj4ENS_18Kernel_traits_baseILj512ES2_S2_S2_S2_fjLj1024EEEEELb1EEEvNS_9BwdParamsE)
        /*092c*/ 	.word	0x00000000


	//----- nvinfo : EIATTR_REGCOUNT
	.align		4
.L_391:
        /*0930*/ 	.byte	0x04, 0x2f
        /*0932*/ 	.short	(.L_393 - .L_392)
	.align		4
.L_392:
        /*0934*/ 	.word	index@(_ZN10layer_norm22ln_bwd_finalize_kernelINS_22Kernel_traits_finalizeILj512E6__halfS2_S2_S2_fjLb0ELj1024ELj4ENS_18Kernel_traits_baseILj512ES2_S2_S2_S2_fjLj1024EEEEELb0ELb1EEEvNS_9BwdParamsE)
        /*0938*/ 	.word	0x00000020


	//----- nvinfo : EIATTR_FRAME_SIZE
	.align		4
.L_393:
        /*093c*/ 	.byte	0x04, 0x11
        /*093e*/ 	.short	(.L_395 - .L_394)
	.align		4
.L_394:
        /*0940*/ 	.word	index@(_ZN10layer_norm22ln_bwd_finalize_kernelINS_22Kernel_traits_finalizeILj512E6__halfS2_S2_S2_fjLb0ELj1024ELj4ENS_18Kernel_traits_baseILj512ES2_S2_S2_S2_fjLj1024EEEEELb0ELb1EEEvNS_9BwdParamsE)
        /*0944*/ 	.word	0x00000000


	//----- nvinfo : EIATTR_REGCOUNT
	.align		4
.L_395:
        /*0948*/ 	.byte	0x04, 0x2f
        /*094a*/ 	.short	(.L_397 - .L_396)
	.align		4
.L_396:
        /*094c*/ 	.word	index@(_ZN10layer_norm31ln_parallel_residual_bwd_kernelINS_13Kernel_traitsI6__halfS2_S2_S2_fjLj512ELj1ELj4ELj1ELj16ENS_18Kernel_traits_baseILj512ES2_S2_S2_S2_fjLj128EEEEELb1ELb1ELb0EEEvNS_9BwdParamsE)
        /*0950*/ 	.word	0x00000080


	//----- nvinfo : EIATTR_FRAME_SIZE
	.align		4
.L_397:
        /*0954*/ 	.byte	0x04, 0x11
        /*0956*/ 	.short	(.L_399 - .L_398)
	.align		4
.L_398:
        /*0958*/ 	.word	index@(_ZN10layer_norm31ln_parallel_residual_bwd_kernelINS_13Kernel_traitsI6__halfS2_S2_S2_fjLj512ELj1ELj4ELj1ELj16ENS_18Kernel_traits_baseILj512ES2_S2_S2_S2_fjLj128EEEEELb1ELb1ELb0EEEvNS_9BwdParamsE)
        /*095c*/ 	.word	0x00000000


	//----- nvinfo : EIATTR_REGCOUNT
	.align		4
.L_399:
        /*0960*/ 	.byte	0x04, 0x2f
        /*0962*/ 	.short	(.L_401 - .L_400)
	.align		4
.L_400:
        /*0964*/ 	.word	index@(_ZN10layer_norm40ln_parallel_residual_bwd_finalize_kernelINS_22Kernel_traits_finalizeILj512E6__halfS2_S2_S2_fjLb0ELj1024ELj4ENS_18Kernel_traits_baseILj512ES2_S2_S2_S2_fjLj1024EEEEELb0EEEvNS_9BwdParamsE)
        /*0968*/ 	.word	0x00000020


	//----- nvinfo : EIATTR_FRAME_SIZE
	.align		4
.L_401:
        /*096c*/ 	.byte	0x04, 0x11
        /*096e*/ 	.short	(.L_403 - .L_402)
	.align		4
.L_402:
        /*0970*/ 	.word	index@(_ZN10layer_norm40ln_parallel_residual_bwd_finalize_kernelINS_22Kernel_traits_finalizeILj512E6__halfS2_S2_S2_fjLb0ELj1024ELj4ENS_18Kernel_traits_baseILj512ES2_S2_S2_S2_fjLj1024EEEEELb0EEEvNS_9BwdParamsE)
        /*0974*/ 	.word	0x00000000


	//----- nvinfo : EIATTR_REGCOUNT
	.align		4
.L_403:
        /*0978*/ 	.byte	0x04, 0x2f
        /*097a*/ 	.short	(.L_405 - .L_404)
	.align		4
.L_404:
        /*097c*/ 	.word	index@(_ZN10layer_norm22ln_bwd_finalize_kernelINS_22Kernel_traits_finalizeILj512E6__halfS2_S2_S2_fjLb0ELj1024ELj4ENS_18Kernel_traits_baseILj512ES2_S2_S2_S2_fjLj1024EEEEELb0ELb0EEEvNS_9BwdParamsE)
        /*0980*/ 	.word	0x00000020


	//----- nvinfo : EIATTR_FRAME_SIZE
	.align		4
.L_405:
        /*0984*/ 	.byte	0x04, 0x11
        /*0986*/ 	.short	(.L_407 - .L_406)
	.align		4
.L_406:
        /*0988*/ 	.word	index@(_ZN10layer_norm22ln_bwd_finalize_kernelINS_22Kernel_traits_finalizeILj512E6__halfS2_S2_S2_fjLb0ELj1024ELj4ENS_18Kernel_traits_baseILj512ES2_S2_S2_S2_fjLj1024EEEEELb0ELb0EEEvNS_9BwdParamsE)
        /*098c*/ 	.word	0x00000000


	//----- nvinfo : EIATTR_REGCOUNT
	.align		4
.L_407:
        /*0990*/ 	.byte	0x04, 0x2f
        /*0992*/ 	.short	(.L_409 - .L_408)
	.align		4
.L_408:
        /*0994*/ 	.word	index@(_ZN10layer_norm31ln_parallel_residual_bwd_kernelINS_13Kernel_traitsI6__halfS2_S2_S2_fjLj512ELj1ELj4ELj1ELj16ENS_18Kernel_traits_baseILj512ES2_S2_S2_S2_fjLj128EEEEELb1ELb0ELb1EEEvNS_9BwdParamsE)
        /*0998*/ 	.word	0x000000b1


	//----- nvinfo : EIATTR_FRAME_SIZE
	.align		4
.L_409:
        /*099c*/ 	.byte	0x04, 0x11
        /*099e*/ 	.short	(.L_411 - .L_410)
	.align		4
.L_410:
        /*09a0*/ 	.word	index@(_ZN10layer_norm31ln_parallel_residual_bwd_kernelINS_13Kernel_traitsI6__halfS2_S2_S2_fjLj512ELj1ELj4ELj1ELj16ENS_18Kernel_traits_baseILj512ES2_S2_S2_S2_fjLj128EEEEELb1ELb0ELb1EEEvNS_9BwdParamsE)
        /*09a4*/ 	.word	0x00000000


	//----- nvinfo : EIATTR_REGCOUNT
	.align		4
.L_411:
        /*09a8*/ 	.byte	0x04, 0x2f
        /*09aa*/ 	.short	(.L_413 - .L_412)
	.align		4
.L_412:
        /*09ac*/ 	.word	index@(_ZN10layer_norm31ln_parallel_residual_bwd_kernelINS_13Kernel_traitsI6__halfS2_S2_S2_fjLj512ELj1ELj4ELj1ELj16ENS_18Kernel_traits_baseILj512ES2_S2_S2_S2_fjLj128EEEEELb1ELb0ELb0EEEvNS_9BwdParamsE)
        /*09b0*/ 	.word	0x000000bd


	//----- nvinfo : EIATTR_FRAME_SIZE
	.align		4
.L_413:
        /*09b4*/ 	.byte	0x04, 0x11
        /*09b6*/ 	.short	(.L_415 - .L_414)
	.align		4
.L_414:
        /*09b8*/ 	.word	index@(_ZN10layer_norm31ln_parallel_residual_bwd_kernelINS_13Kernel_traitsI6__halfS2_S2_S2_fjLj512ELj1ELj4ELj1ELj16ENS_18Kernel_traits_baseILj512ES2_S2_S2_S2_fjLj128EEEEELb1ELb0ELb0EEEvNS_9BwdParamsE)
        /*09bc*/ 	.word	0x00000000


	//----- nvinfo : EIATTR_REGCOUNT
	.align		4
.L_415:
        /*09c0*/ 	.byte	0x04, 0x2f
        /*09c2*/ 	.short	(.L_417 - .L_416)
	.align		4
.L_416:
        /*09c4*/ 	.word	index@(_ZN10layer_norm31ln_parallel_residual_bwd_kernelINS_13Kernel_traitsI6__halfS2_S2_S2_fjLj512ELj1ELj4ELj1ELj16ENS_18Kernel_traits_baseILj512ES2_S2_S2_S2_fjLj128EEEEELb0ELb1ELb1EEEvNS_9BwdParamsE)
        /*09c8*/ 	.word	0x00000079


	//----- nvinfo : EIATTR_FRAME_SIZE
	.align		4
.L_417:
        /*09cc*/ 	.byte	0x04, 0x11
        /*09ce*/ 	.short	(.L_419 - .L_418)
	.align		4
.L_418:
        /*09d0*/ 	.word	index@(_ZN10layer_norm31ln_parallel_residual_bwd_kernelINS_13Kernel_traitsI6__halfS2_S2_S2_fjLj512ELj1ELj4ELj1ELj16ENS_18Kernel_traits_baseILj512ES2_S2_S2_S2_fjLj128EEEEELb0ELb1ELb1EEEvNS_9BwdParamsE)
        /*09d4*/ 	.word	0x00000000


	//----- nvinfo : EIATTR_REGCOUNT
	.align		4
.L_419:
        /*09d8*/ 	.byte	0x04, 0x2f
        /*09da*/ 	.short	(.L_421 - .L_420)
	.align		4
.L_420:
        /*09dc*/ 	.word	index@(_ZN10layer_norm31ln_parallel_residual_bwd_kernelINS_13Kernel_traitsI6__halfS2_S2_S2_fjLj512ELj1ELj4ELj1ELj16ENS_18Kernel_traits_baseILj512ES2_S2_S2_S2_fjLj128EEEEELb0ELb1ELb0EEEvNS_9BwdParamsE)
        /*09e0*/ 	.word	0x00000080


	//----- nvinfo : EIATTR_FRAME_SIZE
	.align		4
.L_421:
        /*09e4*/ 	.byte	0x04, 0x11
        /*09e6*/ 	.short	(.L_423 - .L_422)
	.align		4
.L_422:
        /*09e8*/ 	.word	index@(_ZN10layer_norm31ln_parallel_residual_bwd_kernelINS_13Kernel_traitsI6__halfS2_S2_S2_fjLj512ELj1ELj4ELj1ELj16ENS_18Kernel_traits_baseILj512ES2_S2_S2_S2_fjLj128EEEEELb0ELb1ELb0EEEvNS_9BwdParamsE)
        /*09ec*/ 	.word	0x00000000


	//----- nvinfo : EIATTR_REGCOUNT
	.align		4
.L_423:
        /*09f0*/ 	.byte	0x04, 0x2f
        /*09f2*/ 	.short	(.L_425 - .L_424)
	.align		4
.L_424:
        /*09f4*/ 	.word	index@(_ZN10layer_norm31ln_parallel_residual_bwd_kernelINS_13Kernel_traitsI6__halfS2_S2_S2_fjLj512ELj1ELj4ELj1ELj16ENS_18Kernel_traits_baseILj512ES2_S2_S2_S2_fjLj128EEEEELb0ELb0ELb1EEEvNS_9BwdParamsE)
        /*09f8*/ 	.word	0x000000a8


	//----- nvinfo : EIATTR_FRAME_SIZE
	.align		4
.L_425:
        /*09fc*/ 	.byte	0x04, 0x11
        /*09fe*/ 	.short	(.L_427 - .L_426)
	.align		4
.L_426:
        /*0a00*/ 	.word	index@(_ZN10layer_norm31ln_parallel_residual_bwd_kernelINS_13Kernel_traitsI6__halfS2_S2_S2_fjLj512ELj1ELj4ELj1ELj16ENS_18Kernel_traits_baseILj512ES2_S2_S2_S2_fjLj128EEEEELb0ELb0ELb1EEEvNS_9BwdParamsE)
        /*0a04*/ 	.word	0x00000000


	//----- nvinfo : EIATTR_REGCOUNT
	.align		4
.L_427:
        /*0a08*/ 	.byte	0x04, 0x2f
        /*0a0a*/ 	.short	(.L_429 - .L_428)
	.align		4
.L_428:
        /*0a0c*/ 	.word	index@(_ZN10layer_norm31ln_parallel_residual_bwd_kernelINS_13Kernel_traitsI6__halfS2_S2_S2_fjLj512ELj1ELj4ELj1ELj16ENS_18Kernel_traits_baseILj512ES2_S2_S2_S2_fjLj128EEEEELb0ELb0ELb0EEEvNS_9BwdParamsE)
        /*0a10*/ 	.word	0x000000a8


	//----- nvinfo : EIATTR_FRAME_SIZE
	.align		4
.L_429:
        /*0a14*/ 	.byte	0x04, 0x11
        /*0a16*/ 	.short	(.L_431 - .L_430)
	.align		4
.L_430:
        /*0a18*/ 	.word	index@(_ZN10layer_norm31ln_parallel_residual_bwd_kernelINS_13Kernel_traitsI6__halfS2_S2_S2_fjLj512ELj1ELj4ELj1ELj16ENS_18Kernel_traits_baseILj512ES2_S2_S2_S2_fjLj128EEEEELb0ELb0ELb0EEEvNS_9BwdParamsE)
        /*0a1c*/ 	.word	0x00000000


	//----- nvinfo : EIATTR_REGCOUNT
	.align		4
.L_431:
        /*0a20*/ 	.byte	0x04, 0x2f
        /*0a22*/ 	.short	(.L_433 - .L_432)
	.align		4
.L_432:
        /*0a24*/ 	.word	index@(_ZN10layer_norm31ln_parallel_residual_bwd_kernelINS_13Kernel_traitsI13__nv_bfloat16S2_S2_S2_fjLj512ELj1ELj4ELj1ELj16ENS_18Kernel_traits_baseILj512ES2_S2_S2_S2_fjLj128EEEEELb1ELb1ELb1EEEvNS_9BwdParamsE)
        /*0a28*/ 	.word	0x00000080


	//----- nvinfo : EIATTR_FRAME_SIZE
	.align		4
.L_433:
        /*0a2c*/ 	.byte	0x04, 0x11
        /*0a2e*/ 	.short	(.L_435 - .L_434)
	.align		4
.L_434:
        /*0a30*/ 	.word	index@(_ZN10layer_norm31ln_parallel_residual_bwd_kernelINS_13Kernel_traitsI13__nv_bfloat16S2_S2_S2_fjLj512ELj1ELj4ELj1ELj16ENS_18Kernel_traits_baseILj512ES2_S2_S2_S2_fjLj128EEEEELb1ELb1ELb1EEEvNS_9BwdParamsE)
        /*0a34*/ 	.word	0x00000000


	//----- nvinfo : EIATTR_REGCOUNT
	.align		4
.L_435:
        /*0a38*/ 	.byte	0x04, 0x2f
        /*0a3a*/ 	.short	(.L_437 - .L_436)
	.align		4
.L_436:
        /*0a3c*/ 	.word	index@(_ZN10layer_norm40ln_parallel_residual_bwd_finalize_kernelINS_22Kernel_traits_finalizeILj512E13__nv_bfloat16S2_S2_S2_fjLb0ELj1024ELj4ENS_18Kernel_traits_baseILj512ES2_S2_S2_S2_fjLj1024EEEEELb1EEEvNS_9BwdParamsE)
        /*0a40*/ 	.word	0x00000020


	//----- nvinfo : EIATTR_FRAME_SIZE
	.align		4
.L_437:
        /*0a44*/ 	.byte	0x04, 0x11
        /*0a46*/ 	.short	(.L_439 - .L_438)
	.align		4
.L_438:
        /*0a48*/ 	.word	index@(_ZN10layer_norm40ln_parallel_residual_bwd_finalize_kernelINS_22Kernel_traits_finalizeILj512E13__nv_bfloat16S2_S2_S2_fjLb0ELj1024ELj4ENS_18Kernel_traits_baseILj512ES2_S2_S2_S2_fjLj1024EEEEELb1EEEvNS_9BwdParamsE)
        /*0a4c*/ 	.word	0x00000000


	//----- nvinfo : EIATTR_REGCOUNT
	.align		4
.L_439:
        /*0a50*/ 	.byte	0x04, 0x2f
        /*0a52*/ 	.short	(.L_441 - .L_440)
	.align		4
.L_440:
        /*0a54*/ 	.word	index@(_ZN10layer_norm22ln_bwd_finalize_kernelINS_22Kernel_traits_finalizeILj512E13__nv_bfloat16S2_S2_S2_fjLb0ELj1024ELj4ENS_18Kernel_traits_baseILj512ES2_S2_S2_S2_fjLj1024EEEEELb0ELb1EEEvNS_9BwdParamsE)
        /*0a58*/ 	.word	0x00000020


	//----- nvinfo : EIATTR_FRAME_SIZE
	.align		4
.L_441:
        /*0a5c*/ 	.byte	0x04, 0x11
        /*0a5e*/ 	.short	(.L_443 - .L_442)
	.align		4
.L_442:
        /*0a60*/ 	.word	index@(_ZN10layer_norm22ln_bwd_finalize_kernelINS_22Kernel_traits_finalizeILj512E13__nv_bfloat16S2_S2_S2_fjLb0ELj1024ELj4ENS_18Kernel_traits_baseILj512ES2_S2_S2_S2_fjLj1024EEEEELb0ELb1EEEvNS_9BwdParamsE)
        /*0a64*/ 	.word	0x00000000


	//----- nvinfo : EIATTR_REGCOUNT
	.align		4
.L_443:
        /*0a68*/ 	.byte	0x04, 0x2f
        /*0a6a*/ 	.short	(.L_445 - .L_444)
	.align		4
.L_444:
        /*0a6c*/ 	.word	index@(_ZN10layer_norm31ln_parallel_residual_bwd_kernelINS_13Kernel_traitsI13__nv_bfloat16S2_S2_S2_fjLj512ELj1ELj4ELj1ELj16ENS_18Kernel_traits_baseILj512ES2_S2_S2_S2_fjLj128EEEEELb1ELb1ELb0EEEvNS_9BwdParamsE)
        /*0a70*/ 	.word	0x00000080


	//----- nvinfo : EIATTR_FRAME_SIZE
	.align		4
.L_445:
        /*0a74*/ 	.byte	0x04, 0x11
        /*0a76*/ 	.short	(.L_447 - .L_446)
	.align		4
.L_446:
        /*0a78*/ 	.word	index@(_ZN10layer_norm31ln_parallel_residual_bwd_kernelINS_13Kernel_traitsI13__nv_bfloat16S2_S2_S2_fjLj512ELj1ELj4ELj1ELj16ENS_18Kernel_traits_baseILj512ES2_S2_S2_S2_fjLj128EEEEELb1ELb1ELb0EEEvNS_9BwdParamsE)
        /*0a7c*/ 	.word	0x00000000


	//----- nvinfo : EIATTR_REGCOUNT
	.align		4
.L_447:
        /*0a80*/ 	.byte	0x04, 0x2f
        /*0a82*/ 	.short	(.L_449 - .L_448)
	.align		4
.L_448:
        /*0a84*/ 	.word	index@(_ZN10layer_norm40ln_parallel_residual_bwd_finalize_kernelINS_22Kernel_traits_finalizeILj512E13__nv_bfloat16S2_S2_S2_fjLb0ELj1024ELj4ENS_18Kernel_traits_baseILj512ES2_S2_S2_S2_fjLj1024EEEEELb0EEEvNS_9BwdParamsE)
        /*0a88*/ 	.word	0x00000020


	//----- nvinfo : EIATTR_FRAME_SIZE
	.align		4
.L_449:
        /*0a8c*/ 	.byte	0x04, 0x11
        /*0a8e*/ 	.short	(.L_451 - .L_450)
	.align		4
.L_450:
        /*0a90*/ 	.word	index@(_ZN10layer_norm40ln_parallel_residual_bwd_finalize_kernelINS_22Kernel_traits_finalizeILj512E13__nv_bfloat16S2_S2_S2_fjLb0ELj1024ELj4ENS_18Kernel_traits_baseILj512ES2_S2_S2_S2_fjLj1024EEEEELb0EEEvNS_9BwdParamsE)
        /*0a94*/ 	.word	0x00000000


	//----- nvinfo : EIATTR_REGCOUNT
	.align		4
.L_451:
        /*0a98*/ 	.byte	0x04, 0x2f
        /*0a9a*/ 	.short	(.L_453 - .L_452)
	.align		4
.L_452:
        /*0a9c*/ 	.word	index@(_ZN10layer_norm22ln_bwd_finalize_kernelINS_22Kernel_traits_finalizeILj512E13__nv_bfloat16S2_S2_S2_fjLb0ELj1024ELj4ENS_18Kernel_traits_baseILj512ES2_S2_S2_S2_fjLj1024EEEEELb0ELb0EEEvNS_9BwdParamsE)
        /*0aa0*/ 	.word	0x00000020


	//----- nvinfo : EIATTR_FRAME_SIZE
	.align		4
.L_453:
        /*0aa4*/ 	.byte	0x04, 0x11
        /*0aa6*/ 	.short	(.L_455 - .L_454)
	.align		4
.L_454:
        /*0aa8*/ 	.word	index@(_ZN10layer_norm22ln_bwd_finalize_kernelINS_22Kernel_traits_finalizeILj512E13__nv_bfloat16S2_S2_S2_fjLb0ELj1024ELj4ENS_18Kernel_traits_baseILj512ES2_S2_S2_S2_fjLj1024EEEEELb0ELb0EEEvNS_9BwdParamsE)
        /*0aac*/ 	.word	0x00000000


	//----- nvinfo : EIATTR_REGCOUNT
	.align		4
.L_455:
        /*0ab0*/ 	.byte	0x04, 0x2f
        /*0ab2*/ 	.short	(.L_457 - .L_456)
	.align		4
.L_456:
        /*0ab4*/ 	.word	index@(_ZN10layer_norm31ln_parallel_residual_bwd_kernelINS_13Kernel_traitsI13__nv_bfloat16S2_S2_S2_fjLj512ELj1ELj4ELj1ELj16ENS_18Kernel_traits_baseILj512ES2_S2_S2_S2_fjLj128EEEEELb1ELb0ELb1EEEvNS_9BwdParamsE)
        /*0ab8*/ 	.word	0x000000b2


	//----- nvinfo : EIATTR_FRAME_SIZE
	.align		4
.L_457:
        /*0abc*/ 	.byte	0x04, 0x11
        /*0abe*/ 	.short	(.L_459 - .L_458)
	.align		4
.L_458:
        /*0ac0*/ 	.word	index@(_ZN10layer_norm31ln_parallel_residual_bwd_kernelINS_13Kernel_traitsI13__nv_bfloat16S2_S2_S2_fjLj512ELj1ELj4ELj1ELj16ENS_18Kernel_traits_baseILj512ES2_S2_S2_S2_fjLj128EEEEELb1ELb0ELb1EEEvNS_9BwdParamsE)
        /*0ac4*/ 	.word	0x00000000


	//----- nvinfo : EIATTR_REGCOUNT
	.align		4
.L_459:
        /*0ac8*/ 	.byte	0x04, 0x2f
        /*0aca*/ 	.short	(.L_461 - .L_460)
	.align		4
.L_460:
        /*0acc*/ 	.word	index@(_ZN10layer_norm31ln_parallel_residual_bwd_kernelINS_13Kernel_traitsI13__nv_bfloat16S2_S2_S2_fjLj512ELj1ELj4ELj1ELj16ENS_18Kernel_traits_baseILj512ES2_S2_S2_S2_fjLj128EEEEELb1ELb0ELb0EEEvNS_9BwdParamsE)
        /*0ad0*/ 	.word	0x000000bd


	//----- nvinfo : EIATTR_FRAME_SIZE
	.align		4
.L_461:
        /*0ad4*/ 	.byte	0x04, 0x11
        /*0ad6*/ 	.short	(.L_463 - .L_462)
	.align		4
.L_462:
        /*0ad8*/ 	.word	index@(_ZN10layer_norm31ln_parallel_residual_bwd_kernelINS_13Kernel_traitsI13__nv_bfloat16S2_S2_S2_fjLj512ELj1ELj4ELj1ELj16ENS_18Kernel_traits_baseILj512ES2_S2_S2_S2_fjLj128EEEEELb1ELb0ELb0EEEvNS_9BwdParamsE)
        /*0adc*/ 	.word	0x00000000


	//----- nvinfo : EIATTR_REGCOUNT
	.align		4
.L_463:
        /*0ae0*/ 	.byte	0x04, 0x2f
        /*0ae2*/ 	.short	(.L_465 - .L_464)
	.align		4
.L_464:
        /*0ae4*/ 	.word	index@(_ZN10layer_norm31ln_parallel_residual_bwd_kernelINS_13Kernel_traitsI13__nv_bfloat16S2_S2_S2_fjLj512ELj1ELj4ELj1ELj16ENS_18Kernel_traits_baseILj512ES2_S2_S2_S2_fjLj128EEEEELb0ELb1ELb1EEEvNS_9BwdParamsE)
        /*0ae8*/ 	.word	0x00000078


	//----- nvinfo : EIATTR_FRAME_SIZE
	.align		4
.L_465:
        /*0aec*/ 	.byte	0x04, 0x11
        /*0aee*/ 	.short	(.L_467 - .L_466)
	.align		4
.L_466:
        /*0af0*/ 	.word	index@(_ZN10layer_norm31ln_parallel_residual_bwd_kernelINS_13Kernel_traitsI13__nv_bfloat16S2_S2_S2_fjLj512ELj1ELj4ELj1ELj16ENS_18Kernel_traits_baseILj512ES2_S2_S2_S2_fjLj128EEEEELb0ELb1ELb1EEEvNS_9BwdParamsE)
        /*0af4*/ 	.word	0x00000000


	//----- nvinfo : EIATTR_REGCOUNT
	.align		4
.L_467:
        /*0af8*/ 	.byte	0x04, 0x2f
        /*0afa*/ 	.short	(.L_469 - .L_468)
	.align		4
.L_468:
        /*0afc*/ 	.word	index@(_ZN10layer_norm31ln_parallel_residual_bwd_kernelINS_13Kernel_traitsI13__nv_bfloat16S2_S2_S2_fjLj512ELj1ELj4ELj1ELj16ENS_18Kernel_traits_baseILj512ES2_S2_S2_S2_fjLj128EEEEELb0ELb1ELb0EEEvNS_9BwdParamsE)
        /*0b00*/ 	.word	0x0000007d


	//----- nvinfo : EIATTR_FRAME_SIZE
	.align		4
.L_469:
        /*0b04*/ 	.byte	0x04, 0x11
        /*0b06*/ 	.short	(.L_471 - .L_470)
	.align		4
.L_470:
        /*0b08*/ 	.word	index@(_ZN10layer_norm31ln_parallel_residual_bwd_kernelINS_13Kernel_traitsI13__nv_bfloat16S2_S2_S2_fjLj512ELj1ELj4ELj1ELj16ENS_18Kernel_traits_baseILj512ES2_S2_S2_S2_fjLj128EEEEELb0ELb1ELb0EEEvNS_9BwdParamsE)
        /*0b0c*/ 	.word	0x00000000


	//----- nvinfo : EIATTR_REGCOUNT
	.align		4
.L_471:
        /*0b10*/ 	.byte	0x04, 0x2f
        /*0b12*/ 	.short	(.L_473 - .L_472)
	.align		4
.L_472:
        /*0b14*/ 	.word	index@(_ZN10layer_norm31ln_parallel_residual_bwd_kernelINS_13Kernel_traitsI13__nv_bfloat16S2_S2_S2_fjLj512ELj1ELj4ELj1ELj16ENS_18Kernel_traits_baseILj512ES2_S2_S2_S2_fjLj128EEEEELb0ELb0ELb1EEEvNS_9BwdParamsE)
        /*0b18*/ 	.word	0x000000a8


	//----- nvinfo : EIATTR_FRAME_SIZE
	.align		4
.L_473:
        /*0b1c*/ 	.byte	0x04, 0x11
        /*0b1e*/ 	.short	(.L_475 - .L_474)
	.align		4
.L_474:
        /*0b20*/ 	.word	index@(_ZN10layer_norm31ln_parallel_residual_bwd_kernelINS_13Kernel_traitsI13__nv_bfloat16S2_S2_S2_fjLj512ELj1ELj4ELj1ELj16ENS_18Kernel_traits_baseILj512ES2_S2_S2_S2_fjLj128EEEEELb0ELb0ELb1EEEvNS_9BwdParamsE)
        /*0b24*/ 	.word	0x00000000


	//----- nvinfo : EIATTR_REGCOUNT
	.align		4
.L_475:
        /*0b28*/ 	.byte	0x04, 0x2f
        /*0b2a*/ 	.short	(.L_477 - .L_476)
	.align		4
.L_476:
        /*0b2c*/ 	.word	index@(_ZN10layer_norm31ln_parallel_residual_bwd_kernelINS_13Kernel_traitsI13__nv_bfloat16S2_S2_S2_fjLj512ELj1ELj4ELj1ELj16ENS_18Kernel_traits_baseILj512ES2_S2_S2_S2_fjLj128EEEEELb0ELb0ELb0EEEvNS_9BwdParamsE)
        /*0b30*/ 	.word	0x000000a8


	//----- nvinfo : EIATTR_FRAME_SIZE
	.align		4
.L_477:
        /*0b34*/ 	.byte	0x04, 0x11
        /*0b36*/ 	.short	(.L_479 - .L_478)
	.align		4
.L_478:
        /*0b38*/ 	.word	index@(_ZN10layer_norm31ln_parallel_residual_bwd_kernelINS_13Kernel_traitsI13__nv_bfloat16S2_S2_S2_fjLj512ELj1ELj4ELj1ELj16ENS_18Kernel_traits_baseILj512ES2_S2_S2_S2_fjLj128EEEEELb0ELb0ELb0EEEvNS_9BwdParamsE)
        /*0b3c*/ 	.word	0x00000000


	//----- nvinfo : EIATTR_MIN_STACK_SIZE
	.align		4
.L_479:
        /*0b40*/ 	.byte	0x04, 0x12
        /*0b42*/ 	.short	(.L_481 - .L_480)
	.align		4
.L_480:
        /*0b44*/ 	.word	index@(_ZN10layer_norm31ln_parallel_residual_bwd_kernelINS_13Kernel_traitsI13__nv_bfloat16S2_S2_S2_fjLj512ELj1ELj4ELj1ELj16ENS_18Kernel_traits_baseILj512ES2_S2_S2_S2_fjLj128EEEEELb0ELb0ELb0EEEvNS_9BwdParamsE)
        /*0b48*/ 	.word	0x00000000


	//----- nvinfo : EIATTR_MIN_STACK_SIZE
	.align		4
.L_481:
        /*0b4c*/ 	.byte	0x04, 0x12
        /*0b4e*/ 	.short	(.L_483 - .L_482)
	.align		4
.L_482:
        /*0b50*/ 	.word	index@(_ZN10layer_norm31ln_parallel_residual_bwd_kernelINS_13Kernel_traitsI13__nv_bfloat16S2_S2_S2_fjLj512ELj1ELj4ELj1ELj16ENS_18Kernel_traits_baseILj512ES2_S2_S2_S2_fjLj128EEEEELb0ELb0ELb1EEEvNS_9BwdParamsE)
        /*0b54*/ 	.word	0x00000000


	//----- nvinfo : EIATTR_MIN_STACK_SIZE
	.align		4
.L_483:
        /*0b58*/ 	.byte	0x04, 0x12
        /*0b5a*/ 	.short	(.L_485 - .L_484)
	.align		4
.L_484:
        /*0b5c*/ 	.word	index@(_ZN10layer_norm31ln_parallel_residual_bwd_kernelINS_13Kernel_traitsI13__nv_bfloat16S2_S2_S2_fjLj512ELj1ELj4ELj1ELj16ENS_18Kernel_traits_baseILj512ES2_S2_S2_S2_fjLj128EEEEELb0ELb1ELb0EEEvNS_9BwdParamsE)
        /*0b60*/ 	.word	0x00000000


	//----- nvinfo : EIATTR_MIN_STACK_SIZE
	.align		4
.L_485:
        /*0b64*/ 	.byte	0x04, 0x12
        /*0b66*/ 	.short	(.L_487 - .L_486)
	.align		4
.L_486:
        /*0b68*/ 	.word	index@(_ZN10layer_norm31ln_parallel_residual_bwd_kernelINS_13Kernel_traitsI13__nv_bfloat16S2_S2_S2_fjLj512ELj1ELj4ELj1ELj16ENS_18Kernel_traits_baseILj512ES2_S2_S2_S2_fjLj128EEEEELb0ELb1ELb1EEEvNS_9BwdParamsE)
        /*0b6c*/ 	.word	0x00000000


	//----- nvinfo : EIATTR_MIN_STACK_SIZE
	.align		4
.L_487:
        /*0b70*/ 	.byte	0x04, 0x12
        /*0b72*/ 	.short	(.L_489 - .L_488)
	.align		4
.L_488:
        /*0b74*/ 	.word	index@(_ZN10layer_norm31ln_parallel_residual_bwd_kernelINS_13Kernel_traitsI13__nv_bfloat16S2_S2_S2_fjLj512ELj1ELj4ELj1ELj16ENS_18Kernel_traits_baseILj512ES2_S2_S2_S2_fjLj128EEEEELb1ELb0ELb0EEEvNS_9BwdParamsE)
        /*0b78*/ 	.word	0x00000000


	//----- nvinfo : EIATTR_MIN_STACK_SIZE
	.align		4
.L_489:
        /*0b7c*/ 	.byte	0x04, 0x12
        /*0b7e*/ 	.short	(.L_491 - .L_490)
	.align		4
.L_490:
        /*0b80*/ 	.word	index@(_ZN10layer_norm31ln_parallel_residual_bwd_kernelINS_13Kernel_traitsI13__nv_bfloat16S2_S2_S2_fjLj512ELj1ELj4ELj1ELj16ENS_18Kernel_traits_baseILj512ES2_S2_S2_S2_fjLj128EEEEELb1ELb0ELb1EEEvNS_9BwdParamsE)
        /*0b84*/ 	.word	0x00000000


	//----- nvinfo : EIATTR_MIN_STACK_SIZE
	.align		4
.L_491:
        /*0b88*/ 	.byte	0x04, 0x12
        /*0b8a*/ 	.short	(.L_493 - .L_492)
	.align		4
.L_492:
        /*0b8c*/ 	.word	index@(_ZN10layer_norm22ln_bwd_finalize_kernelINS_22Kernel_traits_finalizeILj512E13__nv_bfloat16S2_S2_S2_fjLb0ELj1024ELj4ENS_18Kernel_traits_baseILj512ES2_S2_S2_S2_fjLj1024EEEEELb0ELb0EEEvNS_9BwdParamsE)
        /*0b90*/ 	.word	0x00000000


	//----- nvinfo : EIATTR_MIN_STACK_SIZE
	.align		4
.L_493:
        /*0b94*/ 	.byte	0x04, 0x12
        /*0b96*/ 	.short	(.L_495 - .L_494)
	.align		4
.L_494:
        /*0b98*/ 	.word	index@(_ZN10layer_norm40ln_parallel_residual_bwd_finalize_kernelINS_22Kernel_traits_finalizeILj512E13__nv_bfloat16S2_S2_S2_fjLb0ELj1024ELj4ENS_18Kernel_traits_baseILj512ES2_S2_S2_S2_fjLj1024EEEEELb0EEEvNS_9BwdParamsE)
        /*0b9c*/ 	.word	0x00000000


	//----- nvinfo : EIATTR_MIN_STACK_SIZE
	.align		4
.L_495:
        /*0ba0*/ 	.byte	0x04, 0x12
        /*0ba2*/ 	.short	(.L_497 - .L_496)
	.align		4
.L_496:
        /*0ba4*/ 	.word	index@(_ZN10layer_norm31ln_parallel_residual_bwd_kernelINS_13Kernel_traitsI13__nv_bfloat16S2_S2_S2_fjLj512ELj1ELj4ELj1ELj16ENS_18Kernel_traits_baseILj512ES2_S2_S2_S2_fjLj128EEEEELb1ELb1ELb0EEEvNS_9BwdParamsE)
        /*0ba8*/ 	.word	0x00000000


	//----- nvinfo : EIATTR_MIN_STACK_SIZE
	.align		4
.L_497:
        /*0bac*/ 	.byte	0x04, 0x12
        /*0bae*/ 	.short	(.L_499 - .L_498)
	.align		4
.L_498:
        /*0bb0*/ 	.word	index@(_ZN10layer_norm22ln_bwd_finalize_kernelINS_22Kernel_traits_finalizeILj512E13__nv_bfloat16S2_S2_S2_fjLb0ELj1024ELj4ENS_18Kernel_traits_baseILj512ES2_S2_S2_S2_fjLj1024EEEEELb0ELb1EEEvNS_9BwdParamsE)
        /*0bb4*/ 	.word	0x00000000


	//----- nvinfo : EIATTR_MIN_STACK_SIZE
	.align		4
.L_499:
        /*0bb8*/ 	.byte	0x04, 0x12
        /*0bba*/ 	.short	(.L_501 - .L_500)
	.align		4
.L_500:
        /*0bbc*/ 	.word	index@(_ZN10layer_norm40ln_parallel_residual_bwd_finalize_kernelINS_22Kernel_traits_finalizeILj512E13__nv_bfloat16S2_S2_S2_fjLb0ELj1024ELj4ENS_18Kernel_traits_baseILj512ES2_S2_S2_S2_fjLj1024EEEEELb1EEEvNS_9BwdParamsE)
        /*0bc0*/ 	.word	0x00000000


	//----- nvinfo : EIATTR_MIN_STACK_SIZE
	.align		4
.L_501:
        /*0bc4*/ 	.byte	0x04, 0x12
        /*0bc6*/ 	.short	(.L_503 - .L_502)
	.align		4
.L_502:
        /*0bc8*/ 	.word	index@(_ZN10layer_norm31ln_parallel_residual_bwd_kernelINS_13Kernel_traitsI13__nv_bfloat16S2_S2_S2_fjLj512ELj1ELj4ELj1ELj16ENS_18Kernel_traits_baseILj512ES2_S2_S2_S2_fjLj128EEEEELb1ELb1ELb1EEEvNS_9BwdParamsE)
        /*0bcc*/ 	.word	0x00000000


	//----- nvinfo : EIATTR_MIN_STACK_SIZE
	.align		4
.L_503:
        /*0bd0*/ 	.byte	0x04, 0x12
        /*0bd2*/ 	.short	(.L_505 - .L_504)
	.align		4
.L_504:
        /*0bd4*/ 	.word	index@(_ZN10layer_norm31ln_parallel_residual_bwd_kernelINS_13Kernel_traitsI6__halfS2_S2_S2_fjLj512ELj1ELj4ELj1ELj16ENS_18Kernel_traits_baseILj512ES2_S2_S2_S2_fjLj128EEEEELb0ELb0ELb0EEEvNS_9BwdParamsE)
        /*0bd8*/ 	.word	0x00000000


	//----- nvinfo : EIATTR_MIN_STACK_SIZE
	.align		4
.L_505:
        /*0bdc*/ 	.byte	0x04, 0x12
        /*0bde*/ 	.short	(.L_507 - .L_506)
	.align		4
.L_506:
        /*0be0*/ 	.word	index@(_ZN10layer_norm31ln_parallel_residual_bwd_kernelINS_13Kernel_traitsI6__halfS2_S2_S2_fjLj512ELj1ELj4ELj1ELj16ENS_18Kernel_traits_baseILj512ES2_S2_S2_S2_fjLj128EEEEELb0ELb0ELb1EEEvNS_9BwdParamsE)
        /*0be4*/ 	.word	0x00000000


	//----- nvinfo : EIATTR_MIN_STACK_SIZE
	.align		4
.L_507:
        /*0be8*/ 	.byte	0x04, 0x12
        /*0bea*/ 	.short	(.L_509 - .L_508)
	.align		4
.L_508:
        /*0bec*/ 	.word	index@(_ZN10layer_norm31ln_parallel_residual_bwd_kernelINS_13Kernel_traitsI6__halfS2_S2_S2_fjLj512ELj1ELj4ELj1ELj16ENS_18Kernel_traits_baseILj512ES2_S2_S2_S2_fjLj128EEEEELb0ELb1ELb0EEEvNS_9BwdParamsE)
        /*0bf0*/ 	.word	0x00000000


	//----- nvinfo : EIATTR_MIN_STACK_SIZE
	.align		4
.L_509:
        /*0bf4*/ 	.byte	0x04, 0x12
        /*0bf6*/ 	.short	(.L_511 - .L_510)
	.align		4
.L_510:
        /*0bf8*/ 	.word	index@(_ZN10layer_norm31ln_parallel_residual_bwd_kernelINS_13Kernel_traitsI6__halfS2_S2_S2_fjLj512ELj1ELj4ELj1ELj16ENS_18Kernel_traits_baseILj512ES2_S2_S2_S2_fjLj128EEEEELb0ELb1ELb1EEEvNS_9BwdParamsE)
        /*0bfc*/ 	.word	0x00000000


	//----- nvinfo : EIATTR_MIN_STACK_SIZE
	.align		4
.L_511:
        /*0c00*/ 	.byte	0x04, 0x12
        /*0c02*/ 	.short	(.L_513 - .L_512)
	.align		4
.L_512:
        /*0c04*/ 	.word	index@(_ZN10layer_norm31ln_parallel_residual_bwd_kernelINS_13Kernel_traitsI6__halfS2_S2_S2_fjLj512ELj1ELj4ELj1ELj16ENS_18Kernel_traits_baseILj512ES2_S2_S2_S2_fjLj128EEEEELb1ELb0ELb0EEEvNS_9BwdParamsE)
        /*0c08*/ 	.word	0x00000000


	//----- nvinfo : EIATTR_MIN_STACK_SIZE
	.align		4
.L_513:
        /*0c0c*/ 	.byte	0x04, 0x12
        /*0c0e*/ 	.short	(.L_515 - .L_514)
	.align		4
.L_514:
        /*0c10*/ 	.word	index@(_ZN10layer_norm31ln_parallel_residual_bwd_kernelINS_13Kernel_traitsI6__halfS2_S2_S2_fjLj512ELj1ELj4ELj1ELj16ENS_18Kernel_traits_baseILj512ES2_S2_S2_S2_fjLj128EEEEELb1ELb0ELb1EEEvNS_9BwdParamsE)
        /*0c14*/ 	.word	0x00000000


	//----- nvinfo : EIATTR_MIN_STACK_SIZE
	.align		4
.L_515:
        /*0c18*/ 	.byte	0x04, 0x12
        /*0c1a*/ 	.short	(.L_517 - .L_516)
	.align		4
.L_516:
        /*0c1c*/ 	.word	index@(_ZN10layer_norm22ln_bwd_finalize_kernelINS_22Kernel_traits_finalizeILj512E6__halfS2_S2_S2_fjLb0ELj1024ELj4ENS_18Kernel_traits_baseILj512ES2_S2_S2_S2_fjLj1024EEEEELb0ELb0EEEvNS_9BwdParamsE)
        /*0c20*/ 	.word	0x00000000


	//----- nvinfo : EIATTR_MIN_STACK_SIZE
	.align		4
.L_517:
        /*0c24*/ 	.byte	0x04, 0x12
        /*0c26*/ 	.short	(.L_519 - .L_518)
	.align		4
.L_518:
        /*0c28*/ 	.word	index@(_ZN10layer_norm40ln_parallel_residual_bwd_finalize_kernelINS_22Kernel_traits_finalizeILj512E6__halfS2_S2_S2_fjLb0ELj1024ELj4ENS_18Kernel_traits_baseILj512ES2_S2_S2_S2_fjLj1024EEEEELb0EEEvNS_9BwdParamsE)
        /*0c2c*/ 	.word	0x00000000


	//----- nvinfo : EIATTR_MIN_STACK_SIZE
	.align		4
.L_519:
        /*0c30*/ 	.byte	0x04, 0x12
        /*0c32*/ 	.short	(.L_521 - .L_520)
	.align		4
.L_520:
        /*0c34*/ 	.word	index@(_ZN10layer_norm31ln_parallel_residual_bwd_kernelINS_13Kernel_traitsI6__halfS2_S2_S2_fjLj512ELj1ELj4ELj1ELj16ENS_18Kernel_traits_baseILj512ES2_S2_S2_S2_fjLj128EEEEELb1ELb1ELb0EEEvNS_9BwdParamsE)
        /*0c38*/ 	.word	0x00000000


	//----- nvinfo : EIATTR_MIN_STACK_SIZE
	.align		4
.L_521:
        /*0c3c*/ 	.byte	0x04, 0x12
        /*0c3e*/ 	.short	(.L_523 - .L_522)
	.align		4
.L_522:
        /*0c40*/ 	.word	index@(_ZN10layer_norm22ln_bwd_finalize_kernelINS_22Kernel_traits_finalizeILj512E6__halfS2_S2_S2_fjLb0ELj1024ELj4ENS_18Kernel_traits_baseILj512ES2_S2_S2_S2_fjLj1024EEEEELb0ELb1EEEvNS_9BwdParamsE)
        /*0c44*/ 	.word	0x00000000


	//----- nvinfo : EIATTR_MIN_STACK_SIZE
	.align		4
.L_523:
        /*0c48*/ 	.byte	0x04, 0x12
        /*0c4a*/ 	.short	(.L_525 - .L_524)
	.align		4
.L_524:
        /*0c4c*/ 	.word	index@(_ZN10layer_norm40ln_parallel_residual_bwd_finalize_kernelINS_22Kernel_traits_finalizeILj512E6__halfS2_S2_S2_fjLb0ELj1024ELj4ENS_18Kernel_traits_baseILj512ES2_S2_S2_S2_fjLj1024EEEEELb1EEEvNS_9BwdParamsE)
        /*0c50*/ 	.word	0x00000000


	//----- nvinfo : EIATTR_MIN_STACK_SIZE
	.align		4
.L_525:
        /*0c54*/ 	.byte	0x04, 0x12
        /*0c56*/ 	.short	(.L_527 - .L_526)
	.align		4
.L_526:
        /*0c58*/ 	.word	index@(_ZN10layer_norm31ln_parallel_residual_bwd_kernelINS_13Kernel_traitsI6__halfS2_S2_S2_fjLj512ELj1ELj4ELj1ELj16ENS_18Kernel_traits_baseILj512ES2_S2_S2_S2_fjLj128EEEEELb1ELb1ELb1EEEvNS_9BwdParamsE)
        /*0c5c*/ 	.word	0x00000000


	//----- nvinfo : EIATTR_MIN_STACK_SIZE
	.align		4
.L_527:
        /*0c60*/ 	.byte	0x04, 0x12
        /*0c62*/ 	.short	(.L_529 - .L_528)
	.align		4
.L_528:
        /*0c64*/ 	.word	index@(_ZN10layer_norm31ln_parallel_residual_bwd_kernelINS_13Kernel_traitsIf13__nv_bfloat16S2_S2_fjLj512ELj1ELj4ELj1ELj16ENS_18Kernel_traits_baseILj512EfS2_S2_S2_fjLj128EEEEELb0ELb0ELb0EEEvNS_9BwdParamsE)
        /*0c68*/ 	.word	0x00000000


	//----- nvinfo : EIATTR_MIN_STACK_SIZE
	.align		4
.L_529:
        /*0c6c*/ 	.byte	0x04, 0x12
        /*0c6e*/ 	.short	(.L_531 - .L_530)
	.align		4
.L_530:
        /*0c70*/ 	.word	index@(_ZN10layer_norm31ln_parallel_residual_bwd_kernelINS_13Kernel_traitsIf13__nv_bfloat16S2_S2_fjLj512ELj1ELj4ELj1ELj16ENS_18Kernel_traits_baseILj512EfS2_S2_S2_fjLj128EEEEELb0ELb0ELb1EEEvNS_9BwdParamsE)
        /*0c74*/ 	.word	0x00000000


	//----- nvinfo : EIATTR_MIN_STACK_SIZE
	.align		4
.L_531:
        /*0c78*/ 	.byte	0x04, 0x12
        /*0c7a*/ 	.short	(.L_533 - .L_532)
	.align		4
.L_532:
        /*0c7c*/ 	.word	index@(_ZN10layer_norm31ln_parallel_residual_bwd_kernelINS_13Kernel_traitsIf13__nv_bfloat16S2_S2_fjLj512ELj1ELj4ELj1ELj16ENS_18Kernel_traits_baseILj512EfS2_S2_S2_fjLj128EEEEELb0ELb1ELb0EEEvNS_9BwdParamsE)
        /*0c80*/ 	.word	0x00000000


	//----- nvinfo : EIATTR_MIN_STACK_SIZE
	.align		4
.L_533:
        /*0c84*/ 	.byte	0x04, 0x12
        /*0c86*/ 	.short	(.L_535 - .L_534)
	.align		4
.L_534:
        /*0c88*/ 	.word	index@(_ZN10layer_norm31ln_parallel_residual_bwd_kernelINS_13Kernel_traitsIf13__nv_bfloat16S2_S2_fjLj512ELj1ELj4ELj1ELj16ENS_18Kernel_traits_baseILj512EfS2_S2_S2_fjLj128EEEEELb0ELb1ELb1EEEvNS_9BwdParamsE)
        /*0c8c*/ 	.word	0x00000000


	//----- nvinfo : EIATTR_MIN_STACK_SIZE
	.align		4
.L_535:
        /*0c90*/ 	.byte	0x04, 0x12
        /*0c92*/ 	.short	(.L_537 - .L_536)
	.align		4
.L_536:
        /*0c94*/ 	.word	index@(_ZN10layer_norm31ln_parallel_residual_bwd_kernelINS_13Kernel_traitsIf13__nv_bfloat16S2_S2_fjLj512ELj1ELj4ELj1ELj16ENS_18Kernel_traits_baseILj512EfS2_S2_S2_fjLj128EEEEELb1ELb0ELb0EEEvNS_9BwdParamsE)
        /*0c98*/ 	.word	0x00000000


	//----- nvinfo : EIATTR_MIN_STACK_SIZE
	.align		4
.L_537:
        /*0c9c*/ 	.byte	0x04, 0x12
        /*0c9e*/ 	.short	(.L_539 - .L_538)
	.align		4
.L_538:
        /*0ca0*/ 	.word	index@(_ZN10layer_norm31ln_parallel_residual_bwd_kernelINS_13Kernel_traitsIf13__nv_bfloat16S2_S2_fjLj512ELj1ELj4ELj1ELj16ENS_18Kernel_traits_baseILj512EfS2_S2_S2_fjLj128EEEEELb1ELb0ELb1EEEvNS_9BwdParamsE)
        /*0ca4*/ 	.word	0x00000000


	//----- nvinfo : EIATTR_MIN_STACK_SIZE
	.align		4
.L_539:
        /*0ca8*/ 	.byte	0x04, 0x12
        /*0caa*/ 	.short	(.L_541 - .L_540)
	.align		4
.L_540:
        /*0cac*/ 	.word	index@(_ZN10layer_norm22ln_bwd_finalize_kernelINS_22Kernel_traits_finalizeILj512Ef13__nv_bfloat16S2_S2_fjLb0ELj1024ELj4ENS_18Kernel_traits_baseILj512EfS2_S2_S2_fjLj1024EEEEELb0ELb0EEEvNS_9BwdParamsE)
        /*0cb0*/ 	.word	0x00000000


	//----- nvinfo : EIATTR_MIN_STACK_SIZE
	.align		4
.L_541:
        /*0cb4*/ 	.byte	0x04, 0x12
        /*0cb6*/ 	.short	(.L_543 - .L_542)
	.align		4
.L_542:
        /*0cb8*/ 	.word	index@(_ZN10layer_norm40ln_parallel_residual_bwd_finalize_kernelINS_22Kernel_traits_finalizeILj512Ef13__nv_bfloat16S2_S2_fjLb0ELj1024ELj4ENS_18Kernel_traits_baseILj512EfS2_S2_S2_fjLj1024EEEEELb0EEEvNS_9BwdParamsE)
        /*0cbc*/ 	.word	0x00000000


	//----- nvinfo : EIATTR_MIN_STACK_SIZE
	.align		4
.L_543:
        /*0cc0*/ 	.byte	0x04, 0x12
        /*0cc2*/ 	.short	(.L_545 - .L_544)
	.align		4
.L_544:
        /*0cc4*/ 	.word	index@(_ZN10layer_norm31ln_parallel_residual_bwd_kernelINS_13Kernel_traitsIf13__nv_bfloat16S2_S2_fjLj512ELj1ELj4ELj1ELj16ENS_18Kernel_traits_baseILj512EfS2_S2_S2_fjLj128EEEEELb1ELb1ELb0EEEvNS_9BwdParamsE)
        /*0cc8*/ 	.word	0x00000000


	//----- nvinfo : EIATTR_MIN_STACK_SIZE
	.align		4
.L_545:
        /*0ccc*/ 	.byte	0x04, 0x12
        /*0cce*/ 	.short	(.L_547 - .L_546)
	.align		4
.L_546:
        /*0cd0*/ 	.word	index@(_ZN10layer_norm22ln_bwd_finalize_kernelINS_22Kernel_traits_finalizeILj512Ef13__nv_bfloat16S2_S2_fjLb0ELj1024ELj4ENS_18Kernel_traits_baseILj512EfS2_S2_S2_fjLj1024EEEEELb0ELb1EEEvNS_9BwdParamsE)
        /*0cd4*/ 	.word	0x00000000


	//----- nvinfo : EIATTR_MIN_STACK_SIZE
	.align		4
.L_547:
        /*0cd8*/ 	.byte	0x04, 0x12
        /*0cda*/ 	.short	(.L_549 - .L_548)
	.align		4
.L_548:
        /*0cdc*/ 	.word	index@(_ZN10layer_norm40ln_parallel_residual_bwd_finalize_kernelINS_22Kernel_traits_finalizeILj512Ef13__nv_bfloat16S2_S2_fjLb0ELj1024ELj4ENS_18Kernel_traits_baseILj512EfS2_S2_S2_fjLj1024EEEEELb1EEEvNS_9BwdParamsE)
        /*0ce0*/ 	.word	0x00000000


	//----- nvinfo : EIATTR_MIN_STACK_SIZE
	.align		4
.L_549:
        /*0ce4*/ 	.byte	0x04, 0x12
        /*0ce6*/ 	.short	(.L_551 - .L_550)
	.align		4
.L_550:
        /*0ce8*/ 	.word	index@(_ZN10layer_norm31ln_parallel_residual_bwd_kernelINS_13Kernel_traitsIf13__nv_bfloat16S2_S2_fjLj512ELj1ELj4ELj1ELj16ENS_18Kernel_traits_baseILj512EfS2_S2_S2_fjLj128EEEEELb1ELb1ELb1EEEvNS_9BwdParamsE)
        /*0cec*/ 	.word	0x00000000


	//----- nvinfo : EIATTR_MIN_STACK_SIZE
	.align		4
.L_551:
        /*0cf0*/ 	.byte	0x04, 0x12
        /*0cf2*/ 	.short	(.L_553 - .L_552)
	.align		4
.L_552:
        /*0cf4*/ 	.word	index@(_ZN10layer_norm31ln_parallel_residual_bwd_kernelINS_13Kernel_traitsI13__nv_bfloat16S2_fS2_fjLj512ELj1ELj4ELj1ELj16ENS_18Kernel_traits_baseILj512ES2_S2_fS2_fjLj128EEEEELb0ELb0ELb0EEEvNS_9BwdParamsE)
        /*0cf8*/ 	.word	0x00000000


	//----- nvinfo : EIATTR_MIN_STACK_SIZE
	.align		4
.L_553:
        /*0cfc*/ 	.byte	0x04, 0x12
        /*0cfe*/ 	.short	(.L_555 - .L_554)
	.align		4
.L_554:
        /*0d00*/ 	.word	index@(_ZN10layer_norm31ln_parallel_residual_bwd_kernelINS_13Kernel_traitsI13__nv_bfloat16S2_fS2_fjLj512ELj1ELj4ELj1ELj16ENS_18Kernel_traits_baseILj512ES2_S2_fS2_fjLj128EEEEELb0ELb0ELb1EEEvNS_9BwdParamsE)
        /*0d04*/ 	.word	0x00000000


	//----- nvinfo : EIATTR_MIN_STACK_SIZE
	.align		4
.L_555:
        /*0d08*/ 	.byte	0x04, 0x12
        /*0d0a*/ 	.short	(.L_557 - .L_556)
	.align		4
.L_556:
        /*0d0c*/ 	.word	index@(_ZN10layer_norm31ln_parallel_residual_bwd_kernelINS_13Kernel_traitsI13__nv_bfloat16S2_fS2_fjLj512ELj1ELj4ELj1ELj16ENS_18Kernel_traits_baseILj512ES2_S2_fS2_fjLj128EEEEELb0ELb1ELb0EEEvNS_9BwdParamsE)
        /*0d10*/ 	.word	0x00000000


	//----- nvinfo : EIATTR_MIN_STACK_SIZE
	.align		4
.L_557:
        /*0d14*/ 	.byte	0x04, 0x12
        /*0d16*/ 	.short	(.L_559 - .L_558)
	.align		4
.L_558:
        /*0d18*/ 	.word	index@(_ZN10layer_norm31ln_parallel_residual_bwd_kernelINS_13Kernel_traitsI13__nv_bfloat16S2_fS2_fjLj512ELj1ELj4ELj1ELj16ENS_18Kernel_traits_baseILj512ES2_S2_fS2_fjLj128EEEEELb0ELb1ELb1EEEvNS_9BwdParamsE)
        /*0d1c*/ 	.word	0x00000000


	//----- nvinfo : EIATTR_MIN_STACK_SIZE
	.align		4
.L_559:
        /*0d20*/ 	.byte	0x04, 0x12
        /*0d22*/ 	.short	(.L_561 - .L_560)
	.align		4
.L_560:
        /*0d24*/ 	.word	index@(_ZN10layer_norm31ln_parallel_residual_bwd_kernelINS_13Kernel_traitsI13__nv_bfloat16S2_fS2_fjLj512ELj1ELj4ELj1ELj16ENS_18Kernel_traits_baseILj512ES2_S2_fS2_fjLj128EEEEELb1ELb0ELb0EEEvNS_9BwdParamsE)
        /*0d28*/ 	.word	0x00000000


	//----- nvinfo : EIATTR_MIN_STACK_SIZE
	.align		4
.L_561:
        /*0d2c*/ 	.byte	0x04, 0x12
        /*0d2e*/ 	.short	(.L_563 - .L_562)
	.align		4
.L_562:
        /*0d30*/ 	.word	index@(_ZN10layer_norm31ln_parallel_residual_bwd_kernelINS_13Kernel_traitsI13__nv_bfloat16S2_fS2_fjLj512ELj1ELj4ELj1ELj16ENS_18Kernel_traits_baseILj512ES2_S2_fS2_fjLj128EEEEELb1ELb0ELb1EEEvNS_9BwdParamsE)
        /*0d34*/ 	.word	0x00000000


	//----- nvinfo : EIATTR_MIN_STACK_SIZE
	.align		4
.L_563:
        /*0d38*/ 	.byte	0x04, 0x12
        /*0d3a*/ 	.short	(.L_565 - .L_564)
	.align		4
.L_564:
        /*0d3c*/ 	.word	index@(_ZN10layer_norm22ln_bwd_finalize_kernelINS_22Kernel_traits_finalizeILj512E13__nv_bfloat16S2_fS2_fjLb0ELj1024ELj4ENS_18Kernel_traits_baseILj512ES2_S2_fS2_fjLj1024EEEEELb0ELb0EEEvNS_9BwdParamsE)
        /*0d40*/ 	.word	0x00000000


	//----- nvinfo : EIATTR_MIN_STACK_SIZE
	.align		4
.L_565:
        /*0d44*/ 	.byte	0x04, 0x12
        /*0d46*/ 	.short	(.L_567 - .L_566)
	.align		4
.L_566:
        /*0d48*/ 	.word	index@(_ZN10layer_norm40ln_parallel_residual_bwd_finalize_kernelINS_22Kernel_traits_finalizeILj512E13__nv_bfloat16S2_fS2_fjLb0ELj1024ELj4ENS_18Kernel_traits_baseILj512ES2_S2_fS2_fjLj1024EEEEELb0EEEvNS_9BwdParamsE)
        /*0d4c*/ 	.word	0x00000000


	//----- nvinfo : EIATTR_MIN_STACK_SIZE
	.align		4
.L_567:
        /*0d50*/ 	.byte	0x04, 0x12
        /*0d52*/ 	.short	(.L_569 - .L_568)
	.align		4
.L_568:
        /*0d54*/ 	.word	index@(_ZN10layer_norm31ln_parallel_residual_bwd_kernelINS_13Kernel_traitsI13__nv_bfloat16S2_fS2_fjLj512ELj1ELj4ELj1ELj16ENS_18Kernel_traits_baseILj512ES2_S2_fS2_fjLj128EEEEELb1ELb1ELb0EEEvNS_9BwdParamsE)
        /*0d58*/ 	.word	0x00000000


	//----- nvinfo : EIATTR_MIN_STACK_SIZE
	.align		4
.L_569:
        /*0d5c*/ 	.byte	0x04, 0x12
        /*0d5e*/ 	.short	(.L_571 - .L_570)
	.align		4
.L_570:
        /*0d60*/ 	.word	index@(_ZN10layer_norm22ln_bwd_finalize_kernelINS_22Kernel_traits_finalizeILj512E13__nv_bfloat16S2_fS2_fjLb0ELj1024ELj4ENS_18Kernel_traits_baseILj512ES2_S2_fS2_fjLj1024EEEEELb0ELb1EEEvNS_9BwdParamsE)
        /*0d64*/ 	.word	0x00000000


	//----- nvinfo : EIATTR_MIN_STACK_SIZE
	.align		4
.L_571:
        /*0d68*/ 	.byte	0x04, 0x12
        /*0d6a*/ 	.short	(.L_573 - .L_572)
	.align		4
.L_572:
        /*0d6c*/ 	.word	index@(_ZN10layer_norm40ln_parallel_residual_bwd_finalize_kernelINS_22Kernel_traits_finalizeILj512E13__nv_bfloat16S2_fS2_fjLb0ELj1024ELj4ENS_18Kernel_traits_baseILj512ES2_S2_fS2_fjLj1024EEEEELb1EEEvNS_9BwdParamsE)
        /*0d70*/ 	.word	0x00000000


	//----- nvinfo : EIATTR_MIN_STACK_SIZE
	.align		4
.L_573:
        /*0d74*/ 	.byte	0x04, 0x12
        /*0d76*/ 	.short	(.L_575 - .L_574)
	.align		4
.L_574:
        /*0d78*/ 	.word	index@(_ZN10layer_norm31ln_parallel_residual_bwd_kernelINS_13Kernel_traitsI13__nv_bfloat16S2_fS2_fjLj512ELj1ELj4ELj1ELj16ENS_18Kernel_traits_baseILj512ES2_S2_fS2_fjLj128EEEEELb1ELb1ELb1EEEvNS_9BwdParamsE)
        /*0d7c*/ 	.word	0x00000000


	//----- nvinfo : EIATTR_MIN_STACK_SIZE
	.align		4
.L_575:
        /*0d80*/ 	.byte	0x04, 0x12
        /*0d82*/ 	.short	(.L_577 - .L_576)
	.align		4
.L_576:
        /*0d84*/ 	.word	index@(_ZN10layer_norm31ln_parallel_residual_bwd_kernelINS_13Kernel_traitsIf13__nv_bfloat16fS2_fjLj512ELj1ELj4ELj1ELj16ENS_18Kernel_traits_baseILj512EfS2_fS2_fjLj128EEEEELb0ELb0ELb0EEEvNS_9BwdParamsE)
        /*0d88*/ 	.word	0x00000000


	//----- nvinfo : EIATTR_MIN_STACK_SIZE
	.align		4
.L_577:
        /*0d8c*/ 	.byte	0x04, 0x12
        /*0d8e*/ 	.short	(.L_579 - .L_578)
	.align		4
.L_578:
        /*0d90*/ 	.word	index@(_ZN10layer_norm31ln_parallel_residual_bwd_kernelINS_13Kernel_traitsIf13__nv_bfloat16fS2_fjLj512ELj1ELj4ELj1ELj16ENS_18Kernel_traits_baseILj512EfS2_fS2_fjLj128EEEEELb0ELb0ELb1EEEvNS_9BwdParamsE)
        /*0d94*/ 	.word	0x00000000


	//----- nvinfo : EIATTR_MIN_STACK_SIZE
	.align		4
.L_579:
        /*0d98*/ 	.byte	0x04, 0x12
        /*0d9a*/ 	.short	(.L_581 - .L_580)
	.align		4
.L_580:
        /*0d9c*/ 	.word	index@(_ZN10layer_norm31ln_parallel_residual_bwd_kernelINS_13Kernel_traitsIf13__nv_bfloat16fS2_fjLj512ELj1ELj4ELj1ELj16ENS_18Kernel_traits_baseILj512EfS2_fS2_fjLj128EEEEELb0ELb1ELb0EEEvNS_9BwdParamsE)
        /*0da0*/ 	.word	0x00000000


	//----- nvinfo : EIATTR_MIN_STACK_SIZE
	.align		4
.L_581:
        /*0da4*/ 	.byte	0x04, 0x12
        /*0da6*/ 	.short	(.L_583 - .L_582)
	.align		4
.L_582:
        /*0da8*/ 	.word	index@(_ZN10layer_norm31ln_parallel_residual_bwd_kernelINS_13Kernel_traitsIf13__nv_bfloat16fS2_fjLj512ELj1ELj4ELj1ELj16ENS_18Kernel_traits_baseILj512EfS2_fS2_fjLj128EEEEELb0ELb1ELb1EEEvNS_9BwdParamsE)
        /*0dac*/ 	.word	0x00000000


	//----- nvinfo : EIATTR_MIN_STACK_SIZE
	.align		4
.L_583:
        /*0db0*/ 	.byte	0x04, 0x12
        /*0db2*/ 	.short	(.L_585 - .L_584)
	.align		4
.L_584:
        /*0db4*/ 	.word	index@(_ZN10layer_norm31ln_parallel_residual_bwd_kernelINS_13Kernel_traitsIf13__nv_bfloat16fS2_fjLj512ELj1ELj4ELj1ELj16ENS_18Kernel_traits_baseILj512EfS2_fS2_fjLj128EEEEELb1ELb0ELb0EEEvNS_9BwdParamsE)
        /*0db8*/ 	.word	0x00000000


	//----- nvinfo : EIATTR_MIN_STACK_SIZE
	.align		4
.L_585:
        /*0dbc*/ 	.byte	0x04, 0x12
        /*0dbe*/ 	.short	(.L_587 - .L_586)
	.align		4
.L_586:
        /*0dc0*/ 	.word	index@(_ZN10layer_norm31ln_parallel_residual_bwd_kernelINS_13Kernel_traitsIf13__nv_bfloat16fS2_fjLj512ELj1ELj4ELj1ELj16ENS_18Kernel_traits_baseILj512EfS2_fS2_fjLj128EEEEELb1ELb0ELb1EEEvNS_9BwdParamsE)
        /*0dc4*/ 	.word	0x00000000


	//----- nvinfo : EIATTR_MIN_STACK_SIZE
	.align		4
.L_587:
        /*0dc8*/ 	.byte	0x04, 0x12
        /*0dca*/ 	.short	(.L_589 - .L_588)
	.align		4
.L_588:
        /*0dcc*/ 	.word	index@(_ZN10layer_norm22ln_bwd_finalize_kernelINS_22Kernel_traits_finalizeILj512Ef13__nv_bfloat16fS2_fjLb0ELj1024ELj4ENS_18Kernel_traits_baseILj512EfS2_fS2_fjLj1024EEEEELb0ELb0EEEvNS_9BwdParamsE)
        /*0dd0*/ 	.word	0x00000000


	//----- nvinfo : EIATTR_MIN_STACK_SIZE
	.align		4
.L_589:
        /*0dd4*/ 	.byte	0x04, 0x12
        /*0dd6*/ 	.short	(.L_591 - .L_590)
	.align		4
.L_590:
        /*0dd8*/ 	.word	index@(_ZN10layer_norm40ln_parallel_residual_bwd_finalize_kernelINS_22Kernel_traits_finalizeILj512Ef13__nv_bfloat16fS2_fjLb0ELj1024ELj4ENS_18Kernel_traits_baseILj512EfS2_fS2_fjLj1024EEEEELb0EEEvNS_9BwdParamsE)
        /*0ddc*/ 	.word	0x00000000


	//----- nvinfo : EIATTR_MIN_STACK_SIZE
	.align		4
.L_591:
        /*0de0*/ 	.byte	0x04, 0x12
        /*0de2*/ 	.short	(.L_593 - .L_592)
	.align		4
.L_592:
        /*0de4*/ 	.word	index@(_ZN10layer_norm31ln_parallel_residual_bwd_kernelINS_13Kernel_traitsIf13__nv_bfloat16fS2_fjLj512ELj1ELj4ELj1ELj16ENS_18Kernel_traits_baseILj512EfS2_fS2_fjLj128EEEEELb1ELb1ELb0EEEvNS_9BwdParamsE)
        /*0de8*/ 	.word	0x00000000


	//----- nvinfo : EIATTR_MIN_STACK_SIZE
	.align		4
.L_593:
        /*0dec*/ 	.byte	0x04, 0x12
        /*0dee*/ 	.short	(.L_595 - .L_594)
	.align		4
.L_594:
        /*0df0*/ 	.word	index@(_ZN10layer_norm22ln_bwd_finalize_kernelINS_22Kernel_traits_finalizeILj512Ef13__nv_bfloat16fS2_fjLb0ELj1024ELj4ENS_18Kernel_traits_baseILj512EfS2_fS2_fjLj1024EEEEELb0ELb1EEEvNS_9BwdParamsE)
        /*0df4*/ 	.word	0x00000000


	//----- nvinfo : EIATTR_MIN_STACK_SIZE
	.align		4
.L_595:
        /*0df8*/ 	.byte	0x04, 0x12
        /*0dfa*/ 	.short	(.L_597 - .L_596)
	.align		4
.L_596:
        /*0dfc*/ 	.word	index@(_ZN10layer_norm40ln_parallel_residual_bwd_finalize_kernelINS_22Kernel_traits_finalizeILj512Ef13__nv_bfloat16fS2_fjLb0ELj1024ELj4ENS_18Kernel_traits_baseILj512EfS2_fS2_fjLj1024EEEEELb1EEEvNS_9BwdParamsE)
        /*0e00*/ 	.word	0x00000000


	//----- nvinfo : EIATTR_MIN_STACK_SIZE
	.align		4
.L_597:
        /*0e04*/ 	.byte	0x04, 0x12
        /*0e06*/ 	.short	(.L_599 - .L_598)
	.align		4
.L_598:
        /*0e08*/ 	.word	index@(_ZN10layer_norm31ln_parallel_residual_bwd_kernelINS_13Kernel_traitsIf13__nv_bfloat16fS2_fjLj512ELj1ELj4ELj1ELj16ENS_18Kernel_traits_baseILj512EfS2_fS2_fjLj128EEEEELb1ELb1ELb1EEEvNS_9BwdParamsE)
        /*0e0c*/ 	.word	0x00000000


	//----- nvinfo : EIATTR_MIN_STACK_SIZE
	.align		4
.L_599:
        /*0e10*/ 	.byte	0x04, 0x12
        /*0e12*/ 	.short	(.L_601 - .L_600)
	.align		4
.L_600:
        /*0e14*/ 	.word	index@(_ZN10layer_norm31ln_parallel_residual_bwd_kernelINS_13Kernel_traitsIf6__halfS2_S2_fjLj512ELj1ELj4ELj1ELj16ENS_18Kernel_traits_baseILj512EfS2_S2_S2_fjLj128EEEEELb0ELb0ELb0EEEvNS_9BwdParamsE)
        /*0e18*/ 	.word	0x00000000


	//----- nvinfo : EIATTR_MIN_STACK_SIZE
	.align		4
.L_601:
        /*0e1c*/ 	.byte	0x04, 0x12
        /*0e1e*/ 	.short	(.L_603 - .L_602)
	.align		4
.L_602:
        /*0e20*/ 	.word	index@(_ZN10layer_norm31ln_parallel_residual_bwd_kernelINS_13Kernel_traitsIf6__halfS2_S2_fjLj512ELj1ELj4ELj1ELj16ENS_18Kernel_traits_baseILj512EfS2_S2_S2_fjLj128EEEEELb0ELb0ELb1EEEvNS_9BwdParamsE)
        /*0e24*/ 	.word	0x00000000


	//----- nvinfo : EIATTR_MIN_STACK_SIZE
	.align		4
.L_603:
        /*0e28*/ 	.byte	0x04, 0x12
        /*0e2a*/ 	.short	(.L_605 - .L_604)
	.align		4
.L_604:
        /*0e2c*/ 	.word	index@(_ZN10layer_norm31ln_parallel_residual_bwd_kernelINS_13Kernel_traitsIf6__halfS2_S2_fjLj512ELj1ELj4ELj1ELj16ENS_18Kernel_traits_baseILj512EfS2_S2_S2_fjLj128EEEEELb0ELb1ELb0EEEvNS_9BwdParamsE)
        /*0e30*/ 	.word	0x00000000


	//----- nvinfo : EIATTR_MIN_STACK_SIZE
	.align		4
.L_605:
        /*0e34*/ 	.byte	0x04, 0x12
        /*0e36*/ 	.short	(.L_607 - .L_606)
	.align		4
.L_606:
        /*0e38*/ 	.word	index@(_ZN10layer_norm31ln_parallel_residual_bwd_kernelINS_13Kernel_traitsIf6__halfS2_S2_fjLj512ELj1ELj4ELj1ELj16ENS_18Kernel_traits_baseILj512EfS2_S2_S2_fjLj128EEEEELb0ELb1ELb1EEEvNS_9BwdParamsE)
        /*0e3c*/ 	.word	0x00000000


	//----- nvinfo : EIATTR_MIN_STACK_SIZE
	.align		4
.L_607:
        /*0e40*/ 	.byte	0x04, 0x12
        /*0e42*/ 	.short	(.L_609 - .L_608)
	.align		4
.L_608:
        /*0e44*/ 	.word	index@(_ZN10layer_norm31ln_parallel_residual_bwd_kernelINS_13Kernel_traitsIf6__halfS2_S2_fjLj512ELj1ELj4ELj1ELj16ENS_18Kernel_traits_baseILj512EfS2_S2_S2_fjLj128EEEEELb1ELb0ELb0EEEvNS_9BwdParamsE)
        /*0e48*/ 	.word	0x00000000


	//----- nvinfo : EIATTR_MIN_STACK_SIZE
	.align		4
.L_609:
        /*0e4c*/ 	.byte	0x04, 0x12
        /*0e4e*/ 	.short	(.L_611 - .L_610)
	.align		4
.L_610:
        /*0e50*/ 	.word	index@(_ZN10layer_norm31ln_parallel_residual_bwd_kernelINS_13Kernel_traitsIf6__halfS2_S2_fjLj512ELj1ELj4ELj1ELj16ENS_18Kernel_traits_baseILj512EfS2_S2_S2_fjLj128EEEEELb1ELb0ELb1EEEvNS_9BwdParamsE)
        /*0e54*/ 	.word	0x00000000


	//----- nvinfo : EIATTR_MIN_STACK_SIZE
	.align		4
.L_611:
        /*0e58*/ 	.byte	0x04, 0x12
        /*0e5a*/ 	.short	(.L_613 - .L_612)
	.align		4
.L_612:
        /*0e5c*/ 	.word	index@(_ZN10layer_norm22ln_bwd_finalize_kernelINS_22Kernel_traits_finalizeILj512Ef6__halfS2_S2_fjLb0ELj1024ELj4ENS_18Kernel_traits_baseILj512EfS2_S2_S2_fjLj1024EEEEELb0ELb0EEEvNS_9BwdParamsE)
        /*0e60*/ 	.word	0x00000000


	//----- nvinfo : EIATTR_MIN_STACK_SIZE
	.align		4
.L_613:
        /*0e64*/ 	.byte	0x04, 0x12
        /*0e66*/ 	.short	(.L_615 - .L_614)
	.align		4
.L_614:
        /*0e68*/ 	.word	index@(_ZN10layer_norm40ln_parallel_residual_bwd_finalize_kernelINS_22Kernel_traits_finalizeILj512Ef6__halfS2_S2_fjLb0ELj1024ELj4ENS_18Kernel_traits_baseILj512EfS2_S2_S2_fjLj1024EEEEELb0EEEvNS_9BwdParamsE)
        /*0e6c*/ 	.word	0x00000000


	//----- nvinfo : EIATTR_MIN_STACK_SIZE
	.align		4
.L_615:
        /*0e70*/ 	.byte	0x04, 0x12
        /*0e72*/ 	.short	(.L_617 - .L_616)
	.align		4
.L_616:
        /*0e74*/ 	.word	index@(_ZN10layer_norm31ln_parallel_residual_bwd_kernelINS_13Kernel_traitsIf6__halfS2_S2_fjLj512ELj1ELj4ELj1ELj16ENS_18Kernel_traits_baseILj512EfS2_S2_S2_fjLj128EEEEELb1ELb1ELb0EEEvNS_9BwdParamsE)
        /*0e78*/ 	.word	0x00000000


	//----- nvinfo : EIATTR_MIN_STACK_SIZE
	.align		4
.L_617:
        /*0e7c*/ 	.byte	0x04, 0x12
        /*0e7e*/ 	.short	(.L_619 - .L_618)
	.align		4
.L_618:
        /*0e80*/ 	.word	index@(_ZN10layer_norm22ln_bwd_finalize_kernelINS_22Kernel_traits_finalizeILj512Ef6__halfS2_S2_fjLb0ELj1024ELj4ENS_18Kernel_traits_baseILj512EfS2_S2_S2_fjLj1024EEEEELb0ELb1EEEvNS_9BwdParamsE)
        /*0e84*/ 	.word	0x00000000


	//----- nvinfo : EIATTR_MIN_STACK_SIZE
	.align		4
.L_619:
        /*0e88*/ 	.byte	0x04, 0x12
        /*0e8a*/ 	.short	(.L_621 - .L_620)
	.align		4
.L_620:
        /*0e8c*/ 	.word	index@(_ZN10layer_norm40ln_parallel_residual_bwd_finalize_kernelINS_22Kernel_traits_finalizeILj512Ef6__halfS2_S2_fjLb0ELj1024ELj4ENS_18Kernel_traits_baseILj512EfS2_S2_S2_fjLj1024EEEEELb1EEEvNS_9BwdParamsE)
        /*0e90*/ 	.word	0x00000000


	//----- nvinfo : EIATTR_MIN_STACK_SIZE
	.align		4
.L_621:
        /*0e94*/ 	.byte	0x04, 0x12
        /*0e96*/ 	.short	(.L_623 - .L_622)
	.align		4
.L_622:
        /*0e98*/ 	.word	index@(_ZN10layer_norm31ln_parallel_residual_bwd_kernelINS_13Kernel_traitsIf6__halfS2_S2_fjLj512ELj1ELj4ELj1ELj16ENS_18Kernel_traits_baseILj512EfS2_S2_S2_fjLj128EEEEELb1ELb1ELb1EEEvNS_9BwdParamsE)
        /*0e9c*/ 	.word	0x00000000


	//----- nvinfo : EIATTR_MIN_STACK_SIZE
	.align		4
.L_623:
        /*0ea0*/ 	.byte	0x04, 0x12
        /*0ea2*/ 	.short	(.L_625 - .L_624)
	.align		4
.L_624:
        /*0ea4*/ 	.word	index@(_ZN10layer_norm31ln_parallel_residual_bwd_kernelINS_13Kernel_traitsI6__halfS2_fS2_fjLj512ELj1ELj4ELj1ELj16ENS_18Kernel_traits_baseILj512ES2_S2_fS2_fjLj128EEEEELb0ELb0ELb0EEEvNS_9BwdParamsE)
        /*0ea8*/ 	.word	0x00000000


	//----- nvinfo : EIATTR_MIN_STACK_SIZE
	.align		4
.L_625:
        /*0eac*/ 	.byte	0x04, 0x12
        /*0eae*/ 	.short	(.L_627 - .L_626)
	.align		4
.L_626:
        /*0eb0*/ 	.word	index@(_ZN10layer_norm31ln_parallel_residual_bwd_kernelINS_13Kernel_traitsI6__halfS2_fS2_fjLj512ELj1ELj4ELj1ELj16ENS_18Kernel_traits_baseILj512ES2_S2_fS2_fjLj128EEEEELb0ELb0ELb1EEEvNS_9BwdParamsE)
        /*0eb4*/ 	.word	0x00000000


	//----- nvinfo : EIATTR_MIN_STACK_SIZE
	.align		4
.L_627:
        /*0eb8*/ 	.byte	0x04, 0x12
        /*0eba*/ 	.short	(.L_629 - .L_628)
	.align		4
.L_628:
        /*0ebc*/ 	.word	index@(_ZN10layer_norm31ln_parallel_residual_bwd_kernelINS_13Kernel_traitsI6__halfS2_fS2_fjLj512ELj1ELj4ELj1ELj16ENS_18Kernel_traits_baseILj512ES2_S2_fS2_fjLj128EEEEELb0ELb1ELb0EEEvNS_9BwdParamsE)
        /*0ec0*/ 	.word	0x00000000


	//----- nvinfo : EIATTR_MIN_STACK_SIZE
	.align		4
.L_629:
        /*0ec4*/ 	.byte	0x04, 0x12
        /*0ec6*/ 	.short	(.L_631 - .L_630)
	.align		4
.L_630:
        /*0ec8*/ 	.word	index@(_ZN10layer_norm31ln_parallel_residual_bwd_kernelINS_13Kernel_traitsI6__halfS2_fS2_fjLj512ELj1ELj4ELj1ELj16ENS_18Kernel_traits_baseILj512ES2_S2_fS2_fjLj128EEEEELb0ELb1ELb1EEEvNS_9BwdParamsE)
        /*0ecc*/ 	.word	0x00000000


	//----- nvinfo : EIATTR_MIN_STACK_SIZE
	.align		4
.L_631:
        /*0ed0*/ 	.byte	0x04, 0x12
        /*0ed2*/ 	.short	(.L_633 - .L_632)
	.align		4
.L_632:
        /*0ed4*/ 	.word	index@(_ZN10layer_norm31ln_parallel_residual_bwd_kernelINS_13Kernel_traitsI6__halfS2_fS2_fjLj512ELj1ELj4ELj1ELj16ENS_18Kernel_traits_baseILj512ES2_S2_fS2_fjLj128EEEEELb1ELb0ELb0EEEvNS_9BwdParamsE)
        /*0ed8*/ 	.word	0x00000000


	//----- nvinfo : EIATTR_MIN_STACK_SIZE
	.align		4
.L_633:
        /*0edc*/ 	.byte	0x04, 0x12
        /*0ede*/ 	.short	(.L_635 - .L_634)
	.align		4
.L_634:
        /*0ee0*/ 	.word	index@(_ZN10layer_norm31ln_parallel_residual_bwd_kernelINS_13Kernel_traitsI6__halfS2_fS2_fjLj512ELj1ELj4ELj1ELj16ENS_18Kernel_traits_baseILj512ES2_S2_fS2_fjLj128EEEEELb1ELb0ELb1EEEvNS_9BwdParamsE)
        /*0ee4*/ 	.word	0x00000000


	//----- nvinfo : EIATTR_MIN_STACK_SIZE
	.align		4
.L_635:
        /*0ee8*/ 	.byte	0x04, 0x12
        /*0eea*/ 	.short	(.L_637 - .L_636)
	.align		4
.L_636:
        /*0eec*/ 	.word	index@(_ZN10layer_norm22ln_bwd_finalize_kernelINS_22Kernel_traits_finalizeILj512E6__halfS2_fS2_fjLb0ELj1024ELj4ENS_18Kernel_traits_baseILj512ES2_S2_fS2_fjLj1024EEEEELb0ELb0EEEvNS_9BwdParamsE)
        /*0ef0*/ 	.word	0x00000000


	//----- nvinfo : EIATTR_MIN_STACK_SIZE
	.align		4
.L_637:
        /*0ef4*/ 	.byte	0x04, 0x12
        /*0ef6*/ 	.short	(.L_639 - .L_638)
	.align		4
.L_638:
        /*0ef8*/ 	.word	index@(_ZN10layer_norm40ln_parallel_residual_bwd_finalize_kernelINS_22Kernel_traits_finalizeILj512E6__halfS2_fS2_fjLb0ELj1024ELj4ENS_18Kernel_traits_baseILj512ES2_S2_fS2_fjLj1024EEEEELb0EEEvNS_9BwdParamsE)
        /*0efc*/ 	.word	0x00000000


	//----- nvinfo : EIATTR_MIN_STACK_SIZE
	.align		4
.L_639:
        /*0f00*/ 	.byte	0x04, 0x12
        /*0f02*/ 	.short	(.L_641 - .L_640)
	.align		4
.L_640:
        /*0f04*/ 	.word	index@(_ZN10layer_norm31ln_parallel_residual_bwd_kernelINS_13Kernel_traitsI6__halfS2_fS2_fjLj512ELj1ELj4ELj1ELj16ENS_18Kernel_traits_baseILj512ES2_S2_fS2_fjLj128EEEEELb1ELb1ELb0EEEvNS_9BwdParamsE)
        /*0f08*/ 	.word	0x00000000


	//----- nvinfo : EIATTR_MIN_STACK_SIZE
	.align		4
.L_641:
        /*0f0c*/ 	.byte	0x04, 0x12
        /*0f0e*/ 	.short	(.L_643 - .L_642)
	.align		4
.L_642:
        /*0f10*/ 	.word	index@(_ZN10layer_norm22ln_bwd_finalize_kernelINS_22Kernel_traits_finalizeILj512E6__halfS2_fS2_fjLb0ELj1024ELj4ENS_18Kernel_traits_baseILj512ES2_S2_fS2_fjLj1024EEEEELb0ELb1EEEvNS_9BwdParamsE)
        /*0f14*/ 	.word	0x00000000


	//----- nvinfo : EIATTR_MIN_STACK_SIZE
	.align		4
.L_643:
        /*0f18*/ 	.byte	0x04, 0x12
        /*0f1a*/ 	.short	(.L_645 - .L_644)
	.align		4
.L_644:
        /*0f1c*/ 	.word	index@(_ZN10layer_norm40ln_parallel_residual_bwd_finalize_kernelINS_22Kernel_traits_finalizeILj512E6__halfS2_fS2_fjLb0ELj1024ELj4ENS_18Kernel_traits_baseILj512ES2_S2_fS2_fjLj1024EEEEELb1EEEvNS_9BwdParamsE)
        /*0f20*/ 	.word	0x00000000


	//----- nvinfo : EIATTR_MIN_STACK_SIZE
	.align		4
.L_645:
        /*0f24*/ 	.byte	0x04, 0x12
        /*0f26*/ 	.short	(.L_647 - .L_646)
	.align		4
.L_646:
        /*0f28*/ 	.word	index@(_ZN10layer_norm31ln_parallel_residual_bwd_kernelINS_13Kernel_traitsI6__halfS2_fS2_fjLj512ELj1ELj4ELj1ELj16ENS_18Kernel_traits_baseILj512ES2_S2_fS2_fjLj128EEEEELb1ELb1ELb1EEEvNS_9BwdParamsE)
        /*0f2c*/ 	.word	0x00000000


	//----- nvinfo : EIATTR_MIN_STACK_SIZE
	.align		4
.L_647:
        /*0f30*/ 	.byte	0x04, 0x12
        /*0f32*/ 	.short	(.L_649 - .L_648)
	.align		4
.L_648:
        /*0f34*/ 	.word	index@(_ZN10layer_norm31ln_parallel_residual_bwd_kernelINS_13Kernel_traitsIf6__halffS2_fjLj512ELj1ELj4ELj1ELj16ENS_18Kernel_traits_baseILj512EfS2_fS2_fjLj128EEEEELb0ELb0ELb0EEEvNS_9BwdParamsE)
        /*0f38*/ 	.word	0x00000000


	//----- nvinfo : EIATTR_MIN_STACK_SIZE
	.align		4
.L_649:
        /*0f3c*/ 	.byte	0x04, 0x12
        /*0f3e*/ 	.short	(.L_651 - .L_650)
	.align		4
.L_650:
        /*0f40*/ 	.word	index@(_ZN10layer_norm31ln_parallel_residual_bwd_kernelINS_13Kernel_traitsIf6__halffS2_fjLj512ELj1ELj4ELj1ELj16ENS_18Kernel_traits_baseILj512EfS2_fS2_fjLj128EEEEELb0ELb0ELb1EEEvNS_9BwdParamsE)
        /*0f44*/ 	.word	0x00000000


	//----- nvinfo : EIATTR_MIN_STACK_SIZE
	.align		4
.L_651:
        /*0f48*/ 	.byte	0x04, 0x12
        /*0f4a*/ 	.short	(.L_653 - .L_652)
	.align		4
.L_652:
        /*0f4c*/ 	.word	index@(_ZN10layer_norm31ln_parallel_residual_bwd_kernelINS_13Kernel_traitsIf6__halffS2_fjLj512ELj1ELj4ELj1ELj16ENS_18Kernel_traits_baseILj512EfS2_fS2_fjLj128EEEEELb0ELb1ELb0EEEvNS_9BwdParamsE)
        /*0f50*/ 	.word	0x00000000


	//----- nvinfo : EIATTR_MIN_STACK_SIZE
	.align		4
.L_653:
        /*0f54*/ 	.byte	0x04, 0x12
        /*0f56*/ 	.short	(.L_655 - .L_654)
	.align		4
.L_654:
        /*0f58*/ 	.word	index@(_ZN10layer_norm31ln_parallel_residual_bwd_kernelINS_13Kernel_traitsIf6__halffS2_fjLj512ELj1ELj4ELj1ELj16ENS_18Kernel_traits_baseILj512EfS2_fS2_fjLj128EEEEELb0ELb1ELb1EEEvNS_9BwdParamsE)
        /*0f5c*/ 	.word	0x00000000


	//----- nvinfo : EIATTR_MIN_STACK_SIZE
	.align		4
.L_655:
        /*0f60*/ 	.byte	0x04, 0x12
        /*0f62*/ 	.short	(.L_657 - .L_656)
	.align		4
.L_656:
        /*0f64*/ 	.word	index@(_ZN10layer_norm31ln_parallel_residual_bwd_kernelINS_13Kernel_traitsIf6__halffS2_fjLj512ELj1ELj4ELj1ELj16ENS_18Kernel_traits_baseILj512EfS2_fS2_fjLj128EEEEELb1ELb0ELb0EEEvNS_9BwdParamsE)
        /*0f68*/ 	.word	0x00000000


	//----- nvinfo : EIATTR_MIN_STACK_SIZE
	.align		4
.L_657:
        /*0f6c*/ 	.byte	0x04, 0x12
        /*0f6e*/ 	.short	(.L_659 - .L_658)
	.align		4
.L_658:
        /*0f70*/ 	.word	index@(_ZN10layer_norm31ln_parallel_residual_bwd_kernelINS_13Kernel_traitsIf6__halffS2_fjLj512ELj1ELj4ELj1ELj16ENS_18Kernel_traits_baseILj512EfS2_fS2_fjLj128EEEEELb1ELb0ELb1EEEvNS_9BwdParamsE)
        /*0f74*/ 	.word	0x00000000


	//----- nvinfo : EIATTR_MIN_STACK_SIZE
	.align		4
.L_659:
        /*0f78*/ 	.byte	0x04, 0x12
        /*0f7a*/ 	.short	(.L_661 - .L_660)
	.align		4
.L_660:
        /*0f7c*/ 	.word	index@(_ZN10layer_norm22ln_bwd_finalize_kernelINS_22Kernel_traits_finalizeILj512Ef6__halffS2_fjLb0ELj1024ELj4ENS_18Kernel_traits_baseILj512EfS2_fS2_fjLj1024EEEEELb0ELb0EEEvNS_9BwdParamsE)
        /*0f80*/ 	.word	0x00000000


	//----- nvinfo : EIATTR_MIN_STACK_SIZE
	.align		4
.L_661:
        /*0f84*/ 	.byte	0x04, 0x12
        /*0f86*/ 	.short	(.L_663 - .L_662)
	.align		4
.L_662:
        /*0f88*/ 	.word	index@(_ZN10layer_norm40ln_parallel_residual_bwd_finalize_kernelINS_22Kernel_traits_finalizeILj512Ef6__halffS2_fjLb0ELj1024ELj4ENS_18Kernel_traits_baseILj512EfS2_fS2_fjLj1024EEEEELb0EEEvNS_9BwdParamsE)
        /*0f8c*/ 	.word	0x00000000


	//----- nvinfo : EIATTR_MIN_STACK_SIZE
	.align		4
.L_663:
        /*0f90*/ 	.byte	0x04, 0x12
        /*0f92*/ 	.short	(.L_665 - .L_664)
	.align		4
.L_664:
        /*0f94*/ 	.word	index@(_ZN10layer_norm31ln_parallel_residual_bwd_kernelINS_13Kernel_traitsIf6__halffS2_fjLj512ELj1ELj4ELj1ELj16ENS_18Kernel_traits_baseILj512EfS2_fS2_fjLj128EEEEELb1ELb1ELb0EEEvNS_9BwdParamsE)
        /*0f98*/ 	.word	0x00000000


	//----- nvinfo : EIATTR_MIN_STACK_SIZE
	.align		4
.L_665:
        /*0f9c*/ 	.byte	0x04, 0x12
        /*0f9e*/ 	.short	(.L_667 - .L_666)
	.align		4
.L_666:
        /*0fa0*/ 	.word	index@(_ZN10layer_norm22ln_bwd_finalize_kernelINS_22Kernel_traits_finalizeILj512Ef6__halffS2_fjLb0ELj1024ELj4ENS_18Kernel_traits_baseILj512EfS2_fS2_fjLj1024EEEEELb0ELb1EEEvNS_9BwdParamsE)
        /*0fa4*/ 	.word	0x00000000


	//----- nvinfo : EIATTR_MIN_STACK_SIZE
	.align		4
.L_667:
        /*0fa8*/ 	.byte	0x04, 0x12
        /*0faa*/ 	.short	(.L_669 - .L_668)
	.align		4
.L_668:
        /*0fac*/ 	.word	index@(_ZN10layer_norm40ln_parallel_residual_bwd_finalize_kernelINS_22Kernel_traits_finalizeILj512Ef6__halffS2_fjLb0ELj1024ELj4ENS_18Kernel_traits_baseILj512EfS2_fS2_fjLj1024EEEEELb1EEEvNS_9BwdParamsE)
        /*0fb0*/ 	.word	0x00000000


	//----- nvinfo : EIATTR_MIN_STACK_SIZE
	.align		4
.L_669:
        /*0fb4*/ 	.byte	0x04, 0x12
        /*0fb6*/ 	.short	(.L_671 - .L_670)
	.align		4
.L_670:
        /*0fb8*/ 	.word	index@(_ZN10layer_norm31ln_parallel_residual_bwd_kernelINS_13Kernel_traitsIf6__halffS2_fjLj512ELj1ELj4ELj1ELj16ENS_18Kernel_traits_baseILj512EfS2_fS2_fjLj128EEEEELb1ELb1ELb1EEEvNS_9BwdParamsE)
        /*0fbc*/ 	.word	0x00000000


	//----- nvinfo : EIATTR_MIN_STACK_SIZE
	.align		4
.L_671:
        /*0fc0*/ 	.byte	0x04, 0x12
        /*0fc2*/ 	.short	(.L_673 - .L_672)
	.align		4
.L_672:
        /*0fc4*/ 	.word	index@(_ZN10layer_norm31ln_parallel_residual_bwd_kernelINS_13Kernel_traitsI6__halfffffjLj512ELj1ELj4ELj1ELj16ENS_18Kernel_traits_baseILj512ES2_ffffjLj128EEEEELb0ELb0ELb0EEEvNS_9BwdParamsE)
        /*0fc8*/ 	.word	0x00000000


	//----- nvinfo : EIATTR_MIN_STACK_SIZE
	.align		4
.L_673:
        /*0fcc*/ 	.byte	0x04, 0x12
        /*0fce*/ 	.short	(.L_675 - .L_674)
	.align		4
.L_674:
        /*0fd0*/ 	.word	index@(_ZN10layer_norm31ln_parallel_residual_bwd_kernelINS_13Kernel_traitsI6__halfffffjLj512ELj1ELj4ELj1ELj16ENS_18Kernel_traits_baseILj512ES2_ffffjLj128EEEEELb0ELb0ELb1EEEvNS_9BwdParamsE)
        /*0fd4*/ 	.word	0x00000000


	//----- nvinfo : EIATTR_MIN_STACK_SIZE
	.align		4
.L_675:
        /*0fd8*/ 	.byte	0x04, 0x12
        /*0fda*/ 	.short	(.L_677 - .L_676)
	.align		4
.L_676:
        /*0fdc*/ 	.word	index@(_ZN10layer_norm31ln_parallel_residual_bwd_kernelINS_13Kernel_traitsI6__halfffffjLj512ELj1ELj4ELj1ELj16ENS_18Kernel_traits_baseILj512ES2_ffffjLj128EEEEELb0ELb1ELb0EEEvNS_9BwdParamsE)
        /*0fe0*/ 	.word	0x00000000


	//----- nvinfo : EIATTR_MIN_STACK_SIZE
	.align		4
.L_677:
        /*0fe4*/ 	.byte	0x04, 0x12
        /*0fe6*/ 	.short	(.L_679 - .L_678)
	.align		4
.L_678:
        /*0fe8*/ 	.word	index@(_ZN10layer_norm31ln_parallel_residual_bwd_kernelINS_13Kernel_traitsI6__halfffffjLj512ELj1ELj4ELj1ELj16ENS_18Kernel_traits_baseILj512ES2_ffffjLj128EEEEELb0ELb1ELb1EEEvNS_9BwdParamsE)
        /*0fec*/ 	.word	0x00000000


	//----- nvinfo : EIATTR_MIN_STACK_SIZE
	.align		4
.L_679:
        /*0ff0*/ 	.byte	0x04, 0x12
        /*0ff2*/ 	.short	(.L_681 - .L_680)
	.align		4
.L_680:
        /*0ff4*/ 	.word	index@(_ZN10layer_norm31ln_parallel_residual_bwd_kernelINS_13Kernel_traitsI6__halfffffjLj512ELj1ELj4ELj1ELj16ENS_18Kernel_traits_baseILj512ES2_ffffjLj128EEEEELb1ELb0ELb0EEEvNS_9BwdParamsE)
        /*0ff8*/ 	.word	0x00000000


	//----- nvinfo : EIATTR_MIN_STACK_SIZE
	.align		4
.L_681:
        /*0ffc*/ 	.byte	0x04, 0x12
        /*0ffe*/ 	.short	(.L_683 - .L_682)
	.align		4
.L_682:
        /*1000*/ 	.word	index@(_ZN10layer_norm31ln_parallel_residual_bwd_kernelINS_13Kernel_traitsI6__halfffffjLj512ELj1ELj4ELj1ELj16ENS_18Kernel_traits_baseILj512ES2_ffffjLj128EEEEELb1ELb0ELb1EEEvNS_9BwdParamsE)
        /*1004*/ 	.word	0x00000000


	//----- nvinfo : EIATTR_MIN_STACK_SIZE
	.align		4
.L_683:
        /*1008*/ 	.byte	0x04, 0x12
        /*100a*/ 	.short	(.L_685 - .L_684)
	.align		4
.L_684:
        /*100c*/ 	.word	index@(_ZN10layer_norm22ln_bwd_finalize_kernelINS_22Kernel_traits_finalizeILj512E6__halfffffjLb0ELj1024ELj4ENS_18Kernel_traits_baseILj512ES2_ffffjLj1024EEEEELb0ELb0EEEvNS_9BwdParamsE)
        /*1010*/ 	.word	0x00000000


	//----- nvinfo : EIATTR_MIN_STACK_SIZE
	.align		4
.L_685:
        /*1014*/ 	.byte	0x04, 0x12
        /*1016*/ 	.short	(.L_687 - .L_686)
	.align		4
.L_686:
        /*1018*/ 	.word	index@(_ZN10layer_norm40ln_parallel_residual_bwd_finalize_kernelINS_22Kernel_traits_finalizeILj512E6__halfffffjLb0ELj1024ELj4ENS_18Kernel_traits_baseILj512ES2_ffffjLj1024EEEEELb0EEEvNS_9BwdParamsE)
        /*101c*/ 	.word	0x00000000


	//----- nvinfo : EIATTR_MIN_STACK_SIZE
	.align		4
.L_687:
        /*1020*/ 	.byte	0x04, 0x12
        /*1022*/ 	.short	(.L_689 - .L_688)
	.align		4
.L_688:
        /*1024*/ 	.word	index@(_ZN10layer_norm31ln_parallel_residual_bwd_kernelINS_13Kernel_traitsI6__halfffffjLj512ELj1ELj4ELj1ELj16ENS_18Kernel_traits_baseILj512ES2_ffffjLj128EEEEELb1ELb1ELb0EEEvNS_9BwdParamsE)
        /*1028*/ 	.word	0x00000000


	//----- nvinfo : EIATTR_MIN_STACK_SIZE
	.align		4
.L_689:
        /*102c*/ 	.byte	0x04, 0x12
        /*102e*/ 	.short	(.L_691 - .L_690)
	.align		4
.L_690:
        /*1030*/ 	.word	index@(_ZN10layer_norm22ln_bwd_finalize_kernelINS_22Kernel_traits_finalizeILj512E6__halfffffjLb0ELj1024ELj4ENS_18Kernel_traits_baseILj512ES2_ffffjLj1024EEEEELb0ELb1EEEvNS_9BwdParamsE)
        /*1034*/ 	.word	0x00000000


	//----- nvinfo : EIATTR_MIN_STACK_SIZE
	.align		4
.L_691:
        /*1038*/ 	.byte	0x04, 0x12
        /*103a*/ 	.short	(.L_693 - .L_692)
	.align		4
.L_692:
        /*103c*/ 	.word	index@(_ZN10layer_norm40ln_parallel_residual_bwd_finalize_kernelINS_22Kernel_traits_finalizeILj512E6__halfffffjLb0ELj1024ELj4ENS_18Kernel_traits_baseILj512ES2_ffffjLj1024EEEEELb1EEEvNS_9BwdParamsE)
        /*1040*/ 	.word	0x00000000


	//----- nvinfo : EIATTR_MIN_STACK_SIZE
	.align		4
.L_693:
        /*1044*/ 	.byte	0x04, 0x12
        /*1046*/ 	.short	(.L_695 - .L_694)
	.align		4
.L_694:
        /*1048*/ 	.word	index@(_ZN10layer_norm31ln_parallel_residual_bwd_kernelINS_13Kernel_traitsI6__halfffffjLj512ELj1ELj4ELj1ELj16ENS_18Kernel_traits_baseILj512ES2_ffffjLj128EEEEELb1ELb1ELb1EEEvNS_9BwdParamsE)
        /*104c*/ 	.word	0x00000000


	//----- nvinfo : EIATTR_MIN_STACK_SIZE
	.align		4
.L_695:
        /*1050*/ 	.byte	0x04, 0x12
        /*1052*/ 	.short	(.L_697 - .L_696)
	.align		4
.L_696:
        /*1054*/ 	.word	index@(_ZN10layer_norm31ln_parallel_residual_bwd_kernelINS_13Kernel_traitsIfffffjLj512ELj1ELj4ELj1ELj16ENS_18Kernel_traits_baseILj512EfffffjLj128EEEEELb0ELb0ELb0EEEvNS_9BwdParamsE)
        /*1058*/ 	.word	0x00000000


	//----- nvinfo : EIATTR_MIN_STACK_SIZE
	.align		4
.L_697:
        /*105c*/ 	.byte	0x04, 0x12
        /*105e*/ 	.short	(.L_699 - .L_698)
	.align		4
.L_698:
        /*1060*/ 	.word	index@(_ZN10layer_norm31ln_parallel_residual_bwd_kernelINS_13Kernel_traitsIfffffjLj512ELj1ELj4ELj1ELj16ENS_18Kernel_traits_baseILj512EfffffjLj128EEEEELb0ELb0ELb1EEEvNS_9BwdParamsE)
        /*1064*/ 	.word	0x00000000


	//----- nvinfo : EIATTR_MIN_STACK_SIZE
	.align		4
.L_699:
        /*1068*/ 	.byte	0x04, 0x12
        /*106a*/ 	.short	(.L_701 - .L_700)
	.align		4
.L_700:
        /*106c*/ 	.word	index@(_ZN10layer_norm31ln_parallel_residual_bwd_kernelINS_13Kernel_traitsIfffffjLj512ELj1ELj4ELj1ELj16ENS_18Kernel_traits_baseILj512EfffffjLj128EEEEELb0ELb1ELb0EEEvNS_9BwdParamsE)
        /*1070*/ 	.word	0x00000000


	//----- nvinfo : EIATTR_MIN_STACK_SIZE
	.align		4
.L_701:
        /*1074*/ 	.byte	0x04, 0x12
        /*1076*/ 	.short	(.L_703 - .L_702)
	.align		4
.L_702:
        /*1078*/ 	.word	index@(_ZN10layer_norm31ln_parallel_residual_bwd_kernelINS_13Kernel_traitsIfffffjLj512ELj1ELj4ELj1ELj16ENS_18Kernel_traits_baseILj512EfffffjLj128EEEEELb0ELb1ELb1EEEvNS_9BwdParamsE)
        /*107c*/ 	.word	0x00000000


	//----- nvinfo : EIATTR_MIN_STACK_SIZE
	.align		4
.L_703:
        /*1080*/ 	.byte	0x04, 0x12
        /*1082*/ 	.short	(.L_705 - .L_704)
	.align		4
.L_704:
        /*1084*/ 	.word	index@(_ZN10layer_norm31ln_parallel_residual_bwd_kernelINS_13Kernel_traitsIfffffjLj512ELj1ELj4ELj1ELj16ENS_18Kernel_traits_baseILj512EfffffjLj128EEEEELb1ELb0ELb0EEEvNS_9BwdParamsE)
        /*1088*/ 	.word	0x00000000


	//----- nvinfo : EIATTR_MIN_STACK_SIZE
	.align		4
.L_705:
        /*108c*/ 	.byte	0x04, 0x12
        /*108e*/ 	.short	(.L_707 - .L_706)
	.align		4
.L_706:
        /*1090*/ 	.word	index@(_ZN10layer_norm31ln_parallel_residual_bwd_kernelINS_13Kernel_traitsIfffffjLj512ELj1ELj4ELj1ELj16ENS_18Kernel_traits_baseILj512EfffffjLj128EEEEELb1ELb0ELb1EEEvNS_9BwdParamsE)
        /*1094*/ 	.word	0x00000000


	//----- nvinfo : EIATTR_MIN_STACK_SIZE
	.align		4
.L_707:
        /*1098*/ 	.byte	0x04, 0x12
        /*109a*/ 	.short	(.L_709 - .L_708)
	.align		4
.L_708:
        /*109c*/ 	.word	index@(_ZN10layer_norm22ln_bwd_finalize_kernelINS_22Kernel_traits_finalizeILj512EfffffjLb0ELj1024ELj4ENS_18Kernel_traits_baseILj512EfffffjLj1024EEEEELb0ELb0EEEvNS_9BwdParamsE)
        /*10a0*/ 	.word	0x00000000


	//----- nvinfo : EIATTR_MIN_STACK_SIZE
	.align		4
.L_709:
        /*10a4*/ 	.byte	0x04, 0x12
        /*10a6*/ 	.short	(.L_711 - .L_710)
	.align		4
.L_710:
        /*10a8*/ 	.word	index@(_ZN10layer_norm40ln_parallel_residual_bwd_finalize_kernelINS_22Kernel_traits_finalizeILj512EfffffjLb0ELj1024ELj4ENS_18Kernel_traits_baseILj512EfffffjLj1024EEEEELb0EEEvNS_9BwdParamsE)
        /*10ac*/ 	.word	0x00000000


	//----- nvinfo : EIATTR_MIN_STACK_SIZE
	.align		4
.L_711:
        /*10b0*/ 	.byte	0x04, 0x12
        /*10b2*/ 	.short	(.L_713 - .L_712)
	.align		4
.L_712:
        /*10b4*/ 	.word	index@(_ZN10layer_norm31ln_parallel_residual_bwd_kernelINS_13Kernel_traitsIfffffjLj512ELj1ELj4ELj1ELj16ENS_18Kernel_traits_baseILj512EfffffjLj128EEEEELb1ELb1ELb0EEEvNS_9BwdParamsE)
        /*10b8*/ 	.word	0x00000000


	//----- nvinfo : EIATTR_MIN_STACK_SIZE
	.align		4
.L_713:
        /*10bc*/ 	.byte	0x04, 0x12
        /*10be*/ 	.short	(.L_715 - .L_714)
	.align		4
.L_714:
        /*10c0*/ 	.word	index@(_ZN10layer_norm22ln_bwd_finalize_kernelINS_22Kernel_traits_finalizeILj512EfffffjLb0ELj1024ELj4ENS_18Kernel_traits_baseILj512EfffffjLj1024EEEEELb0ELb1EEEvNS_9BwdParamsE)
        /*10c4*/ 	.word	0x00000000


	//----- nvinfo : EIATTR_MIN_STACK_SIZE
	.align		4
.L_715:
        /*10c8*/ 	.byte	0x04, 0x12
        /*10ca*/ 	.short	(.L_717 - .L_716)
	.align		4
.L_716:
        /*10cc*/ 	.word	index@(_ZN10layer_norm40ln_parallel_residual_bwd_finalize_kernelINS_22Kernel_traits_finalizeILj512EfffffjLb0ELj1024ELj4ENS_18Kernel_traits_baseILj512EfffffjLj1024EEEEELb1EEEvNS_9BwdParamsE)
        /*10d0*/ 	.word	0x00000000


	//----- nvinfo : EIATTR_MIN_STACK_SIZE
	.align		4
.L_717:
        /*10d4*/ 	.byte	0x04, 0x12
        /*10d6*/ 	.short	(.L_719 - .L_718)
	.align		4
.L_718:
        /*10d8*/ 	.word	index@(_ZN10layer_norm31ln_parallel_residual_bwd_kernelINS_13Kernel_traitsIfffffjLj512ELj1ELj4ELj1ELj16ENS_18Kernel_traits_baseILj512EfffffjLj128EEEEELb1ELb1ELb1EEEvNS_9BwdParamsE)
        /*10dc*/ 	.word	0x00000000
.L_719:


//--------------------- .nv.compat                --------------------------
	.section	.nv.compat,"",@"SHT_CUDA_COMPAT_INFO"
	.align	4
        /*0000*/ 	.byte	0x02, 0x09, 0x01, 0x00, 0x02, 0x02, 0x01, 0x00, 0x02, 0x05, 0x05, 0x00, 0x03, 0x07, 0x01, 0x01
        /*0010*/ 	.byte	0x02, 0x03, 0x00, 0x00, 0x02, 0x06, 0x01, 0x00, 0x04, 0x0b, 0x08, 0x00, 0x00, 0x00, 0x00, 0x00
        /*0020*/ 	.byte	0x00, 0x00, 0x00, 0x00


//--------------------- .nv.info._ZN10layer_norm31ln_parallel_residual_bwd_kernelINS_13Kernel_traitsI13__nv_bfloat16S2_S2_S2_fjLj512ELj1ELj4ELj1ELj16ENS_18Kernel_traits_baseILj512ES2_S2_S2_S2_fjLj128EEEEELb0ELb0ELb0EEEvNS_9BwdParamsE --------------------------
	.section	.nv.info._ZN10layer_norm31ln_parallel_residual_bwd_kernelINS_13Kernel_traitsI13__nv_bfloat16S2_S2_S2_fjLj512ELj1ELj4ELj1ELj16ENS_18Kernel_traits_baseILj512ES2_S2_S2_S2_fjLj128EEEEELb0ELb0ELb0EEEvNS_9BwdParamsE,"",@"SHT_CUDA_INFO"
	.sectionflags	@""
	.align	4


	//----- nvinfo : EIATTR_CUDA_API_VERSION
	.align		4
        /*0000*/ 	.byte	0x04, 0x37
        /*0002*/ 	.short	(.L_721 - .L_720)
.L_720:
        /*0004*/ 	.word	0x00000082


	//----- nvinfo : EIATTR_KPARAM_INFO
	.align		4
.L_721:
        /*0008*/ 	.byte	0x04, 0x17
        /*000a*/ 	.short	(.L_723 - .L_722)
.L_722:
        /*000c*/ 	.word	0x00000000
        /*0010*/ 	.short	0x0000
        /*0012*/ 	.short	0x0000
        /*0014*/ 	.byte	0x00, 0xf0, 0xa1, 0x04


	//----- nvinfo : EIATTR_SPARSE_MMA_MASK
	.align		4
.L_723:
        /*0018*/ 	.byte	0x03, 0x50
        /*001a*/ 	.short	0x0000


	//----- nvinfo : EIATTR_MAXREG_COUNT
	.align		4
        /*001c*/ 	.byte	0x03, 0x1b
        /*001e*/ 	.short	0x00ff


	//----- nvinfo : EIATTR_NUM_BARRIERS
	.align		4
        /*0020*/ 	.byte	0x02, 0x4c
        /*0022*/ 	.byte	0x01
	.zero		1


	//----- nvinfo : EIATTR_MERCURY_ISA_VERSION
	.align		4
        /*0024*/ 	.byte	0x03, 0x5f
        /*0026*/ 	.short	0x0101


	//----- nvinfo : EIATTR_COOP_GROUP_MASK_REGIDS
	.align		4
        /*0028*/ 	.byte	0x04, 0x29
        /*002a*/ 	.short	(.L_725 - .L_724)


	//   ....[0]....
.L_724:
        /*002c*/ 	.word	0xffffffff


	//   ....[1]....
        /*0030*/ 	.word	0xffffffff


	//   ....[2]....
        /*0034*/ 	.word	0xffffffff


	//   ....[3]....
        /*0038*/ 	.word	0xffffffff


	//   ....[4]....
        /*003c*/ 	.word	0xffffffff


	//   ....[5]....
        /*0040*/ 	.word	0xffffffff


	//   ....[6]....
        /*0044*/ 	.word	0xffffffff


	//   ....[7]....
        /*0048*/ 	.word	0xffffffff


	//   ....[8]....
        /*004c*/ 	.word	0xffffffff


	//   ....[9]....
        /*0050*/ 	.word	0xffffffff


	//   ....[10]....
        /*0054*/ 	.word	0x0500008d


	//   ....[11]....
        /*0058*/ 	.word	0x0500008d


	//   ....[12]....
        /*005c*/ 	.word	0x0500008d


	//   ....[13]....
        /*0060*/ 	.word	0x0500008d


	//   ....[14]....
        /*0064*/ 	.word	0x0500008d


	//   ....[15]....
        /*0068*/ 	.word	0x0500008d


	//   ....[16]....
        /*006c*/ 	.word	0x0500008d


	//   ....[17]....
        /*0070*/ 	.word	0x0500008d


	//   ....[18]....
        /*0074*/ 	.word	0x0500008d


	//   ....[19]....
        /*0078*/ 	.word	0x0500008d


	//----- nvinfo : EIATTR_COOP_GROUP_INSTR_OFFSETS
	.align		4
.L_725:
        /*007c*/ 	.byte	0x04, 0x28
        /*007e*/ 	.short	(.L_727 - .L_726)


	//   ....[0]....
.L_726:
        /*0080*/ 	.word	0x00001980


	//   ....[1]....
        /*0084*/ 	.word	0x00001990


	//   ....[2]....
        /*0088*/ 	.word	0x000019c0


	//   ....[3]....
        /*008c*/ 	.word	0x000019d0


	//   ....[4]....
        /*0090*/ 	.word	0x00001a00


	//   ....[5]....
        /*0094*/ 	.word	0x00001a10


	//   ....[6]....
        /*0098*/ 	.word	0x00001a40


	//   ....[7]....
        /*009c*/ 	.word	0x00001a50


	//   ....[8]....
        /*00a0*/ 	.word	0x00001a80


	//   ....[9]....
        /*00a4*/ 	.word	0x00001a90


	//   ....[10]....
        /*00a8*/ 	.word	0x00003900


	//   ....[11]....
        /*00ac*/ 	.word	0x00003990


	//   ....[12]....
        /*00b0*/ 	.word	0x00003a00


	//   ....[13]....
        /*00b4*/ 	.word	0x00003a60


	//   ....[14]....
        /*00b8*/ 	.word	0x00003ad0


	//   ....[15]....
        /*00bc*/ 	.word	0x00003b30


	//   ....[16]....
        /*00c0*/ 	.word	0x00003ba0


	//   ....[17]....
        /*00c4*/ 	.word	0x00003c00


	//   ....[18]....
        /*00c8*/ 	.word	0x00003c70


	//   ....[19]....
        /*00cc*/ 	.word	0x00003cd0


	//----- nvinfo : EIATTR_EXIT_INSTR_OFFSETS
	.align		4
.L_727:
        /*00d0*/ 	.byte	0x04, 0x1c
        /*00d2*/ 	.short	(.L_729 - .L_728)


	//   ....[0]....
.L_728:
        /*00d4*/ 	.word	0x000037d0


	//   ....[1]....
        /*00d8*/ 	.word	0x00003890


	//----- nvinfo : EIATTR_MAX_THREADS
	.align		4
.L_729:
        /*00dc*/ 	.byte	0x04, 0x05
        /*00de*/ 	.short	(.L_731 - .L_730)
.L_730:
        /*00e0*/ 	.word	0x00000080
        /*00e4*/ 	.word	0x00000001
        /*00e8*/ 	.word	0x00000001


	//----- nvinfo : EIATTR_CRS_STACK_SIZE
	.align		4
.L_731:
        /*00ec*/ 	.byte	0x04, 0x1e
        /*00ee*/ 	.short	(.L_733 - .L_732)
.L_732:
        /*00f0*/ 	.word	0x00000000


	//----- nvinfo : EIATTR_CBANK_PARAM_SIZE
	.align		4
.L_733:
        /*00f4*/ 	.byte	0x03, 0x19
        /*00f6*/ 	.short	0x0128


	//----- nvinfo : EIATTR_PARAM_CBANK
	.align		4
        /*00f8*/ 	.byte	0x04, 0x0a
        /*00fa*/ 	.short	(.L_735 - .L_734)
	.align		4
.L_734:
        /*00fc*/ 	.word	index@(.nv.constant0._ZN10layer_norm31ln_parallel_residual_bwd_kernelINS_13Kernel_traitsI13__nv_bfloat16S2_S2_S2_fjLj512ELj1ELj4ELj1ELj16ENS_18Kernel_traits_baseILj512ES2_S2_S2_S2_fjLj128EEEEELb0ELb0ELb0EEEvNS_9BwdParamsE)
        /*0100*/ 	.short	0x0210
        /*0102*/ 	.short	0x0128


	//----- nvinfo : EIATTR_SW_WAR
	.align		4
.L_735:
        /*0104*/ 	.byte	0x04, 0x36
        /*0106*/ 	.short	(.L_737 - .L_736)
.L_736:
        /*0108*/ 	.word	0x00000008
.L_737:


//--------------------- .nv.info._ZN10layer_norm31ln_parallel_residual_bwd_kernelINS_13Kernel_traitsI13__nv_bfloat16S2_S2_S2_fjLj512ELj1ELj4ELj1ELj16ENS_18Kernel_traits_baseILj512ES2_S2_S2_S2_fjLj128EEEEELb0ELb0ELb1EEEvNS_9BwdParamsE --------------------------
	.section	.nv.info._ZN10layer_norm31ln_parallel_residual_bwd_kernelINS_13Kernel_traitsI13__nv_bfloat16S2_S2_S2_fjLj512ELj1ELj4ELj1ELj16ENS_18Kernel_traits_baseILj512ES2_S2_S2_S2_fjLj128EEEEELb0ELb0ELb1EEEvNS_9BwdParamsE,"",@"SHT_CUDA_INFO"
	.sectionflags	@""
	.align	4


	//----- nvinfo : EIATTR_CUDA_API_VERSION
	.align		4
        /*0000*/ 	.byte	0x04, 0x37
        /*0002*/ 	.short	(.L_739 - .L_738)
.L_738:
        /*0004*/ 	.word	0x00000082


	//----- nvinfo : EIATTR_KPARAM_INFO
	.align		4
.L_739:
        /*0008*/ 	.byte	0x04, 0x17
        /*000a*/ 	.short	(.L_741 - .L_740)
.L_740:
        /*000c*/ 	.word	0x00000000
        /*0010*/ 	.short	0x0000
        /*0012*/ 	.short	0x0000
        /*0014*/ 	.byte	0x00, 0xf0, 0xa1, 0x04


	//----- nvinfo : EIATTR_SPARSE_MMA_MASK
	.align		4
.L_741:
        /*0018*/ 	.byte	0x03, 0x50
        /*001a*/ 	.short	0x0000


	//----- nvinfo : EIATTR_MAXREG_COUNT
	.align		4
        /*001c*/ 	.byte	0x03, 0x1b
        /*001e*/ 	.short	0x00ff


	//----- nvinfo : EIATTR_NUM_BARRIERS
	.align		4
        /*0020*/ 	.byte	0x02, 0x4c
        /*0022*/ 	.byte	0x01
	.zero		1


	//----- nvinfo : EIATTR_MERCURY_ISA_VERSION
	.align		4
        /*0024*/ 	.byte	0x03, 0x5f
        /*0026*/ 	.short	0x0101


	//----- nvinfo : EIATTR_COOP_GROUP_MASK_REGIDS
	.align		4
        /*0028*/ 	.byte	0x04, 0x29
        /*002a*/ 	.short	(.L_743 - .L_742)


	//   ....[0]....
.L_742:
        /*002c*/ 	.word	0xffffffff


	//   ....[1]....
        /*0030*/ 	.word	0xffffffff


	//   ....[2]....
        /*0034*/ 	.word	0xffffffff


	//   ....[3]....
        /*0038*/ 	.word	0xffffffff


	//   ....[4]....
        /*003c*/ 	.word	0xffffffff


	//   ....[5]....
        /*0040*/ 	.word	0xffffffff


	//   ....[6]....
        /*0044*/ 	.word	0xffffffff


	//   ....[7]....
        /*0048*/ 	.word	0xffffffff


	//   ....[8]....
        /*004c*/ 	.word	0xffffffff


	//   ....[9]....
        /*0050*/ 	.word	0xffffffff


	//   ....[10]....
        /*0054*/ 	.word	0x050000a1


	//   ....[11]....
        /*0058*/ 	.word	0x050000a1


	//   ....[12]....
        /*005c*/ 	.word	0x050000a1


	//   ....[13]....
        /*0060*/ 	.word	0x050000a1


	//   ....[14]....
        /*0064*/ 	.word	0x050000a1


	//   ....[15]....
        /*0068*/ 	.word	0x050000a1


	//   ....[16]....
        /*006c*/ 	.word	0x050000a1


	//   ....[17]....
        /*0070*/ 	.word	0x050000a1


	//   ....[18]....
        /*0074*/ 	.word	0x050000a1


	//   ....[19]....
        /*0078*/ 	.word	0x050000a1


	//----- nvinfo : EIATTR_COOP_GROUP_INSTR_OFFSETS
	.align		4
.L_743:
        /*007c*/ 	.byte	0x04, 0x28
        /*007e*/ 	.short	(.L_745 - .L_744)


	//   ....[0]....
.L_744:
        /*0080*/ 	.word	0x00001a00


	//   ....[1]....
        /*0084*/ 	.word	0x00001a10


	//   ....[2]....
        /*0088*/ 	.word	0x00001a40


	//   ....[3]....
        /*008c*/ 	.word	0x00001a50


	//   ....[4]....
        /*0090*/ 	.word	0x00001a80


	//   ....[5]....
        /*0094*/ 	.word	0x00001a90


	//   ....[6]....
        /*0098*/ 	.word	0x00001ac0


	//   ....[7]....
        /*009c*/ 	.word	0x00001ad0


	//   ....[8]....
        /*00a0*/ 	.word	0x00001b00


	//   ....[9]....
        /*00a4*/ 	.word	0x00001b10


	//   ....[10]....
        /*00a8*/ 	.word	0x00003790


	//   ....[11]....
        /*00ac*/ 	.word	0x00003820


	//   ....[12]....
        /*00b0*/ 	.word	0x00003880


	//   ....[13]....
        /*00b4*/ 	.word	0x000038e0


	//   ....[14]....
        /*00b8*/ 	.word	0x00003940


	//   ....[15]....
        /*00bc*/ 	.word	0x000039a0


	//   ....[16]....
        /*00c0*/ 	.word	0x00003a00


	//   ....[17]....
        /*00c4*/ 	.word	0x00003a60


	//   ....[18]....
        /*00c8*/ 	.word	0x00003ac0


	//   ....[19]....
        /*00cc*/ 	.word	0x00003b20


	//----- nvinfo : EIATTR_EXIT_INSTR_OFFSETS
	.align		4
.L_745:
        /*00d0*/ 	.byte	0x04, 0x1c
        /*00d2*/ 	.short	(.L_747 - .L_746)


	//   ....[0]....
.L_746:
        /*00d4*/ 	.word	0x00003730


	//----- nvinfo : EIATTR_MAX_THREADS
	.align		4
.L_747:
        /*00d8*/ 	.byte	0x04, 0x05
        /*00da*/ 	.short	(.L_749 - .L_748)
.L_748:
        /*00dc*/ 	.word	0x00000080
        /*00e0*/ 	.word	0x00000001
        /*00e4*/ 	.word	0x00000001


	//----- nvinfo : EIATTR_CRS_STACK_SIZE
	.align		4
.L_749:
        /*00e8*/ 	.byte	0x04, 0x1e
        /*00ea*/ 	.short	(.L_751 - .L_750)
.L_750:
        /*00ec*/ 	.word	0x00000000


	//----- nvinfo : EIATTR_CBANK_PARAM_SIZE
	.align		4
.L_751:
        /*00f0*/ 	.byte	0x03, 0x19
        /*00f2*/ 	.short	0x0128


	//----- nvinfo : EIATTR_PARAM_CBANK
	.align		4
        /*00f4*/ 	.byte	0x04, 0x0a
        /*00f6*/ 	.short	(.L_753 - .L_752)
	.align		4
.L_752:
        /*00f8*/ 	.word	index@(.nv.constant0._ZN10layer_norm31ln_parallel_residual_bwd_kernelINS_13Kernel_traitsI13__nv_bfloat16S2_S2_S2_fjLj512ELj1ELj4ELj1ELj16ENS_18Kernel_traits_baseILj512ES2_S2_S2_S2_fjLj128EEEEELb0ELb0ELb1EEEvNS_9BwdParamsE)
        /*00fc*/ 	.short	0x0210
        /*00fe*/ 	.short	0x0128


	//----- nvinfo : EIATTR_SW_WAR
	.align		4
.L_753:
        /*0100*/ 	.byte	0x04, 0x36
        /*0102*/ 	.short	(.L_755 - .L_754)
.L_754:
        /*0104*/ 	.word	0x00000008
.L_755:


//--------------------- .nv.info._ZN10layer_norm31ln_parallel_residual_bwd_kernelINS_13Kernel_traitsI13__nv_bfloat16S2_S2_S2_fjLj512ELj1ELj4ELj1ELj16ENS_18Kernel_traits_baseILj512ES2_S2_S2_S2_fjLj128EEEEELb0ELb1ELb0EEEvNS_9BwdParamsE --------------------------
	.section	.nv.info._ZN10layer_norm31ln_parallel_residual_bwd_kernelINS_13Kernel_traitsI13__nv_bfloat16S2_S2_S2_fjLj512ELj1ELj4ELj1ELj16ENS_18Kernel_traits_baseILj512ES2_S2_S2_S2_fjLj128EEEEELb0ELb1ELb0EEEvNS_9BwdParamsE,"",@"SHT_CUDA_INFO"
	.sectionflags	@""
	.align	4


	//----- nvinfo : EIATTR_CUDA_API_VERSION
	.align		4
        /*0000*/ 	.byte	0x04, 0x37
        /*0002*/ 	.short	(.L_757 - .L_756)
.L_756:
        /*0004*/ 	.word	0x00000082


	//----- nvinfo : EIATTR_KPARAM_INFO
	.align		4
.L_757:
        /*0008*/ 	.byte	0x04, 0x17
        /*000a*/ 	.short	(.L_759 - .L_758)
.L_758:
        /*000c*/ 	.word	0x00000000
        /*0010*/ 	.short	0x0000
        /*0012*/ 	.short	0x0000
        /*0014*/ 	.byte	0x00, 0xf0, 0xa1, 0x04


	//----- nvinfo : EIATTR_SPARSE_MMA_MASK
	.align		4
.L_759:
        /*0018*/ 	.byte	0x03, 0x50
        /*001a*/ 	.short	0x0000


	//----- nvinfo : EIATTR_MAXREG_COUNT
	.align		4
        /*001c*/ 	.byte	0x03, 0x1b
        /*001e*/ 	.short	0x00ff


	//----- nvinfo : EIATTR_NUM_BARRIERS
	.align		4
        /*0020*/ 	.byte	0x02, 0x4c
        /*0022*/ 	.byte	0x01
	.zero		1


	//----- nvinfo : EIATTR_MERCURY_ISA_VERSION
	.align		4
        /*0024*/ 	.byte	0x03, 0x5f
        /*0026*/ 	.short	0x0101


	//----- nvinfo : EIATTR_COOP_GROUP_MASK_REGIDS
	.align		4
        /*0028*/ 	.byte	0x04, 0x29
        /*002a*/ 	.short	(.L_761 - .L_760)


	//   ....[0]....
.L_760:
        /*002c*/ 	.word	0xffffffff


	//   ....[1]....
        /*0030*/ 	.word	0xffffffff


	//   ....[2]....
        /*0034*/ 	.word	0xffffffff


	//   ....[3]....
        /*0038*/ 	.word	0xffffffff


	//   ....[4]....
        /*003c*/ 	.word	0xffffffff


	//   ....[5]....
        /*0040*/ 	.word	0xffffffff


	//   ....[6]....
        /*0044*/ 	.word	0xffffffff


	//   ....[7]....
        /*0048*/ 	.word	0xffffffff


	//   ....[8]....
        /*004c*/ 	.word	0xffffffff


	//   ....[9]....
        /*0050*/ 	.word	0xffffffff


	//   ....[10]....
        /*0054*/ 	.word	0x0500005c


	//   ....[11]....
        /*0058*/ 	.word	0x0500005c


	//   ....[12]....
        /*005c*/ 	.word	0x0500005c


	//   ....[13]....
        /*0060*/ 	.word	0x0500005c


	//   ....[14]....
        /*0064*/ 	.word	0x0500005c


	//   ....[15]....
        /*0068*/ 	.word	0x0500005c


	//   ....[16]....
        /*006c*/ 	.word	0x0500005c


	//   ....[17]....
        /*0070*/ 	.word	0x0500005c


	//   ....[18]....
        /*0074*/ 	.word	0x0500005c


	//   ....[19]....
        /*0078*/ 	.word	0x0500005c


	//----- nvinfo : EIATTR_COOP_GROUP_INSTR_OFFSETS
	.align		4
.L_761:
        /*007c*/ 	.byte	0x04, 0x28
        /*007e*/ 	.short	(.L_763 - .L_762)


	//   ....[0]....
.L_762:
        /*0080*/ 	.word	0x000011a0


	//   ....[1]....
        /*0084*/ 	.word	0x000011b0


	//   ....[2]....
        /*0088*/ 	.word	0x000011e0


	//   ....[3]....
        /*008c*/ 	.word	0x000011f0


	//   ....[4]....
        /*0090*/ 	.word	0x00001220


	//   ....[5]....
        /*0094*/ 	.word	0x00001230


	//   ....[6]....
        /*0098*/ 	.word	0x00001260


	//   ....[7]....
        /*009c*/ 	.word	0x00001270


	//   ....[8]....
        /*00a0*/ 	.word	0x000012a0


	//   ....[9]....
        /*00a4*/ 	.word	0x000012b0


	//   ....[10]....
        /*00a8*/ 	.word	0x00002910


	//   ....[11]....
        /*00ac*/ 	.word	0x000029b0


	//   ....[12]....
        /*00b0*/ 	.word	0x00002a10


	//   ....[13]....
        /*00b4*/ 	.word	0x00002a70


	//   ....[14]....
        /*00b8*/ 	.word	0x00002ae0


	//   ....[15]....
        /*00bc*/ 	.word	0x00002b40


	//   ....[16]....
        /*00c0*/ 	.word	0x00002bb0


	//   ....[17]....
        /*00c4*/ 	.word	0x00002c10


	//   ....[18]....
        /*00c8*/ 	.word	0x00002c80


	//   ....[19]....
        /*00cc*/ 	.word	0x00002ce0


	//----- nvinfo : EIATTR_EXIT_INSTR_OFFSETS
	.align		4
.L_763:
        /*00d0*/ 	.byte	0x04, 0x1c
        /*00d2*/ 	.short	(.L_765 - .L_764)


	//   ....[0]....
.L_764:
        /*00d4*/ 	.word	0x00002880


	//   ....[1]....
        /*00d8*/ 	.word	0x000028b0


	//----- nvinfo : EIATTR_MAX_THREADS
	.align		4
.L_765:
        /*00dc*/ 	.byte	0x04, 0x05
        /*00de*/ 	.short	(.L_767 - .L_766)
.L_766:
        /*00e0*/ 	.word	0x00000080
        /*00e4*/ 	.word	0x00000001
        /*00e8*/ 	.word	0x00000001


	//----- nvinfo : EIATTR_CRS_STACK_SIZE
	.align		4
.L_767:
        /*00ec*/ 	.byte	0x04, 0x1e
        /*00ee*/ 	.short	(.L_769 - .L_768)
.L_768:
        /*00f0*/ 	.word	0x00000000


	//----- nvinfo : EIATTR_CBANK_PARAM_SIZE
	.align		4
.L_769:
        /*00f4*/ 	.byte	0x03, 0x19
        /*00f6*/ 	.short	0x0128


	//----- nvinfo : EIATTR_PARAM_CBANK
	.align		4
        /*00f8*/ 	.byte	0x04, 0x0a
        /*00fa*/ 	.short	(.L_771 - .L_770)
	.align		4
.L_770:
        /*00fc*/ 	.word	index@(.nv.constant0._ZN10layer_norm31ln_parallel_residual_bwd_kernelINS_13Kernel_traitsI13__nv_bfloat16S2_S2_S2_fjLj512ELj1ELj4ELj1ELj16ENS_18Kernel_traits_baseILj512ES2_S2_S2_S2_fjLj128EEEEELb0ELb1ELb0EEEvNS_9BwdParamsE)
        /*0100*/ 	.short	0x0210
        /*0102*/ 	.short	0x0128


	//----- nvinfo : EIATTR_SW_WAR
	.align		4
.L_771:
        /*0104*/ 	.byte	0x04, 0x36
        /*0106*/ 	.short	(.L_773 - .L_772)
.L_772:
        /*0108*/ 	.word	0x00000008
.L_773:


//--------------------- .nv.info._ZN10layer_norm31ln_parallel_residual_bwd_kernelINS_13Kernel_traitsI13__nv_bfloat16S2_S2_S2_fjLj512ELj1ELj4ELj1ELj16ENS_18Kernel_traits_baseILj512ES2_S2_S2_S2_fjLj128EEEEELb0ELb1ELb1EEEvNS_9BwdParamsE --------------------------
	.section	.nv.info._ZN10layer_norm31ln_parallel_residual_bwd_kernelINS_13Kernel_traitsI13__nv_bfloat16S2_S2_S2_fjLj512ELj1ELj4ELj1ELj16ENS_18Kernel_traits_baseILj512ES2_S2_S2_S2_fjLj128EEEEELb0ELb1ELb1EEEvNS_9BwdParamsE,"",@"SHT_CUDA_INFO"
	.sectionflags	@""
	.align	4


	//----- nvinfo : EIATTR_CUDA_API_VERSION
	.align		4
        /*0000*/ 	.byte	0x04, 0x37
        /*0002*/ 	.short	(.L_775 - .L_774)
.L_774:
        /*0004*/ 	.word	0x00000082


	//----- nvinfo : EIATTR_KPARAM_INFO
	.align		4
.L_775:
        /*0008*/ 	.byte	0x04, 0x17
        /*000a*/ 	.short	(.L_777 - .L_776)
.L_776:
        /*000c*/ 	.word	0x00000000
        /*0010*/ 	.short	0x0000
        /*0012*/ 	.short	0x0000
        /*0014*/ 	.byte	0x00, 0xf0, 0xa1, 0x04


	//----- nvinfo : EIATTR_SPARSE_MMA_MASK
	.align		4
.L_777:
        /*0018*/ 	.byte	0x03, 0x50
        /*001a*/ 	.short	0x0000


	//----- nvinfo : EIATTR_MAXREG_COUNT
	.align		4
        /*001c*/ 	.byte	0x03, 0x1b
        /*001e*/ 	.short	0x00ff


	//----- nvinfo : EIATTR_NUM_BARRIERS
	.align		4
        /*0020*/ 	.byte	0x02, 0x4c
        /*0022*/ 	.byte	0x01
	.zero		1


	//----- nvinfo : EIATTR_MERCURY_ISA_VERSION
	.align		4
        /*0024*/ 	.byte	0x03, 0x5f
        /*0026*/ 	.short	0x0101


	//----- nvinfo : EIATTR_COOP_GROUP_MASK_REGIDS
	.align		4
        /*0028*/ 	.byte	0x04, 0x29
        /*002a*/ 	.short	(.L_779 - .L_778)


	//   ....[0]....
.L_778:
        /*002c*/ 	.word	0xffffffff


	//   ....[1]....
        /*0030*/ 	.word	0xffffffff


	//   ....[2]....
        /*0034*/ 	.word	0xffffffff


	//   ....[3]....
        /*0038*/ 	.word	0xffffffff


	//   ....[4]....
        /*003c*/ 	.word	0xffffffff


	//   ....[5]....
        /*0040*/ 	.word	0xffffffff


	//   ....[6]....
        /*0044*/ 	.word	0xffffffff


	//   ....[7]....
        /*0048*/ 	.word	0xffffffff


	//   ....[8]....
        /*004c*/ 	.word	0xffffffff


	//   ....[9]....
        /*0050*/ 	.word	0xffffffff


	//   ....[10]....
        /*0054*/ 	.word	0x0500006e


	//   ....[11]....
        /*0058*/ 	.word	0x0500006e


	//   ....[12]....
        /*005c*/ 	.word	0x0500006e


	//   ....[13]....
        /*0060*/ 	.word	0x0500006e


	//   ....[14]....
        /*0064*/ 	.word	0x0500006e


	//   ....[15]....
        /*0068*/ 	.word	0x0500006e


	//   ....[16]....
        /*006c*/ 	.word	0x0500006e


	//   ....[17]....
        /*0070*/ 	.word	0x0500006e


	//   ....[18]....
        /*0074*/ 	.word	0x0500006e


	//   ....[19]....
        /*0078*/ 	.word	0x0500006e


	//----- nvinfo : EIATTR_COOP_GROUP_INSTR_OFFSETS
	.align		4
.L_779:
        /*007c*/ 	.byte	0x04, 0x28
        /*007e*/ 	.short	(.L_781 - .L_780)


	//   ....[0]....
.L_780:
        /*0080*/ 	.word	0x00001160


	//   ....[1]....
        /*0084*/ 	.word	0x00001170


	//   ....[2]....
        /*0088*/ 	.word	0x000011a0


	//   ....[3]....
        /*008c*/ 	.word	0x000011b0


	//   ....[4]....
        /*0090*/ 	.word	0x000011e0


	//   ....[5]....
        /*0094*/ 	.word	0x000011f0


	//   ....[6]....
        /*0098*/ 	.word	0x00001220


	//   ....[7]....
        /*009c*/ 	.word	0x00001230


	//   ....[8]....
        /*00a0*/ 	.word	0x00001260


	//   ....[9]....
        /*00a4*/ 	.word	0x00001270


	//   ....[10]....
        /*00a8*/ 	.word	0x00002770


	//   ....[11]....
        /*00ac*/ 	.word	0x00002800


	//   ....[12]....
        /*00b0*/ 	.word	0x00002870


	//   ....[13]....
        /*00b4*/ 	.word	0x000028d0


	//   ....[14]....
        /*00b8*/ 	.word	0x00002940


	//   ....[15]....
        /*00bc*/ 	.word	0x000029a0


	//   ....[16]....
        /*00c0*/ 	.word	0x00002a10


	//   ....[17]....
        /*00c4*/ 	.word	0x00002a70


	//   ....[18]....
        /*00c8*/ 	.word	0x00002ae0


	//   ....[19]....
        /*00cc*/ 	.word	0x00002b40


	//----- nvinfo : EIATTR_EXIT_INSTR_OFFSETS
	.align		4
.L_781:
        /*00d0*/ 	.byte	0x04, 0x1c
        /*00d2*/ 	.short	(.L_783 - .L_782)


	//   ....[0]....
.L_782:
        /*00d4*/ 	.word	0x00002700


	//----- nvinfo : EIATTR_MAX_THREADS
	.align		4
.L_783:
        /*00d8*/ 	.byte	0x04, 0x05
        /*00da*/ 	.short	(.L_785 - .L_784)
.L_784:
        /*00dc*/ 	.word	0x00000080
        /*00e0*/ 	.word	0x00000001
        /*00e4*/ 	.word	0x00000001


	//----- nvinfo : EIATTR_CRS_STACK_SIZE
	.align		4
.L_785:
        /*00e8*/ 	.byte	0x04, 0x1e
        /*00ea*/ 	.short	(.L_787 - .L_786)
.L_786:
        /*00ec*/ 	.word	0x00000000


	//----- nvinfo : EIATTR_CBANK_PARAM_SIZE
	.align		4
.L_787:
        /*00f0*/ 	.byte	0x03, 0x19
        /*00f2*/ 	.short	0x0128


	//----- nvinfo : EIATTR_PARAM_CBANK
	.align		4
        /*00f4*/ 	.byte	0x04, 0x0a
        /*00f6*/ 	.short	(.L_789 - .L_788)
	.align		4
.L_788:
        /*00f8*/ 	.word	index@(.nv.constant0._ZN10layer_norm31ln_parallel_residual_bwd_kernelINS_13Kernel_traitsI13__nv_bfloat16S2_S2_S2_fjLj512ELj1ELj4ELj1ELj16ENS_18Kernel_traits_baseILj512ES2_S2_S2_S2_fjLj128EEEEELb0ELb1ELb1EEEvNS_9BwdParamsE)
        /*00fc*/ 	.short	0x0210
        /*00fe*/ 	.short	0x0128


	//----- nvinfo : EIATTR_SW_WAR
	.align		4
.L_789:
        /*0100*/ 	.byte	0x04, 0x36
        /*0102*/ 	.short	(.L_791 - .L_790)
.L_790:
        /*0104*/ 	.word	0x00000008
.L_791:


//--------------------- .nv.info._ZN10layer_norm31ln_parallel_residual_bwd_kernelINS_13Kernel_traitsI13__nv_bfloat16S2_S2_S2_fjLj512ELj1ELj4ELj1ELj16ENS_18Kernel_traits_baseILj512ES2_S2_S2_S2_fjLj128EEEEELb1ELb0ELb0EEEvNS_9BwdParamsE --------------------------
	.section	.nv.info._ZN10layer_norm31ln_parallel_residual_bwd_kernelINS_13Kernel_traitsI13__nv_bfloat16S2_S2_S2_fjLj512ELj1ELj4ELj1ELj16ENS_18Kernel_traits_baseILj512ES2_S2_S2_S2_fjLj128EEEEELb1ELb0ELb0EEEvNS_9BwdParamsE,"",@"SHT_CUDA_INFO"
	.sectionflags	@""
	.align	4


	//----- nvinfo : EIATTR_CUDA_API_VERSION
	.align		4
        /*0000*/ 	.byte	0x04, 0x37
        /*0002*/ 	.short	(.L_793 - .L_792)
.L_792:
        /*0004*/ 	.word	0x00000082


	//----- nvinfo : EIATTR_KPARAM_INFO
	.align		4
.L_793:
        /*0008*/ 	.byte	0x04, 0x17
        /*000a*/ 	.short	(.L_795 - .L_794)
.L_794:
        /*000c*/ 	.word	0x00000000
        /*0010*/ 	.short	0x0000
        /*0012*/ 	.short	0x0000
        /*0014*/ 	.byte	0x00, 0xf0, 0xa1, 0x04


	//----- nvinfo : EIATTR_SPARSE_MMA_MASK
	.align		4
.L_795:
        /*0018*/ 	.byte	0x03, 0x50
        /*001a*/ 	.short	0x0000


	//----- nvinfo : EIATTR_MAXREG_COUNT
	.align		4
        /*001c*/ 	.byte	0x03, 0x1b
        /*001e*/ 	.short	0x00ff


	//----- nvinfo : EIATTR_NUM_BARRIERS
	.align		4
        /*0020*/ 	.byte	0x02, 0x4c
        /*0022*/ 	.byte	0x01
	.zero		1


	//----- nvinfo : EIATTR_MERCURY_ISA_VERSION
	.align		4
        /*0024*/ 	.byte	0x03, 0x5f
        /*0026*/ 	.short	0x0101


	//----- nvinfo : EIATTR_COOP_GROUP_MASK_REGIDS
	.align		4
        /*0028*/ 	.byte	0x04, 0x29
        /*002a*/ 	.short	(.L_797 - .L_796)


	//   ....[0]....
.L_796:
        /*002c*/ 	.word	0xffffffff


	//   ....[1]....
        /*0030*/ 	.word	0xffffffff


	//   ....[2]....
        /*0034*/ 	.word	0xffffffff


	//   ....[3]....
        /*0038*/ 	.word	0xffffffff


	//   ....[4]....
        /*003c*/ 	.word	0xffffffff


	//   ....[5]....
        /*0040*/ 	.word	0xffffffff


	//   ....[6]....
        /*0044*/ 	.word	0xffffffff


	//   ....[7]....
        /*0048*/ 	.word	0xffffffff


	//   ....[8]....
        /*004c*/ 	.word	0xffffffff


	//   ....[9]....
        /*0050*/ 	.word	0xffffffff


	//   ....[10]....
        /*0054*/ 	.word	0x0500005c


	//   ....[11]....
        /*0058*/ 	.word	0x0500005c


	//   ....[12]....
        /*005c*/ 	.word	0x0500005c


	//   ....[13]....
        /*0060*/ 	.word	0x0500005c


	//   ....[14]....
        /*0064*/ 	.word	0x0500005c


	//   ....[15]....
        /*0068*/ 	.word	0x0500005c


	//   ....[16]....
        /*006c*/ 	.word	0x0500005c


	//   ....[17]....
        /*0070*/ 	.word	0x0500005c


	//   ....[18]....
        /*0074*/ 	.word	0x0500005c


	//   ....[19]....
        /*0078*/ 	.word	0x0500005c


	//----- nvinfo : EIATTR_COOP_GROUP_INSTR_OFFSETS
	.align		4
.L_797:
        /*007c*/ 	.byte	0x04, 0x28
        /*007e*/ 	.short	(.L_799 - .L_798)


	//   ....[0]....
.L_798:
        /*0080*/ 	.word	0x00001b00


	//   ....[1]....
        /*0084*/ 	.word	0x00001b10


	//   ....[2]....
        /*0088*/ 	.word	0x00001b40


	//   ....[3]....
        /*008c*/ 	.word	0x00001b50


	//   ....[4]....
        /*0090*/ 	.word	0x00001b80


	//   ....[5]....
        /*0094*/ 	.word	0x00001b90


	//   ....[6]....
        /*0098*/ 	.word	0x00001bc0


	//   ....[7]....
        /*009c*/ 	.word	0x00001bd0


	//   ....[8]....
        /*00a0*/ 	.word	0x00001c00


	//   ....[9]....
        /*00a4*/ 	.word	0x00001c10


	//   ....[10]....
        /*00a8*/ 	.word	0x00003fe0


	//   ....[11]....
        /*00ac*/ 	.word	0x00004070


	//   ....[12]....
        /*00b0*/ 	.word	0x000040e0


	//   ....[13]....
        /*00b4*/ 	.word	0x00004140


	//   ....[14]....
        /*00b8*/ 	.word	0x000041b0


	//   ....[15]....
        /*00bc*/ 	.word	0x00004210


	//   ....[16]....
        /*00c0*/ 	.word	0x00004280


	//   ....[17]....
        /*00c4*/ 	.word	0x000042e0


	//   ....[18]....
        /*00c8*/ 	.word	0x00004350


	//   ....[19]....
        /*00cc*/ 	.word	0x000043b0


	//----- nvinfo : EIATTR_EXIT_INSTR_OFFSETS
	.align		4
.L_799:
        /*00d0*/ 	.byte	0x04, 0x1c
        /*00d2*/ 	.short	(.L_801 - .L_800)


	//   ....[0]....
.L_800:
        /*00d4*/ 	.word	0x00003eb0


	//   ....[1]....
        /*00d8*/ 	.word	0x00003f70


	//----- nvinfo : EIATTR_MAX_THREADS
	.align		4
.L_801:
        /*00dc*/ 	.byte	0x04, 0x05
        /*00de*/ 	.short	(.L_803 - .L_802)
.L_802:
        /*00e0*/ 	.word	0x00000080
        /*00e4*/ 	.word	0x00000001
        /*00e8*/ 	.word	0x00000001


	//----- nvinfo : EIATTR_CRS_STACK_SIZE
	.align		4
.L_803:
        /*00ec*/ 	.byte	0x04, 0x1e
        /*00ee*/ 	.short	(.L_805 - .L_804)
.L_804:
        /*00f0*/ 	.word	0x00000000


	//----- nvinfo : EIATTR_CBANK_PARAM_SIZE
	.align		4
.L_805:
        /*00f4*/ 	.byte	0x03, 0x19
        /*00f6*/ 	.short	0x0128


	//----- nvinfo : EIATTR_PARAM_CBANK
	.align		4
        /*00f8*/ 	.byte	0x04, 0x0a
        /*00fa*/ 	.short	(.L_807 - .L_806)
	.align		4
.L_806:
        /*00fc*/ 	.word	index@(.nv.constant0._ZN10layer_norm31ln_parallel_residual_bwd_kernelINS_13Kernel_traitsI13__nv_bfloat16S2_S2_S2_fjLj512ELj1ELj4ELj1ELj16ENS_18Kernel_traits_baseILj512ES2_S2_S2_S2_fjLj128EEEEELb1ELb0ELb0EEEvNS_9BwdParamsE)
        /*0100*/ 	.short	0x0210
        /*0102*/ 	.short	0x0128


	//----- nvinfo : EIATTR_SW_WAR
	.align		4
.L_807:
        /*0104*/ 	.byte	0x04, 0x36
        /*0106*/ 	.short	(.L_809 - .L_808)
.L_808:
        /*0108*/ 	.word	0x00000008
.L_809:


//--------------------- .nv.info._ZN10layer_norm31ln_parallel_residual_bwd_kernelINS_13Kernel_traitsI13__nv_bfloat16S2_S2_S2_fjLj512ELj1ELj4ELj1ELj16ENS_18Kernel_traits_baseILj512ES2_S2_S2_S2_fjLj128EEEEELb1ELb0ELb1EEEvNS_9BwdParamsE --------------------------
	.section	.nv.info._ZN10layer_norm31ln_parallel_residual_bwd_kernelINS_13Kernel_traitsI13__nv_bfloat16S2_S2_S2_fjLj512ELj1ELj4ELj1ELj16ENS_18Kernel_traits_baseILj512ES2_S2_S2_S2_fjLj128EEEEELb1ELb0ELb1EEEvNS_9BwdParamsE,"",@"SHT_CUDA_INFO"
	.sectionflags	@""
	.align	4


	//----- nvinfo : EIATTR_CUDA_API_VERSION
	.align		4
        /*0000*/ 	.byte	0x04, 0x37
        /*0002*/ 	.short	(.L_811 - .L_810)
.L_810:
        /*0004*/ 	.word	0x00000082


	//----- nvinfo : EIATTR_KPARAM_INFO
	.align		4
.L_811:
        /*0008*/ 	.byte	0x04, 0x17
        /*000a*/ 	.short	(.L_813 - .L_812)
.L_812:
        /*000c*/ 	.word	0x00000000
        /*0010*/ 	.short	0x0000
        /*0012*/ 	.short	0x0000
        /*0014*/ 	.byte	0x00, 0xf0, 0xa1, 0x04


	//----- nvinfo : EIATTR_SPARSE_MMA_MASK
	.align		4
.L_813:
        /*0018*/ 	.byte	0x03, 0x50
        /*001a*/ 	.short	0x0000


	//----- nvinfo : EIATTR_MAXREG_COUNT
	.align		4
        /*001c*/ 	.byte	0x03, 0x1b
        /*001e*/ 	.short	0x00ff


	//----- nvinfo : EIATTR_NUM_BARRIERS
	.align		4
        /*0020*/ 	.byte	0x02, 0x4c
        /*0022*/ 	.byte	0x01
	.zero		1


	//----- nvinfo : EIATTR_MERCURY_ISA_VERSION
	.align		4
        /*0024*/ 	.byte	0x03, 0x5f
        /*0026*/ 	.short	0x0101


	//----- nvinfo : EIATTR_COOP_GROUP_MASK_REGIDS
	.align		4
        /*0028*/ 	.byte	0x04, 0x29
        /*002a*/ 	.short	(.L_815 - .L_814)


	//   ....[0]....
.L_814:
        /*002c*/ 	.word	0xffffffff


	//   ....[1]....
        /*0030*/ 	.word	0xffffffff


	//   ....[2]....
        /*0034*/ 	.word	0xffffffff


	//   ....[3]....
        /*0038*/ 	.word	0xffffffff


	//   ....[4]....
        /*003c*/ 	.word	0xffffffff


	//   ....[5]....
        /*0040*/ 	.word	0xffffffff


	//   ....[6]....
        /*0044*/ 	.word	0xffffffff


	//   ....[7]....
        /*0048*/ 	.word	0xffffffff


	//   ....[8]....
        /*004c*/ 	.word	0xffffffff


	//   ....[9]....
        /*0050*/ 	.word	0xffffffff


	//   ....[10]....
        /*0054*/ 	.word	0x050000aa


	//   ....[11]....
        /*0058*/ 	.word	0x050000aa


	//   ....[12]....
        /*005c*/ 	.word	0x050000aa


	//   ....[13]....
        /*0060*/ 	.word	0x050000aa


	//   ....[14]....
        /*0064*/ 	.word	0x050000aa


	//   ....[15]....
        /*0068*/ 	.word	0x050000aa


	//   ....[16]....
        /*006c*/ 	.word	0x050000aa


	//   ....[17]....
        /*0070*/ 	.word	0x050000aa


	//   ....[18]....
        /*0074*/ 	.word	0x050000aa


	//   ....[19]....
        /*0078*/ 	.word	0x050000aa


	//----- nvinfo : EIATTR_COOP_GROUP_INSTR_OFFSETS
	.align		4
.L_815:
        /*007c*/ 	.byte	0x04, 0x28
        /*007e*/ 	.short	(.L_817 - .L_816)


	//   ....[0]....
.L_816:
        /*0080*/ 	.word	0x00001b00


	//   ....[1]....
        /*0084*/ 	.word	0x00001b10


	//   ....[2]....
        /*0088*/ 	.word	0x00001b40


	//   ....[3]....
        /*008c*/ 	.word	0x00001b50


	//   ....[4]....
        /*0090*/ 	.word	0x00001b80


	//   ....[5]....
        /*0094*/ 	.word	0x00001b90


	//   ....[6]....
        /*0098*/ 	.word	0x00001bc0


	//   ....[7]....
        /*009c*/ 	.word	0x00001bd0


	//   ....[8]....
        /*00a0*/ 	.word	0x00001c20


	//   ....[9]....
        /*00a4*/ 	.word	0x00001c30


	//   ....[10]....
        /*00a8*/ 	.word	0x00003de0


	//   ....[11]....
        /*00ac*/ 	.word	0x00003e70


	//   ....[12]....
        /*00b0*/ 	.word	0x00003ee0


	//   ....[13]....
        /*00b4*/ 	.word	0x00003f40


	//   ....[14]....
        /*00b8*/ 	.word	0x00003fb0


	//   ....[15]....
        /*00bc*/ 	.word	0x00004010


	//   ....[16]....
        /*00c0*/ 	.word	0x00004080


	//   ....[17]....
        /*00c4*/ 	.word	0x000040e0


	//   ....[18]....
        /*00c8*/ 	.word	0x00004160


	//   ....[19]....
        /*00cc*/ 	.word	0x000041d0


	//----- nvinfo : EIATTR_EXIT_INSTR_OFFSETS
	.align		4
.L_817:
        /*00d0*/ 	.byte	0x04, 0x1c
        /*00d2*/ 	.short	(.L_819 - .L_818)


	//   ....[0]....
.L_818:
        /*00d4*/ 	.word	0x00003d70


	//----- nvinfo : EIATTR_MAX_THREADS
	.align		4
.L_819:
        /*00d8*/ 	.byte	0x04, 0x05
        /*00da*/ 	.short	(.L_821 - .L_820)
.L_820:
        /*00dc*/ 	.word	0x00000080
        /*00e0*/ 	.word	0x00000001
        /*00e4*/ 	.word	0x00000001


	//----- nvinfo : EIATTR_CRS_STACK_SIZE
	.align		4
.L_821:
        /*00e8*/ 	.byte	0x04, 0x1e
        /*00ea*/ 	.short	(.L_823 - .L_822)
.L_822:
        /*00ec*/ 	.word	0x00000000


	//----- nvinfo : EIATTR_CBANK_PARAM_SIZE
	.align		4
.L_823:
        /*00f0*/ 	.byte	0x03, 0x19
        /*00f2*/ 	.short	0x0128


	//----- nvinfo : EIATTR_PARAM_CBANK
	.align		4
        /*00f4*/ 	.byte	0x04, 0x0a
        /*00f6*/ 	.short	(.L_825 - .L_824)
	.align		4
.L_824:
        /*00f8*/ 	.word	index@(.nv.constant0._ZN10layer_norm31ln_parallel_residual_bwd_kernelINS_13Kernel_traitsI13__nv_bfloat16S2_S2_S2_fjLj512ELj1ELj4ELj1ELj16ENS_18Kernel_traits_baseILj512ES2_S2_S2_S2_fjLj128EEEEELb1ELb0ELb1EEEvNS_9BwdParamsE)
        /*00fc*/ 	.short	0x0210
        /*00fe*/ 	.short	0x0128


	//----- nvinfo : EIATTR_SW_WAR
	.align		4
.L_825:
        /*0100*/ 	.byte	0x04, 0x36
        /*0102*/ 	.short	(.L_827 - .L_826)
.L_826:
        /*0104*/ 	.word	0x00000008
.L_827:


//--------------------- .nv.info._ZN10layer_norm22ln_bwd_finalize_kernelINS_22Kernel_traits_finalizeILj512E13__nv_bfloat16S2_S2_S2_fjLb0ELj1024ELj4ENS_18Kernel_traits_baseILj512ES2_S2_S2_S2_fjLj1024EEEEELb0ELb0EEEvNS_9BwdParamsE --------------------------
	.section	.nv.info._ZN10layer_norm22ln_bwd_finalize_kernelINS_22Kernel_traits_finalizeILj512E13__nv_bfloat16S2_S2_S2_fjLb0ELj1024ELj4ENS_18Kernel_traits_baseILj512ES2_S2_S2_S2_fjLj1024EEEEELb0ELb0EEEvNS_9BwdParamsE,"",@"SHT_CUDA_INFO"
	.sectionflags	@""
	.align	4


	//----- nvinfo : EIATTR_CUDA_API_VERSION
	.align		4
        /*0000*/ 	.byte	0x04, 0x37
        /*0002*/ 	.short	(.L_829 - .L_828)
.L_828:
        /*0004*/ 	.word	0x00000082


	//----- nvinfo : EIATTR_KPARAM_INFO
	.align		4
.L_829:
        /*0008*/ 	.byte	0x04, 0x17
        /*000a*/ 	.short	(.L_831 - .L_830)
.L_830:
        /*000c*/ 	.word	0x00000000
        /*0010*/ 	.short	0x0000
        /*0012*/ 	.short	0x0000
        /*0014*/ 	.byte	0x00, 0xf0, 0xa1, 0x04


	//----- nvinfo : EIATTR_SPARSE_MMA_MASK
	.align		4
.L_831:
        /*0018*/ 	.byte	0x03, 0x50
        /*001a*/ 	.short	0x0000


	//----- nvinfo : EIATTR_MAXREG_COUNT
	.align		4
        /*001c*/ 	.byte	0x03, 0x1b
        /*001e*/ 	.short	0x0040


	//----- nvinfo : EIATTR_NUM_BARRIERS
	.align		4
        /*0020*/ 	.byte	0x02, 0x4c
        /*0022*/ 	.byte	0x01
	.zero		1


	//----- nvinfo : EIATTR_MERCURY_ISA_VERSION
	.align		4
        /*0024*/ 	.byte	0x03, 0x5f
        /*0026*/ 	.short	0x0101


	//----- nvinfo : EIATTR_COOP_GROUP_MASK_REGIDS
	.align		4
        /*0028*/ 	.byte	0x04, 0x29
        /*002a*/ 	.short	(.L_833 - .L_832)


	//   ....[0]....
.L_832:
        /*002c*/ 	.word	0xffffffff


	//   ....[1]....
        /*0030*/ 	.word	0xffffffff


	//   ....[2]....
        /*0034*/ 	.word	0xffffffff


	//   ....[3]....
        /*0038*/ 	.word	0xffffffff


	//   ....[4]....
        /*003c*/ 	.word	0xffffffff


	//   ....[5]....
        /*0040*/ 	.word	0xffffffff


	//   ....[6]....
        /*0044*/ 	.word	0xffffffff


	//   ....[7]....
        /*0048*/ 	.word	0xffffffff


	//   ....[8]....
        /*004c*/ 	.word	0xffffffff


	//   ....[9]....
        /*0050*/ 	.word	0xffffffff


	//   ....[10]....
        /*0054*/ 	.word	0x05000013


	//   ....[11]....
        /*0058*/ 	.word	0x05000013


	//   ....[12]....
        /*005c*/ 	.word	0x05000013


	//   ....[13]....
        /*0060*/ 	.word	0x05000013


	//   ....[14]....
        /*0064*/ 	.word	0x05000013


	//   ....[15]....
        /*0068*/ 	.word	0x05000013


	//   ....[16]....
        /*006c*/ 	.word	0x05000013


	//   ....[17]....
        /*0070*/ 	.word	0x05000013


	//   ....[18]....
        /*0074*/ 	.word	0x05000013


	//   ....[19]....
        /*0078*/ 	.word	0x05000013


	//----- nvinfo : EIATTR_COOP_GROUP_INSTR_OFFSETS
	.align		4
.L_833:
        /*007c*/ 	.byte	0x04, 0x28
        /*007e*/ 	.short	(.L_835 - .L_834)


	//   ....[0]....
.L_834:
        /*0080*/ 	.word	0x000008e0


	//   ....[1]....
        /*0084*/ 	.word	0x000008f0


	//   ....[2]....
        /*0088*/ 	.word	0x00000920


	//   ....[3]....
        /*008c*/ 	.word	0x00000930


	//   ....[4]....
        /*0090*/ 	.word	0x00000960


	//   ....[5]....
        /*0094*/ 	.word	0x00000970


	//   ....[6]....
        /*0098*/ 	.word	0x000009a0


	//   ....[7]....
        /*009c*/ 	.word	0x000009b0


	//   ....[8]....
        /*00a0*/ 	.word	0x000009e0


	//   ....[9]....
        /*00a4*/ 	.word	0x000009f0


	//   ....[10]....
        /*00a8*/ 	.word	0x00000c10


	//   ....[11]....
        /*00ac*/ 	.word	0x00000c80


	//   ....[12]....
        /*00b0*/ 	.word	0x00000cf0


	//   ....[13]....
        /*00b4*/ 	.word	0x00000d60


	//   ....[14]....
        /*00b8*/ 	.word	0x00000dd0


	//   ....[15]....
        /*00bc*/ 	.word	0x00000e30


	//   ....[16]....
        /*00c0*/ 	.word	0x00000ea0


	//   ....[17]....
        /*00c4*/ 	.word	0x00000f10


	//   ....[18]....
        /*00c8*/ 	.word	0x00000f80


	//   ....[19]....
        /*00cc*/ 	.word	0x00000ff0


	//----- nvinfo : EIATTR_EXIT_INSTR_OFFSETS
	.align		4
.L_835:
        /*00d0*/ 	.byte	0x04, 0x1c
        /*00d2*/ 	.short	(.L_837 - .L_836)


	//   ....[0]....
.L_836:
        /*00d4*/ 	.word	0x00000070


	//   ....[1]....
        /*00d8*/ 	.word	0x00000bb0


	//----- nvinfo : EIATTR_MAX_THREADS
	.align		4
.L_837:
        /*00dc*/ 	.byte	0x04, 0x05
        /*00de*/ 	.short	(.L_839 - .L_838)
.L_838:
        /*00e0*/ 	.word	0x00000400
        /*00e4*/ 	.word	0x00000001
        /*00e8*/ 	.word	0x00000001


	//----- nvinfo : EIATTR_CRS_STACK_SIZE
	.align		4
.L_839:
        /*00ec*/ 	.byte	0x04, 0x1e
        /*00ee*/ 	.short	(.L_841 - .L_840)
.L_840:
        /*00f0*/ 	.word	0x00000000


	//----- nvinfo : EIATTR_CBANK_PARAM_SIZE
	.align		4
.L_841:
        /*00f4*/ 	.byte	0x03, 0x19
        /*00f6*/ 	.short	0x0128


	//----- nvinfo : EIATTR_PARAM_CBANK
	.align		4
        /*00f8*/ 	.byte	0x04, 0x0a
        /*00fa*/ 	.short	(.L_843 - .L_842)
	.align		4
.L_842:
        /*00fc*/ 	.word	index@(.nv.constant0._ZN10layer_norm22ln_bwd_finalize_kernelINS_22Kernel_traits_finalizeILj512E13__nv_bfloat16S2_S2_S2_fjLb0ELj1024ELj4ENS_18Kernel_traits_baseILj512ES2_S2_S2_S2_fjLj1024EEEEELb0ELb0EEEvNS_9BwdParamsE)
        /*0100*/ 	.short	0x0210
        /*0102*/ 	.short	0x0128


	//----- nvinfo : EIATTR_SW_WAR
	.align		4
.L_843:
        /*0104*/ 	.byte	0x04, 0x36
        /*0106*/ 	.short	(.L_845 - .L_844)
.L_844:
        /*0108*/ 	.word	0x00000008
.L_845:


//--------------------- .nv.info._ZN10layer_norm40ln_parallel_residual_bwd_finalize_kernelINS_22Kernel_traits_finalizeILj512E13__nv_bfloat16S2_S2_S2_fjLb0ELj1024ELj4ENS_18Kernel_traits_baseILj512ES2_S2_S2_S2_fjLj1024EEEEELb0EEEvNS_9BwdParamsE --------------------------
	.section	.nv.info._ZN10layer_norm40ln_parallel_residual_bwd_finalize_kernelINS_22Kernel_traits_finalizeILj512E13__nv_bfloat16S2_S2_S2_fjLb0ELj1024ELj4ENS_18Kernel_traits_baseILj512ES2_S2_S2_S2_fjLj1024EEEEELb0EEEvNS_9BwdParamsE,"",@"SHT_CUDA_INFO"
	.sectionflags	@""
	.align	4


	//----- nvinfo : EIATTR_CUDA_API_VERSION
	.align		4
        /*0000*/ 	.byte	0x04, 0x37
        /*0002*/ 	.short	(.L_847 - .L_846)
.L_846:
        /*0004*/ 	.word	0x00000082


	//----- nvinfo : EIATTR_KPARAM_INFO
	.align		4
.L_847:
        /*0008*/ 	.byte	0x04, 0x17
        /*000a*/ 	.short	(.L_849 - .L_848)
.L_848:
        /*000c*/ 	.word	0x00000000
        /*0010*/ 	.short	0x0000
        /*0012*/ 	.short	0x0000
        /*0014*/ 	.byte	0x00, 0xf0, 0xa1, 0x04


	//----- nvinfo : EIATTR_SPARSE_MMA_MASK
	.align		4
.L_849:
        /*0018*/ 	.byte	0x03, 0x50
        /*001a*/ 	.short	0x0000


	//----- nvinfo : EIATTR_MAXREG_COUNT
	.align		4
        /*001c*/ 	.byte	0x03, 0x1b
        /*001e*/ 	.short	0x0040


	//----- nvinfo : EIATTR_NUM_BARRIERS
	.align		4
        /*0020*/ 	.byte	0x02, 0x4c
        /*0022*/ 	.byte	0x01
	.zero		1


	//----- nvinfo : EIATTR_MERCURY_ISA_VERSION
	.align		4
        /*0024*/ 	.byte	0x03, 0x5f
        /*0026*/ 	.short	0x0101


	//----- nvinfo : EIATTR_COOP_GROUP_MASK_REGIDS
	.align		4
        /*0028*/ 	.byte	0x04, 0x29
        /*002a*/ 	.short	(.L_851 - .L_850)


	//   ....[0]....
.L_850:
        /*002c*/ 	.word	0xffffffff


	//   ....[1]....
        /*0030*/ 	.word	0xffffffff


	//   ....[2]....
        /*0034*/ 	.word	0xffffffff


	//   ....[3]....
        /*0038*/ 	.word	0xffffffff


	//   ....[4]....
        /*003c*/ 	.word	0xffffffff


	//   ....[5]....
        /*0040*/ 	.word	0xffffffff


	//   ....[6]....
        /*0044*/ 	.word	0xffffffff


	//   ....[7]....
        /*0048*/ 	.word	0xffffffff


	//   ....[8]....
        /*004c*/ 	.word	0xffffffff


	//   ....[9]....
        /*0050*/ 	.word	0xffffffff


	//   ....[10]....
        /*0054*/ 	.word	0xffffffff


	//   ....[11]....
        /*0058*/ 	.word	0xffffffff


	//   ....[12]....
        /*005c*/ 	.word	0xffffffff


	//   ....[13]....
        /*0060*/ 	.word	0xffffffff


	//   ....[14]....
        /*0064*/ 	.word	0xffffffff


	//   ....[15]....
        /*0068*/ 	.word	0xffffffff


	//   ....[16]....
        /*006c*/ 	.word	0xffffffff


	//   ....[17]....
        /*0070*/ 	.word	0xffffffff


	//   ....[18]....
        /*0074*/ 	.word	0xffffffff


	//   ....[19]....
        /*0078*/ 	.word	0xffffffff


	//   ....[20]....
        /*007c*/ 	.word	0x0500000c


	//   ....[21]....
        /*0080*/ 	.word	0x0500000c


	//   ....[22]....
        /*0084*/ 	.word	0x0500000c


	//   ....[23]....
        /*0088*/ 	.word	0x0500000c


	//   ....[24]....
        /*008c*/ 	.word	0x0500000c


	//   ....[25]....
        /*0090*/ 	.word	0x0500000c


	//   ....[26]....
        /*0094*/ 	.word	0x0500000c


	//   ....[27]....
        /*0098*/ 	.word	0x0500000c


	//   ....[28]....
        /*009c*/ 	.word	0x0500000c


	//   ....[29]....
        /*00a0*/ 	.word	0x0500000c


	//   ....[30]....
        /*00a4*/ 	.word	0x0500000c


	//   ....[31]....
        /*00a8*/ 	.word	0x0500000c


	//   ....[32]....
        /*00ac*/ 	.word	0x0500000c


	//   ....[33]....
        /*00b0*/ 	.word	0x0500000c


	//   ....[34]....
        /*00b4*/ 	.word	0x0500000c


	//   ....[35]....
        /*00b8*/ 	.word	0x0500000c


	//   ....[36]....
        /*00bc*/ 	.word	0x0500000c


	//   ....[37]....
        /*00c0*/ 	.word	0x0500000c


	//   ....[38]....
        /*00c4*/ 	.word	0x0500000c


	//   ....[39]....
        /*00c8*/ 	.word	0x0500000c


	//----- nvinfo : EIATTR_COOP_GROUP_INSTR_OFFSETS
	.align		4
.L_851:
        /*00cc*/ 	.byte	0x04, 0x28
        /*00ce*/ 	.short	(.L_853 - .L_852)


	//   ....[0]....
.L_852:
        /*00d0*/ 	.word	0x00000ce0


	//   ....[1]....
        /*00d4*/ 	.word	0x00000cf0


	//   ....[2]....
        /*00d8*/ 	.word	0x00000d00


	//   ....[3]....
        /*00dc*/ 	.word	0x00000d10


	//   ....[4]....
        /*00e0*/ 	.word	0x00000d40


	//   ....[5]....
        /*00e4*/ 	.word	0x00000d70


	//   ....[6]....
        /*00e8*/ 	.word	0x00000d80


	//   ....[7]....
        /*00ec*/ 	.word	0x00000d90


	//   ....[8]....
        /*00f0*/ 	.word	0x00000db0


	//   ....[9]....
        /*00f4*/ 	.word	0x00000df0


	//   ....[10]....
        /*00f8*/ 	.word	0x00000e00


	//   ....[11]....
        /*00fc*/ 	.word	0x00000e10


	//   ....[12]....
        /*0100*/ 	.word	0x00000e30


	//   ....[13]....
        /*0104*/ 	.word	0x00000e70


	//   ....[14]....
        /*0108*/ 	.word	0x00000e80


	//   ....[15]....
        /*010c*/ 	.word	0x00000e90


	//   ....[16]....
        /*0110*/ 	.word	0x00000eb0


	//   ....[17]....
        /*0114*/ 	.word	0x00000ee0


	//   ....[18]....
        /*0118*/ 	.word	0x00000f00


	//   ....[19]....
        /*011c*/ 	.word	0x00000f10


	//   ....[20]....
        /*0120*/ 	.word	0x00001230


	//   ....[21]....
        /*0124*/ 	.word	0x00001290


	//   ....[22]....
        /*0128*/ 	.word	0x000012f0


	//   ....[23]....
        /*012c*/ 	.word	0x00001350


	//   ....[24]....
        /*0130*/ 	.word	0x000013b0


	//   ....[25]....
        /*0134*/ 	.word	0x00001410


	//   ....[26]....
        /*0138*/ 	.word	0x00001480


	//   ....[27]....
        /*013c*/ 	.word	0x000014f0


	//   ....[28]....
        /*0140*/ 	.word	0x00001560


	//   ....[29]....
        /*0144*/ 	.word	0x000015d0


	//   ....[30]....
        /*0148*/ 	.word	0x00001630


	//   ....[31]....
        /*014c*/ 	.word	0x000016a0


	//   ....[32]....
        /*0150*/ 	.word	0x00001710


	//   ....[33]....
        /*0154*/ 	.word	0x00001780


	//   ....[34]....
        /*0158*/ 	.word	0x000017f0


	//   ....[35]....
        /*015c*/ 	.word	0x00001850


	//   ....[36]....
        /*0160*/ 	.word	0x000018c0


	//   ....[37]....
        /*0164*/ 	.word	0x00001930


	//   ....[38]....
        /*0168*/ 	.word	0x000019a0


	//   ....[39]....
        /*016c*/ 	.word	0x00001a10


	//----- nvinfo : EIATTR_EXIT_INSTR_OFFSETS
	.align		4
.L_853:
        /*0170*/ 	.byte	0x04, 0x1c
        /*0172*/ 	.short	(.L_855 - .L_854)


	//   ....[0]....
.L_854:
        /*0174*/ 	.word	0x00000070


	//   ....[1]....
        /*0178*/ 	.word	0x000011d0


	//----- nvinfo : EIATTR_MAX_THREADS
	.align		4
.L_855:
        /*017c*/ 	.byte	0x04, 0x05
        /*017e*/ 	.short	(.L_857 - .L_856)
.L_856:
        /*0180*/ 	.word	0x00000400
        /*0184*/ 	.word	0x00000001
        /*0188*/ 	.word	0x00000001


	//----- nvinfo : EIATTR_CRS_STACK_SIZE
	.align		4
.L_857:
        /*018c*/ 	.byte	0x04, 0x1e
        /*018e*/ 	.short	(.L_859 - .L_858)
.L_858:
        /*0190*/ 	.word	0x00000000


	//----- nvinfo : EIATTR_CBANK_PARAM_SIZE
	.align		4
.L_859:
        /*0194*/ 	.byte	0x03, 0x19
        /*0196*/ 	.short	0x0128


	//----- nvinfo : EIATTR_PARAM_CBANK
	.align		4
        /*0198*/ 	.byte	0x04, 0x0a
        /*019a*/ 	.short	(.L_861 - .L_860)
	.align		4
.L_860:
        /*019c*/ 	.word	index@(.nv.constant0._ZN10layer_norm40ln_parallel_residual_bwd_finalize_kernelINS_22Kernel_traits_finalizeILj512E13__nv_bfloat16S2_S2_S2_fjLb0ELj1024ELj4ENS_18Kernel_traits_baseILj512ES2_S2_S2_S2_fjLj1024EEEEELb0EEEvNS_9BwdParamsE)
        /*01a0*/ 	.short	0x0210
        /*01a2*/ 	.short	0x0128


	//----- nvinfo : EIATTR_SW_WAR
	.align		4
.L_861:
        /*01a4*/ 	.byte	0x04, 0x36
        /*01a6*/ 	.short	(.L_863 - .L_862)
.L_862:
        /*01a8*/ 	.word	0x00000008
.L_863:


//--------------------- .nv.info._ZN10layer_norm31ln_parallel_residual_bwd_kernelINS_13Kernel_traitsI13__nv_bfloat16S2_S2_S2_fjLj512ELj1ELj4ELj1ELj16ENS_18Kernel_traits_baseILj512ES2_S2_S2_S2_fjLj128EEEEELb1ELb1ELb0EEEvNS_9BwdParamsE --------------------------
	.section	.nv.info._ZN10layer_norm31ln_parallel_residual_bwd_kernelINS_13Kernel_traitsI13__nv_bfloat16S2_S2_S2_fjLj512ELj1ELj4ELj1ELj16ENS_18Kernel_traits_baseILj512ES2_S2_S2_S2_fjLj128EEEEELb1ELb1ELb0EEEvNS_9BwdParamsE,"",@"SHT_CUDA_INFO"
	.sectionflags	@""
	.align	4


	//----- nvinfo : EIATTR_CUDA_API_VERSION
	.align		4
        /*0000*/ 	.byte	0x04, 0x37
        /*0002*/ 	.short	(.L_865 - .L_864)
.L_864:
        /*0004*/ 	.word	0x00000082


	//----- nvinfo : EIATTR_KPARAM_INFO
	.align		4
.L_865:
        /*0008*/ 	.byte	0x04, 0x17
        /*000a*/ 	.short	(.L_867 - .L_866)
.L_866:
        /*000c*/ 	.word	0x00000000
        /*0010*/ 	.short	0x0000
        /*0012*/ 	.short	0x0000
        /*0014*/ 	.byte	0x00, 0xf0, 0xa1, 0x04


	//----- nvinfo : EIATTR_SPARSE_MMA_MASK
	.align		4
.L_867:
        /*0018*/ 	.byte	0x03, 0x50
        /*001a*/ 	.short	0x0000


	//----- nvinfo : EIATTR_MAXREG_COUNT
	.align		4
        /*001c*/ 	.byte	0x03, 0x1b
        /*001e*/ 	.short	0x00ff


	//----- nvinfo : EIATTR_NUM_BARRIERS
	.align		4
        /*0020*/ 	.byte	0x02, 0x4c
        /*0022*/ 	.byte	0x01
	.zero		1


	//----- nvinfo : EIATTR_MERCURY_ISA_VERSION
	.align		4
        /*0024*/ 	.byte	0x03, 0x5f
        /*0026*/ 	.short	0x0101


	//----- nvinfo : EIATTR_COOP_GROUP_MASK_REGIDS
	.align		4
        /*0028*/ 	.byte	0x04, 0x29
        /*002a*/ 	.short	(.L_869 - .L_868)


	//   ....[0]....
.L_868:
        /*002c*/ 	.word	0xffffffff


	//   ....[1]....
        /*0030*/ 	.word	0xffffffff


	//   ....[2]....
        /*0034*/ 	.word	0xffffffff


	//   ....[3]....
        /*0038*/ 	.word	0xffffffff


	//   ....[4]....
        /*003c*/ 	.word	0xffffffff


	//   ....[5]....
        /*0040*/ 	.word	0xffffffff


	//   ....[6]....
        /*0044*/ 	.word	0xffffffff


	//   ....[7]....
        /*0048*/ 	.word	0xffffffff


	//   ....[8]....
        /*004c*/ 	.word	0xffffffff


	//   ....[9]....
        /*0050*/ 	.word	0xffffffff


	//   ....[10]....
        /*0054*/ 	.word	0x05000063


	//   ....[11]....
        /*0058*/ 	.word	0x05000063


	//   ....[12]....
        /*005c*/ 	.word	0x05000063


	//   ....[13]....
        /*0060*/ 	.word	0x05000063


	//   ....[14]....
        /*0064*/ 	.word	0x05000063


	//   ....[15]....
        /*0068*/ 	.word	0x05000063


	//   ....[16]....
        /*006c*/ 	.word	0x05000063


	//   ....[17]....
        /*0070*/ 	.word	0x05000063


	//   ....[18]....
        /*0074*/ 	.word	0x05000063


	//   ....[19]....
        /*0078*/ 	.word	0x05000063


	//----- nvinfo : EIATTR_COOP_GROUP_INSTR_OFFSETS
	.align		4
.L_869:
        /*007c*/ 	.byte	0x04, 0x28
        /*007e*/ 	.short	(.L_871 - .L_870)


	//   ....[0]....
.L_870:
        /*0080*/ 	.word	0x00001340


	//   ....[1]....
        /*0084*/ 	.word	0x00001350


	//   ....[2]....
        /*0088*/ 	.word	0x00001380


	//   ....[3]....
        /*008c*/ 	.word	0x00001390


	//   ....[4]....
        /*0090*/ 	.word	0x000013c0


	//   ....[5]....
        /*0094*/ 	.word	0x000013d0


	//   ....[6]....
        /*0098*/ 	.word	0x00001400


	//   ....[7]....
        /*009c*/ 	.word	0x00001410


	//   ....[8]....
        /*00a0*/ 	.word	0x00001440


	//   ....[9]....
        /*00a4*/ 	.word	0x00001450


	//   ....[10]....
        /*00a8*/ 	.word	0x00003020


	//   ....[11]....
        /*00ac*/ 	.word	0x000030b0


	//   ....[12]....
        /*00b0*/ 	.word	0x00003120


	//   ....[13]....
        /*00b4*/ 	.word	0x00003180


	//   ....[14]....
        /*00b8*/ 	.word	0x000031f0


	//   ....[15]....
        /*00bc*/ 	.word	0x00003250


	//   ....[16]....
        /*00c0*/ 	.word	0x000032c0


	//   ....[17]....
        /*00c4*/ 	.word	0x00003320


	//   ....[18]....
        /*00c8*/ 	.word	0x00003390


	//   ....[19]....
        /*00cc*/ 	.word	0x000033f0


	//----- nvinfo : EIATTR_EXIT_INSTR_OFFSETS
	.align		4
.L_871:
        /*00d0*/ 	.byte	0x04, 0x1c
        /*00d2*/ 	.short	(.L_873 - .L_872)


	//   ....[0]....
.L_872:
        /*00d4*/ 	.word	0x00002f80


	//   ....[1]....
        /*00d8*/ 	.word	0x00002fb0


	//----- nvinfo : EIATTR_MAX_THREADS
	.align		4
.L_873:
        /*00dc*/ 	.byte	0x04, 0x05
        /*00de*/ 	.short	(.L_875 - .L_874)
.L_874:
        /*00e0*/ 	.word	0x00000080
        /*00e4*/ 	.word	0x00000001
        /*00e8*/ 	.word	0x00000001


	//----- nvinfo : EIATTR_CRS_STACK_SIZE
	.align		4
.L_875:
        /*00ec*/ 	.byte	0x04, 0x1e
        /*00ee*/ 	.short	(.L_877 - .L_876)
.L_876:
        /*00f0*/ 	.word	0x00000000


	//----- nvinfo : EIATTR_CBANK_PARAM_SIZE
	.align		4
.L_877:
        /*00f4*/ 	.byte	0x03, 0x19
        /*00f6*/ 	.short	0x0128


	//----- nvinfo : EIATTR_PARAM_CBANK
	.align		4
        /*00f8*/ 	.byte	0x04, 0x0a
        /*00fa*/ 	.short	(.L_879 - .L_878)
	.align		4
.L_878:
        /*00fc*/ 	.word	index@(.nv.constant0._ZN10layer_norm31ln_parallel_residual_bwd_kernelINS_13Kernel_traitsI13__nv_bfloat16S2_S2_S2_fjLj512ELj1ELj4ELj1ELj16ENS_18Kernel_traits_baseILj512ES2_S2_S2_S2_fjLj128EEEEELb1ELb1ELb0EEEvNS_9BwdParamsE)
        /*0100*/ 	.short	0x0210
        /*0102*/ 	.short	0x0128


	//----- nvinfo : EIATTR_SW_WAR
	.align		4
.L_879:
        /*0104*/ 	.byte	0x04, 0x36
        /*0106*/ 	.short	(.L_881 - .L_880)
.L_880:
        /*0108*/ 	.word	0x00000008
.L_881:


//--------------------- .nv.info._ZN10layer_norm22ln_bwd_finalize_kernelINS_22Kernel_traits_finalizeILj512E13__nv_bfloat16S2_S2_S2_fjLb0ELj1024ELj4ENS_18Kernel_traits_baseILj512ES2_S2_S2_S2_fjLj1024EEEEELb0ELb1EEEvNS_9BwdParamsE --------------------------
	.section	.nv.info._ZN10layer_norm22ln_bwd_finalize_kernelINS_22Kernel_traits_finalizeILj512E13__nv_bfloat16S2_S2_S2_fjLb0ELj1024ELj4ENS_18Kernel_traits_baseILj512ES2_S2_S2_S2_fjLj1024EEEEELb0ELb1EEEvNS_9BwdParamsE,"",@"SHT_CUDA_INFO"
	.sectionflags	@""
	.align	4


	//----- nvinfo : EIATTR_CUDA_API_VERSION
	.align		4
        /*0000*/ 	.byte	0x04, 0x37
        /*0002*/ 	.short	(.L_883 - .L_882)
.L_882:
        /*0004*/ 	.word	0x00000082


	//----- nvinfo : EIATTR_KPARAM_INFO
	.align		4
.L_883:
        /*0008*/ 	.byte	0x04, 0x17
        /*000a*/ 	.short	(.L_885 - .L_884)
.L_884:
        /*000c*/ 	.word	0x00000000
        /*0010*/ 	.short	0x0000
        /*0012*/ 	.short	0x0000
        /*0014*/ 	.byte	0x00, 0xf0, 0xa1, 0x04


	//----- nvinfo : EIATTR_SPARSE_MMA_MASK
	.align		4
.L_885:
        /*0018*/ 	.byte	0x03, 0x50
        /*001a*/ 	.short	0x0000


	//----- nvinfo : EIATTR_MAXREG_COUNT
	.align		4
        /*001c*/ 	.byte	0x03, 0x1b
        /*001e*/ 	.short	0x0040


	//----- nvinfo : EIATTR_NUM_BARRIERS
	.align		4
        /*0020*/ 	.byte	0x02, 0x4c
        /*0022*/ 	.byte	0x01
	.zero		1


	//----- nvinfo : EIATTR_MERCURY_ISA_VERSION
	.align		4
        /*0024*/ 	.byte	0x03, 0x5f
        /*0026*/ 	.short	0x0101


	//----- nvinfo : EIATTR_COOP_GROUP_MASK_REGIDS
	.align		4
        /*0028*/ 	.byte	0x04, 0x29
        /*002a*/ 	.short	(.L_887 - .L_886)


	//   ....[0]....
.L_886:
        /*002c*/ 	.word	0xffffffff


	//   ....[1]....
        /*0030*/ 	.word	0xffffffff


	//   ....[2]....
        /*0034*/ 	.word	0xffffffff


	//   ....[3]....
        /*0038*/ 	.word	0xffffffff


	//   ....[4]....
        /*003c*/ 	.word	0xffffffff


	//   ....[5]....
        /*0040*/ 	.word	0xffffffff


	//   ....[6]....
        /*0044*/ 	.word	0xffffffff


	//   ....[7]....
        /*0048*/ 	.word	0xffffffff


	//   ....[8]....
        /*004c*/ 	.word	0xffffffff


	//   ....[9]....
        /*0050*/ 	.word	0xffffffff


	//   ....[10]....
        /*0054*/ 	.word	0x05000011


	//   ....[11]....
        /*0058*/ 	.word	0x05000011


	//   ....[12]....
        /*005c*/ 	.word	0x05000011


	//   ....[13]....
        /*0060*/ 	.word	0x05000011


	//   ....[14]....
        /*0064*/ 	.word	0x05000011


	//   ....[15]....
        /*0068*/ 	.word	0x05000011


	//   ....[16]....
        /*006c*/ 	.word	0x05000011


	//   ....[17]....
        /*0070*/ 	.word	0x05000011


	//   ....[18]....
        /*0074*/ 	.word	0x05000011


	//   ....[19]....
        /*0078*/ 	.word	0x05000011


	//----- nvinfo : EIATTR_COOP_GROUP_INSTR_OFFSETS
	.align		4
.L_887:
        /*007c*/ 	.byte	0x04, 0x28
        /*007e*/ 	.short	(.L_889 - .L_888)


	//   ....[0]....
.L_888:
        /*0080*/ 	.word	0x000008e0


	//   ....[1]....
        /*0084*/ 	.word	0x000008f0


	//   ....[2]....
        /*0088*/ 	.word	0x00000920


	//   ....[3]....
        /*008c*/ 	.word	0x00000930


	//   ....[4]....
        /*0090*/ 	.word	0x00000960


	//   ....[5]....
        /*0094*/ 	.word	0x00000970


	//   ....[6]....
        /*0098*/ 	.word	0x000009a0


	//   ....[7]....
        /*009c*/ 	.word	0x000009b0


	//   ....[8]....
        /*00a0*/ 	.word	0x000009e0


	//   ....[9]....
        /*00a4*/ 	.word	0x000009f0


	//   ....[10]....
        /*00a8*/ 	.word	0x00000bf0


	//   ....[11]....
        /*00ac*/ 	.word	0x00000c60


	//   ....[12]....
        /*00b0*/ 	.word	0x00000cd0


	//   ....[13]....
        /*00b4*/ 	.word	0x00000d40


	//   ....[14]....
        /*00b8*/ 	.word	0x00000db0


	//   ....[15]....
        /*00bc*/ 	.word	0x00000e10


	//   ....[16]....
        /*00c0*/ 	.word	0x00000e80


	//   ....[17]....
        /*00c4*/ 	.word	0x00000ef0


	//   ....[18]....
        /*00c8*/ 	.word	0x00000f60


	//   ....[19]....
        /*00cc*/ 	.word	0x00000fd0


	//----- nvinfo : EIATTR_EXIT_INSTR_OFFSETS
	.align		4
.L_889:
        /*00d0*/ 	.byte	0x04, 0x1c
        /*00d2*/ 	.short	(.L_891 - .L_890)


	//   ....[0]....
.L_890:
        /*00d4*/ 	.word	0x00000070


	//   ....[1]....
        /*00d8*/ 	.word	0x00000b90


	//----- nvinfo : EIATTR_MAX_THREADS
	.align		4
.L_891:
        /*00dc*/ 	.byte	0x04, 0x05
        /*00de*/ 	.short	(.L_893 - .L_892)
.L_892:
        /*00e0*/ 	.word	0x00000400
        /*00e4*/ 	.word	0x00000001
        /*00e8*/ 	.word	0x00000001


	//----- nvinfo : EIATTR_CRS_STACK_SIZE
	.align		4
.L_893:
        /*00ec*/ 	.byte	0x04, 0x1e
        /*00ee*/ 	.short	(.L_895 - .L_894)
.L_894:
        /*00f0*/ 	.word	0x00000000


	//----- nvinfo : EIATTR_CBANK_PARAM_SIZE
	.align		4
.L_895:
        /*00f4*/ 	.byte	0x03, 0x19
        /*00f6*/ 	.short	0x0128


	//----- nvinfo : EIATTR_PARAM_CBANK
	.align		4
        /*00f8*/ 	.byte	0x04, 0x0a
        /*00fa*/ 	.short	(.L_897 - .L_896)
	.align		4
.L_896:
        /*00fc*/ 	.word	index@(.nv.constant0._ZN10layer_norm22ln_bwd_finalize_kernelINS_22Kernel_traits_finalizeILj512E13__nv_bfloat16S2_S2_S2_fjLb0ELj1024ELj4ENS_18Kernel_traits_baseILj512ES2_S2_S2_S2_fjLj1024EEEEELb0ELb1EEEvNS_9BwdParamsE)
        /*0100*/ 	.short	0x0210
        /*0102*/ 	.short	0x0128


	//----- nvinfo : EIATTR_SW_WAR
	.align		4
.L_897:
        /*0104*/ 	.byte	0x04, 0x36
        /*0106*/ 	.short	(.L_899 - .L_898)
.L_898:
        /*0108*/ 	.word	0x00000008
.L_899:


//--------------------- .nv.info._ZN10layer_norm40ln_parallel_residual_bwd_finalize_kernelINS_22Kernel_traits_finalizeILj512E13__nv_bfloat16S2_S2_S2_fjLb0ELj1024ELj4ENS_18Kernel_traits_baseILj512ES2_S2_S2_S2_fjLj1024EEEEELb1EEEvNS_9BwdParamsE --------------------------
	.section	.nv.info._ZN10layer_norm40ln_parallel_residual_bwd_finalize_kernelINS_22Kernel_traits_finalizeILj512E13__nv_bfloat16S2_S2_S2_fjLb0ELj1024ELj4ENS_18Kernel_traits_baseILj512ES2_S2_S2_S2_fjLj1024EEEEELb1EEEvNS_9BwdParamsE,"",@"SHT_CUDA_INFO"
	.sectionflags	@""
	.align	4


	//----- nvinfo : EIATTR_CUDA_API_VERSION
	.align		4
        /*0000*/ 	.byte	0x04, 0x37
        /*0002*/ 	.short	(.L_901 - .L_900)
.L_900:
        /*0004*/ 	.word	0x00000082


	//----- nvinfo : EIATTR_KPARAM_INFO
	.align		4
.L_901:
        /*0008*/ 	.byte	0x04, 0x17
        /*000a*/ 	.short	(.L_903 - .L_902)
.L_902:
        /*000c*/ 	.word	0x00000000
        /*0010*/ 	.short	0x0000
        /*0012*/ 	.short	0x0000
        /*0014*/ 	.byte	0x00, 0xf0, 0xa1, 0x04


	//----- nvinfo : EIATTR_SPARSE_MMA_MASK
	.align		4
.L_903:
        /*0018*/ 	.byte	0x03, 0x50
        /*001a*/ 	.short	0x0000


	//----- nvinfo : EIATTR_MAXREG_COUNT
	.align		4
        /*001c*/ 	.byte	0x03, 0x1b
        /*001e*/ 	.short	0x0040


	//----- nvinfo : EIATTR_NUM_BARRIERS
	.align		4
        /*0020*/ 	.byte	0x02, 0x4c
        /*0022*/ 	.byte	0x01
	.zero		1


	//----- nvinfo : EIATTR_MERCURY_ISA_VERSION
	.align		4
        /*0024*/ 	.byte	0x03, 0x5f
        /*0026*/ 	.short	0x0101


	//----- nvinfo : EIATTR_COOP_GROUP_MASK_REGIDS
	.align		4
        /*0028*/ 	.byte	0x04, 0x29
        /*002a*/ 	.short	(.L_905 - .L_904)


	//   ....[0]....
.L_904:
        /*002c*/ 	.word	0xffffffff


	//   ....[1]....
        /*0030*/ 	.word	0xffffffff


	//   ....[2]....
        /*0034*/ 	.word	0xffffffff


	//   ....[3]....
        /*0038*/ 	.word	0xffffffff


	//   ....[4]....
        /*003c*/ 	.word	0xffffffff


	//   ....[5]....
        /*0040*/ 	.word	0xffffffff


	//   ....[6]....
        /*0044*/ 	.word	0xffffffff


	//   ....[7]....
        /*0048*/ 	.word	0xffffffff


	//   ....[8]....
        /*004c*/ 	.word	0xffffffff


	//   ....[9]....
        /*0050*/ 	.word	0xffffffff


	//   ....[10]....
        /*0054*/ 	.word	0xffffffff


	//   ....[11]....
        /*0058*/ 	.word	0xffffffff


	//   ....[12]....
        /*005c*/ 	.word	0xffffffff


	//   ....[13]....
        /*0060*/ 	.word	0xffffffff


	//   ....[14]....
        /*0064*/ 	.word	0xffffffff


	//   ....[15]....
        /*0068*/ 	.word	0xffffffff


	//   ....[16]....
        /*006c*/ 	.word	0xffffffff


	//   ....[17]....
        /*0070*/ 	.word	0xffffffff


	//   ....[18]....
        /*0074*/ 	.word	0xffffffff


	//   ....[19]....
        /*0078*/ 	.word	0xffffffff


	//   ....[20]....
        /*007c*/ 	.word	0x0500000b


	//   ....[21]....
        /*0080*/ 	.word	0x0500000b


	//   ....[22]....
        /*0084*/ 	.word	0x0500000b


	//   ....[23]....
        /*0088*/ 	.word	0x0500000b


	//   ....[24]....
        /*008c*/ 	.word	0x0500000b


	//   ....[25]....
        /*0090*/ 	.word	0x0500000b


	//   ....[26]....
        /*0094*/ 	.word	0x0500000b


	//   ....[27]....
        /*0098*/ 	.word	0x0500000b


	//   ....[28]....
        /*009c*/ 	.word	0x0500000b


	//   ....[29]....
        /*00a0*/ 	.word	0x0500000b


	//   ....[30]....
        /*00a4*/ 	.word	0x0500000b


	//   ....[31]....
        /*00a8*/ 	.word	0x0500000b


	//   ....[32]....
        /*00ac*/ 	.word	0x0500000b


	//   ....[33]....
        /*00b0*/ 	.word	0x0500000b


	//   ....[34]....
        /*00b4*/ 	.word	0x0500000b


	//   ....[35]....
        /*00b8*/ 	.word	0x0500000b


	//   ....[36]....
        /*00bc*/ 	.word	0x0500000b


	//   ....[37]....
        /*00c0*/ 	.word	0x0500000b


	//   ....[38]....
        /*00c4*/ 	.word	0x0500000b


	//   ....[39]....
        /*00c8*/ 	.word	0x0500000b


	//----- nvinfo : EIATTR_COOP_GROUP_INSTR_OFFSETS
	.align		4
.L_905:
        /*00cc*/ 	.byte	0x04, 0x28
        /*00ce*/ 	.short	(.L_907 - .L_906)


	//   ....[0]....
.L_906:
        /*00d0*/ 	.word	0x00000ce0


	//   ....[1]....
        /*00d4*/ 	.word	0x00000cf0


	//   ....[2]....
        /*00d8*/ 	.word	0x00000d00


	//   ....[3]....
        /*00dc*/ 	.word	0x00000d10


	//   ....[4]....
        /*00e0*/ 	.word	0x00000d40


	//   ....[5]....
        /*00e4*/ 	.word	0x00000d70


	//   ....[6]....
        /*00e8*/ 	.word	0x00000d80


	//   ....[7]....
        /*00ec*/ 	.word	0x00000d90


	//   ....[8]....
        /*00f0*/ 	.word	0x00000db0


	//   ....[9]....
        /*00f4*/ 	.word	0x00000df0


	//   ....[10]....
        /*00f8*/ 	.word	0x00000e00


	//   ....[11]....
        /*00fc*/ 	.word	0x00000e10


	//   ....[12]....
        /*0100*/ 	.word	0x00000e30


	//   ....[13]....
        /*0104*/ 	.word	0x00000e70


	//   ....[14]....
        /*0108*/ 	.word	0x00000e80


	//   ....[15]....
        /*010c*/ 	.word	0x00000e90


	//   ....[16]....
        /*0110*/ 	.word	0x00000eb0


	//   ....[17]....
        /*0114*/ 	.word	0x00000ee0


	//   ....[18]....
        /*0118*/ 	.word	0x00000f00


	//   ....[19]....
        /*011c*/ 	.word	0x00000f10


	//   ....[20]....
        /*0120*/ 	.word	0x00001210


	//   ....[21]....
        /*0124*/ 	.word	0x00001270


	//   ....[22]....
        /*0128*/ 	.word	0x000012d0


	//   ....[23]....
        /*012c*/ 	.word	0x00001330


	//   ....[24]....
        /*0130*/ 	.word	0x00001390


	//   ....[25]....
        /*0134*/ 	.word	0x000013f0


	//   ....[26]....
        /*0138*/ 	.word	0x00001460


	//   ....[27]....
        /*013c*/ 	.word	0x000014d0


	//   ....[28]....
        /*0140*/ 	.word	0x00001540


	//   ....[29]....
        /*0144*/ 	.word	0x000015b0


	//   ....[30]....
        /*0148*/ 	.word	0x00001610


	//   ....[31]....
        /*014c*/ 	.word	0x00001680


	//   ....[32]....
        /*0150*/ 	.word	0x000016f0


	//   ....[33]....
        /*0154*/ 	.word	0x00001760


	//   ....[34]....
        /*0158*/ 	.word	0x000017d0


	//   ....[35]....
        /*015c*/ 	.word	0x00001830


	//   ....[36]....
        /*0160*/ 	.word	0x000018a0


	//   ....[37]....
        /*0164*/ 	.word	0x00001910


	//   ....[38]....
        /*0168*/ 	.word	0x00001980


	//   ....[39]....
        /*016c*/ 	.word	0x000019f0


	//----- nvinfo : EIATTR_EXIT_INSTR_OFFSETS
	.align		4
.L_907:
        /*0170*/ 	.byte	0x04, 0x1c
        /*0172*/ 	.short	(.L_909 - .L_908)


	//   ....[0]....
.L_908:
        /*0174*/ 	.word	0x00000070


	//   ....[1]....
        /*0178*/ 	.word	0x000011b0


	//----- nvinfo : EIATTR_MAX_THREADS
	.align		4
.L_909:
        /*017c*/ 	.byte	0x04, 0x05
        /*017e*/ 	.short	(.L_911 - .L_910)
.L_910:
        /*0180*/ 	.word	0x00000400
        /*0184*/ 	.word	0x00000001
        /*0188*/ 	.word	0x00000001


	//----- nvinfo : EIATTR_CRS_STACK_SIZE
	.align		4
.L_911:
        /*018c*/ 	.byte	0x04, 0x1e
        /*018e*/ 	.short	(.L_913 - .L_912)
.L_912:
        /*0190*/ 	.word	0x00000000


	//----- nvinfo : EIATTR_CBANK_PARAM_SIZE
	.align		4
.L_913:
        /*0194*/ 	.byte	0x03, 0x19
        /*0196*/ 	.short	0x0128


	//----- nvinfo : EIATTR_PARAM_CBANK
	.align		4
        /*0198*/ 	.byte	0x04, 0x0a
        /*019a*/ 	.short	(.L_915 - .L_914)
	.align		4
.L_914:
        /*019c*/ 	.word	index@(.nv.constant0._ZN10layer_norm40ln_parallel_residual_bwd_finalize_kernelINS_22Kernel_traits_finalizeILj512E13__nv_bfloat16S2_S2_S2_fjLb0ELj1024ELj4ENS_18Kernel_traits_baseILj512ES2_S2_S2_S2_fjLj1024EEEEELb1EEEvNS_9BwdParamsE)
        /*01a0*/ 	.short	0x0210
        /*01a2*/ 	.short	0x0128


	//----- nvinfo : EIATTR_SW_WAR
	.align		4
.L_915:
        /*01a4*/ 	.byte	0x04, 0x36
        /*01a6*/ 	.short	(.L_917 - .L_916)
.L_916:
        /*01a8*/ 	.word	0x00000008
.L_917:


//--------------------- .nv.info._ZN10layer_norm31ln_parallel_residual_bwd_kernelINS_13Kernel_traitsI13__nv_bfloat16S2_S2_S2_fjLj512ELj1ELj4ELj1ELj16ENS_18Kernel_traits_baseILj512ES2_S2_S2_S2_fjLj128EEEEELb1ELb1ELb1EEEvNS_9BwdParamsE --------------------------
	.section	.nv.info._ZN10layer_norm31ln_parallel_residual_bwd_kernelINS_13Kernel_traitsI13__nv_bfloat16S2_S2_S2_fjLj512ELj1ELj4ELj1ELj16ENS_18Kernel_traits_baseILj512ES2_S2_S2_S2_fjLj128EEEEELb1ELb1ELb1EEEvNS_9BwdParamsE,"",@"SHT_CUDA_INFO"
	.sectionflags	@""
	.align	4


	//----- nvinfo : EIATTR_CUDA_API_VERSION
	.align		4
        /*0000*/ 	.byte	0x04, 0x37
        /*0002*/ 	.short	(.L_919 - .L_918)
.L_918:
        /*0004*/ 	.word	0x00000082


	//----- nvinfo : EIATTR_KPARAM_INFO
	.align		4
.L_919:
        /*0008*/ 	.byte	0x04, 0x17
        /*000a*/ 	.short	(.L_921 - .L_920)
.L_920:
        /*000c*/ 	.word	0x00000000
        /*0010*/ 	.short	0x0000
        /*0012*/ 	.short	0x0000
        /*0014*/ 	.byte	0x00, 0xf0, 0xa1, 0x04


	//----- nvinfo : EIATTR_SPARSE_MMA_MASK
	.align		4
.L_921:
        /*0018*/ 	.byte	0x03, 0x50
        /*001a*/ 	.short	0x0000


	//----- nvinfo : EIATTR_MAXREG_COUNT
	.align		4
        /*001c*/ 	.byte	0x03, 0x1b
        /*001e*/ 	.short	0x00ff


	//----- nvinfo : EIATTR_NUM_BARRIERS
	.align		4
        /*0020*/ 	.byte	0x02, 0x4c
        /*0022*/ 	.byte	0x01
	.zero		1


	//----- nvinfo : EIATTR_MERCURY_ISA_VERSION
	.align		4
        /*0024*/ 	.byte	0x03, 0x5f
        /*0026*/ 	.short	0x0101


	//----- nvinfo : EIATTR_COOP_GROUP_MASK_REGIDS
	.align		4
        /*0028*/ 	.byte	0x04, 0x29
        /*002a*/ 	.short	(.L_923 - .L_922)


	//   ....[0]....
.L_922:
        /*002c*/ 	.word	0xffffffff


	//   ....[1]....
        /*0030*/ 	.word	0xffffffff


	//   ....[2]....
        /*0034*/ 	.word	0xffffffff


	//   ....[3]....
        /*0038*/ 	.word	0xffffffff


	//   ....[4]....
        /*003c*/ 	.word	0xffffffff


	//   ....[5]....
        /*0040*/ 	.word	0xffffffff


	//   ....[6]....
        /*0044*/ 	.word	0xffffffff


	//   ....[7]....
        /*0048*/ 	.word	0xffffffff


	//   ....[8]....
        /*004c*/ 	.word	0xffffffff


	//   ....[9]....
        /*0050*/ 	.word	0xffffffff


	//   ....[10]....
        /*0054*/ 	.word	0x05000071


	//   ....[11]....
        /*0058*/ 	.word	0x05000071


	//   ....[12]....
        /*005c*/ 	.word	0x05000071


	//   ....[13]....
        /*0060*/ 	.word	0x05000071


	//   ....[14]....
        /*0064*/ 	.word	0x05000071


	//   ....[15]....
        /*0068*/ 	.word	0x05000071


	//   ....[16]....
        /*006c*/ 	.word	0x05000071


	//   ....[17]....
        /*0070*/ 	.word	0x05000071


	//   ....[18]....
        /*0074*/ 	.word	0x05000071


	//   ....[19]....
        /*0078*/ 	.word	0x05000071


	//----- nvinfo : EIATTR_COOP_GROUP_INSTR_OFFSETS
	.align		4
.L_923:
        /*007c*/ 	.byte	0x04, 0x28
        /*007e*/ 	.short	(.L_925 - .L_924)


	//   ....[0]....
.L_924:
        /*0080*/ 	.word	0x00001250


	//   ....[1]....
        /*0084*/ 	.word	0x00001260


	//   ....[2]....
        /*0088*/ 	.word	0x00001290


	//   ....[3]....
        /*008c*/ 	.word	0x000012a0


	//   ....[4]....
        /*0090*/ 	.word	0x000012d0


	//   ....[5]....
        /*0094*/ 	.word	0x000012e0


	//   ....[6]....
        /*0098*/ 	.word	0x00001310


	//   ....[7]....
        /*009c*/ 	.word	0x00001320


	//   ....[8]....
        /*00a0*/ 	.word	0x00001350


	//   ....[9]....
        /*00a4*/ 	.word	0x00001360


	//   ....[10]....
        /*00a8*/ 	.word	0x00002d20


	//   ....[11]....
        /*00ac*/ 	.word	0x00002db0


	//   ....[12]....
        /*00b0*/ 	.word	0x00002e20


	//   ....[13]....
        /*00b4*/ 	.word	0x00002e80


	//   ....[14]....
        /*00b8*/ 	.word	0x00002ef0


	//   ....[15]....
        /*00bc*/ 	.word	0x00002f50


	//   ....[16]....
        /*00c0*/ 	.word	0x00002fc0


	//   ....[17]....
        /*00c4*/ 	.word	0x00003020


	//   ....[18]....
        /*00c8*/ 	.word	0x00003090


	//   ....[19]....
        /*00cc*/ 	.word	0x000030f0


	//----- nvinfo : EIATTR_EXIT_INSTR_OFFSETS
	.align		4
.L_925:
        /*00d0*/ 	.byte	0x04, 0x1c
        /*00d2*/ 	.short	(.L_927 - .L_926)


	//   ....[0]....
.L_926:
        /*00d4*/ 	.word	0x00002cb0


	//----- nvinfo : EIATTR_MAX_THREADS
	.align		4
.L_927:
        /*00d8*/ 	.byte	0x04, 0x05
        /*00da*/ 	.short	(.L_929 - .L_928)
.L_928:
        /*00dc*/ 	.word	0x00000080
        /*00e0*/ 	.word	0x00000001
        /*00e4*/ 	.word	0x00000001


	//----- nvinfo : EIATTR_CRS_STACK_SIZE
	.align		4
.L_929:
        /*00e8*/ 	.byte	0x04, 0x1e
        /*00ea*/ 	.short	(.L_931 - .L_930)
.L_930:
        /*00ec*/ 	.word	0x00000000


	//----- nvinfo : EIATTR_CBANK_PARAM_SIZE
	.align		4
.L_931:
        /*00f0*/ 	.byte	0x03, 0x19
        /*00f2*/ 	.short	0x0128


	//----- nvinfo : EIATTR_PARAM_CBANK
	.align		4
        /*00f4*/ 	.byte	0x04, 0x0a
        /*00f6*/ 	.short	(.L_933 - .L_932)
	.align		4
.L_932:
        /*00f8*/ 	.word	index@(.nv.constant0._ZN10layer_norm31ln_parallel_residual_bwd_kernelINS_13Kernel_traitsI13__nv_bfloat16S2_S2_S2_fjLj512ELj1ELj4ELj1ELj16ENS_18Kernel_traits_baseILj512ES2_S2_S2_S2_fjLj128EEEEELb1ELb1ELb1EEEvNS_9BwdParamsE)
        /*00fc*/ 	.short	0x0210
        /*00fe*/ 	.short	0x0128


	//----- nvinfo : EIATTR_SW_WAR
	.align		4
.L_933:
        /*0100*/ 	.byte	0x04, 0x36
        /*0102*/ 	.short	(.L_935 - .L_934)
.L_934:
        /*0104*/ 	.word	0x00000008
.L_935:


//--------------------- .nv.info._ZN10layer_norm31ln_parallel_residual_bwd_kernelINS_13Kernel_traitsI6__halfS2_S2_S2_fjLj512ELj1ELj4ELj1ELj16ENS_18Kernel_traits_baseILj512ES2_S2_S2_S2_fjLj128EEEEELb0ELb0ELb0EEEvNS_9BwdParamsE --------------------------
	.section	.nv.info._ZN10layer_norm31ln_parallel_residual_bwd_kernelINS_13Kernel_traitsI6__halfS2_S2_S2_fjLj512ELj1ELj4ELj1ELj16ENS_18Kernel_traits_baseILj512ES2_S2_S2_S2_fjLj128EEEEELb0ELb0ELb0EEEvNS_9BwdParamsE,"",@"SHT_CUDA_INFO"
	.sectionflags	@""
	.align	4


	//----- nvinfo : EIATTR_CUDA_API_VERSION
	.align		4
        /*0000*/ 	.byte	0x04, 0x37
        /*0002*/ 	.short	(.L_937 - .L_936)
.L_936:
        /*0004*/ 	.word	0x00000082


	//----- nvinfo : EIATTR_KPARAM_INFO
	.align		4
.L_937:
        /*0008*/ 	.byte	0x04, 0x17
        /*000a*/ 	.short	(.L_939 - .L_938)
.L_938:
        /*000c*/ 	.word	0x00000000
        /*0010*/ 	.short	0x0000
        /*0012*/ 	.short	0x0000
        /*0014*/ 	.byte	0x00, 0xf0, 0xa1, 0x04


	//----- nvinfo : EIATTR_SPARSE_MMA_MASK
	.align		4
.L_939:
        /*0018*/ 	.byte	0x03, 0x50
        /*001a*/ 	.short	0x0000


	//----- nvinfo : EIATTR_MAXREG_COUNT
	.align		4
        /*001c*/ 	.byte	0x03, 0x1b
        /*001e*/ 	.short	0x00ff


	//----- nvinfo : EIATTR_NUM_BARRIERS
	.align		4
        /*0020*/ 	.byte	0x02, 0x4c
        /*0022*/ 	.byte	0x01
	.zero		1


	//----- nvinfo : EIATTR_MERCURY_ISA_VERSION
	.align		4
        /*0024*/ 	.byte	0x03, 0x5f
        /*0026*/ 	.short	0x0101


	//----- nvinfo : EIATTR_COOP_GROUP_MASK_REGIDS
	.align		4
        /*0028*/ 	.byte	0x04, 0x29
        /*002a*/ 	.short	(.L_941 - .L_940)


	//   ....[0]....
.L_940:
        /*002c*/ 	.word	0xffffffff


	//   ....[1]....
        /*0030*/ 	.word	0xffffffff


	//   ....[2]....
        /*0034*/ 	.word	0xffffffff


	//   ....[3]....
        /*0038*/ 	.word	0xffffffff


	//   ....[4]....
        /*003c*/ 	.word	0xffffffff


	//   ....[5]....
        /*0040*/ 	.word	0xffffffff


	//   ....[6]....
        /*0044*/ 	.word	0xffffffff


	//   ....[7]....
        /*0048*/ 	.word	0xffffffff


	//   ....[8]....
        /*004c*/ 	.word	0xffffffff


	//   ....[9]....
        /*0050*/ 	.word	0xffffffff


	//   ....[10]....
        /*0054*/ 	.word	0x0500008d


	//   ....[11]....
        /*0058*/ 	.word	0x0500008d


	//   ....[12]....
        /*005c*/ 	.word	0x0500008d


	//   ....[13]....
        /*0060*/ 	.word	0x0500008d


	//   ....[14]....
        /*0064*/ 	.word	0x0500008d


	//   ....[15]....
        /*0068*/ 	.word	0x0500008d


	//   ....[16]....
        /*006c*/ 	.word	0x0500008d


	//   ....[17]....
        /*0070*/ 	.word	0x0500008d


	//   ....[18]....
        /*0074*/ 	.word	0x0500008d


	//   ....[19]....
        /*0078*/ 	.word	0x0500008d


	//----- nvinfo : EIATTR_COOP_GROUP_INSTR_OFFSETS
	.align		4
.L_941:
        /*007c*/ 	.byte	0x04, 0x28
        /*007e*/ 	.short	(.L_943 - .L_942)


	//   ....[0]....
.L_942:
        /*0080*/ 	.word	0x00001700


	//   ....[1]....
        /*0084*/ 	.word	0x00001710


	//   ....[2]....
        /*0088*/ 	.word	0x00001740


	//   ....[3]....
        /*008c*/ 	.word	0x00001750


	//   ....[4]....
        /*0090*/ 	.word	0x00001780


	//   ....[5]....
        /*0094*/ 	.word	0x00001790


	//   ....[6]....
        /*0098*/ 	.word	0x000017c0


	//   ....[7]....
        /*009c*/ 	.word	0x000017d0


	//   ....[8]....
        /*00a0*/ 	.word	0x00001800


	//   ....[9]....
        /*00a4*/ 	.word	0x00001810


	//   ....[10]....
        /*00a8*/ 	.word	0x00003600


	//   ....[11]....
        /*00ac*/ 	.word	0x00003690


	//   ....[12]....
        /*00b0*/ 	.word	0x00003700


	//   ....[13]....
        /*00b4*/ 	.word	0x00003760


	//   ....[14]....
        /*00b8*/ 	.word	0x000037d0


	//   ....[15]....
        /*00bc*/ 	.word	0x00003830


	//   ....[16]....
        /*00c0*/ 	.word	0x000038a0


	//   ....[17]....
        /*00c4*/ 	.word	0x00003900


	//   ....[18]....
        /*00c8*/ 	.word	0x00003970


	//   ....[19]....
        /*00cc*/ 	.word	0x000039d0


	//----- nvinfo : EIATTR_EXIT_INSTR_OFFSETS
	.align		4
.L_943:
        /*00d0*/ 	.byte	0x04, 0x1c
        /*00d2*/ 	.short	(.L_945 - .L_944)


	//   ....[0]....
.L_944:
        /*00d4*/ 	.word	0x000034d0


	//   ....[1]....
        /*00d8*/ 	.word	0x00003590


	//----- nvinfo : EIATTR_MAX_THREADS
	.align		4
.L_945:
        /*00dc*/ 	.byte	0x04, 0x05
        /*00de*/ 	.short	(.L_947 - .L_946)
.L_946:
        /*00e0*/ 	.word	0x00000080
        /*00e4*/ 	.word	0x00000001
        /*00e8*/ 	.word	0x00000001


	//----- nvinfo : EIATTR_CRS_STACK_SIZE
	.align		4
.L_947:
        /*00ec*/ 	.byte	0x04, 0x1e
        /*00ee*/ 	.short	(.L_949 - .L_948)
.L_948:
        /*00f0*/ 	.word	0x00000000


	//----- nvinfo : EIATTR_CBANK_PARAM_SIZE
	.align		4
.L_949:
        /*00f4*/ 	.byte	0x03, 0x19
        /*00f6*/ 	.short	0x0128


	//----- nvinfo : EIATTR_PARAM_CBANK
	.align		4
        /*00f8*/ 	.byte	0x04, 0x0a
        /*00fa*/ 	.short	(.L_951 - .L_950)
	.align		4
.L_950:
        /*00fc*/ 	.word	index@(.nv.constant0._ZN10layer_norm31ln_parallel_residual_bwd_kernelINS_13Kernel_traitsI6__halfS2_S2_S2_fjLj512ELj1ELj4ELj1ELj16ENS_18Kernel_traits_baseILj512ES2_S2_S2_S2_fjLj128EEEEELb0ELb0ELb0EEEvNS_9BwdParamsE)
        /*0100*/ 	.short	0x0210
        /*0102*/ 	.short	0x0128


	//----- nvinfo : EIATTR_SW_WAR
	.align		4
.L_951:
        /*0104*/ 	.byte	0x04, 0x36
        /*0106*/ 	.short	(.L_953 - .L_952)
.L_952:
        /*0108*/ 	.word	0x00000008
.L_953:


//--------------------- .nv.info._ZN10layer_norm31ln_parallel_residual_bwd_kernelINS_13Kernel_traitsI6__halfS2_S2_S2_fjLj512ELj1ELj4ELj1ELj16ENS_18Kernel_traits_baseILj512ES2_S2_S2_S2_fjLj128EEEEELb0ELb0ELb1EEEvNS_9BwdParamsE --------------------------
	.section	.nv.info._ZN10layer_norm31ln_parallel_residual_bwd_kernelINS_13Kernel_traitsI6__halfS2_S2_S2_fjLj512ELj1ELj4ELj1ELj16ENS_18Kernel_traits_baseILj512ES2_S2_S2_S2_fjLj128EEEEELb0ELb0ELb1EEEvNS_9BwdParamsE,"",@"SHT_CUDA_INFO"
	.sectionflags	@""
	.align	4


	//----- nvinfo : EIATTR_CUDA_API_VERSION
	.align		4
        /*0000*/ 	.byte	0x04, 0x37
        /*0002*/ 	.short	(.L_955 - .L_954)
.L_954:
        /*0004*/ 	.word	0x00000082


	//----- nvinfo : EIATTR_KPARAM_INFO
	.align		4
.L_955:
        /*0008*/ 	.byte	0x04, 0x17
        /*000a*/ 	.short	(.L_957 - .L_956)
.L_956:
        /*000c*/ 	.word	0x00000000
        /*0010*/ 	.short	0x0000
        /*0012*/ 	.short	0x0000
        /*0014*/ 	.byte	0x00, 0xf0, 0xa1, 0x04


	//----- nvinfo : EIATTR_SPARSE_MMA_MASK
	.align		4
.L_957:
        /*0018*/ 	.byte	0x03, 0x50
        /*001a*/ 	.short	0x0000


	//----- nvinfo : EIATTR_MAXREG_COUNT
	.align		4
        /*001c*/ 	.byte	0x03, 0x1b
        /*001e*/ 	.short	0x00ff


	//----- nvinfo : EIATTR_NUM_BARRIERS
	.align		4
        /*0020*/ 	.byte	0x02, 0x4c
        /*0022*/ 	.byte	0x01
	.zero		1


	//----- nvinfo : EIATTR_MERCURY_ISA_VERSION
	.align		4
        /*0024*/ 	.byte	0x03, 0x5f
        /*0026*/ 	.short	0x0101


	//----- nvinfo : EIATTR_COOP_GROUP_MASK_REGIDS
	.align		4
        /*0028*/ 	.byte	0x04, 0x29
        /*002a*/ 	.short	(.L_959 - .L_958)


	//   ....[0]....
.L_958:
        /*002c*/ 	.word	0xffffffff


	//   ....[1]....
        /*0030*/ 	.word	0xffffffff


	//   ....[2]....
        /*0034*/ 	.word	0xffffffff


	//   ....[3]....
        /*0038*/ 	.word	0xffffffff


	//   ....[4]....
        /*003c*/ 	.word	0xffffffff


	//   ....[5]....
        /*0040*/ 	.word	0xffffffff


	//   ....[6]....
        /*0044*/ 	.word	0xffffffff


	//   ....[7]....
        /*0048*/ 	.word	0xffffffff


	//   ....[8]....
        /*004c*/ 	.word	0xffffffff


	//   ....[9]....
        /*0050*/ 	.word	0xffffffff


	//   ....[10]....
        /*0054*/ 	.word	0x050000a3


	//   ....[11]....
        /*0058*/ 	.word	0x050000a3


	//   ....[12]....
        /*005c*/ 	.word	0x050000a3


	//   ....[13]....
        /*0060*/ 	.word	0x050000a3


	//   ....[14]....
        /*0064*/ 	.word	0x050000a3


	//   ....[15]....
        /*0068*/ 	.word	0x050000a3


	//   ....[16]....
        /*006c*/ 	.word	0x050000a3


	//   ....[17]....
        /*0070*/ 	.word	0x050000a3


	//   ....[18]....
        /*0074*/ 	.word	0x050000a3


	//   ....[19]....
        /*0078*/ 	.word	0x050000a3


	//----- nvinfo : EIATTR_COOP_GROUP_INSTR_OFFSETS
	.align		4
.L_959:
        /*007c*/ 	.byte	0x04, 0x28
        /*007e*/ 	.short	(.L_961 - .L_960)


	//   ....[0]....
.L_960:
        /*0080*/ 	.word	0x00001780


	//   ....[1]....
        /*0084*/ 	.word	0x00001790


	//   ....[2]....
        /*0088*/ 	.word	0x000017c0


	//   ....[3]....
        /*008c*/ 	.word	0x000017d0


	//   ....[4]....
        /*0090*/ 	.word	0x00001800


	//   ....[5]....
        /*0094*/ 	.word	0x00001810


	//   ....[6]....
        /*0098*/ 	.word	0x00001840


	//   ....[7]....
        /*009c*/ 	.word	0x00001850


	//   ....[8]....
        /*00a0*/ 	.word	0x00001880


	//   ....[9]....
        /*00a4*/ 	.word	0x00001890


	//   ....[10]....
        /*00a8*/ 	.word	0x00003490


	//   ....[11]....
        /*00ac*/ 	.word	0x00003520


	//   ....[12]....
        /*00b0*/ 	.word	0x00003580


	//   ....[13]....
        /*00b4*/ 	.word	0x000035e0


	//   ....[14]....
        /*00b8*/ 	.word	0x00003640


	//   ....[15]....
        /*00bc*/ 	.word	0x000036a0


	//   ....[16]....
        /*00c0*/ 	.word	0x00003700


	//   ....[17]....
        /*00c4*/ 	.word	0x00003760


	//   ....[18]....
        /*00c8*/ 	.word	0x000037c0


	//   ....[19]....
        /*00cc*/ 	.word	0x00003820


	//----- nvinfo : EIATTR_EXIT_INSTR_OFFSETS
	.align		4
.L_961:
        /*00d0*/ 	.byte	0x04, 0x1c
        /*00d2*/ 	.short	(.L_963 - .L_962)


	//   ....[0]....
.L_962:
        /*00d4*/ 	.word	0x00003430


	//----- nvinfo : EIATTR_MAX_THREADS
	.align		4
.L_963:
        /*00d8*/ 	.byte	0x04, 0x05
        /*00da*/ 	.short	(.L_965 - .L_964)
.L_964:
        /*00dc*/ 	.word	0x00000080
        /*00e0*/ 	.word	0x00000001
        /*00e4*/ 	.word	0x00000001


	//----- nvinfo : EIATTR_CRS_STACK_SIZE
	.align		4
.L_965:
        /*00e8*/ 	.byte	0x04, 0x1e
        /*00ea*/ 	.short	(.L_967 - .L_966)
.L_966:
        /*00ec*/ 	.word	0x00000000


	//----- nvinfo : EIATTR_CBANK_PARAM_SIZE
	.align		4
.L_967:
        /*00f0*/ 	.byte	0x03, 0x19
        /*00f2*/ 	.short	0x0128


	//----- nvinfo : EIATTR_PARAM_CBANK
	.align		4
        /*00f4*/ 	.byte	0x04, 0x0a
        /*00f6*/ 	.short	(.L_969 - .L_968)
	.align		4
.L_968:
        /*00f8*/ 	.word	index@(.nv.constant0._ZN10layer_norm31ln_parallel_residual_bwd_kernelINS_13Kernel_traitsI6__halfS2_S2_S2_fjLj512ELj1ELj4ELj1ELj16ENS_18Kernel_traits_baseILj512ES2_S2_S2_S2_fjLj128EEEEELb0ELb0ELb1EEEvNS_9BwdParamsE)
        /*00fc*/ 	.short	0x0210
        /*00fe*/ 	.short	0x0128


	//----- nvinfo : EIATTR_SW_WAR
	.align		4
.L_969:
        /*0100*/ 	.byte	0x04, 0x36
        /*0102*/ 	.short	(.L_971 - .L_970)
.L_970:
        /*0104*/ 	.word	0x00000008
.L_971:


//--------------------- .nv.info._ZN10layer_norm31ln_parallel_residual_bwd_kernelINS_13Kernel_traitsI6__halfS2_S2_S2_fjLj512ELj1ELj4ELj1ELj16ENS_18Kernel_traits_baseILj512ES2_S2_S2_S2_fjLj128EEEEELb0ELb1ELb0EEEvNS_9BwdParamsE --------------------------
	.section	.nv.info._ZN10layer_norm31ln_parallel_residual_bwd_kernelINS_13Kernel_traitsI6__halfS2_S2_S2_fjLj512ELj1ELj4ELj1ELj16ENS_18Kernel_traits_baseILj512ES2_S2_S2_S2_fjLj128EEEEELb0ELb1ELb0EEEvNS_9BwdParamsE,"",@"SHT_CUDA_INFO"
	.sectionflags	@""
	.align	4


	//----- nvinfo : EIATTR_CUDA_API_VERSION
	.align		4
        /*0000*/ 	.byte	0x04, 0x37
        /*0002*/ 	.short	(.L_973 - .L_972)
.L_972:
        /*0004*/ 	.word	0x00000082


	//----- nvinfo : EIATTR_KPARAM_INFO
	.align		4
.L_973:
        /*0008*/ 	.byte	0x04, 0x17
        /*000a*/ 	.short	(.L_975 - .L_974)
.L_974:
        /*000c*/ 	.word	0x00000000
        /*0010*/ 	.short	0x0000
        /*0012*/ 	.short	0x0000
        /*0014*/ 	.byte	0x00, 0xf0, 0xa1, 0x04


	//----- nvinfo : EIATTR_SPARSE_MMA_MASK
	.align		4
.L_975:
        /*0018*/ 	.byte	0x03, 0x50
        /*001a*/ 	.short	0x0000


	//----- nvinfo : EIATTR_MAXREG_COUNT
	.align		4
        /*001c*/ 	.byte	0x03, 0x1b
        /*001e*/ 	.short	0x00ff


	//----- nvinfo : EIATTR_NUM_BARRIERS
	.align		4
        /*0020*/ 	.byte	0x02, 0x4c
        /*0022*/ 	.byte	0x01
	.zero		1


	//----- nvinfo : EIATTR_MERCURY_ISA_VERSION
	.align		4
        /*0024*/ 	.byte	0x03, 0x5f
        /*0026*/ 	.short	0x0101


	//----- nvinfo : EIATTR_COOP_GROUP_MASK_REGIDS
	.align		4
        /*0028*/ 	.byte	0x04, 0x29
        /*002a*/ 	.short	(.L_977 - .L_976)


	//   ....[0]....
.L_976:
        /*002c*/ 	.word	0xffffffff


	//   ....[1]....
        /*0030*/ 	.word	0xffffffff


	//   ....[2]....
        /*0034*/ 	.word	0xffffffff


	//   ....[3]....
        /*0038*/ 	.word	0xffffffff


	//   ....[4]....
        /*003c*/ 	.word	0xffffffff


	//   ....[5]....
        /*0040*/ 	.word	0xffffffff


	//   ....[6]....
        /*0044*/ 	.word	0xffffffff


	//   ....[7]....
        /*0048*/ 	.word	0xffffffff


	//   ....[8]....
        /*004c*/ 	.word	0xffffffff


	//   ....[9]....
        /*0050*/ 	.word	0xffffffff


	//   ....[10]....
        /*0054*/ 	.word	0x0500005a


	//   ....[11]....
        /*0058*/ 	.word	0x0500005a


	//   ....[12]....
        /*005c*/ 	.word	0x0500005a


	//   ....[13]....
        /*0060*/ 	.word	0x0500005a


	//   ....[14]....
        /*0064*/ 	.word	0x0500005a


	//   ....[15]....
        /*0068*/ 	.word	0x0500005a


	//   ....[16]....
        /*006c*/ 	.word	0x0500005a


	//   ....[17]....
        /*0070*/ 	.word	0x0500005a


	//   ....[18]....
        /*0074*/ 	.word	0x0500005a


	//   ....[19]....
        /*0078*/ 	.word	0x0500005a


	//----- nvinfo : EIATTR_COOP_GROUP_INSTR_OFFSETS
	.align		4
.L_977:
        /*007c*/ 	.byte	0x04, 0x28
        /*007e*/ 	.short	(.L_979 - .L_978)


	//   ....[0]....
.L_978:
        /*0080*/ 	.word	0x00001020


	//   ....[1]....
        /*0084*/ 	.word	0x00001030


	//   ....[2]....
        /*0088*/ 	.word	0x00001060


	//   ....[3]....
        /*008c*/ 	.word	0x00001070


	//   ....[4]....
        /*0090*/ 	.word	0x000010a0


	//   ....[5]....
        /*0094*/ 	.word	0x000010b0


	//   ....[6]....
        /*0098*/ 	.word	0x000010e0


	//   ....[7]....
        /*009c*/ 	.word	0x000010f0


	//   ....[8]....
        /*00a0*/ 	.word	0x00001120


	//   ....[9]....
        /*00a4*/ 	.word	0x00001130


	//   ....[10]....
        /*00a8*/ 	.word	0x00002720


	//   ....[11]....
        /*00ac*/ 	.word	0x000027b0


	//   ....[12]....
        /*00b0*/ 	.word	0x00002820


	//   ....[13]....
        /*00b4*/ 	.word	0x00002880


	//   ....[14]....
        /*00b8*/ 	.word	0x000028f0


	//   ....[15]....
        /*00bc*/ 	.word	0x00002950


	//   ....[16]....
        /*00c0*/ 	.word	0x000029c0


	//   ....[17]....
        /*00c4*/ 	.word	0x00002a20


	//   ....[18]....
        /*00c8*/ 	.word	0x00002a90


	//   ....[19]....
        /*00cc*/ 	.word	0x00002af0


	//----- nvinfo : EIATTR_EXIT_INSTR_OFFSETS
	.align		4
.L_979:
        /*00d0*/ 	.byte	0x04, 0x1c
        /*00d2*/ 	.short	(.L_981 - .L_980)


	//   ....[0]....
.L_980:
        /*00d4*/ 	.word	0x00002680


	//   ....[1]....
        /*00d8*/ 	.word	0x000026b0


	//----- nvinfo : EIATTR_MAX_THREADS
	.align		4
.L_981:
        /*00dc*/ 	.byte	0x04, 0x05
        /*00de*/ 	.short	(.L_983 - .L_982)
.L_982:
        /*00e0*/ 	.word	0x00000080
        /*00e4*/ 	.word	0x00000001
        /*00e8*/ 	.word	0x00000001


	//----- nvinfo : EIATTR_CRS_STACK_SIZE
	.align		4
.L_983:
        /*00ec*/ 	.byte	0x04, 0x1e
        /*00ee*/ 	.short	(.L_985 - .L_984)
.L_984:
        /*00f0*/ 	.word	0x00000000


	//----- nvinfo : EIATTR_CBANK_PARAM_SIZE
	.align		4
.L_985:
        /*00f4*/ 	.byte	0x03, 0x19
        /*00f6*/ 	.short	0x0128


	//----- nvinfo : EIATTR_PARAM_CBANK
	.align		4
        /*00f8*/ 	.byte	0x04, 0x0a
        /*00fa*/ 	.short	(.L_987 - .L_986)
	.align		4
.L_986:
        /*00fc*/ 	.word	index@(.nv.constant0._ZN10layer_norm31ln_parallel_residual_bwd_kernelINS_13Kernel_traitsI6__halfS2_S2_S2_fjLj512ELj1ELj4ELj1ELj16ENS_18Kernel_traits_baseILj512ES2_S2_S2_S2_fjLj128EEEEELb0ELb1ELb0EEEvNS_9BwdParamsE)
        /*0100*/ 	.short	0x0210
        /*0102*/ 	.short	0x0128


	//----- nvinfo : EIATTR_SW_WAR
	.align		4
.L_987:
        /*0104*/ 	.byte	0x04, 0x36
        /*0106*/ 	.short	(.L_989 - .L_988)
.L_988:
        /*0108*/ 	.word	0x00000008
.L_989:


//--------------------- .nv.info._ZN10layer_norm31ln_parallel_residual_bwd_kernelINS_13Kernel_traitsI6__halfS2_S2_S2_fjLj512ELj1ELj4ELj1ELj16ENS_18Kernel_traits_baseILj512ES2_S2_S2_S2_fjLj128EEEEELb0ELb1ELb1EEEvNS_9BwdParamsE --------------------------
	.section	.nv.info._ZN10layer_norm31ln_parallel_residual_bwd_kernelINS_13Kernel_traitsI6__halfS2_S2_S2_fjLj512ELj1ELj4ELj1ELj16ENS_18Kernel_traits_baseILj512ES2_S2_S2_S2_fjLj128EEEEELb0ELb1ELb1EEEvNS_9BwdParamsE,"",@"SHT_CUDA_INFO"
	.sectionflags	@""
	.align	4


	//----- nvinfo : EIATTR_CUDA_API_VERSION
	.align		4
        /*0000*/ 	.byte	0x04, 0x37
        /*0002*/ 	.short	(.L_991 - .L_990)
.L_990:
        /*0004*/ 	.word	0x00000082


	//----- nvinfo : EIATTR_KPARAM_INFO
	.align		4
.L_991:
        /*0008*/ 	.byte	0x04, 0x17
        /*000a*/ 	.short	(.L_993 - .L_992)
.L_992:
        /*000c*/ 	.word	0x00000000
        /*0010*/ 	.short	0x0000
        /*0012*/ 	.short	0x0000
        /*0014*/ 	.byte	0x00, 0xf0, 0xa1, 0x04


	//----- nvinfo : EIATTR_SPARSE_MMA_MASK
	.align		4
.L_993:
        /*0018*/ 	.byte	0x03, 0x50
        /*001a*/ 	.short	0x0000


	//----- nvinfo : EIATTR_MAXREG_COUNT
	.align		4
        /*001c*/ 	.byte	0x03, 0x1b
        /*001e*/ 	.short	0x00ff


	//----- nvinfo : EIATTR_NUM_BARRIERS
	.align		4
        /*0020*/ 	.byte	0x02, 0x4c
        /*0022*/ 	.byte	0x01
	.zero		1


	//----- nvinfo : EIATTR_MERCURY_ISA_VERSION
	.align		4
        /*0024*/ 	.byte	0x03, 0x5f
        /*0026*/ 	.short	0x0101


	//----- nvinfo : EIATTR_COOP_GROUP_MASK_REGIDS
	.align		4
        /*0028*/ 	.byte	0x04, 0x29
        /*002a*/ 	.short	(.L_995 - .L_994)


	//   ....[0]....
.L_994:
        /*002c*/ 	.word	0xffffffff


	//   ....[1]....
        /*0030*/ 	.word	0xffffffff


	//   ....[2]....
        /*0034*/ 	.word	0xffffffff


	//   ....[3]....
        /*0038*/ 	.word	0xffffffff


	//   ....[4]....
        /*003c*/ 	.word	0xffffffff


	//   ....[5]....
        /*0040*/ 	.word	0xffffffff


	//   ....[6]....
        /*0044*/ 	.word	0xffffffff


	//   ....[7]....
        /*0048*/ 	.word	0xffffffff


	//   ....[8]....
        /*004c*/ 	.word	0xffffffff


	//   ....[9]....
        /*0050*/ 	.word	0xffffffff


	//   ....[10]....
        /*0054*/ 	.word	0x05000072


	//   ....[11]....
        /*0058*/ 	.word	0x05000072


	//   ....[12]....
        /*005c*/ 	.word	0x05000072


	//   ....[13]....
        /*0060*/ 	.word	0x05000072


	//   ....[14]....
        /*0064*/ 	.word	0x05000072


	//   ....[15]....
        /*0068*/ 	.word	0x05000072


	//   ....[16]....
        /*006c*/ 	.word	0x05000072


	//   ....[17]....
        /*0070*/ 	.word	0x05000072


	//   ....[18]....
        /*0074*/ 	.word	0x05000072


	//   ....[19]....
        /*0078*/ 	.word	0x05000072


	//----- nvinfo : EIATTR_COOP_GROUP_INSTR_OFFSETS
	.align		4
.L_995:
        /*007c*/ 	.byte	0x04, 0x28
        /*007e*/ 	.short	(.L_997 - .L_996)


	//   ....[0]....
.L_996:
        /*0080*/ 	.word	0x00000fe0


	//   ....[1]....
        /*0084*/ 	.word	0x00000ff0


	//   ....[2]....
        /*0088*/ 	.word	0x00001020


	//   ....[3]....
        /*008c*/ 	.word	0x00001030


	//   ....[4]....
        /*0090*/ 	.word	0x00001060


	//   ....[5]....
        /*0094*/ 	.word	0x00001070


	//   ....[6]....
        /*0098*/ 	.word	0x000010a0


	//   ....[7]....
        /*009c*/ 	.word	0x000010b0


	//   ....[8]....
        /*00a0*/ 	.word	0x000010e0


	//   ....[9]....
        /*00a4*/ 	.word	0x000010f0


	//   ....[10]....
        /*00a8*/ 	.word	0x00002560


	//   ....[11]....
        /*00ac*/ 	.word	0x000025f0


	//   ....[12]....
        /*00b0*/ 	.word	0x00002660


	//   ....[13]....
        /*00b4*/ 	.word	0x000026c0


	//   ....[14]....
        /*00b8*/ 	.word	0x00002730


	//   ....[15]....
        /*00bc*/ 	.word	0x00002790


	//   ....[16]....
        /*00c0*/ 	.word	0x00002800


	//   ....[17]....
        /*00c4*/ 	.word	0x00002860


	//   ....[18]....
        /*00c8*/ 	.word	0x000028c0


	//   ....[19]....
        /*00cc*/ 	.word	0x00002920


	//----- nvinfo : EIATTR_EXIT_INSTR_OFFSETS
	.align		4
.L_997:
        /*00d0*/ 	.byte	0x04, 0x1c
        /*00d2*/ 	.short	(.L_999 - .L_998)


	//   ....[0]....
.L_998:
        /*00d4*/ 	.word	0x000024f0


	//----- nvinfo : EIATTR_MAX_THREADS
	.align		4
.L_999:
        /*00d8*/ 	.byte	0x04, 0x05
        /*00da*/ 	.short	(.L_1001 - .L_1000)
.L_1000:
        /*00dc*/ 	.word	0x00000080
        /*00e0*/ 	.word	0x00000001
        /*00e4*/ 	.word	0x00000001


	//----- nvinfo : EIATTR_CRS_STACK_SIZE
	.align		4
.L_1001:
        /*00e8*/ 	.byte	0x04, 0x1e
        /*00ea*/ 	.short	(.L_1003 - .L_1002)
.L_1002:
        /*00ec*/ 	.word	0x00000000


	//----- nvinfo : EIATTR_CBANK_PARAM_SIZE
	.align		4
.L_1003:
        /*00f0*/ 	.byte	0x03, 0x19
        /*00f2*/ 	.short	0x0128


	//----- nvinfo : EIATTR_PARAM_CBANK
	.align		4
        /*00f4*/ 	.byte	0x04, 0x0a
        /*00f6*/ 	.short	(.L_1005 - .L_1004)
	.align		4
.L_1004:
        /*00f8*/ 	.word	index@(.nv.constant0._ZN10layer_norm31ln_parallel_residual_bwd_kernelINS_13Kernel_traitsI6__halfS2_S2_S2_fjLj512ELj1ELj4ELj1ELj16ENS_18Kernel_traits_baseILj512ES2_S2_S2_S2_fjLj128EEEEELb0ELb1ELb1EEEvNS_9BwdParamsE)
        /*00fc*/ 	.short	0x0210
        /*00fe*/ 	.short	0x0128


	//----- nvinfo : EIATTR_SW_WAR
	.align		4
.L_1005:
        /*0100*/ 	.byte	0x04, 0x36
        /*0102*/ 	.short	(.L_1007 - .L_1006)
.L_1006:
        /*0104*/ 	.word	0x00000008
.L_1007:


//--------------------- .nv.info._ZN10layer_norm31ln_parallel_residual_bwd_kernelINS_13Kernel_traitsI6__halfS2_S2_S2_fjLj512ELj1ELj4ELj1ELj16ENS_18Kernel_traits_baseILj512ES2_S2_S2_S2_fjLj128EEEEELb1ELb0ELb0EEEvNS_9BwdParamsE --------------------------
	.section	.nv.info._ZN10layer_norm31ln_parallel_residual_bwd_kernelINS_13Kernel_traitsI6__halfS2_S2_S2_fjLj512ELj1ELj4ELj1ELj16ENS_18Kernel_traits_baseILj512ES2_S2_S2_S2_fjLj128EEEEELb1ELb0ELb0EEEvNS_9BwdParamsE,"",@"SHT_CUDA_INFO"
	.sectionflags	@""
	.align	4


	//----- nvinfo : EIATTR_CUDA_API_VERSION
	.align		4
        /*0000*/ 	.byte	0x04, 0x37
        /*0002*/ 	.short	(.L_1009 - .L_1008)
.L_1008:
        /*0004*/ 	.word	0x00000082


	//----- nvinfo : EIATTR_KPARAM_INFO
	.align		4
.L_1009:
        /*0008*/ 	.byte	0x04, 0x17
        /*000a*/ 	.short	(.L_1011 - .L_1010)
.L_1010:
        /*000c*/ 	.word	0x00000000
        /*0010*/ 	.short	0x0000
        /*0012*/ 	.short	0x0000
        /*0014*/ 	.byte	0x00, 0xf0, 0xa1, 0x04


	//----- nvinfo : EIATTR_SPARSE_MMA_MASK
	.align		4
.L_1011:
        /*0018*/ 	.byte	0x03, 0x50
        /*001a*/ 	.short	0x0000


	//----- nvinfo : EIATTR_MAXREG_COUNT
	.align		4
        /*001c*/ 	.byte	0x03, 0x1b
        /*001e*/ 	.short	0x00ff


	//----- nvinfo : EIATTR_NUM_BARRIERS
	.align		4
        /*0020*/ 	.byte	0x02, 0x4c
        /*0022*/ 	.byte	0x01
	.zero		1


	//----- nvinfo : EIATTR_MERCURY_ISA_VERSION
	.align		4
        /*0024*/ 	.byte	0x03, 0x5f
        /*0026*/ 	.short	0x0101


	//----- nvinfo : EIATTR_COOP_GROUP_MASK_REGIDS
	.align		4
        /*0028*/ 	.byte	0x04, 0x29
        /*002a*/ 	.short	(.L_1013 - .L_1012)


	//   ....[0]....
.L_1012:
        /*002c*/ 	.word	0xffffffff


	//   ....[1]....
        /*0030*/ 	.word	0xffffffff


	//   ....[2]....
        /*0034*/ 	.word	0xffffffff


	//   ....[3]....
        /*0038*/ 	.word	0xffffffff


	//   ....[4]....
        /*003c*/ 	.word	0xffffffff


	//   ....[5]....
        /*0040*/ 	.word	0xffffffff


	//   ....[6]....
        /*0044*/ 	.word	0xffffffff


	//   ....[7]....
        /*0048*/ 	.word	0xffffffff


	//   ....[8]....
        /*004c*/ 	.word	0xffffffff


	//   ....[9]....
        /*0050*/ 	.word	0xffffffff


	//   ....[10]....
        /*0054*/ 	.word	0x0500005c


	//   ....[11]....
        /*0058*/ 	.word	0x0500005c


	//   ....[12]....
        /*005c*/ 	.word	0x0500005c


	//   ....[13]....
        /*0060*/ 	.word	0x0500005c


	//   ....[14]....
        /*0064*/ 	.word	0x0500005c


	//   ....[15]....
        /*0068*/ 	.word	0x0500005c


	//   ....[16]....
        /*006c*/ 	.word	0x0500005c


	//   ....[17]....
        /*0070*/ 	.word	0x0500005c


	//   ....[18]....
        /*0074*/ 	.word	0x0500005c


	//   ....[19]....
        /*0078*/ 	.word	0x0500005c


	//----- nvinfo : EIATTR_COOP_GROUP_INSTR_OFFSETS
	.align		4
.L_1013:
        /*007c*/ 	.byte	0x04, 0x28
        /*007e*/ 	.short	(.L_1015 - .L_1014)


	//   ....[0]....
.L_1014:
        /*0080*/ 	.word	0x00001880


	//   ....[1]....
        /*0084*/ 	.word	0x00001890


	//   ....[2]....
        /*0088*/ 	.word	0x000018c0


	//   ....[3]....
        /*008c*/ 	.word	0x000018d0


	//   ....[4]....
        /*0090*/ 	.word	0x00001900


	//   ....[5]....
        /*0094*/ 	.word	0x00001910


	//   ....[6]....
        /*0098*/ 	.word	0x00001940


	//   ....[7]....
        /*009c*/ 	.word	0x00001950


	//   ....[8]....
        /*00a0*/ 	.word	0x00001980


	//   ....[9]....
        /*00a4*/ 	.word	0x00001990


	//   ....[10]....
        /*00a8*/ 	.word	0x00003ce0


	//   ....[11]....
        /*00ac*/ 	.word	0x00003d70


	//   ....[12]....
        /*00b0*/ 	.word	0x00003de0


	//   ....[13]....
        /*00b4*/ 	.word	0x00003e40


	//   ....[14]....
        /*00b8*/ 	.word	0x00003eb0


	//   ....[15]....
        /*00bc*/ 	.word	0x00003f10


	//   ....[16]....
        /*00c0*/ 	.word	0x00003f80


	//   ....[17]....
        /*00c4*/ 	.word	0x00003fe0


	//   ....[18]....
        /*00c8*/ 	.word	0x00004050


	//   ....[19]....
        /*00cc*/ 	.word	0x000040b0


	//----- nvinfo : EIATTR_EXIT_INSTR_OFFSETS
	.align		4
.L_1015:
        /*00d0*/ 	.byte	0x04, 0x1c
        /*00d2*/ 	.short	(.L_1017 - .L_1016)


	//   ....[0]....
.L_1016:
        /*00d4*/ 	.word	0x00003bb0


	//   ....[1]....
        /*00d8*/ 	.word	0x00003c70


	//----- nvinfo : EIATTR_MAX_THREADS
	.align		4
.L_1017:
        /*00dc*/ 	.byte	0x04, 0x05
        /*00de*/ 	.short	(.L_1019 - .L_1018)
.L_1018:
        /*00e0*/ 	.word	0x00000080
        /*00e4*/ 	.word	0x00000001
        /*00e8*/ 	.word	0x00000001


	//----- nvinfo : EIATTR_CRS_STACK_SIZE
	.align		4
.L_1019:
        /*00ec*/ 	.byte	0x04, 0x1e
        /*00ee*/ 	.short	(.L_1021 - .L_1020)
.L_1020:
        /*00f0*/ 	.word	0x00000000


	//----- nvinfo : EIATTR_CBANK_PARAM_SIZE
	.align		4
.L_1021:
        /*00f4*/ 	.byte	0x03, 0x19
        /*00f6*/ 	.short	0x0128


	//----- nvinfo : EIATTR_PARAM_CBANK
	.align		4
        /*00f8*/ 	.byte	0x04, 0x0a
        /*00fa*/ 	.short	(.L_1023 - .L_1022)
	.align		4
.L_1022:
        /*00fc*/ 	.word	index@(.nv.constant0._ZN10layer_norm31ln_parallel_residual_bwd_kernelINS_13Kernel_traitsI6__halfS2_S2_S2_fjLj512ELj1ELj4ELj1ELj16ENS_18Kernel_traits_baseILj512ES2_S2_S2_S2_fjLj128EEEEELb1ELb0ELb0EEEvNS_9BwdParamsE)
        /*0100*/ 	.short	0x0210
        /*0102*/ 	.short	0x0128


	//----- nvinfo : EIATTR_SW_WAR
	.align		4
.L_1023:
        /*0104*/ 	.byte	0x04, 0x36
        /*0106*/ 	.short	(.L_1025 - .L_1024)
.L_1024:
        /*0108*/ 	.word	0x00000008
.L_1025:


//--------------------- .nv.info._ZN10layer_norm31ln_parallel_residual_bwd_kernelINS_13Kernel_traitsI6__halfS2_S2_S2_fjLj512ELj1ELj4ELj1ELj16ENS_18Kernel_traits_baseILj512ES2_S2_S2_S2_fjLj128EEEEELb1ELb0ELb1EEEvNS_9BwdParamsE --------------------------
	.section	.nv.info._ZN10layer_norm31ln_parallel_residual_bwd_kernelINS_13Kernel_traitsI6__halfS2_S2_S2_fjLj512ELj1ELj4ELj1ELj16ENS_18Kernel_traits_baseILj512ES2_S2_S2_S2_fjLj128EEEEELb1ELb0ELb1EEEvNS_9BwdParamsE,"",@"SHT_CUDA_INFO"
	.sectionflags	@""
	.align	4


	//----- nvinfo : EIATTR_CUDA_API_VERSION
	.align		4
        /*0000*/ 	.byte	0x04, 0x37
        /*0002*/ 	.short	(.L_1027 - .L_1026)
.L_1026:
        /*0004*/ 	.word	0x00000082


	//----- nvinfo : EIATTR_KPARAM_INFO
	.align		4
.L_1027:
        /*0008*/ 	.byte	0x04, 0x17
        /*000a*/ 	.short	(.L_1029 - .L_1028)
.L_1028:
        /*000c*/ 	.word	0x00000000
        /*0010*/ 	.short	0x0000
        /*0012*/ 	.short	0x0000
        /*0014*/ 	.byte	0x00, 0xf0, 0xa1, 0x04


	//----- nvinfo : EIATTR_SPARSE_MMA_MASK
	.align		4
.L_1029:
        /*0018*/ 	.byte	0x03, 0x50
        /*001a*/ 	.short	0x0000


	//----- nvinfo : EIATTR_MAXREG_COUNT
	.align		4
        /*001c*/ 	.byte	0x03, 0x1b
        /*001e*/ 	.short	0x00ff


	//----- nvinfo : EIATTR_NUM_BARRIERS
	.align		4
        /*0020*/ 	.byte	0x02, 0x4c
        /*0022*/ 	.byte	0x01
	.zero		1


	//----- nvinfo : EIATTR_MERCURY_ISA_VERSION
	.align		4
        /*0024*/ 	.byte	0x03, 0x5f
        /*0026*/ 	.short	0x0101


	//----- nvinfo : EIATTR_COOP_GROUP_MASK_REGIDS
	.align		4
        /*0028*/ 	.byte	0x04, 0x29
        /*002a*/ 	.short	(.L_1031 - .L_1030)


	//   ....[0]....
.L_1030:
        /*002c*/ 	.word	0xffffffff


	//   ....[1]....
        /*0030*/ 	.word	0xffffffff


	//   ....[2]....
        /*0034*/ 	.word	0xffffffff


	//   ....[3]....
        /*0038*/ 	.word	0xffffffff


	//   ....[4]....
        /*003c*/ 	.word	0xffffffff


	//   ....[5]....
        /*0040*/ 	.word	0xffffffff


	//   ....[6]....
        /*0044*/ 	.word	0xffffffff


	//   ....[7]....
        /*0048*/ 	.word	0xffffffff


	//   ....[8]....
        /*004c*/ 	.word	0xffffffff


	//   ....[9]....
        /*0050*/ 	.word	0xffffffff


	//   ....[10]....
        /*0054*/ 	.word	0x050000a9


	//   ....[11]....
        /*0058*/ 	.word	0x050000a9


	//   ....[12]....
        /*005c*/ 	.word	0x050000a9


	//   ....[13]....
        /*0060*/ 	.word	0x050000a9


	//   ....[14]....
        /*0064*/ 	.word	0x050000a9


	//   ....[15]....
        /*0068*/ 	.word	0x050000a9


	//   ....[16]....
        /*006c*/ 	.word	0x050000a9


	//   ....[17]....
        /*0070*/ 	.word	0x050000a9


	//   ....[18]....
        /*0074*/ 	.word	0x050000a9


	//   ....[19]....
        /*0078*/ 	.word	0x050000a9


	//----- nvinfo : EIATTR_COOP_GROUP_INSTR_OFFSETS
	.align		4
.L_1031:
        /*007c*/ 	.byte	0x04, 0x28
        /*007e*/ 	.short	(.L_1033 - .L_1032)


	//   ....[0]....
.L_1032:
        /*0080*/ 	.word	0x00001890


	//   ....[1]....
        /*0084*/ 	.word	0x000018a0


	//   ....[2]....
        /*0088*/ 	.word	0x000018d0


	//   ....[3]....
        /*008c*/ 	.word	0x000018e0


	//   ....[4]....
        /*0090*/ 	.word	0x00001910


	//   ....[5]....
        /*0094*/ 	.word	0x00001930


	//   ....[6]....
        /*0098*/ 	.word	0x00001960


	//   ....[7]....
        /*009c*/ 	.word	0x00001970


	//   ....[8]....
        /*00a0*/ 	.word	0x000019b0


	//   ....[9]....
        /*00a4*/ 	.word	0x000019c0


	//   ....[10]....
        /*00a8*/ 	.word	0x00003b10


	//   ....[11]....
        /*00ac*/ 	.word	0x00003ba0


	//   ....[12]....
        /*00b0*/ 	.word	0x00003c10


	//   ....[13]....
        /*00b4*/ 	.word	0x00003c70


	//   ....[14]....
        /*00b8*/ 	.word	0x00003ce0


	//   ....[15]....
        /*00bc*/ 	.word	0x00003d50


	//   ....[16]....
        /*00c0*/ 	.word	0x00003dc0


	//   ....[17]....
        /*00c4*/ 	.word	0x00003e20


	//   ....[18]....
        /*00c8*/ 	.word	0x00003e90


	//   ....[19]....
        /*00cc*/ 	.word	0x00003f00


	//----- nvinfo : EIATTR_EXIT_INSTR_OFFSETS
	.align		4
.L_1033:
        /*00d0*/ 	.byte	0x04, 0x1c
        /*00d2*/ 	.short	(.L_1035 - .L_1034)


	//   ....[0]....
.L_1034:
        /*00d4*/ 	.word	0x00003aa0


	//----- nvinfo : EIATTR_MAX_THREADS
	.align		4
.L_1035:
        /*00d8*/ 	.byte	0x04, 0x05
        /*00da*/ 	.short	(.L_1037 - .L_1036)
.L_1036:
        /*00dc*/ 	.word	0x00000080
        /*00e0*/ 	.word	0x00000001
        /*00e4*/ 	.word	0x00000001


	//----- nvinfo : EIATTR_CRS_STACK_SIZE
	.align		4
.L_1037:
        /*00e8*/ 	.byte	0x04, 0x1e
        /*00ea*/ 	.short	(.L_1039 - .L_1038)
.L_1038:
        /*00ec*/ 	.word	0x00000000


	//----- nvinfo : EIATTR_CBANK_PARAM_SIZE
	.align		4
.L_1039:
        /*00f0*/ 	.byte	0x03, 0x19
        /*00f2*/ 	.short	0x0128


	//----- nvinfo : EIATTR_PARAM_CBANK
	.align		4
        /*00f4*/ 	.byte	0x04, 0x0a
        /*00f6*/ 	.short	(.L_1041 - .L_1040)
	.align		4
.L_1040:
        /*00f8*/ 	.word	index@(.nv.constant0._ZN10layer_norm31ln_parallel_residual_bwd_kernelINS_13Kernel_traitsI6__halfS2_S2_S2_fjLj512ELj1ELj4ELj1ELj16ENS_18Kernel_traits_baseILj512ES2_S2_S2_S2_fjLj128EEEEELb1ELb0ELb1EEEvNS_9BwdParamsE)
        /*00fc*/ 	.short	0x0210
        /*00fe*/ 	.short	0x0128


	//----- nvinfo : EIATTR_SW_WAR
	.align		4
.L_1041:
        /*0100*/ 	.byte	0x04, 0x36
        /*0102*/ 	.short	(.L_1043 - .L_1042)
.L_1042:
        /*0104*/ 	.word	0x00000008
.L_1043:


//--------------------- .nv.info._ZN10layer_norm22ln_bwd_finalize_kernelINS_22Kernel_traits_finalizeILj512E6__halfS2_S2_S2_fjLb0ELj1024ELj4ENS_18Kernel_traits_baseILj512ES2_S2_S2_S2_fjLj1024EEEEELb0ELb0EEEvNS_9BwdParamsE --------------------------
	.section	.nv.info._ZN10layer_norm22ln_bwd_finalize_kernelINS_22Kernel_traits_finalizeILj512E6__halfS2_S2_S2_fjLb0ELj1024ELj4ENS_18Kernel_traits_baseILj512ES2_S2_S2_S2_fjLj1024EEEEELb0ELb0EEEvNS_9BwdParamsE,"",@"SHT_CUDA_INFO"
	.sectionflags	@""
	.align	4


	//----- nvinfo : EIATTR_CUDA_API_VERSION
	.align		4
        /*0000*/ 	.byte	0x04, 0x37
        /*0002*/ 	.short	(.L_1045 - .L_1044)
.L_1044:
        /*0004*/ 	.word	0x00000082


	//----- nvinfo : EIATTR_KPARAM_INFO
	.align		4
.L_1045:
        /*0008*/ 	.byte	0x04, 0x17
        /*000a*/ 	.short	(.L_1047 - .L_1046)
.L_1046:
        /*000c*/ 	.word	0x00000000
        /*0010*/ 	.short	0x0000
        /*0012*/ 	.short	0x0000
        /*0014*/ 	.byte	0x00, 0xf0, 0xa1, 0x04


	//----- nvinfo : EIATTR_SPARSE_MMA_MASK
	.align		4
.L_1047:
        /*0018*/ 	.byte	0x03, 0x50
        /*001a*/ 	.short	0x0000


	//----- nvinfo : EIATTR_MAXREG_COUNT
	.align		4
        /*001c*/ 	.byte	0x03, 0x1b
        /*001e*/ 	.short	0x0040


	//----- nvinfo : EIATTR_NUM_BARRIERS
	.align		4
        /*0020*/ 	.byte	0x02, 0x4c
        /*0022*/ 	.byte	0x01
	.zero		1


	//----- nvinfo : EIATTR_MERCURY_ISA_VERSION
	.align		4
        /*0024*/ 	.byte	0x03, 0x5f
        /*0026*/ 	.short	0x0101


	//----- nvinfo : EIATTR_COOP_GROUP_MASK_REGIDS
	.align		4
        /*0028*/ 	.byte	0x04, 0x29
        /*002a*/ 	.short	(.L_1049 - .L_1048)


	//   ....[0]....
.L_1048:
        /*002c*/ 	.word	0xffffffff


	//   ....[1]....
        /*0030*/ 	.word	0xffffffff


	//   ....[2]....
        /*0034*/ 	.word	0xffffffff


	//   ....[3]....
        /*0038*/ 	.word	0xffffffff


	//   ....[4]....
        /*003c*/ 	.word	0xffffffff


	//   ....[5]....
        /*0040*/ 	.word	0xffffffff


	//   ....[6]....
        /*0044*/ 	.word	0xffffffff


	//   ....[7]....
        /*0048*/ 	.word	0xffffffff


	//   ....[8]....
        /*004c*/ 	.word	0xffffffff


	//   ....[9]....
        /*0050*/ 	.word	0xffffffff


	//   ....[10]....
        /*0054*/ 	.word	0x05000013


	//   ....[11]....
        /*0058*/ 	.word	0x05000013


	//   ....[12]....
        /*005c*/ 	.word	0x05000013


	//   ....[13]....
        /*0060*/ 	.word	0x05000013


	//   ....[14]....
        /*0064*/ 	.word	0x05000013


	//   ....[15]....
        /*0068*/ 	.word	0x05000013


	//   ....[16]....
        /*006c*/ 	.word	0x05000013


	//   ....[17]....
        /*0070*/ 	.word	0x05000013


	//   ....[18]....
        /*0074*/ 	.word	0x05000013


	//   ....[19]....
        /*0078*/ 	.word	0x05000013


	//----- nvinfo : EIATTR_COOP_GROUP_INSTR_OFFSETS
	.align		4
.L_1049:
        /*007c*/ 	.byte	0x04, 0x28
        /*007e*/ 	.short	(.L_1051 - .L_1050)


	//   ....[0]....
.L_1050:
        /*0080*/ 	.word	0x000008e0


	//   ....[1]....
        /*0084*/ 	.word	0x000008f0


	//   ....[2]....
        /*0088*/ 	.word	0x00000920


	//   ....[3]....
        /*008c*/ 	.word	0x00000930


	//   ....[4]....
        /*0090*/ 	.word	0x00000960


	//   ....[5]....
        /*0094*/ 	.word	0x00000970


	//   ....[6]....
        /*0098*/ 	.word	0x000009a0


	//   ....[7]....
        /*009c*/ 	.word	0x000009b0


	//   ....[8]....
        /*00a0*/ 	.word	0x000009e0


	//   ....[9]....
        /*00a4*/ 	.word	0x000009f0


	//   ....[10]....
        /*00a8*/ 	.word	0x00000c10


	//   ....[11]....
        /*00ac*/ 	.word	0x00000c80


	//   ....[12]....
        /*00b0*/ 	.word	0x00000cf0


	//   ....[13]....
        /*00b4*/ 	.word	0x00000d60


	//   ....[14]....
        /*00b8*/ 	.word	0x00000dd0


	//   ....[15]....
        /*00bc*/ 	.word	0x00000e30


	//   ....[16]....
        /*00c0*/ 	.word	0x00000ea0


	//   ....[17]....
        /*00c4*/ 	.word	0x00000f10


	//   ....[18]....
        /*00c8*/ 	.word	0x00000f80


	//   ....[19]....
        /*00cc*/ 	.word	0x00000ff0


	//----- nvinfo : EIATTR_EXIT_INSTR_OFFSETS
	.align		4
.L_1051:
        /*00d0*/ 	.byte	0x04, 0x1c
        /*00d2*/ 	.short	(.L_1053 - .L_1052)


	//   ....[0]....
.L_1052:
        /*00d4*/ 	.word	0x00000070


	//   ....[1]....
        /*00d8*/ 	.word	0x00000bb0


	//----- nvinfo : EIATTR_MAX_THREADS
	.align		4
.L_1053:
        /*00dc*/ 	.byte	0x04, 0x05
        /*00de*/ 	.short	(.L_1055 - .L_1054)
.L_1054:
        /*00e0*/ 	.word	0x00000400
        /*00e4*/ 	.word	0x00000001
        /*00e8*/ 	.word	0x00000001


	//----- nvinfo : EIATTR_CRS_STACK_SIZE
	.align		4
.L_1055:
        /*00ec*/ 	.byte	0x04, 0x1e
        /*00ee*/ 	.short	(.L_1057 - .L_1056)
.L_1056:
        /*00f0*/ 	.word	0x00000000


	//----- nvinfo : EIATTR_CBANK_PARAM_SIZE
	.align		4
.L_1057:
        /*00f4*/ 	.byte	0x03, 0x19
        /*00f6*/ 	.short	0x0128


	//----- nvinfo : EIATTR_PARAM_CBANK
	.align		4
        /*00f8*/ 	.byte	0x04, 0x0a
        /*00fa*/ 	.short	(.L_1059 - .L_1058)
	.align		4
.L_1058:
        /*00fc*/ 	.word	index@(.nv.constant0._ZN10layer_norm22ln_bwd_finalize_kernelINS_22Kernel_traits_finalizeILj512E6__halfS2_S2_S2_fjLb0ELj1024ELj4ENS_18Kernel_traits_baseILj512ES2_S2_S2_S2_fjLj1024EEEEELb0ELb0EEEvNS_9BwdParamsE)
        /*0100*/ 	.short	0x0210
        /*0102*/ 	.short	0x0128


	//----- nvinfo : EIATTR_SW_WAR
	.align		4
.L_1059:
        /*0104*/ 	.byte	0x04, 0x36
        /*0106*/ 	.short	(.L_1061 - .L_1060)
.L_1060:
        /*0108*/ 	.word	0x00000008
.L_1061:


//--------------------- .nv.info._ZN10layer_norm40ln_parallel_residual_bwd_finalize_kernelINS_22Kernel_traits_finalizeILj512E6__halfS2_S2_S2_fjLb0ELj1024ELj4ENS_18Kernel_traits_baseILj512ES2_S2_S2_S2_fjLj1024EEEEELb0EEEvNS_9BwdParamsE --------------------------
	.section	.nv.info._ZN10layer_norm40ln_parallel_residual_bwd_finalize_kernelINS_22Kernel_traits_finalizeILj512E6__halfS2_S2_S2_fjLb0ELj1024ELj4ENS_18Kernel_traits_baseILj512ES2_S2_S2_S2_fjLj1024EEEEELb0EEEvNS_9BwdParamsE,"",@"SHT_CUDA_INFO"
	.sectionflags	@""
	.align	4


	//----- nvinfo : EIATTR_CUDA_API_VERSION
	.align		4
        /*0000*/ 	.byte	0x04, 0x37
        /*0002*/ 	.short	(.L_1063 - .L_1062)
.L_1062:
        /*0004*/ 	.word	0x00000082


	//----- nvinfo : EIATTR_KPARAM_INFO
	.align		4
.L_1063:
        /*0008*/ 	.byte	0x04, 0x17
        /*000a*/ 	.short	(.L_1065 - .L_1064)
.L_1064:
        /*000c*/ 	.word	0x00000000
        /*0010*/ 	.short	0x0000
        /*0012*/ 	.short	0x0000
        /*0014*/ 	.byte	0x00, 0xf0, 0xa1, 0x04


	//----- nvinfo : EIATTR_SPARSE_MMA_MASK
	.align		4
.L_1065:
        /*0018*/ 	.byte	0x03, 0x50
        /*001a*/ 	.short	0x0000


	//----- nvinfo : EIATTR_MAXREG_COUNT
	.align		4
        /*001c*/ 	.byte	0x03, 0x1b
        /*001e*/ 	.short	0x0040


	//----- nvinfo : EIATTR_NUM_BARRIERS
	.align		4
        /*0020*/ 	.byte	0x02, 0x4c
        /*0022*/ 	.byte	0x01
	.zero		1


	//----- nvinfo : EIATTR_MERCURY_ISA_VERSION
	.align		4
        /*0024*/ 	.byte	0x03, 0x5f
        /*0026*/ 	.short	0x0101


	//----- nvinfo : EIATTR_COOP_GROUP_MASK_REGIDS
	.align		4
        /*0028*/ 	.byte	0x04, 0x29
        /*002a*/ 	.short	(.L_1067 - .L_1066)


	//   ....[0]....
.L_1066:
        /*002c*/ 	.word	0xffffffff


	//   ....[1]....
        /*0030*/ 	.word	0xffffffff


	//   ....[2]....
        /*0034*/ 	.word	0xffffffff


	//   ....[3]....
        /*0038*/ 	.word	0xffffffff


	//   ....[4]....
        /*003c*/ 	.word	0xffffffff


	//   ....[5]....
        /*0040*/ 	.word	0xffffffff


	//   ....[6]....
        /*0044*/ 	.word	0xffffffff


	//   ....[7]....
        /*0048*/ 	.word	0xffffffff


	//   ....[8]....
        /*004c*/ 	.word	0xffffffff


	//   ....[9]....
        /*0050*/ 	.word	0xffffffff


	//   ....[10]....
        /*0054*/ 	.word	0xffffffff


	//   ....[11]....
        /*0058*/ 	.word	0xffffffff


	//   ....[12]....
        /*005c*/ 	.word	0xffffffff


	//   ....[13]....
        /*0060*/ 	.word	0xffffffff


	//   ....[14]....
        /*0064*/ 	.word	0xffffffff


	//   ....[15]....
        /*0068*/ 	.word	0xffffffff


	//   ....[16]....
        /*006c*/ 	.word	0xffffffff


	//   ....[17]....
        /*0070*/ 	.word	0xffffffff


	//   ....[18]....
        /*0074*/ 	.word	0xffffffff


	//   ....[19]....
        /*0078*/ 	.word	0xffffffff


	//   ....[20]....
        /*007c*/ 	.word	0x0500000c


	//   ....[21]....
        /*0080*/ 	.word	0x0500000c


	//   ....[22]....
        /*0084*/ 	.word	0x0500000c


	//   ....[23]....
        /*0088*/ 	.word	0x0500000c


	//   ....[24]....
        /*008c*/ 	.word	0x0500000c


	//   ....[25]....
        /*0090*/ 	.word	0x0500000c


	//   ....[26]....
        /*0094*/ 	.word	0x0500000c


	//   ....[27]....
        /*0098*/ 	.word	0x0500000c


	//   ....[28]....
        /*009c*/ 	.word	0x0500000c


	//   ....[29]....
        /*00a0*/ 	.word	0x0500000c


	//   ....[30]....
        /*00a4*/ 	.word	0x0500000c


	//   ....[31]....
        /*00a8*/ 	.word	0x0500000c


	//   ....[32]....
        /*00ac*/ 	.word	0x0500000c


	//   ....[33]....
        /*00b0*/ 	.word	0x0500000c


	//   ....[34]....
        /*00b4*/ 	.word	0x0500000c


	//   ....[35]....
        /*00b8*/ 	.word	0x0500000c


	//   ....[36]....
        /*00bc*/ 	.word	0x0500000c


	//   ....[37]....
        /*00c0*/ 	.word	0x0500000c


	//   ....[38]....
        /*00c4*/ 	.word	0x0500000c


	//   ....[39]....
        /*00c8*/ 	.word	0x0500000c


	//----- nvinfo : EIATTR_COOP_GROUP_INSTR_OFFSETS
	.align		4
.L_1067:
        /*00cc*/ 	.byte	0x04, 0x28
        /*00ce*/ 	.short	(.L_1069 - .L_1068)


	//   ....[0]....
.L_1068:
        /*00d0*/ 	.word	0x00000ce0


	//   ....[1]....
        /*00d4*/ 	.word	0x00000cf0


	//   ....[2]....
        /*00d8*/ 	.word	0x00000d00


	//   ....[3]....
        /*00dc*/ 	.word	0x00000d10


	//   ....[4]....
        /*00e0*/ 	.word	0x00000d40


	//   ....[5]....
        /*00e4*/ 	.word	0x00000d70


	//   ....[6]....
        /*00e8*/ 	.word	0x00000d80


	//   ....[7]....
        /*00ec*/ 	.word	0x00000d90


	//   ....[8]....
        /*00f0*/ 	.word	0x00000db0


	//   ....[9]....
        /*00f4*/ 	.word	0x00000df0


	//   ....[10]....
        /*00f8*/ 	.word	0x00000e00


	//   ....[11]....
        /*00fc*/ 	.word	0x00000e10


	//   ....[12]....
        /*0100*/ 	.word	0x00000e30


	//   ....[13]....
        /*0104*/ 	.word	0x00000e70


	//   ....[14]....
        /*0108*/ 	.word	0x00000e80


	//   ....[15]....
        /*010c*/ 	.word	0x00000e90


	//   ....[16]....
        /*0110*/ 	.word	0x00000eb0


	//   ....[17]....
        /*0114*/ 	.word	0x00000ee0


	//   ....[18]....
        /*0118*/ 	.word	0x00000f00


	//   ....[19]....
        /*011c*/ 	.word	0x00000f10


	//   ....[20]....
        /*0120*/ 	.word	0x00001230


	//   ....[21]....
        /*0124*/ 	.word	0x00001290


	//   ....[22]....
        /*0128*/ 	.word	0x000012f0


	//   ....[23]....
        /*012c*/ 	.word	0x00001350


	//   ....[24]....
        /*0130*/ 	.word	0x000013b0


	//   ....[25]....
        /*0134*/ 	.word	0x00001410


	//   ....[26]....
        /*0138*/ 	.word	0x00001480


	//   ....[27]....
        /*013c*/ 	.word	0x000014f0


	//   ....[28]....
        /*0140*/ 	.word	0x00001560


	//   ....[29]....
        /*0144*/ 	.word	0x000015d0


	//   ....[30]....
        /*0148*/ 	.word	0x00001630


	//   ....[31]....
        /*014c*/ 	.word	0x000016a0


	//   ....[32]....
        /*0150*/ 	.word	0x00001710


	//   ....[33]....
        /*0154*/ 	.word	0x00001780


	//   ....[34]....
        /*0158*/ 	.word	0x000017f0


	//   ....[35]....
        /*015c*/ 	.word	0x00001850


	//   ....[36]....
        /*0160*/ 	.word	0x000018c0


	//   ....[37]....
        /*0164*/ 	.word	0x00001930


	//   ....[38]....
        /*0168*/ 	.word	0x000019a0


	//   ....[39]....
        /*016c*/ 	.word	0x00001a10


	//----- nvinfo : EIATTR_EXIT_INSTR_OFFSETS
	.align		4
.L_1069:
        /*0170*/ 	.byte	0x04, 0x1c
        /*0172*/ 	.short	(.L_1071 - .L_1070)


	//   ....[0]....
.L_1070:
        /*0174*/ 	.word	0x00000070


	//   ....[1]....
        /*0178*/ 	.word	0x000011d0


	//----- nvinfo : EIATTR_MAX_THREADS
	.align		4
.L_1071:
        /*017c*/ 	.byte	0x04, 0x05
        /*017e*/ 	.short	(.L_1073 - .L_1072)
.L_1072:
        /*0180*/ 	.word	0x00000400
        /*0184*/ 	.word	0x00000001
        /*0188*/ 	.word	0x00000001


	//----- nvinfo : EIATTR_CRS_STACK_SIZE
	.align		4
.L_1073:
        /*018c*/ 	.byte	0x04, 0x1e
        /*018e*/ 	.short	(.L_1075 - .L_1074)
.L_1074:
        /*0190*/ 	.word	0x00000000


	//----- nvinfo : EIATTR_CBANK_PARAM_SIZE
	.align		4
.L_1075:
        /*0194*/ 	.byte	0x03, 0x19
        /*0196*/ 	.short	0x0128


	//----- nvinfo : EIATTR_PARAM_CBANK
	.align		4
        /*0198*/ 	.byte	0x04, 0x0a
        /*019a*/ 	.short	(.L_1077 - .L_1076)
	.align		4
.L_1076:
        /*019c*/ 	.word	index@(.nv.constant0._ZN10layer_norm40ln_parallel_residual_bwd_finalize_kernelINS_22Kernel_traits_finalizeILj512E6__halfS2_S2_S2_fjLb0ELj1024ELj4ENS_18Kernel_traits_baseILj512ES2_S2_S2_S2_fjLj1024EEEEELb0EEEvNS_9BwdParamsE)
        /*01a0*/ 	.short	0x0210
        /*01a2*/ 	.short	0x0128


	//----- nvinfo : EIATTR_SW_WAR
	.align		4
.L_1077:
        /*01a4*/ 	.byte	0x04, 0x36
        /*01a6*/ 	.short	(.L_1079 - .L_1078)
.L_1078:
        /*01a8*/ 	.word	0x00000008
.L_1079:


//--------------------- .nv.info._ZN10layer_norm31ln_parallel_residual_bwd_kernelINS_13Kernel_traitsI6__halfS2_S2_S2_fjLj512ELj1ELj4ELj1ELj16ENS_18Kernel_traits_baseILj512ES2_S2_S2_S2_fjLj128EEEEELb1ELb1ELb0EEEvNS_9BwdParamsE --------------------------
	.section	.nv.info._ZN10layer_norm31ln_parallel_residual_bwd_kernelINS_13Kernel_traitsI6__halfS2_S2_S2_fjLj512ELj1ELj4ELj1ELj16ENS_18Kernel_traits_baseILj512ES2_S2_S2_S2_fjLj128EEEEELb1ELb1ELb0EEEvNS_9BwdParamsE,"",@"SHT_CUDA_INFO"
	.sectionflags	@""
	.align	4


	//----- nvinfo : EIATTR_CUDA_API_VERSION
	.align		4
        /*0000*/ 	.byte	0x04, 0x37
        /*0002*/ 	.short	(.L_1081 - .L_1080)
.L_1080:
        /*0004*/ 	.word	0x00000082


	//----- nvinfo : EIATTR_KPARAM_INFO
	.align		4
.L_1081:
        /*0008*/ 	.byte	0x04, 0x17
        /*000a*/ 	.short	(.L_1083 - .L_1082)
.L_1082:
        /*000c*/ 	.word	0x00000000
        /*0010*/ 	.short	0x0000
        /*0012*/ 	.short	0x0000
        /*0014*/ 	.byte	0x00, 0xf0, 0xa1, 0x04


	//----- nvinfo : EIATTR_SPARSE_MMA_MASK
	.align		4
.L_1083:
        /*0018*/ 	.byte	0x03, 0x50
        /*001a*/ 	.short	0x0000


	//----- nvinfo : EIATTR_MAXREG_COUNT
	.align		4
        /*001c*/ 	.byte	0x03, 0x1b
        /*001e*/ 	.short	0x00ff


	//----- nvinfo : EIATTR_NUM_BARRIERS
	.align		4
        /*0020*/ 	.byte	0x02, 0x4c
        /*0022*/ 	.byte	0x01
	.zero		1


	//----- nvinfo : EIATTR_MERCURY_ISA_VERSION
	.align		4
        /*0024*/ 	.byte	0x03, 0x5f
        /*0026*/ 	.short	0x0101


	//----- nvinfo : EIATTR_COOP_GROUP_MASK_REGIDS
	.align		4
        /*0028*/ 	.byte	0x04, 0x29
        /*002a*/ 	.short	(.L_1085 - .L_1084)


	//   ....[0]....
.L_1084:
        /*002c*/ 	.word	0xffffffff


	//   ....[1]....
        /*0030*/ 	.word	0xffffffff


	//   ....[2]....
        /*0034*/ 	.word	0xffffffff


	//   ....[3]....
        /*0038*/ 	.word	0xffffffff


	//   ....[4]....
        /*003c*/ 	.word	0xffffffff


	//   ....[5]....
        /*0040*/ 	.word	0xffffffff


	//   ....[6]....
        /*0044*/ 	.word	0xffffffff


	//   ....[7]....
        /*0048*/ 	.word	0xffffffff


	//   ....[8]....
        /*004c*/ 	.word	0xffffffff


	//   ....[9]....
        /*0050*/ 	.word	0xffffffff


	//   ....[10]....
        /*0054*/ 	.word	0x05000063


	//   ....[11]....
        /*0058*/ 	.word	0x05000063


	//   ....[12]....
        /*005c*/ 	.word	0x05000063


	//   ....[13]....
        /*0060*/ 	.word	0x05000063


	//   ....[14]....
        /*0064*/ 	.word	0x05000063


	//   ....[15]....
        /*0068*/ 	.word	0x05000063


	//   ....[16]....
        /*006c*/ 	.word	0x05000063


	//   ....[17]....
        /*0070*/ 	.word	0x05000063


	//   ....[18]....
        /*0074*/ 	.word	0x05000063


	//   ....[19]....
        /*0078*/ 	.word	0x05000063


	//----- nvinfo : EIATTR_COOP_GROUP_INSTR_OFFSETS
	.align		4
.L_1085:
        /*007c*/ 	.byte	0x04, 0x28
        /*007e*/ 	.short	(.L_1087 - .L_1086)


	//   ....[0]....
.L_1086:
        /*0080*/ 	.word	0x000011c0


	//   ....[1]....
        /*0084*/ 	.word	0x000011d0


	//   ....[2]....
        /*0088*/ 	.word	0x00001200


	//   ....[3]....
        /*008c*/ 	.word	0x00001210


	//   ....[4]....
        /*0090*/ 	.word	0x00001240


	//   ....[5]....
        /*0094*/ 	.word	0x00001250


	//   ....[6]....
        /*0098*/ 	.word	0x00001280


	//   ....[7]....
        /*009c*/ 	.word	0x00001290


	//   ....[8]....
        /*00a0*/ 	.word	0x000012c0


	//   ....[9]....
        /*00a4*/ 	.word	0x000012d0


	//   ....[10]....
        /*00a8*/ 	.word	0x00002e20


	//   ....[11]....
        /*00ac*/ 	.word	0x00002eb0


	//   ....[12]....
        /*00b0*/ 	.word	0x00002f20


	//   ....[13]....
        /*00b4*/ 	.word	0x00002f80


	//   ....[14]....
        /*00b8*/ 	.word	0x00002ff0


	//   ....[15]....
        /*00bc*/ 	.word	0x00003050


	//   ....[16]....
        /*00c0*/ 	.word	0x000030c0


	//   ....[17]....
        /*00c4*/ 	.word	0x00003120


	//   ....[18]....
        /*00c8*/ 	.word	0x00003190


	//   ....[19]....
        /*00cc*/ 	.word	0x000031f0


	//----- nvinfo : EIATTR_EXIT_INSTR_OFFSETS
	.align		4
.L_1087:
        /*00d0*/ 	.byte	0x04, 0x1c
        /*00d2*/ 	.short	(.L_1089 - .L_1088)


	//   ....[0]....
.L_1088:
        /*00d4*/ 	.word	0x00002d80


	//   ....[1]....
        /*00d8*/ 	.word	0x00002db0


	//----- nvinfo : EIATTR_MAX_THREADS
	.align		4
.L_1089:
        /*00dc*/ 	.byte	0x04, 0x05
        /*00de*/ 	.short	(.L_1091 - .L_1090)
.L_1090:
        /*00e0*/ 	.word	0x00000080
        /*00e4*/ 	.word	0x00000001
        /*00e8*/ 	.word	0x00000001


	//----- nvinfo : EIATTR_CRS_STACK_SIZE
	.align		4
.L_1091:
        /*00ec*/ 	.byte	0x04, 0x1e
        /*00ee*/ 	.short	(.L_1093 - .L_1092)
.L_1092:
        /*00f0*/ 	.word	0x00000000


	//----- nvinfo : EIATTR_CBANK_PARAM_SIZE
	.align		4
.L_1093:
        /*00f4*/ 	.byte	0x03, 0x19
        /*00f6*/ 	.short	0x0128


	//----- nvinfo : EIATTR_PARAM_CBANK
	.align		4
        /*00f8*/ 	.byte	0x04, 0x0a
        /*00fa*/ 	.short	(.L_1095 - .L_1094)
	.align		4
.L_1094:
        /*00fc*/ 	.word	index@(.nv.constant0._ZN10layer_norm31ln_parallel_residual_bwd_kernelINS_13Kernel_traitsI6__halfS2_S2_S2_fjLj512ELj1ELj4ELj1ELj16ENS_18Kernel_traits_baseILj512ES2_S2_S2_S2_fjLj128EEEEELb1ELb1ELb0EEEvNS_9BwdParamsE)
        /*0100*/ 	.short	0x0210
        /*0102*/ 	.short	0x0128


	//----- nvinfo : EIATTR_SW_WAR
	.align		4
.L_1095:
        /*0104*/ 	.byte	0x04, 0x36
        /*0106*/ 	.short	(.L_1097 - .L_1096)
.L_1096:
        /*0108*/ 	.word	0x00000008
.L_1097:


//--------------------- .nv.info._ZN10layer_norm22ln_bwd_finalize_kernelINS_22Kernel_traits_finalizeILj512E6__halfS2_S2_S2_fjLb0ELj1024ELj4ENS_18Kernel_traits_baseILj512ES2_S2_S2_S2_fjLj1024EEEEELb0ELb1EEEvNS_9BwdParamsE --------------------------
	.section	.nv.info._ZN10layer_norm22ln_bwd_finalize_kernelINS_22Kernel_traits_finalizeILj512E6__halfS2_S2_S2_fjLb0ELj1024ELj4ENS_18Kernel_traits_baseILj512ES2_S2_S2_S2_fjLj1024EEEEELb0ELb1EEEvNS_9BwdParamsE,"",@"SHT_CUDA_INFO"
	.sectionflags	@""
	.align	4


	//----- nvinfo : EIATTR_CUDA_API_VERSION
	.align		4
        /*0000*/ 	.byte	0x04, 0x37
        /*0002*/ 	.short	(.L_1099 - .L_1098)
.L_1098:
        /*0004*/ 	.word	0x00000082


	//----- nvinfo : EIATTR_KPARAM_INFO
	.align		4
.L_1099:
        /*0008*/ 	.byte	0x04, 0x17
        /*000a*/ 	.short	(.L_1101 - .L_1100)
.L_1100:
        /*000c*/ 	.word	0x00000000
        /*0010*/ 	.short	0x0000
        /*0012*/ 	.short	0x0000
        /*0014*/ 	.byte	0x00, 0xf0, 0xa1, 0x04


	//----- nvinfo : EIATTR_SPARSE_MMA_MASK
	.align		4
.L_1101:
        /*0018*/ 	.byte	0x03, 0x50
        /*001a*/ 	.short	0x0000


	//----- nvinfo : EIATTR_MAXREG_COUNT
	.align		4
        /*001c*/ 	.byte	0x03, 0x1b
        /*001e*/ 	.short	0x0040


	//----- nvinfo : EIATTR_NUM_BARRIERS
	.align		4
        /*0020*/ 	.byte	0x02, 0x4c
        /*0022*/ 	.byte	0x01
	.zero		1


	//----- nvinfo : EIATTR_MERCURY_ISA_VERSION
	.align		4
        /*0024*/ 	.byte	0x03, 0x5f
        /*0026*/ 	.short	0x0101


	//----- nvinfo : EIATTR_COOP_GROUP_MASK_REGIDS
	.align		4
        /*0028*/ 	.byte	0x04, 0x29
        /*002a*/ 	.short	(.L_1103 - .L_1102)


	//   ....[0]....
.L_1102:
        /*002c*/ 	.word	0xffffffff


	//   ....[1]....
        /*0030*/ 	.word	0xffffffff


	//   ....[2]....
        /*0034*/ 	.word	0xffffffff


	//   ....[3]....
        /*0038*/ 	.word	0xffffffff


	//   ....[4]....
        /*003c*/ 	.word	0xffffffff


	//   ....[5]....
        /*0040*/ 	.word	0xffffffff


	//   ....[6]....
        /*0044*/ 	.word	0xffffffff


	//   ....[7]....
        /*0048*/ 	.word	0xffffffff


	//   ....[8]....
        /*004c*/ 	.word	0xffffffff


	//   ....[9]....
        /*0050*/ 	.word	0xffffffff


	//   ....[10]....
        /*0054*/ 	.word	0x05000011


	//   ....[11]....
        /*0058*/ 	.word	0x05000011


	//   ....[12]....
        /*005c*/ 	.word	0x05000011


	//   ....[13]....
        /*0060*/ 	.word	0x05000011


	//   ....[14]....
        /*0064*/ 	.word	0x05000011


	//   ....[15]....
        /*0068*/ 	.word	0x05000011


	//   ....[16]....
        /*006c*/ 	.word	0x05000011


	//   ....[17]....
        /*0070*/ 	.word	0x05000011


	//   ....[18]....
        /*0074*/ 	.word	0x05000011


	//   ....[19]....
        /*0078*/ 	.word	0x05000011


	//----- nvinfo : EIATTR_COOP_GROUP_INSTR_OFFSETS
	.align		4
.L_1103:
        /*007c*/ 	.byte	0x04, 0x28
        /*007e*/ 	.short	(.L_1105 - .L_1104)


	//   ....[0]....
.L_1104:
        /*0080*/ 	.word	0x000008e0


	//   ....[1]....
        /*0084*/ 	.word	0x000008f0


	//   ....[2]....
        /*0088*/ 	.word	0x00000920


	//   ....[3]....
        /*008c*/ 	.word	0x00000930


	//   ....[4]....
        /*0090*/ 	.word	0x00000960


	//   ....[5]....
        /*0094*/ 	.word	0x00000970


	//   ....[6]....
        /*0098*/ 	.word	0x000009a0


	//   ....[7]....
        /*009c*/ 	.word	0x000009b0


	//   ....[8]....
        /*00a0*/ 	.word	0x000009e0


	//   ....[9]....
        /*00a4*/ 	.word	0x000009f0


	//   ....[10]....
        /*00a8*/ 	.word	0x00000bf0


	//   ....[11]....
        /*00ac*/ 	.word	0x00000c60


	//   ....[12]....
        /*00b0*/ 	.word	0x00000cd0


	//   ....[13]....
        /*00b4*/ 	.word	0x00000d40


	//   ....[14]....
        /*00b8*/ 	.word	0x00000db0


	//   ....[15]....
        /*00bc*/ 	.word	0x00000e10


	//   ....[16]....
        /*00c0*/ 	.word	0x00000e80


	//   ....[17]....
        /*00c4*/ 	.word	0x00000ef0


	//   ....[18]....
        /*00c8*/ 	.word	0x00000f60


	//   ....[19]....
        /*00cc*/ 	.word	0x00000fd0


	//----- nvinfo : EIATTR_EXIT_INSTR_OFFSETS
	.align		4
.L_1105:
        /*00d0*/ 	.byte	0x04, 0x1c
        /*00d2*/ 	.short	(.L_1107 - .L_1106)


	//   ....[0]....
.L_1106:
        /*00d4*/ 	.word	0x00000070


	//   ....[1]....
        /*00d8*/ 	.word	0x00000b90


	//----- nvinfo : EIATTR_MAX_THREADS
	.align		4
.L_1107:
        /*00dc*/ 	.byte	0x04, 0x05
        /*00de*/ 	.short	(.L_1109 - .L_1108)
.L_1108:
        /*00e0*/ 	.word	0x00000400
        /*00e4*/ 	.word	0x00000001
        /*00e8*/ 	.word	0x00000001


	//----- nvinfo : EIATTR_CRS_STACK_SIZE
	.align		4
.L_1109:
        /*00ec*/ 	.byte	0x04, 0x1e
        /*00ee*/ 	.short	(.L_1111 - .L_1110)
.L_1110:
        /*00f0*/ 	.word	0x00000000


	//----- nvinfo : EIATTR_CBANK_PARAM_SIZE
	.align		4
.L_1111:
        /*00f4*/ 	.byte	0x03, 0x19
        /*00f6*/ 	.short	0x0128


	//----- nvinfo : EIATTR_PARAM_CBANK
	.align		4
        /*00f8*/ 	.byte	0x04, 0x0a
        /*00fa*/ 	.short	(.L_1113 - .L_1112)
	.align		4
.L_1112:
        /*00fc*/ 	.word	index@(.nv.constant0._ZN10layer_norm22ln_bwd_finalize_kernelINS_22Kernel_traits_finalizeILj512E6__halfS2_S2_S2_fjLb0ELj1024ELj4ENS_18Kernel_traits_baseILj512ES2_S2_S2_S2_fjLj1024EEEEELb0ELb1EEEvNS_9BwdParamsE)
        /*0100*/ 	.short	0x0210
        /*0102*/ 	.short	0x0128


	//----- nvinfo : EIATTR_SW_WAR
	.align		4
.L_1113:
        /*0104*/ 	.byte	0x04, 0x36
        /*0106*/ 	.short	(.L_1115 - .L_1114)
.L_1114:
        /*0108*/ 	.word	0x00000008
.L_1115:


//--------------------- .nv.info._ZN10layer_norm40ln_parallel_residual_bwd_finalize_kernelINS_22Kernel_traits_finalizeILj512E6__halfS2_S2_S2_fjLb0ELj1024ELj4ENS_18Kernel_traits_baseILj512ES2_S2_S2_S2_fjLj1024EEEEELb1EEEvNS_9BwdParamsE --------------------------
	.section	.nv.info._ZN10layer_norm40ln_parallel_residual_bwd_finalize_kernelINS_22Kernel_traits_finalizeILj512E6__halfS2_S2_S2_fjLb0ELj1024ELj4ENS_18Kernel_traits_baseILj512ES2_S2_S2_S2_fjLj1024EEEEELb1EEEvNS_9BwdParamsE,"",@"SHT_CUDA_INFO"
	.sectionflags	@""
	.align	4


	//----- nvinfo : EIATTR_CUDA_API_VERSION
	.align		4
        /*0000*/ 	.byte	0x04, 0x37
        /*0002*/ 	.short	(.L_1117 - .L_1116)
.L_1116:
        /*0004*/ 	.word	0x00000082


	//----- nvinfo : EIATTR_KPARAM_INFO
	.align		4
.L_1117:
        /*0008*/ 	.byte	0x04, 0x17
        /*000a*/ 	.short	(.L_1119 - .L_1118)
.L_1118:
        /*000c*/ 	.word	0x00000000
        /*0010*/ 	.short	0x0000
        /*0012*/ 	.short	0x0000
        /*0014*/ 	.byte	0x00, 0xf0, 0xa1, 0x04


	//----- nvinfo : EIATTR_SPARSE_MMA_MASK
	.align		4
.L_1119:
        /*0018*/ 	.byte	0x03, 0x50
        /*001a*/ 	.short	0x0000


	//----- nvinfo : EIATTR_MAXREG_COUNT
	.align		4
        /*001c*/ 	.byte	0x03, 0x1b
        /*001e*/ 	.short	0x0040


	//----- nvinfo : EIATTR_NUM_BARRIERS
	.align		4
        /*0020*/ 	.byte	0x02, 0x4c
        /*0022*/ 	.byte	0x01
	.zero		1


	//----- nvinfo : EIATTR_MERCURY_ISA_VERSION
	.align		4
        /*0024*/ 	.byte	0x03, 0x5f
        /*0026*/ 	.short	0x0101


	//----- nvinfo : EIATTR_COOP_GROUP_MASK_REGIDS
	.align		4
        /*0028*/ 	.byte	0x04, 0x29
        /*002a*/ 	.short	(.L_1121 - .L_1120)


	//   ....[0]....
.L_1120:
        /*002c*/ 	.word	0xffffffff


	//   ....[1]....
        /*0030*/ 	.word	0xffffffff


	//   ....[2]....
        /*0034*/ 	.word	0xffffffff


	//   ....[3]....
        /*0038*/ 	.word	0xffffffff


	//   ....[4]....
        /*003c*/ 	.word	0xffffffff


	//   ....[5]....
        /*0040*/ 	.word	0xffffffff


	//   ....[6]....
        /*0044*/ 	.word	0xffffffff


	//   ....[7]....
        /*0048*/ 	.word	0xffffffff


	//   ....[8]....
        /*004c*/ 	.word	0xffffffff


	//   ....[9]....
        /*0050*/ 	.word	0xffffffff


	//   ....[10]....
        /*0054*/ 	.word	0xffffffff


	//   ....[11]....
        /*0058*/ 	.word	0xffffffff


	//   ....[12]....
        /*005c*/ 	.word	0xffffffff


	//   ....[13]....
        /*0060*/ 	.word	0xffffffff


	//   ....[14]....
        /*0064*/ 	.word	0xffffffff


	//   ....[15]....
        /*0068*/ 	.word	0xffffffff


	//   ....[16]....
        /*006c*/ 	.word	0xffffffff


	//   ....[17]....
        /*0070*/ 	.word	0xffffffff


	//   ....[18]....
        /*0074*/ 	.word	0xffffffff


	//   ....[19]....
        /*0078*/ 	.word	0xffffffff


	//   ....[20]....
        /*007c*/ 	.word	0x0500000b


	//   ....[21]....
        /*0080*/ 	.word	0x0500000b


	//   ....[22]....
        /*0084*/ 	.word	0x0500000b


	//   ....[23]....
        /*0088*/ 	.word	0x0500000b


	//   ....[24]....
        /*008c*/ 	.word	0x0500000b


	//   ....[25]....
        /*0090*/ 	.word	0x0500000b


	//   ....[26]....
        /*0094*/ 	.word	0x0500000b


	//   ....[27]....
        /*0098*/ 	.word	0x0500000b


	//   ....[28]....
        /*009c*/ 	.word	0x0500000b


	//   ....[29]....
        /*00a0*/ 	.word	0x0500000b


	//   ....[30]....
        /*00a4*/ 	.word	0x0500000b


	//   ....[31]....
        /*00a8*/ 	.word	0x0500000b


	//   ....[32]....
        /*00ac*/ 	.word	0x0500000b


	//   ....[33]....
        /*00b0*/ 	.word	0x0500000b


	//   ....[34]....
        /*00b4*/ 	.word	0x0500000b


	//   ....[35]....
        /*00b8*/ 	.word	0x0500000b


	//   ....[36]....
        /*00bc*/ 	.word	0x0500000b


	//   ....[37]....
        /*00c0*/ 	.word	0x0500000b


	//   ....[38]....
        /*00c4*/ 	.word	0x0500000b


	//   ....[39]....
        /*00c8*/ 	.word	0x0500000b


	//----- nvinfo : EIATTR_COOP_GROUP_INSTR_OFFSETS
	.align		4
.L_1121:
        /*00cc*/ 	.byte	0x04, 0x28
        /*00ce*/ 	.short	(.L_1123 - .L_1122)


	//   ....[0]....
.L_1122:
        /*00d0*/ 	.word	0x00000ce0


	//   ....[1]....
        /*00d4*/ 	.word	0x00000cf0


	//   ....[2]....
        /*00d8*/ 	.word	0x00000d00


	//   ....[3]....
        /*00dc*/ 	.word	0x00000d10


	//   ....[4]....
        /*00e0*/ 	.word	0x00000d40


	//   ....[5]....
        /*00e4*/ 	.word	0x00000d70


	//   ....[6]....
        /*00e8*/ 	.word	0x00000d80


	//   ....[7]....
        /*00ec*/ 	.word	0x00000d90


	//   ....[8]....
        /*00f0*/ 	.word	0x00000db0


	//   ....[9]....
        /*00f4*/ 	.word	0x00000df0


	//   ....[10]....
        /*00f8*/ 	.word	0x00000e00


	//   ....[11]....
        /*00fc*/ 	.word	0x00000e10


	//   ....[12]....
        /*0100*/ 	.word	0x00000e30


	//   ....[13]....
        /*0104*/ 	.word	0x00000e70


	//   ....[14]....
        /*0108*/ 	.word	0x00000e80


	//   ....[15]....
        /*010c*/ 	.word	0x00000e90


	//   ....[16]....
        /*0110*/ 	.word	0x00000eb0


	//   ....[17]....
        /*0114*/ 	.word	0x00000ee0


	//   ....[18]....
        /*0118*/ 	.word	0x00000f00


	//   ....[19]....
        /*011c*/ 	.word	0x00000f10


	//   ....[20]....
        /*0120*/ 	.word	0x00001210


	//   ....[21]....
        /*0124*/ 	.word	0x00001270


	//   ....[22]....
        /*0128*/ 	.word	0x000012d0


	//   ....[23]....
        /*012c*/ 	.word	0x00001330


	//   ....[24]....
        /*0130*/ 	.word	0x00001390


	//   ....[25]....
        /*0134*/ 	.word	0x000013f0


	//   ....[26]....
        /*0138*/ 	.word	0x00001460


	//   ....[27]....
        /*013c*/ 	.word	0x000014d0


	//   ....[28]....
        /*0140*/ 	.word	0x00001540


	//   ....[29]....
        /*0144*/ 	.word	0x000015b0


	//   ....[30]....
        /*0148*/ 	.word	0x00001610


	//   ....[31]....
        /*014c*/ 	.word	0x00001680


	//   ....[32]....
        /*0150*/ 	.word	0x000016f0


	//   ....[33]....
        /*0154*/ 	.word	0x00001760


	//   ....[34]....
        /*0158*/ 	.word	0x000017d0


	//   ....[35]....
        /*015c*/ 	.word	0x00001830


	//   ....[36]....
        /*0160*/ 	.word	0x000018a0


	//   ....[37]....
        /*0164*/ 	.word	0x00001910


	//   ....[38]....
        /*0168*/ 	.word	0x00001980


	//   ....[39]....
        /*016c*/ 	.word	0x000019f0


	//----- nvinfo : EIATTR_EXIT_INSTR_OFFSETS
	.align		4
.L_1123:
        /*0170*/ 	.byte	0x04, 0x1c
        /*0172*/ 	.short	(.L_1125 - .L_1124)


	//   ....[0]....
.L_1124:
        /*0174*/ 	.word	0x00000070


	//   ....[1]....
        /*0178*/ 	.word	0x000011b0


	//----- nvinfo : EIATTR_MAX_THREADS
	.align		4
.L_1125:
        /*017c*/ 	.byte	0x04, 0x05
        /*017e*/ 	.short	(.L_1127 - .L_1126)
.L_1126:
        /*0180*/ 	.word	0x00000400
        /*0184*/ 	.word	0x00000001
        /*0188*/ 	.word	0x00000001


	//----- nvinfo : EIATTR_CRS_STACK_SIZE
	.align		4
.L_1127:
        /*018c*/ 	.byte	0x04, 0x1e
        /*018e*/ 	.short	(.L_1129 - .L_1128)
.L_1128:
        /*0190*/ 	.word	0x00000000


	//----- nvinfo : EIATTR_CBANK_PARAM_SIZE
	.align		4
.L_1129:
        /*0194*/ 	.byte	0x03, 0x19
        /*0196*/ 	.short	0x0128


	//----- nvinfo : EIATTR_PARAM_CBANK
	.align		4
        /*0198*/ 	.byte	0x04, 0x0a
        /*019a*/ 	.short	(.L_1131 - .L_1130)
	.align		4
.L_1130:
        /*019c*/ 	.word	index@(.nv.constant0._ZN10layer_norm40ln_parallel_residual_bwd_finalize_kernelINS_22Kernel_traits_finalizeILj512E6__halfS2_S2_S2_fjLb0ELj1024ELj4ENS_18Kernel_traits_baseILj512ES2_S2_S2_S2_fjLj1024EEEEELb1EEEvNS_9BwdParamsE)
        /*01a0*/ 	.short	0x0210
        /*01a2*/ 	.short	0x0128


	//----- nvinfo : EIATTR_SW_WAR
	.align		4
.L_1131:
        /*01a4*/ 	.byte	0x04, 0x36
        /*01a6*/ 	.short	(.L_1133 - .L_1132)
.L_1132:
        /*01a8*/ 	.word	0x00000008
.L_1133:


//--------------------- .nv.info._ZN10layer_norm31ln_parallel_residual_bwd_kernelINS_13Kernel_traitsI6__halfS2_S2_S2_fjLj512ELj1ELj4ELj1ELj16ENS_18Kernel_traits_baseILj512ES2_S2_S2_S2_fjLj128EEEEELb1ELb1ELb1EEEvNS_9BwdParamsE --------------------------
	.section	.nv.info._ZN10layer_norm31ln_parallel_residual_bwd_kernelINS_13Kernel_traitsI6__halfS2_S2_S2_fjLj512ELj1ELj4ELj1ELj16ENS_18Kernel_traits_baseILj512ES2_S2_S2_S2_fjLj128EEEEELb1ELb1ELb1EEEvNS_9BwdParamsE,"",@"SHT_CUDA_INFO"
	.sectionflags	@""
	.align	4


	//----- nvinfo : EIATTR_CUDA_API_VERSION
	.align		4
        /*0000*/ 	.byte	0x04, 0x37
        /*0002*/ 	.short	(.L_1135 - .L_1134)
.L_1134:
        /*0004*/ 	.word	0x00000082


	//----- nvinfo : EIATTR_KPARAM_INFO
	.align		4
.L_1135:
        /*0008*/ 	.byte	0x04, 0x17
        /*000a*/ 	.short	(.L_1137 - .L_1136)
.L_1136:
        /*000c*/ 	.word	0x00000000
        /*0010*/ 	.short	0x0000
        /*0012*/ 	.short	0x0000
        /*0014*/ 	.byte	0x00, 0xf0, 0xa1, 0x04


	//----- nvinfo : EIATTR_SPARSE_MMA_MASK
	.align		4
.L_1137:
        /*0018*/ 	.byte	0x03, 0x50
        /*001a*/ 	.short	0x0000


	//----- nvinfo : EIATTR_MAXREG_COUNT
	.align		4
        /*001c*/ 	.byte	0x03, 0x1b
        /*001e*/ 	.short	0x00ff


	//----- nvinfo : EIATTR_NUM_BARRIERS
	.align		4
        /*0020*/ 	.byte	0x02, 0x4c
        /*0022*/ 	.byte	0x01
	.zero		1


	//----- nvinfo : EIATTR_MERCURY_ISA_VERSION
	.align		4
        /*0024*/ 	.byte	0x03, 0x5f
        /*0026*/ 	.short	0x0101


	//----- nvinfo : EIATTR_COOP_GROUP_MASK_REGIDS
	.align		4
        /*0028*/ 	.byte	0x04, 0x29
        /*002a*/ 	.short	(.L_1139 - .L_1138)


	//   ....[0]....
.L_1138:
        /*002c*/ 	.word	0xffffffff


	//   ....[1]....
        /*0030*/ 	.word	0xffffffff


	//   ....[2]....
        /*0034*/ 	.word	0xffffffff


	//   ....[3]....
        /*0038*/ 	.word	0xffffffff


	//   ....[4]....
        /*003c*/ 	.word	0xffffffff


	//   ....[5]....
        /*0040*/ 	.word	0xffffffff


	//   ....[6]....
        /*0044*/ 	.word	0xffffffff


	//   ....[7]....
        /*0048*/ 	.word	0xffffffff


	//   ....[8]....
        /*004c*/ 	.word	0xffffffff


	//   ....[9]....
        /*0050*/ 	.word	0xffffffff


	//   ....[10]....
        /*0054*/ 	.word	0x0500006e


	//   ....[11]....
        /*0058*/ 	.word	0x0500006e


	//   ....[12]....
        /*005c*/ 	.word	0x0500006e


	//   ....[13]....
        /*0060*/ 	.word	0x0500006e


	//   ....[14]....
        /*0064*/ 	.word	0x0500006e


	//   ....[15]....
        /*0068*/ 	.word	0x0500006e


	//   ....[16]....
        /*006c*/ 	.word	0x0500006e


	//   ....[17]....
        /*0070*/ 	.word	0x0500006e


	//   ....[18]....
        /*0074*/ 	.word	0x0500006e


	//   ....[19]....
        /*0078*/ 	.word	0x0500006e


	//----- nvinfo : EIATTR_COOP_GROUP_INSTR_OFFSETS
	.align		4
.L_1139:
        /*007c*/ 	.byte	0x04, 0x28
        /*007e*/ 	.short	(.L_1141 - .L_1140)


	//   ....[0]....
.L_1140:
        /*0080*/ 	.word	0x000010c0


	//   ....[1]....
        /*0084*/ 	.word	0x000010d0


	//   ....[2]....
        /*0088*/ 	.word	0x00001100


	//   ....[3]....
        /*008c*/ 	.word	0x00001110


	//   ....[4]....
        /*0090*/ 	.word	0x00001140


	//   ....[5]....
        /*0094*/ 	.word	0x00001150


	//   ....[6]....
        /*0098*/ 	.word	0x00001180


	//   ....[7]....
        /*009c*/ 	.word	0x00001190


	//   ....[8]....
        /*00a0*/ 	.word	0x000011c0


	//   ....[9]....
        /*00a4*/ 	.word	0x000011d0


	//   ....[10]....
        /*00a8*/ 	.word	0x00002b90


	//   ....[11]....
        /*00ac*/ 	.word	0x00002c20


	//   ....[12]....
        /*00b0*/ 	.word	0x00002c90


	//   ....[13]....
        /*00b4*/ 	.word	0x00002cf0


	//   ....[14]....
        /*00b8*/ 	.word	0x00002d60


	//   ....[15]....
        /*00bc*/ 	.word	0x00002dc0


	//   ....[16]....
        /*00c0*/ 	.word	0x00002e30


	//   ....[17]....
        /*00c4*/ 	.word	0x00002e90


	//   ....[18]....
        /*00c8*/ 	.word	0x00002f00


	//   ....[19]....
        /*00cc*/ 	.word	0x00002f60


	//----- nvinfo : EIATTR_EXIT_INSTR_OFFSETS
	.align		4
.L_1141:
        /*00d0*/ 	.byte	0x04, 0x1c
        /*00d2*/ 	.short	(.L_1143 - .L_1142)


	//   ....[0]....
.L_1142:
        /*00d4*/ 	.word	0x00002b20


	//----- nvinfo : EIATTR_MAX_THREADS
	.align		4
.L_1143:
        /*00d8*/ 	.byte	0x04, 0x05
        /*00da*/ 	.short	(.L_1145 - .L_1144)
.L_1144:
        /*00dc*/ 	.word	0x00000080
        /*00e0*/ 	.word	0x00000001
        /*00e4*/ 	.word	0x00000001


	//----- nvinfo : EIATTR_CRS_STACK_SIZE
	.align		4
.L_1145:
        /*00e8*/ 	.byte	0x04, 0x1e
        /*00ea*/ 	.short	(.L_1147 - .L_1146)
.L_1146:
        /*00ec*/ 	.word	0x00000000


	//----- nvinfo : EIATTR_CBANK_PARAM_SIZE
	.align		4
.L_1147:
        /*00f0*/ 	.byte	0x03, 0x19
        /*00f2*/ 	.short	0x0128


	//----- nvinfo : EIATTR_PARAM_CBANK
	.align		4
        /*00f4*/ 	.byte	0x04, 0x0a
        /*00f6*/ 	.short	(.L_1149 - .L_1148)
	.align		4
.L_1148:
        /*00f8*/ 	.word	index@(.nv.constant0._ZN10layer_norm31ln_parallel_residual_bwd_kernelINS_13Kernel_traitsI6__halfS2_S2_S2_fjLj512ELj1ELj4ELj1ELj16ENS_18Kernel_traits_baseILj512ES2_S2_S2_S2_fjLj128EEEEELb1ELb1ELb1EEEvNS_9BwdParamsE)
        /*00fc*/ 	.short	0x0210
        /*00fe*/ 	.short	0x0128


	//----- nvinfo : EIATTR_SW_WAR
	.align		4
.L_1149:
        /*0100*/ 	.byte	0x04, 0x36
        /*0102*/ 	.short	(.L_1151 - .L_1150)
.L_1150:
        /*0104*/ 	.word	0x00000008
.L_1151:


//--------------------- .nv.info._ZN10layer_norm31ln_parallel_residual_bwd_kernelINS_13Kernel_traitsIf13__nv_bfloat16S2_S2_fjLj512ELj1ELj4ELj1ELj16ENS_18Kernel_traits_baseILj512EfS2_S2_S2_fjLj128EEEEELb0ELb0ELb0EEEvNS_9BwdParamsE --------------------------
	.section	.nv.info._ZN10layer_norm31ln_parallel_residual_bwd_kernelINS_13Kernel_traitsIf13__nv_bfloat16S2_S2_fjLj512ELj1ELj4ELj1ELj16ENS_18Kernel_traits_baseILj512EfS2_S2_S2_fjLj128EEEEELb0ELb0ELb0EEEvNS_9BwdParamsE,"",@"SHT_CUDA_INFO"
	.sectionflags	@""
	.align	4


	//----- nvinfo : EIATTR_CUDA_API_VERSION
	.align		4
        /*0000*/ 	.byte	0x04, 0x37
        /*0002*/ 	.short	(.L_1153 - .L_1152)
.L_1152:
        /*0004*/ 	.word	0x00000082


	//----- nvinfo : EIATTR_KPARAM_INFO
	.align		4
.L_1153:
        /*0008*/ 	.byte	0x04, 0x17
        /*000a*/ 	.short	(.L_1155 - .L_1154)
.L_1154:
        /*000c*/ 	.word	0x00000000
        /*0010*/ 	.short	0x0000
        /*0012*/ 	.short	0x0000
        /*0014*/ 	.byte	0x00, 0xf0, 0xa1, 0x04


	//----- nvinfo : EIATTR_SPARSE_MMA_MASK
	.align		4
.L_1155:
        /*0018*/ 	.byte	0x03, 0x50
        /*001a*/ 	.short	0x0000


	//----- nvinfo : EIATTR_MAXREG_COUNT
	.align		4
        /*001c*/ 	.byte	0x03, 0x1b
        /*001e*/ 	.short	0x00ff


	//----- nvinfo : EIATTR_NUM_BARRIERS
	.align		4
        /*0020*/ 	.byte	0x02, 0x4c
        /*0022*/ 	.byte	0x01
	.zero		1


	//----- nvinfo : EIATTR_MERCURY_ISA_VERSION
	.align		4
        /*0024*/ 	.byte	0x03, 0x5f
        /*0026*/ 	.short	0x0101


	//----- nvinfo : EIATTR_COOP_GROUP_MASK_REGIDS
	.align		4
        /*0028*/ 	.byte	0x04, 0x29
        /*002a*/ 	.short	(.L_1157 - .L_1156)


	//   ....[0]....
.L_1156:
        /*002c*/ 	.word	0xffffffff


	//   ....[1]....
        /*0030*/ 	.word	0xffffffff


	//   ....[2]....
        /*0034*/ 	.word	0xffffffff


	//   ....[3]....
        /*0038*/ 	.word	0xffffffff


	//   ....[4]....
        /*003c*/ 	.word	0xffffffff


	//   ....[5]....
        /*0040*/ 	.word	0xffffffff


	//   ....[6]....
        /*0044*/ 	.word	0xffffffff


	//   ....[7]....
        /*0048*/ 	.word	0xffffffff


	//   ....[8]....
        /*004c*/ 	.word	0xffffffff


	//   ....[9]....
        /*0050*/ 	.word	0xffffffff


	//   ....[10]....
        /*0054*/ 	.word	0x0500009b


	//   ....[11]....
        /*0058*/ 	.word	0x0500009b


	//   ....[12]....
        /*005c*/ 	.word	0x0500009b


	//   ....[13]....
        /*0060*/ 	.word	0x0500009b


	//   ....[14]....
        /*0064*/ 	.word	0x0500009b


	//   ....[15]....
        /*0068*/ 	.word	0x0500009b


	//   ....[16]....
        /*006c*/ 	.word	0x0500009b


	//   ....[17]....
        /*0070*/ 	.word	0x0500009b


	//   ....[18]....
        /*0074*/ 	.word	0x0500009b


	//   ....[19]....
        /*0078*/ 	.word	0x0500009b


	//----- nvinfo : EIATTR_COOP_GROUP_INSTR_OFFSETS
	.align		4
.L_1157:
        /*007c*/ 	.byte	0x04, 0x28
        /*007e*/ 	.short	(.L_1159 - .L_1158)


	//   ....[0]....
.L_1158:
        /*0080*/ 	.word	0x000016c0


	//   ....[1]....
        /*0084*/ 	.word	0x000016d0


	//   ....[2]....
        /*0088*/ 	.word	0x00001700


	//   ....[3]....
        /*008c*/ 	.word	0x00001710


	//   ....[4]....
        /*0090*/ 	.word	0x00001740


	//   ....[5]....
        /*0094*/ 	.word	0x00001750


	//   ....[6]....
        /*0098*/ 	.word	0x00001780


	//   ....[7]....
        /*009c*/ 	.word	0x00001790


	//   ....[8]....
        /*00a0*/ 	.word	0x000017c0


	//   ....[9]....
        /*00a4*/ 	.word	0x000017d0


	//   ....[10]....
        /*00a8*/ 	.word	0x00003640


	//   ....[11]....
        /*00ac*/ 	.word	0x000036d0


	//   ....[12]....
        /*00b0*/ 	.word	0x00003740


	//   ....[13]....
        /*00b4*/ 	.word	0x000037a0


	//   ....[14]....
        /*00b8*/ 	.word	0x00003810


	//   ....[15]....
        /*00bc*/ 	.word	0x00003870


	//   ....[16]....
        /*00c0*/ 	.word	0x000038e0


	//   ....[17]....
        /*00c4*/ 	.word	0x00003940


	//   ....[18]....
        /*00c8*/ 	.word	0x000039b0


	//   ....[19]....
        /*00cc*/ 	.word	0x00003a10


	//----- nvinfo : EIATTR_EXIT_INSTR_OFFSETS
	.align		4
.L_1159:
        /*00d0*/ 	.byte	0x04, 0x1c
        /*00d2*/ 	.short	(.L_1161 - .L_1160)


	//   ....[0]....
.L_1160:
        /*00d4*/ 	.word	0x00003510


	//   ....[1]....
        /*00d8*/ 	.word	0x000035d0


	//----- nvinfo : EIATTR_MAX_THREADS
	.align		4
.L_1161:
        /*00dc*/ 	.byte	0x04, 0x05
        /*00de*/ 	.short	(.L_1163 - .L_1162)
.L_1162:
        /*00e0*/ 	.word	0x00000080
        /*00e4*/ 	.word	0x00000001
        /*00e8*/ 	.word	0x00000001


	//----- nvinfo : EIATTR_CRS_STACK_SIZE
	.align		4
.L_1163:
        /*00ec*/ 	.byte	0x04, 0x1e
        /*00ee*/ 	.short	(.L_1165 - .L_1164)
.L_1164:
        /*00f0*/ 	.word	0x00000000


	//----- nvinfo : EIATTR_CBANK_PARAM_SIZE
	.align		4
.L_1165:
        /*00f4*/ 	.byte	0x03, 0x19
        /*00f6*/ 	.short	0x0128


	//----- nvinfo : EIATTR_PARAM_CBANK
	.align		4
        /*00f8*/ 	.byte	0x04, 0x0a
        /*00fa*/ 	.short	(.L_1167 - .L_1166)
	.align		4
.L_1166:
        /*00fc*/ 	.word	index@(.nv.constant0._ZN10layer_norm31ln_parallel_residual_bwd_kernelINS_13Kernel_traitsIf13__nv_bfloat16S2_S2_fjLj512ELj1ELj4ELj1ELj16ENS_18Kernel_traits_baseILj512EfS2_S2_S2_fjLj128EEEEELb0ELb0ELb0EEEvNS_9BwdParamsE)
        /*0100*/ 	.short	0x0210
        /*0102*/ 	.short	0x0128


	//----- nvinfo : EIATTR_SW_WAR
	.align		4
.L_1167:
        /*0104*/ 	.byte	0x04, 0x36
        /*0106*/ 	.short	(.L_1169 - .L_1168)
.L_1168:
        /*0108*/ 	.word	0x00000008
.L_1169:


//--------------------- .nv.info._ZN10layer_norm31ln_parallel_residual_bwd_kernelINS_13Kernel_traitsIf13__nv_bfloat16S2_S2_fjLj512ELj1ELj4ELj1ELj16ENS_18Kernel_traits_baseILj512EfS2_S2_S2_fjLj128EEEEELb0ELb0ELb1EEEvNS_9BwdParamsE --------------------------
	.section	.nv.info._ZN10layer_norm31ln_parallel_residual_bwd_kernelINS_13Kernel_traitsIf13__nv_bfloat16S2_S2_fjLj512ELj1ELj4ELj1ELj16ENS_18Kernel_traits_baseILj512EfS2_S2_S2_fjLj128EEEEELb0ELb0ELb1EEEvNS_9BwdParamsE,"",@"SHT_CUDA_INFO"
	.sectionflags	@""
	.align	4


	//----- nvinfo : EIATTR_CUDA_API_VERSION
	.align		4
        /*0000*/ 	.byte	0x04, 0x37
        /*0002*/ 	.short	(.L_1171 - .L_1170)
.L_1170:
        /*0004*/ 	.word	0x00000082


	//----- nvinfo : EIATTR_KPARAM_INFO
	.align		4
.L_1171:
        /*0008*/ 	.byte	0x04, 0x17
        /*000a*/ 	.short	(.L_1173 - .L_1172)
.L_1172:
        /*000c*/ 	.word	0x00000000
        /*0010*/ 	.short	0x0000
        /*0012*/ 	.short	0x0000
        /*0014*/ 	.byte	0x00, 0xf0, 0xa1, 0x04


	//----- nvinfo : EIATTR_SPARSE_MMA_MASK
	.align		4
.L_1173:
        /*0018*/ 	.byte	0x03, 0x50
        /*001a*/ 	.short	0x0000


	//----- nvinfo : EIATTR_MAXREG_COUNT
	.align		4
        /*001c*/ 	.byte	0x03, 0x1b
        /*001e*/ 	.short	0x00ff


	//----- nvinfo : EIATTR_NUM_BARRIERS
	.align		4
        /*0020*/ 	.byte	0x02, 0x4c
        /*0022*/ 	.byte	0x01
	.zero		1


	//----- nvinfo : EIATTR_MERCURY_ISA_VERSION
	.align		4
        /*0024*/ 	.byte	0x03, 0x5f
        /*0026*/ 	.short	0x0101


	//----- nvinfo : EIATTR_COOP_GROUP_MASK_REGIDS
	.align		4
        /*0028*/ 	.byte	0x04, 0x29
        /*002a*/ 	.short	(.L_1175 - .L_1174)


	//   ....[0]....
.L_1174:
        /*002c*/ 	.word	0xffffffff


	//   ....[1]....
        /*0030*/ 	.word	0xffffffff


	//   ....[2]....
        /*0034*/ 	.word	0xffffffff


	//   ....[3]....
        /*0038*/ 	.word	0xffffffff


	//   ....[4]....
        /*003c*/ 	.word	0xffffffff


	//   ....[5]....
        /*0040*/ 	.word	0xffffffff


	//   ....[6]....
        /*0044*/ 	.word	0xffffffff


	//   ....[7]....
        /*0048*/ 	.word	0xffffffff


	//   ....[8]....
        /*004c*/ 	.word	0xffffffff


	//   ....[9]....
        /*0050*/ 	.word	0xffffffff


	//   ....[10]....
        /*0054*/ 	.word	0x0500009e


	//   ....[11]....
        /*0058*/ 	.word	0x0500009e


	//   ....[12]....
        /*005c*/ 	.word	0x0500009e


	//   ....[13]....
        /*0060*/ 	.word	0x0500009e


	//   ....[14]....
        /*0064*/ 	.word	0x0500009e


	//   ....[15]....
        /*0068*/ 	.word	0x0500009e


	//   ....[16]....
        /*006c*/ 	.word	0x0500009e


	//   ....[17]....
        /*0070*/ 	.word	0x0500009e


	//   ....[18]....
        /*0074*/ 	.word	0x0500009e


	//   ....[19]....
        /*0078*/ 	.word	0x0500009e


	//----- nvinfo : EIATTR_COOP_GROUP_INSTR_OFFSETS
	.align		4
.L_1175:
        /*007c*/ 	.byte	0x04, 0x28
        /*007e*/ 	.short	(.L_1177 - .L_1176)


	//   ....[0]....
.L_1176:
        /*0080*/ 	.word	0x000017b0


	//   ....[1]....
        /*0084*/ 	.word	0x000017c0


	//   ....[2]....
        /*0088*/ 	.word	0x000017f0


	//   ....[3]....
        /*008c*/ 	.word	0x00001800


	//   ....[4]....
        /*0090*/ 	.word	0x00001830


	//   ....[5]....
        /*0094*/ 	.word	0x00001840


	//   ....[6]....
        /*0098*/ 	.word	0x00001870


	//   ....[7]....
        /*009c*/ 	.word	0x00001880


	//   ....[8]....
        /*00a0*/ 	.word	0x000018b0


	//   ....[9]....
        /*00a4*/ 	.word	0x000018c0


	//   ....[10]....
        /*00a8*/ 	.word	0x00003510


	//   ....[11]....
        /*00ac*/ 	.word	0x000035a0


	//   ....[12]....
        /*00b0*/ 	.word	0x00003600


	//   ....[13]....
        /*00b4*/ 	.word	0x00003660


	//   ....[14]....
        /*00b8*/ 	.word	0x000036c0


	//   ....[15]....
        /*00bc*/ 	.word	0x00003720


	//   ....[16]....
        /*00c0*/ 	.word	0x00003780


	//   ....[17]....
        /*00c4*/ 	.word	0x000037e0


	//   ....[18]....
        /*00c8*/ 	.word	0x00003840


	//   ....[19]....
        /*00cc*/ 	.word	0x000038a0


	//----- nvinfo : EIATTR_EXIT_INSTR_OFFSETS
	.align		4
.L_1177:
        /*00d0*/ 	.byte	0x04, 0x1c
        /*00d2*/ 	.short	(.L_1179 - .L_1178)


	//   ....[0]....
.L_1178:
        /*00d4*/ 	.word	0x000034b0


	//----- nvinfo : EIATTR_MAX_THREADS
	.align		4
.L_1179:
        /*00d8*/ 	.byte	0x04, 0x05
        /*00da*/ 	.short	(.L_1181 - .L_1180)
.L_1180:
        /*00dc*/ 	.word	0x00000080
        /*00e0*/ 	.word	0x00000001
        /*00e4*/ 	.word	0x00000001


	//----- nvinfo : EIATTR_CRS_STACK_SIZE
	.align		4
.L_1181:
        /*00e8*/ 	.byte	0x04, 0x1e
        /*00ea*/ 	.short	(.L_1183 - .L_1182)
.L_1182:
        /*00ec*/ 	.word	0x00000000


	//----- nvinfo : EIATTR_CBANK_PARAM_SIZE
	.align		4
.L_1183:
        /*00f0*/ 	.byte	0x03, 0x19
        /*00f2*/ 	.short	0x0128


	//----- nvinfo : EIATTR_PARAM_CBANK
	.align		4
        /*00f4*/ 	.byte	0x04, 0x0a
        /*00f6*/ 	.short	(.L_1185 - .L_1184)
	.align		4
.L_1184:
        /*00f8*/ 	.word	index@(.nv.constant0._ZN10layer_norm31ln_parallel_residual_bwd_kernelINS_13Kernel_traitsIf13__nv_bfloat16S2_S2_fjLj512ELj1ELj4ELj1ELj16ENS_18Kernel_traits_baseILj512EfS2_S2_S2_fjLj128EEEEELb0ELb0ELb1EEEvNS_9BwdParamsE)
        /*00fc*/ 	.short	0x0210
        /*00fe*/ 	.short	0x0128


	//----- nvinfo : EIATTR_SW_WAR
	.align		4
.L_1185:
        /*0100*/ 	.byte	0x04, 0x36
        /*0102*/ 	.short	(.L_1187 - .L_1186)
.L_1186:
        /*0104*/ 	.word	0x00000008
.L_1187:


//--------------------- .nv.info._ZN10layer_norm31ln_parallel_residual_bwd_kernelINS_13Kernel_traitsIf13__nv_bfloat16S2_S2_fjLj512ELj1ELj4ELj1ELj16ENS_18Kernel_traits_baseILj512EfS2_S2_S2_fjLj128EEEEELb0ELb1ELb0EEEvNS_9BwdParamsE --------------------------
	.section	.nv.info._ZN10layer_norm31ln_parallel_residual_bwd_kernelINS_13Kernel_traitsIf13__nv_bfloat16S2_S2_fjLj512ELj1ELj4ELj1ELj16ENS_18Kernel_traits_baseILj512EfS2_S2_S2_fjLj128EEEEELb0ELb1ELb0EEEvNS_9BwdParamsE,"",@"SHT_CUDA_INFO"
	.sectionflags	@""
	.align	4


	//----- nvinfo : EIATTR_CUDA_API_VERSION
	.align		4
        /*0000*/ 	.byte	0x04, 0x37
        /*0002*/ 	.short	(.L_1189 - .L_1188)
.L_1188:
        /*0004*/ 	.word	0x00000082


	//----- nvinfo : EIATTR_KPARAM_INFO
	.align		4
.L_1189:
        /*0008*/ 	.byte	0x04, 0x17
        /*000a*/ 	.short	(.L_1191 - .L_1190)
.L_1190:
        /*000c*/ 	.word	0x00000000
        /*0010*/ 	.short	0x0000
        /*0012*/ 	.short	0x0000
        /*0014*/ 	.byte	0x00, 0xf0, 0xa1, 0x04


	//----- nvinfo : EIATTR_SPARSE_MMA_MASK
	.align		4
.L_1191:
        /*0018*/ 	.byte	0x03, 0x50
        /*001a*/ 	.short	0x0000


	//----- nvinfo : EIATTR_MAXREG_COUNT
	.align		4
        /*001c*/ 	.byte	0x03, 0x1b
        /*001e*/ 	.short	0x00ff


	//----- nvinfo : EIATTR_NUM_BARRIERS
	.align		4
        /*0020*/ 	.byte	0x02, 0x4c
        /*0022*/ 	.byte	0x01
	.zero		1


	//----- nvinfo : EIATTR_MERCURY_ISA_VERSION
	.align		4
        /*0024*/ 	.byte	0x03, 0x5f
        /*0026*/ 	.short	0x0101


	//----- nvinfo : EIATTR_COOP_GROUP_MASK_REGIDS
	.align		4
        /*0028*/ 	.byte	0x04, 0x29
        /*002a*/ 	.short	(.L_1193 - .L_1192)


	//   ....[0]....
.L_1192:
        /*002c*/ 	.word	0xffffffff


	//   ....[1]....
        /*0030*/ 	.word	0xffffffff


	//   ....[2]....
        /*0034*/ 	.word	0xffffffff


	//   ....[3]....
        /*0038*/ 	.word	0xffffffff


	//   ....[4]....
        /*003c*/ 	.word	0xffffffff


	//   ....[5]....
        /*0040*/ 	.word	0xffffffff


	//   ....[6]....
        /*0044*/ 	.word	0xffffffff


	//   ....[7]....
        /*0048*/ 	.word	0xffffffff


	//   ....[8]....
        /*004c*/ 	.word	0xffffffff


	//   ....[9]....
        /*0050*/ 	.word	0xffffffff


	//   ....[10]....
        /*0054*/ 	.word	0x05000064


	//   ....[11]....
        /*0058*/ 	.word	0x05000064


	//   ....[12]....
        /*005c*/ 	.word	0x05000064


	//   ....[13]....
        /*0060*/ 	.word	0x05000064


	//   ....[14]....
        /*0064*/ 	.word	0x05000064


	//   ....[15]....
        /*0068*/ 	.word	0x05000064


	//   ....[16]....
        /*006c*/ 	.word	0x05000064


	//   ....[17]....
        /*0070*/ 	.word	0x05000064


	//   ....[18]....
        /*0074*/ 	.word	0x05000064


	//   ....[19]....
        /*0078*/ 	.word	0x05000064


	//----- nvinfo : EIATTR_COOP_GROUP_INSTR_OFFSETS
	.align		4
.L_1193:
        /*007c*/ 	.byte	0x04, 0x28
        /*007e*/ 	.short	(.L_1195 - .L_1194)


	//   ....[0]....
.L_1194:
        /*0080*/ 	.word	0x00001040


	//   ....[1]....
        /*0084*/ 	.word	0x00001050


	//   ....[2]....
        /*0088*/ 	.word	0x00001080


	//   ....[3]....
        /*008c*/ 	.word	0x00001090


	//   ....[4]....
        /*0090*/ 	.word	0x000010c0


	//   ....[5]....
        /*0094*/ 	.word	0x000010d0


	//   ....[6]....
        /*0098*/ 	.word	0x00001100


	//   ....[7]....
        /*009c*/ 	.word	0x00001110


	//   ....[8]....
        /*00a0*/ 	.word	0x00001140


	//   ....[9]....
        /*00a4*/ 	.word	0x00001150


	//   ....[10]....
        /*00a8*/ 	.word	0x000027c0


	//   ....[11]....
        /*00ac*/ 	.word	0x00002850


	//   ....[12]....
        /*00b0*/ 	.word	0x000028c0


	//   ....[13]....
        /*00b4*/ 	.word	0x00002920


	//   ....[14]....
        /*00b8*/ 	.word	0x00002990


	//   ....[15]....
        /*00bc*/ 	.word	0x000029f0


	//   ....[16]....
        /*00c0*/ 	.word	0x00002a60


	//   ....[17]....
        /*00c4*/ 	.word	0x00002ac0


	//   ....[18]....
        /*00c8*/ 	.word	0x00002b30


	//   ....[19]....
        /*00cc*/ 	.word	0x00002b90


	//----- nvinfo : EIATTR_EXIT_INSTR_OFFSETS
	.align		4
.L_1195:
        /*00d0*/ 	.byte	0x04, 0x1c
        /*00d2*/ 	.short	(.L_1197 - .L_1196)


	//   ....[0]....
.L_1196:
        /*00d4*/ 	.word	0x00002720


	//   ....[1]....
        /*00d8*/ 	.word	0x00002750


	//----- nvinfo : EIATTR_MAX_THREADS
	.align		4
.L_1197:
        /*00dc*/ 	.byte	0x04, 0x05
        /*00de*/ 	.short	(.L_1199 - .L_1198)
.L_1198:
        /*00e0*/ 	.word	0x00000080
        /*00e4*/ 	.word	0x00000001
        /*00e8*/ 	.word	0x00000001


	//----- nvinfo : EIATTR_CRS_STACK_SIZE
	.align		4
.L_1199:
        /*00ec*/ 	.byte	0x04, 0x1e
        /*00ee*/ 	.short	(.L_1201 - .L_1200)
.L_1200:
        /*00f0*/ 	.word	0x00000000


	//----- nvinfo : EIATTR_CBANK_PARAM_SIZE
	.align		4
.L_1201:
        /*00f4*/ 	.byte	0x03, 0x19
        /*00f6*/ 	.short	0x0128


	//----- nvinfo : EIATTR_PARAM_CBANK
	.align		4
        /*00f8*/ 	.byte	0x04, 0x0a
        /*00fa*/ 	.short	(.L_1203 - .L_1202)
	.align		4
.L_1202:
        /*00fc*/ 	.word	index@(.nv.constant0._ZN10layer_norm31ln_parallel_residual_bwd_kernelINS_13Kernel_traitsIf13__nv_bfloat16S2_S2_fjLj512ELj1ELj4ELj1ELj16ENS_18Kernel_traits_baseILj512EfS2_S2_S2_fjLj128EEEEELb0ELb1ELb0EEEvNS_9BwdParamsE)
        /*0100*/ 	.short	0x0210
        /*0102*/ 	.short	0x0128


	//----- nvinfo : EIATTR_SW_WAR
	.align		4
.L_1203:
        /*0104*/ 	.byte	0x04, 0x36
        /*0106*/ 	.short	(.L_1205 - .L_1204)
.L_1204:
        /*0108*/ 	.word	0x00000008
.L_1205:


//--------------------- .nv.info._ZN10layer_norm31ln_parallel_residual_bwd_kernelINS_13Kernel_traitsIf13__nv_bfloat16S2_S2_fjLj512ELj1ELj4ELj1ELj16ENS_18Kernel_traits_baseILj512EfS2_S2_S2_fjLj128EEEEELb0ELb1ELb1EEEvNS_9BwdParamsE --------------------------
	.section	.nv.info._ZN10layer_norm31ln_parallel_residual_bwd_kernelINS_13Kernel_traitsIf13__nv_bfloat16S2_S2_fjLj512ELj1ELj4ELj1ELj16ENS_18Kernel_traits_baseILj512EfS2_S2_S2_fjLj128EEEEELb0ELb1ELb1EEEvNS_9BwdParamsE,"",@"SHT_CUDA_INFO"
	.sectionflags	@""
	.align	4


	//----- nvinfo : EIATTR_CUDA_API_VERSION
	.align		4
        /*0000*/ 	.byte	0x04, 0x37
        /*0002*/ 	.short	(.L_1207 - .L_1206)
.L_1206:
        /*0004*/ 	.word	0x00000082


	//----- nvinfo : EIATTR_KPARAM_INFO
	.align		4
.L_1207:
        /*0008*/ 	.byte	0x04, 0x17
        /*000a*/ 	.short	(.L_1209 - .L_1208)
.L_1208:
        /*000c*/ 	.word	0x00000000
        /*0010*/ 	.short	0x0000
        /*0012*/ 	.short	0x0000
        /*0014*/ 	.byte	0x00, 0xf0, 0xa1, 0x04


	//----- nvinfo : EIATTR_SPARSE_MMA_MASK
	.align		4
.L_1209:
        /*0018*/ 	.byte	0x03, 0x50
        /*001a*/ 	.short	0x0000


	//----- nvinfo : EIATTR_MAXREG_COUNT
	.align		4
        /*001c*/ 	.byte	0x03, 0x1b
        /*001e*/ 	.short	0x00ff


	//----- nvinfo : EIATTR_NUM_BARRIERS
	.align		4
        /*0020*/ 	.byte	0x02, 0x4c
        /*0022*/ 	.byte	0x01
	.zero		1


	//----- nvinfo : EIATTR_MERCURY_ISA_VERSION
	.align		4
        /*0024*/ 	.byte	0x03, 0x5f
        /*0026*/ 	.short	0x0101


	//----- nvinfo : EIATTR_COOP_GROUP_MASK_REGIDS
	.align		4
        /*0028*/ 	.byte	0x04, 0x29
        /*002a*/ 	.short	(.L_1211 - .L_1210)


	//   ....[0]....
.L_1210:
        /*002c*/ 	.word	0xffffffff


	//   ....[1]....
        /*0030*/ 	.word	0xffffffff


	//   ....[2]....
        /*0034*/ 	.word	0xffffffff


	//   ....[3]....
        /*0038*/ 	.word	0xffffffff


	//   ....[4]....
        /*003c*/ 	.word	0xffffffff


	//   ....[5]....
        /*0040*/ 	.word	0xffffffff


	//   ....[6]....
        /*0044*/ 	.word	0xffffffff


	//   ....[7]....
        /*0048*/ 	.word	0xffffffff


	//   ....[8]....
        /*004c*/ 	.word	0xffffffff


	//   ....[9]....
        /*0050*/ 	.word	0xffffffff


	//   ....[10]....
        /*0054*/ 	.word	0x0500006c


	//   ....[11]....
        /*0058*/ 	.word	0x0500006c


	//   ....[12]....
        /*005c*/ 	.word	0x0500006c


	//   ....[13]....
        /*0060*/ 	.word	0x0500006c


	//   ....[14]....
        /*0064*/ 	.word	0x0500006c


	//   ....[15]....
        /*0068*/ 	.word	0x0500006c


	//   ....[16]....
        /*006c*/ 	.word	0x0500006c


	//   ....[17]....
        /*0070*/ 	.word	0x0500006c


	//   ....[18]....
        /*0074*/ 	.word	0x0500006c


	//   ....[19]....
        /*0078*/ 	.word	0x0500006c


	//----- nvinfo : EIATTR_COOP_GROUP_INSTR_OFFSETS
	.align		4
.L_1211:
        /*007c*/ 	.byte	0x04, 0x28
        /*007e*/ 	.short	(.L_1213 - .L_1212)


	//   ....[0]....
.L_1212:
        /*0080*/ 	.word	0x00001000


	//   ....[1]....
        /*0084*/ 	.word	0x00001010


	//   ....[2]....
        /*0088*/ 	.word	0x00001040


	//   ....[3]....
        /*008c*/ 	.word	0x00001050


	//   ....[4]....
        /*0090*/ 	.word	0x00001080


	//   ....[5]....
        /*0094*/ 	.word	0x00001090


	//   ....[6]....
        /*0098*/ 	.word	0x000010c0


	//   ....[7]....
        /*009c*/ 	.word	0x000010d0


	//   ....[8]....
        /*00a0*/ 	.word	0x00001100


	//   ....[9]....
        /*00a4*/ 	.word	0x00001110


	//   ....[10]....
        /*00a8*/ 	.word	0x00002620


	//   ....[11]....
        /*00ac*/ 	.word	0x000026b0


	//   ....[12]....
        /*00b0*/ 	.word	0x00002720


	//   ....[13]....
        /*00b4*/ 	.word	0x00002780


	//   ....[14]....
        /*00b8*/ 	.word	0x000027f0


	//   ....[15]....
        /*00bc*/ 	.word	0x00002850


	//   ....[16]....
        /*00c0*/ 	.word	0x000028c0


	//   ....[17]....
        /*00c4*/ 	.word	0x00002920


	//   ....[18]....
        /*00c8*/ 	.word	0x00002990


	//   ....[19]....
        /*00cc*/ 	.word	0x000029f0


	//----- nvinfo : EIATTR_EXIT_INSTR_OFFSETS
	.align		4
.L_1213:
        /*00d0*/ 	.byte	0x04, 0x1c
        /*00d2*/ 	.short	(.L_1215 - .L_1214)


	//   ....[0]....
.L_1214:
        /*00d4*/ 	.word	0x000025b0


	//----- nvinfo : EIATTR_MAX_THREADS
	.align		4
.L_1215:
        /*00d8*/ 	.byte	0x04, 0x05
        /*00da*/ 	.short	(.L_1217 - .L_1216)
.L_1216:
        /*00dc*/ 	.word	0x00000080
        /*00e0*/ 	.word	0x00000001
        /*00e4*/ 	.word	0x00000001


	//----- nvinfo : EIATTR_CRS_STACK_SIZE
	.align		4
.L_1217:
        /*00e8*/ 	.byte	0x04, 0x1e
        /*00ea*/ 	.short	(.L_1219 - .L_1218)
.L_1218:
        /*00ec*/ 	.word	0x00000000


	//----- nvinfo : EIATTR_CBANK_PARAM_SIZE
	.align		4
.L_1219:
        /*00f0*/ 	.byte	0x03, 0x19
        /*00f2*/ 	.short	0x0128


	//----- nvinfo : EIATTR_PARAM_CBANK
	.align		4
        /*00f4*/ 	.byte	0x04, 0x0a
        /*00f6*/ 	.short	(.L_1221 - .L_1220)
	.align		4
.L_1220:
        /*00f8*/ 	.word	index@(.nv.constant0._ZN10layer_norm31ln_parallel_residual_bwd_kernelINS_13Kernel_traitsIf13__nv_bfloat16S2_S2_fjLj512ELj1ELj4ELj1ELj16ENS_18Kernel_traits_baseILj512EfS2_S2_S2_fjLj128EEEEELb0ELb1ELb1EEEvNS_9BwdParamsE)
        /*00fc*/ 	.short	0x0210
        /*00fe*/ 	.short	0x0128


	//----- nvinfo : EIATTR_SW_WAR
	.align		4
.L_1221:
        /*0100*/ 	.byte	0x04, 0x36
        /*0102*/ 	.short	(.L_1223 - .L_1222)
.L_1222:
        /*0104*/ 	.word	0x00000008
.L_1223:


//--------------------- .nv.info._ZN10layer_norm31ln_parallel_residual_bwd_kernelINS_13Kernel_traitsIf13__nv_bfloat16S2_S2_fjLj512ELj1ELj4ELj1ELj16ENS_18Kernel_traits_baseILj512EfS2_S2_S2_fjLj128EEEEELb1ELb0ELb0EEEvNS_9BwdParamsE --------------------------
	.section	.nv.info._ZN10layer_norm31ln_parallel_residual_bwd_kernelINS_13Kernel_traitsIf13__nv_bfloat16S2_S2_fjLj512ELj1ELj4ELj1ELj16ENS_18Kernel_traits_baseILj512EfS2_S2_S2_fjLj128EEEEELb1ELb0ELb0EEEvNS_9BwdParamsE,"",@"SHT_CUDA_INFO"
	.sectionflags	@""
	.align	4


	//----- nvinfo : EIATTR_CUDA_API_VERSION
	.align		4
        /*0000*/ 	.byte	0x04, 0x37
        /*0002*/ 	.short	(.L_1225 - .L_1224)
.L_1224:
        /*0004*/ 	.word	0x00000082


	//----- nvinfo : EIATTR_KPARAM_INFO
	.align		4
.L_1225:
        /*0008*/ 	.byte	0x04, 0x17
        /*000a*/ 	.short	(.L_1227 - .L_1226)
.L_1226:
        /*000c*/ 	.word	0x00000000
        /*0010*/ 	.short	0x0000
        /*0012*/ 	.short	0x0000
        /*0014*/ 	.byte	0x00, 0xf0, 0xa1, 0x04


	//----- nvinfo : EIATTR_SPARSE_MMA_MASK
	.align		4
.L_1227:
        /*0018*/ 	.byte	0x03, 0x50
        /*001a*/ 	.short	0x0000


	//----- nvinfo : EIATTR_MAXREG_COUNT
	.align		4
        /*001c*/ 	.byte	0x03, 0x1b
        /*001e*/ 	.short	0x00ff


	//----- nvinfo : EIATTR_NUM_BARRIERS
	.align		4
        /*0020*/ 	.byte	0x02, 0x4c
        /*0022*/ 	.byte	0x01
	.zero		1


	//----- nvinfo : EIATTR_MERCURY_ISA_VERSION
	.align		4
        /*0024*/ 	.byte	0x03, 0x5f
        /*0026*/ 	.short	0x0101


	//----- nvinfo : EIATTR_COOP_GROUP_MASK_REGIDS
	.align		4
        /*0028*/ 	.byte	0x04, 0x29
        /*002a*/ 	.short	(.L_1229 - .L_1228)


	//   ....[0]....
.L_1228:
        /*002c*/ 	.word	0xffffffff


	//   ....[1]....
        /*0030*/ 	.word	0xffffffff


	//   ....[2]....
        /*0034*/ 	.word	0xffffffff


	//   ....[3]....
        /*0038*/ 	.word	0xffffffff


	//   ....[4]....
        /*003c*/ 	.word	0xffffffff


	//   ....[5]....
        /*0040*/ 	.word	0xffffffff


	//   ....[6]....
        /*0044*/ 	.word	0xffffffff


	//   ....[7]....
        /*0048*/ 	.word	0xffffffff


	//   ....[8]....
        /*004c*/ 	.word	0xffffffff


	//   ....[9]....
        /*0050*/ 	.word	0xffffffff


	//   ....[10]....
        /*0054*/ 	.word	0x05000084


	//   ....[11]....
        /*0058*/ 	.word	0x05000084


	//   ....[12]....
        /*005c*/ 	.word	0x05000084


	//   ....[13]....
        /*0060*/ 	.word	0x05000084


	//   ....[14]....
        /*0064*/ 	.word	0x05000084


	//   ....[15]....
        /*0068*/ 	.word	0x05000084


	//   ....[16]....
        /*006c*/ 	.word	0x05000084


	//   ....[17]....
        /*0070*/ 	.word	0x05000084


	//   ....[18]....
        /*0074*/ 	.word	0x05000084


	//   ....[19]....
        /*0078*/ 	.word	0x05000084


	//----- nvinfo : EIATTR_COOP_GROUP_INSTR_OFFSETS
	.align		4
.L_1229:
        /*007c*/ 	.byte	0x04, 0x28
        /*007e*/ 	.short	(.L_1231 - .L_1230)


	//   ....[0]....
.L_1230:
        /*0080*/ 	.word	0x00001840


	//   ....[1]....
        /*0084*/ 	.word	0x00001850


	//   ....[2]....
        /*0088*/ 	.word	0x00001880


	//   ....[3]....
        /*008c*/ 	.word	0x00001890


	//   ....[4]....
        /*0090*/ 	.word	0x000018c0


	//   ....[5]....
        /*0094*/ 	.word	0x000018d0


	//   ....[6]....
        /*0098*/ 	.word	0x00001900


	//   ....[7]....
        /*009c*/ 	.word	0x00001910


	//   ....[8]....
        /*00a0*/ 	.word	0x00001940


	//   ....[9]....
        /*00a4*/ 	.word	0x00001950


	//   ....[10]....
        /*00a8*/ 	.word	0x00003d20


	//   ....[11]....
        /*00ac*/ 	.word	0x00003db0


	//   ....[12]....
        /*00b0*/ 	.word	0x00003e20


	//   ....[13]....
        /*00b4*/ 	.word	0x00003e80


	//   ....[14]....
        /*00b8*/ 	.word	0x00003ef0


	//   ....[15]....
        /*00bc*/ 	.word	0x00003f50


	//   ....[16]....
        /*00c0*/ 	.word	0x00003fc0


	//   ....[17]....
        /*00c4*/ 	.word	0x00004020


	//   ....[18]....
        /*00c8*/ 	.word	0x00004090


	//   ....[19]....
        /*00cc*/ 	.word	0x000040f0


	//----- nvinfo : EIATTR_EXIT_INSTR_OFFSETS
	.align		4
.L_1231:
        /*00d0*/ 	.byte	0x04, 0x1c
        /*00d2*/ 	.short	(.L_1233 - .L_1232)


	//   ....[0]....
.L_1232:
        /*00d4*/ 	.word	0x00003bf0


	//   ....[1]....
        /*00d8*/ 	.word	0x00003cb0


	//----- nvinfo : EIATTR_MAX_THREADS
	.align		4
.L_1233:
        /*00dc*/ 	.byte	0x04, 0x05
        /*00de*/ 	.short	(.L_1235 - .L_1234)
.L_1234:
        /*00e0*/ 	.word	0x00000080
        /*00e4*/ 	.word	0x00000001
        /*00e8*/ 	.word	0x00000001


	//----- nvinfo : EIATTR_CRS_STACK_SIZE
	.align		4
.L_1235:
        /*00ec*/ 	.byte	0x04, 0x1e
        /*00ee*/ 	.short	(.L_1237 - .L_1236)
.L_1236:
        /*00f0*/ 	.word	0x00000000


	//----- nvinfo : EIATTR_CBANK_PARAM_SIZE
	.align		4
.L_1237:
        /*00f4*/ 	.byte	0x03, 0x19
        /*00f6*/ 	.short	0x0128


	//----- nvinfo : EIATTR_PARAM_CBANK
	.align		4
        /*00f8*/ 	.byte	0x04, 0x0a
        /*00fa*/ 	.short	(.L_1239 - .L_1238)
	.align		4
.L_1238:
        /*00fc*/ 	.word	index@(.nv.constant0._ZN10layer_norm31ln_parallel_residual_bwd_kernelINS_13Kernel_traitsIf13__nv_bfloat16S2_S2_fjLj512ELj1ELj4ELj1ELj16ENS_18Kernel_traits_baseILj512EfS2_S2_S2_fjLj128EEEEELb1ELb0ELb0EEEvNS_9BwdParamsE)
        /*0100*/ 	.short	0x0210
        /*0102*/ 	.short	0x0128


	//----- nvinfo : EIATTR_SW_WAR
	.align		4
.L_1239:
        /*0104*/ 	.byte	0x04, 0x36
        /*0106*/ 	.short	(.L_1241 - .L_1240)
.L_1240:
        /*0108*/ 	.word	0x00000008
.L_1241:


//--------------------- .nv.info._ZN10layer_norm31ln_parallel_residual_bwd_kernelINS_13Kernel_traitsIf13__nv_bfloat16S2_S2_fjLj512ELj1ELj4ELj1ELj16ENS_18Kernel_traits_baseILj512EfS2_S2_S2_fjLj128EEEEELb1ELb0ELb1EEEvNS_9BwdParamsE --------------------------
	.section	.nv.info._ZN10layer_norm31ln_parallel_residual_bwd_kernelINS_13Kernel_traitsIf13__nv_bfloat16S2_S2_fjLj512ELj1ELj4ELj1ELj16ENS_18Kernel_traits_baseILj512EfS2_S2_S2_fjLj128EEEEELb1ELb0ELb1EEEvNS_9BwdParamsE,"",@"SHT_CUDA_INFO"
	.sectionflags	@""
	.align	4


	//----- nvinfo : EIATTR_CUDA_API_VERSION
	.align		4
        /*0000*/ 	.byte	0x04, 0x37
        /*0002*/ 	.short	(.L_1243 - .L_1242)
.L_1242:
        /*0004*/ 	.word	0x00000082


	//----- nvinfo : EIATTR_KPARAM_INFO
	.align		4
.L_1243:
        /*0008*/ 	.byte	0x04, 0x17
        /*000a*/ 	.short	(.L_1245 - .L_1244)
.L_1244:
        /*000c*/ 	.word	0x00000000
        /*0010*/ 	.short	0x0000
        /*0012*/ 	.short	0x0000
        /*0014*/ 	.byte	0x00, 0xf0, 0xa1, 0x04


	//----- nvinfo : EIATTR_SPARSE_MMA_MASK
	.align		4
.L_1245:
        /*0018*/ 	.byte	0x03, 0x50
        /*001a*/ 	.short	0x0000


	//----- nvinfo : EIATTR_MAXREG_COUNT
	.align		4
        /*001c*/ 	.byte	0x03, 0x1b
        /*001e*/ 	.short	0x00ff


	//----- nvinfo : EIATTR_NUM_BARRIERS
	.align		4
        /*0020*/ 	.byte	0x02, 0x4c
        /*0022*/ 	.byte	0x01
	.zero		1


	//----- nvinfo : EIATTR_MERCURY_ISA_VERSION
	.align		4
        /*0024*/ 	.byte	0x03, 0x5f
        /*0026*/ 	.short	0x0101


	//----- nvinfo : EIATTR_COOP_GROUP_MASK_REGIDS
	.align		4
        /*0028*/ 	.byte	0x04, 0x29
        /*002a*/ 	.short	(.L_1247 - .L_1246)


	//   ....[0]....
.L_1246:
        /*002c*/ 	.word	0xffffffff


	//   ....[1]....
        /*0030*/ 	.word	0xffffffff


	//   ....[2]....
        /*0034*/ 	.word	0xffffffff


	//   ....[3]....
        /*0038*/ 	.word	0xffffffff


	//   ....[4]....
        /*003c*/ 	.word	0xffffffff


	//   ....[5]....
        /*0040*/ 	.word	0xffffffff


	//   ....[6]....
        /*0044*/ 	.word	0xffffffff


	//   ....[7]....
        /*0048*/ 	.word	0xffffffff


	//   ....[8]....
        /*004c*/ 	.word	0xffffffff


	//   ....[9]....
        /*0050*/ 	.word	0xffffffff


	//   ....[10]....
        /*0054*/ 	.word	0x050000ac


	//   ....[11]....
        /*0058*/ 	.word	0x050000ac


	//   ....[12]....
        /*005c*/ 	.word	0x050000ac


	//   ....[13]....
        /*0060*/ 	.word	0x050000ac


	//   ....[14]....
        /*0064*/ 	.word	0x050000ac


	//   ....[15]....
        /*0068*/ 	.word	0x050000ac


	//   ....[16]....
        /*006c*/ 	.word	0x050000ac


	//   ....[17]....
        /*0070*/ 	.word	0x050000ac


	//   ....[18]....
        /*0074*/ 	.word	0x050000ac


	//   ....[19]....
        /*0078*/ 	.word	0x050000ac


	//----- nvinfo : EIATTR_COOP_GROUP_INSTR_OFFSETS
	.align		4
.L_1247:
        /*007c*/ 	.byte	0x04, 0x28
        /*007e*/ 	.short	(.L_1249 - .L_1248)


	//   ....[0]....
.L_1248:
        /*0080*/ 	.word	0x00001920


	//   ....[1]....
        /*0084*/ 	.word	0x00001930


	//   ....[2]....
        /*0088*/ 	.word	0x00001960


	//   ....[3]....
        /*008c*/ 	.word	0x00001970


	//   ....[4]....
        /*0090*/ 	.word	0x000019b0


	//   ....[5]....
        /*0094*/ 	.word	0x000019c0


	//   ....[6]....
        /*0098*/ 	.word	0x000019f0


	//   ....[7]....
        /*009c*/ 	.word	0x00001a00


	//   ....[8]....
        /*00a0*/ 	.word	0x00001a40


	//   ....[9]....
        /*00a4*/ 	.word	0x00001a60


	//   ....[10]....
        /*00a8*/ 	.word	0x00003c20


	//   ....[11]....
        /*00ac*/ 	.word	0x00003cb0


	//   ....[12]....
        /*00b0*/ 	.word	0x00003d20


	//   ....[13]....
        /*00b4*/ 	.word	0x00003d80


	//   ....[14]....
        /*00b8*/ 	.word	0x00003e00


	//   ....[15]....
        /*00bc*/ 	.word	0x00003e60


	//   ....[16]....
        /*00c0*/ 	.word	0x00003ed0


	//   ....[17]....
        /*00c4*/ 	.word	0x00003f30


	//   ....[18]....
        /*00c8*/ 	.word	0x00003fb0


	//   ....[19]....
        /*00cc*/ 	.word	0x00004020


	//----- nvinfo : EIATTR_EXIT_INSTR_OFFSETS
	.align		4
.L_1249:
        /*00d0*/ 	.byte	0x04, 0x1c
        /*00d2*/ 	.short	(.L_1251 - .L_1250)


	//   ....[0]....
.L_1250:
        /*00d4*/ 	.word	0x00003bb0


	//----- nvinfo : EIATTR_MAX_THREADS
	.align		4
.L_1251:
        /*00d8*/ 	.byte	0x04, 0x05
        /*00da*/ 	.short	(.L_1253 - .L_1252)
.L_1252:
        /*00dc*/ 	.word	0x00000080
        /*00e0*/ 	.word	0x00000001
        /*00e4*/ 	.word	0x00000001


	//----- nvinfo : EIATTR_CRS_STACK_SIZE
	.align		4
.L_1253:
        /*00e8*/ 	.byte	0x04, 0x1e
        /*00ea*/ 	.short	(.L_1255 - .L_1254)
.L_1254:
        /*00ec*/ 	.word	0x00000000


	//----- nvinfo : EIATTR_CBANK_PARAM_SIZE
	.align		4
.L_1255:
        /*00f0*/ 	.byte	0x03, 0x19
        /*00f2*/ 	.short	0x0128


	//----- nvinfo : EIATTR_PARAM_CBANK
	.align		4
        /*00f4*/ 	.byte	0x04, 0x0a
        /*00f6*/ 	.short	(.L_1257 - .L_1256)
	.align		4
.L_1256:
        /*00f8*/ 	.word	index@(.nv.constant0._ZN10layer_norm31ln_parallel_residual_bwd_kernelINS_13Kernel_traitsIf13__nv_bfloat16S2_S2_fjLj512ELj1ELj4ELj1ELj16ENS_18Kernel_traits_baseILj512EfS2_S2_S2_fjLj128EEEEELb1ELb0ELb1EEEvNS_9BwdParamsE)
        /*00fc*/ 	.short	0x0210
        /*00fe*/ 	.short	0x0128


	//----- nvinfo : EIATTR_SW_WAR
	.align		4
.L_1257:
        /*0100*/ 	.byte	0x04, 0x36
        /*0102*/ 	.short	(.L_1259 - .L_1258)
.L_1258:
        /*0104*/ 	.word	0x00000008
.L_1259:


//--------------------- .nv.info._ZN10layer_norm22ln_bwd_finalize_kernelINS_22Kernel_traits_finalizeILj512Ef13__nv_bfloat16S2_S2_fjLb0ELj1024ELj4ENS_18Kernel_traits_baseILj512EfS2_S2_S2_fjLj1024EEEEELb0ELb0EEEvNS_9BwdParamsE --------------------------
	.section	.nv.info._ZN10layer_norm22ln_bwd_finalize_kernelINS_22Kernel_traits_finalizeILj512Ef13__nv_bfloat16S2_S2_fjLb0ELj1024ELj4ENS_18Kernel_traits_baseILj512EfS2_S2_S2_fjLj1024EEEEELb0ELb0EEEvNS_9BwdParamsE,"",@"SHT_CUDA_INFO"
	.sectionflags	@""
	.align	4


	//----- nvinfo : EIATTR_CUDA_API_VERSION
	.align		4
        /*0000*/ 	.byte	0x04, 0x37
        /*0002*/ 	.short	(.L_1261 - .L_1260)
.L_1260:
        /*0004*/ 	.word	0x00000082


	//----- nvinfo : EIATTR_KPARAM_INFO
	.align		4
.L_1261:
        /*0008*/ 	.byte	0x04, 0x17
        /*000a*/ 	.short	(.L_1263 - .L_1262)
.L_1262:
        /*000c*/ 	.word	0x00000000
        /*0010*/ 	.short	0x0000
        /*0012*/ 	.short	0x0000
        /*0014*/ 	.byte	0x00, 0xf0, 0xa1, 0x04


	//----- nvinfo : EIATTR_SPARSE_MMA_MASK
	.align		4
.L_1263:
        /*0018*/ 	.byte	0x03, 0x50
        /*001a*/ 	.short	0x0000


	//----- nvinfo : EIATTR_MAXREG_COUNT
	.align		4
        /*001c*/ 	.byte	0x03, 0x1b
        /*001e*/ 	.short	0x0040


	//----- nvinfo : EIATTR_NUM_BARRIERS
	.align		4
        /*0020*/ 	.byte	0x02, 0x4c
        /*0022*/ 	.byte	0x01
	.zero		1


	//----- nvinfo : EIATTR_MERCURY_ISA_VERSION
	.align		4
        /*0024*/ 	.byte	0x03, 0x5f
        /*0026*/ 	.short	0x0101


	//----- nvinfo : EIATTR_COOP_GROUP_MASK_REGIDS
	.align		4
        /*0028*/ 	.byte	0x04, 0x29
        /*002a*/ 	.short	(.L_1265 - .L_1264)


	//   ....[0]....
.L_1264:
        /*002c*/ 	.word	0xffffffff


	//   ....[1]....
        /*0030*/ 	.word	0xffffffff


	//   ....[2]....
        /*0034*/ 	.word	0xffffffff


	//   ....[3]....
        /*0038*/ 	.word	0xffffffff


	//   ....[4]....
        /*003c*/ 	.word	0xffffffff


	//   ....[5]....
        /*0040*/ 	.word	0xffffffff


	//   ....[6]....
        /*0044*/ 	.word	0xffffffff


	//   ....[7]....
        /*0048*/ 	.word	0xffffffff


	//   ....[8]....
        /*004c*/ 	.word	0xffffffff


	//   ....[9]....
        /*0050*/ 	.word	0xffffffff


	//   ....[10]....
        /*0054*/ 	.word	0x05000013


	//   ....[11]....
        /*0058*/ 	.word	0x05000013


	//   ....[12]....
        /*005c*/ 	.word	0x05000013


	//   ....[13]....
        /*0060*/ 	.word	0x05000013


	//   ....[14]....
        /*0064*/ 	.word	0x05000013


	//   ....[15]....
        /*0068*/ 	.word	0x05000013


	//   ....[16]....
        /*006c*/ 	.word	0x05000013


	//   ....[17]....
        /*0070*/ 	.word	0x05000013


	//   ....[18]....
        /*0074*/ 	.word	0x05000013


	//   ....[19]....
        /*0078*/ 	.word	0x05000013


	//----- nvinfo : EIATTR_COOP_GROUP_INSTR_OFFSETS
	.align		4
.L_1265:
        /*007c*/ 	.byte	0x04, 0x28
        /*007e*/ 	.short	(.L_1267 - .L_1266)


	//   ....[0]....
.L_1266:
        /*0080*/ 	.word	0x000008e0


	//   ....[1]....
        /*0084*/ 	.word	0x000008f0


	//   ....[2]....
        /*0088*/ 	.word	0x00000920


	//   ....[3]....
        /*008c*/ 	.word	0x00000930


	//   ....[4]....
        /*0090*/ 	.word	0x00000960


	//   ....[5]....
        /*0094*/ 	.word	0x00000970


	//   ....[6]....
        /*0098*/ 	.word	0x000009a0


	//   ....[7]....
        /*009c*/ 	.word	0x000009b0


	//   ....[8]....
        /*00a0*/ 	.word	0x000009e0


	//   ....[9]....
        /*00a4*/ 	.word	0x000009f0


	//   ....[10]....
        /*00a8*/ 	.word	0x00000bf0


	//   ....[11]....
        /*00ac*/ 	.word	0x00000c60


	//   ....[12]....
        /*00b0*/ 	.word	0x00000cd0


	//   ....[13]....
        /*00b4*/ 	.word	0x00000d40


	//   ....[14]....
        /*00b8*/ 	.word	0x00000db0


	//   ....[15]....
        /*00bc*/ 	.word	0x00000e10


	//   ....[16]....
        /*00c0*/ 	.word	0x00000e80


	//   ....[17]....
        /*00c4*/ 	.word	0x00000ef0


	//   ....[18]....
        /*00c8*/ 	.word	0x00000f60


	//   ....[19]....
        /*00cc*/ 	.word	0x00000fd0


	//----- nvinfo : EIATTR_EXIT_INSTR_OFFSETS
	.align		4
.L_1267:
        /*00d0*/ 	.byte	0x04, 0x1c
        /*00d2*/ 	.short	(.L_1269 - .L_1268)


	//   ....[0]....
.L_1268:
        /*00d4*/ 	.word	0x00000070


	//   ....[1]....
        /*00d8*/ 	.word	0x00000b90


	//----- nvinfo : EIATTR_MAX_THREADS
	.align		4
.L_1269:
        /*00dc*/ 	.byte	0x04, 0x05
        /*00de*/ 	.short	(.L_1271 - .L_1270)
.L_1270:
        /*00e0*/ 	.word	0x00000400
        /*00e4*/ 	.word	0x00000001
        /*00e8*/ 	.word	0x00000001


	//----- nvinfo : EIATTR_CRS_STACK_SIZE
	.align		4
.L_1271:
        /*00ec*/ 	.byte	0x04, 0x1e
        /*00ee*/ 	.short	(.L_1273 - .L_1272)
.L_1272:
        /*00f0*/ 	.word	0x00000000


	//----- nvinfo : EIATTR_CBANK_PARAM_SIZE
	.align		4
.L_1273:
        /*00f4*/ 	.byte	0x03, 0x19
        /*00f6*/ 	.short	0x0128


	//----- nvinfo : EIATTR_PARAM_CBANK
	.align		4
        /*00f8*/ 	.byte	0x04, 0x0a
        /*00fa*/ 	.short	(.L_1275 - .L_1274)
	.align		4
.L_1274:
        /*00fc*/ 	.word	index@(.nv.constant0._ZN10layer_norm22ln_bwd_finalize_kernelINS_22Kernel_traits_finalizeILj512Ef13__nv_bfloat16S2_S2_fjLb0ELj1024ELj4ENS_18Kernel_traits_baseILj512EfS2_S2_S2_fjLj1024EEEEELb0ELb0EEEvNS_9BwdParamsE)
        /*0100*/ 	.short	0x0210
        /*0102*/ 	.short	0x0128


	//----- nvinfo : EIATTR_SW_WAR
	.align		4
.L_1275:
        /*0104*/ 	.byte	0x04, 0x36
        /*0106*/ 	.short	(.L_1277 - .L_1276)
.L_1276:
        /*0108*/ 	.word	0x00000008
.L_1277:


//--------------------- .nv.info._ZN10layer_norm40ln_parallel_residual_bwd_finalize_kernelINS_22Kernel_traits_finalizeILj512Ef13__nv_bfloat16S2_S2_fjLb0ELj1024ELj4ENS_18Kernel_traits_baseILj512EfS2_S2_S2_fjLj1024EEEEELb0EEEvNS_9BwdParamsE --------------------------
	.section	.nv.info._ZN10layer_norm40ln_parallel_residual_bwd_finalize_kernelINS_22Kernel_traits_finalizeILj512Ef13__nv_bfloat16S2_S2_fjLb0ELj1024ELj4ENS_18Kernel_traits_baseILj512EfS2_S2_S2_fjLj1024EEEEELb0EEEvNS_9BwdParamsE,"",@"SHT_CUDA_INFO"
	.sectionflags	@""
	.align	4


	//----- nvinfo : EIATTR_CUDA_API_VERSION
	.align		4
        /*0000*/ 	.byte	0x04, 0x37
        /*0002*/ 	.short	(.L_1279 - .L_1278)
.L_1278:
        /*0004*/ 	.word	0x00000082


	//----- nvinfo : EIATTR_KPARAM_INFO
	.align		4
.L_1279:
        /*0008*/ 	.byte	0x04, 0x17
        /*000a*/ 	.short	(.L_1281 - .L_1280)
.L_1280:
        /*000c*/ 	.word	0x00000000
        /*0010*/ 	.short	0x0000
        /*0012*/ 	.short	0x0000
        /*0014*/ 	.byte	0x00, 0xf0, 0xa1, 0x04


	//----- nvinfo : EIATTR_SPARSE_MMA_MASK
	.align		4
.L_1281:
        /*0018*/ 	.byte	0x03, 0x50
        /*001a*/ 	.short	0x0000


	//----- nvinfo : EIATTR_MAXREG_COUNT
	.align		4
        /*001c*/ 	.byte	0x03, 0x1b
        /*001e*/ 	.short	0x0040


	//----- nvinfo : EIATTR_NUM_BARRIERS
	.align		4
        /*0020*/ 	.byte	0x02, 0x4c
        /*0022*/ 	.byte	0x01
	.zero		1


	//----- nvinfo : EIATTR_MERCURY_ISA_VERSION
	.align		4
        /*0024*/ 	.byte	0x03, 0x5f
        /*0026*/ 	.short	0x0101


	//----- nvinfo : EIATTR_COOP_GROUP_MASK_REGIDS
	.align		4
        /*0028*/ 	.byte	0x04, 0x29
        /*002a*/ 	.short	(.L_1283 - .L_1282)


	//   ....[0]....
.L_1282:
        /*002c*/ 	.word	0xffffffff


	//   ....[1]....
        /*0030*/ 	.word	0xffffffff


	//   ....[2]....
        /*0034*/ 	.word	0xffffffff


	//   ....[3]....
        /*0038*/ 	.word	0xffffffff


	//   ....[4]....
        /*003c*/ 	.word	0xffffffff


	//   ....[5]....
        /*0040*/ 	.word	0xffffffff


	//   ....[6]....
        /*0044*/ 	.word	0xffffffff


	//   ....[7]....
        /*0048*/ 	.word	0xffffffff


	//   ....[8]....
        /*004c*/ 	.word	0xffffffff


	//   ....[9]....
        /*0050*/ 	.word	0xffffffff


	//   ....[10]....
        /*0054*/ 	.word	0xffffffff


	//   ....[11]....
        /*0058*/ 	.word	0xffffffff


	//   ....[12]....
        /*005c*/ 	.word	0xffffffff


	//   ....[13]....
        /*0060*/ 	.word	0xffffffff


	//   ....[14]....
        /*0064*/ 	.word	0xffffffff


	//   ....[15]....
        /*0068*/ 	.word	0xffffffff


	//   ....[16]....
        /*006c*/ 	.word	0xffffffff


	//   ....[17]....
        /*0070*/ 	.word	0xffffffff


	//   ....[18]....
        /*0074*/ 	.word	0xffffffff


	//   ....[19]....
        /*0078*/ 	.word	0xffffffff


	//   ....[20]....
        /*007c*/ 	.word	0x0500000c


	//   ....[21]....
        /*0080*/ 	.word	0x0500000c


	//   ....[22]....
        /*0084*/ 	.word	0x0500000c


	//   ....[23]....
        /*0088*/ 	.word	0x0500000c


	//   ....[24]....
        /*008c*/ 	.word	0x0500000c


	//   ....[25]....
        /*0090*/ 	.word	0x0500000c


	//   ....[26]....
        /*0094*/ 	.word	0x0500000c


	//   ....[27]....
        /*0098*/ 	.word	0x0500000c


	//   ....[28]....
        /*009c*/ 	.word	0x0500000c


	//   ....[29]....
        /*00a0*/ 	.word	0x0500000c


	//   ....[30]....
        /*00a4*/ 	.word	0x0500000c


	//   ....[31]....
        /*00a8*/ 	.word	0x0500000c


	//   ....[32]....
        /*00ac*/ 	.word	0x0500000c


	//   ....[33]....
        /*00b0*/ 	.word	0x0500000c


	//   ....[34]....
        /*00b4*/ 	.word	0x0500000c


	//   ....[35]....
        /*00b8*/ 	.word	0x0500000c


	//   ....[36]....
        /*00bc*/ 	.word	0x0500000c


	//   ....[37]....
        /*00c0*/ 	.word	0x0500000c


	//   ....[38]....
        /*00c4*/ 	.word	0x0500000c


	//   ....[39]....
        /*00c8*/ 	.word	0x0500000c


	//----- nvinfo : EIATTR_COOP_GROUP_INSTR_OFFSETS
	.align		4
.L_1283:
        /*00cc*/ 	.byte	0x04, 0x28
        /*00ce*/ 	.short	(.L_1285 - .L_1284)


	//   ....[0]....
.L_1284:
        /*00d0*/ 	.word	0x00000ce0


	//   ....[1]....
        /*00d4*/ 	.word	0x00000cf0


	//   ....[2]....
        /*00d8*/ 	.word	0x00000d00


	//   ....[3]....
        /*00dc*/ 	.word	0x00000d10


	//   ....[4]....
        /*00e0*/ 	.word	0x00000d40


	//   ....[5]....
        /*00e4*/ 	.word	0x00000d70


	//   ....[6]....
        /*00e8*/ 	.word	0x00000d80


	//   ....[7]....
        /*00ec*/ 	.word	0x00000d90


	//   ....[8]....
        /*00f0*/ 	.word	0x00000db0


	//   ....[9]....
        /*00f4*/ 	.word	0x00000df0


	//   ....[10]....
        /*00f8*/ 	.word	0x00000e00


	//   ....[11]....
        /*00fc*/ 	.word	0x00000e10


	//   ....[12]....
        /*0100*/ 	.word	0x00000e30


	//   ....[13]....
        /*0104*/ 	.word	0x00000e70


	//   ....[14]....
        /*0108*/ 	.word	0x00000e80


	//   ....[15]....
        /*010c*/ 	.word	0x00000e90


	//   ....[16]....
        /*0110*/ 	.word	0x00000eb0


	//   ....[17]....
        /*0114*/ 	.word	0x00000ee0


	//   ....[18]....
        /*0118*/ 	.word	0x00000f00


	//   ....[19]....
        /*011c*/ 	.word	0x00000f10


	//   ....[20]....
        /*0120*/ 	.word	0x000011f0


	//   ....[21]....
        /*0124*/ 	.word	0x00001250


	//   ....[22]....
        /*0128*/ 	.word	0x000012b0


	//   ....[23]....
        /*012c*/ 	.word	0x00001310


	//   ....[24]....
        /*0130*/ 	.word	0x00001370


	//   ....[25]....
        /*0134*/ 	.word	0x000013d0


	//   ....[26]....
        /*0138*/ 	.word	0x00001440


	//   ....[27]....
        /*013c*/ 	.word	0x000014b0


	//   ....[28]....
        /*0140*/ 	.word	0x00001520


	//   ....[29]....
        /*0144*/ 	.word	0x00001590


	//   ....[30]....
        /*0148*/ 	.word	0x000015f0


	//   ....[31]....
        /*014c*/ 	.word	0x00001660


	//   ....[32]....
        /*0150*/ 	.word	0x000016d0


	//   ....[33]....
        /*0154*/ 	.word	0x00001740


	//   ....[34]....
        /*0158*/ 	.word	0x000017b0


	//   ....[35]....
        /*015c*/ 	.word	0x00001810


	//   ....[36]....
        /*0160*/ 	.word	0x00001880


	//   ....[37]....
        /*0164*/ 	.word	0x000018f0


	//   ....[38]....
        /*0168*/ 	.word	0x00001960


	//   ....[39]....
        /*016c*/ 	.word	0x000019d0


	//----- nvinfo : EIATTR_EXIT_INSTR_OFFSETS
	.align		4
.L_1285:
        /*0170*/ 	.byte	0x04, 0x1c
        /*0172*/ 	.short	(.L_1287 - .L_1286)


	//   ....[0]....
.L_1286:
        /*0174*/ 	.word	0x00000070


	//   ....[1]....
        /*0178*/ 	.word	0x00001190


	//----- nvinfo : EIATTR_MAX_THREADS
	.align		4
.L_1287:
        /*017c*/ 	.byte	0x04, 0x05
        /*017e*/ 	.short	(.L_1289 - .L_1288)
.L_1288:
        /*0180*/ 	.word	0x00000400
        /*0184*/ 	.word	0x00000001
        /*0188*/ 	.word	0x00000001


	//----- nvinfo : EIATTR_CRS_STACK_SIZE
	.align		4
.L_1289:
        /*018c*/ 	.byte	0x04, 0x1e
        /*018e*/ 	.short	(.L_1291 - .L_1290)
.L_1290:
        /*0190*/ 	.word	0x00000000


	//----- nvinfo : EIATTR_CBANK_PARAM_SIZE
	.align		4
.L_1291:
        /*0194*/ 	.byte	0x03, 0x19
        /*0196*/ 	.short	0x0128


	//----- nvinfo : EIATTR_PARAM_CBANK
	.align		4
        /*0198*/ 	.byte	0x04, 0x0a
        /*019a*/ 	.short	(.L_1293 - .L_1292)
	.align		4
.L_1292:
        /*019c*/ 	.word	index@(.nv.constant0._ZN10layer_norm40ln_parallel_residual_bwd_finalize_kernelINS_22Kernel_traits_finalizeILj512Ef13__nv_bfloat16S2_S2_fjLb0ELj1024ELj4ENS_18Kernel_traits_baseILj512EfS2_S2_S2_fjLj1024EEEEELb0EEEvNS_9BwdParamsE)
        /*01a0*/ 	.short	0x0210
        /*01a2*/ 	.short	0x0128


	//----- nvinfo : EIATTR_SW_WAR
	.align		4
.L_1293:
        /*01a4*/ 	.byte	0x04, 0x36
        /*01a6*/ 	.short	(.L_1295 - .L_1294)
.L_1294:
        /*01a8*/ 	.word	0x00000008
.L_1295:


//--------------------- .nv.info._ZN10layer_norm31ln_parallel_residual_bwd_kernelINS_13Kernel_traitsIf13__nv_bfloat16S2_S2_fjLj512ELj1ELj4ELj1ELj16ENS_18Kernel_traits_baseILj512EfS2_S2_S2_fjLj128EEEEELb1ELb1ELb0EEEvNS_9BwdParamsE --------------------------
	.section	.nv.info._ZN10layer_norm31ln_parallel_residual_bwd_kernelINS_13Kernel_traitsIf13__nv_bfloat16S2_S2_fjLj512ELj1ELj4ELj1ELj16ENS_18Kernel_traits_baseILj512EfS2_S2_S2_fjLj128EEEEELb1ELb1ELb0EEEvNS_9BwdParamsE,"",@"SHT_CUDA_INFO"
	.sectionflags	@""
	.align	4


	//----- nvinfo : EIATTR_CUDA_API_VERSION
	.align		4
        /*0000*/ 	.byte	0x04, 0x37
        /*0002*/ 	.short	(.L_1297 - .L_1296)
.L_1296:
        /*0004*/ 	.word	0x00000082


	//----- nvinfo : EIATTR_KPARAM_INFO
	.align		4
.L_1297:
        /*0008*/ 	.byte	0x04, 0x17
        /*000a*/ 	.short	(.L_1299 - .L_1298)
.L_1298:
        /*000c*/ 	.word	0x00000000
        /*0010*/ 	.short	0x0000
        /*0012*/ 	.short	0x0000
        /*0014*/ 	.byte	0x00, 0xf0, 0xa1, 0x04


	//----- nvinfo : EIATTR_SPARSE_MMA_MASK
	.align		4
.L_1299:
        /*0018*/ 	.byte	0x03, 0x50
        /*001a*/ 	.short	0x0000


	//----- nvinfo : EIATTR_MAXREG_COUNT
	.align		4
        /*001c*/ 	.byte	0x03, 0x1b
        /*001e*/ 	.short	0x00ff


	//----- nvinfo : EIATTR_NUM_BARRIERS
	.align		4
        /*0020*/ 	.byte	0x02, 0x4c
        /*0022*/ 	.byte	0x01
	.zero		1


	//----- nvinfo : EIATTR_MERCURY_ISA_VERSION
	.align		4
        /*0024*/ 	.byte	0x03, 0x5f
        /*0026*/ 	.short	0x0101


	//----- nvinfo : EIATTR_COOP_GROUP_MASK_REGIDS
	.align		4
        /*0028*/ 	.byte	0x04, 0x29
        /*002a*/ 	.short	(.L_1301 - .L_1300)


	//   ....[0]....
.L_1300:
        /*002c*/ 	.word	0xffffffff


	//   ....[1]....
        /*0030*/ 	.word	0xffffffff


	//   ....[2]....
        /*0034*/ 	.word	0xffffffff


	//   ....[3]....
        /*0038*/ 	.word	0xffffffff


	//   ....[4]....
        /*003c*/ 	.word	0xffffffff


	//   ....[5]....
        /*0040*/ 	.word	0xffffffff


	//   ....[6]....
        /*0044*/ 	.word	0xffffffff


	//   ....[7]....
        /*0048*/ 	.word	0xffffffff


	//   ....[8]....
        /*004c*/ 	.word	0xffffffff


	//   ....[9]....
        /*0050*/ 	.word	0xffffffff


	//   ....[10]....
        /*0054*/ 	.word	0x05000077


	//   ....[11]....
        /*0058*/ 	.word	0x05000077


	//   ....[12]....
        /*005c*/ 	.word	0x05000077


	//   ....[13]....
        /*0060*/ 	.word	0x05000077


	//   ....[14]....
        /*0064*/ 	.word	0x05000077


	//   ....[15]....
        /*0068*/ 	.word	0x05000077


	//   ....[16]....
        /*006c*/ 	.word	0x05000077


	//   ....[17]....
        /*0070*/ 	.word	0x05000077


	//   ....[18]....
        /*0074*/ 	.word	0x05000077


	//   ....[19]....
        /*0078*/ 	.word	0x05000077


	//----- nvinfo : EIATTR_COOP_GROUP_INSTR_OFFSETS
	.align		4
.L_1301:
        /*007c*/ 	.byte	0x04, 0x28
        /*007e*/ 	.short	(.L_1303 - .L_1302)


	//   ....[0]....
.L_1302:
        /*0080*/ 	.word	0x000011d0


	//   ....[1]....
        /*0084*/ 	.word	0x000011e0


	//   ....[2]....
        /*0088*/ 	.word	0x00001210


	//   ....[3]....
        /*008c*/ 	.word	0x00001220


	//   ....[4]....
        /*0090*/ 	.word	0x00001250


	//   ....[5]....
        /*0094*/ 	.word	0x00001260


	//   ....[6]....
        /*0098*/ 	.word	0x00001290


	//   ....[7]....
        /*009c*/ 	.word	0x000012a0


	//   ....[8]....
        /*00a0*/ 	.word	0x000012d0


	//   ....[9]....
        /*00a4*/ 	.word	0x000012e0


	//   ....[10]....
        /*00a8*/ 	.word	0x00002eb0


	//   ....[11]....
        /*00ac*/ 	.word	0x00002f40


	//   ....[12]....
        /*00b0*/ 	.word	0x00002fb0


	//   ....[13]....
        /*00b4*/ 	.word	0x00003010


	//   ....[14]....
        /*00b8*/ 	.word	0x00003080


	//   ....[15]....
        /*00bc*/ 	.word	0x000030e0


	//   ....[16]....
        /*00c0*/ 	.word	0x00003150


	//   ....[17]....
        /*00c4*/ 	.word	0x000031b0


	//   ....[18]....
        /*00c8*/ 	.word	0x00003220


	//   ....[19]....
        /*00cc*/ 	.word	0x00003280


	//----- nvinfo : EIATTR_EXIT_INSTR_OFFSETS
	.align		4
.L_1303:
        /*00d0*/ 	.byte	0x04, 0x1c
        /*00d2*/ 	.short	(.L_1305 - .L_1304)


	//   ....[0]....
.L_1304:
        /*00d4*/ 	.word	0x00002e10


	//   ....[1]....
        /*00d8*/ 	.word	0x00002e40


	//----- nvinfo : EIATTR_MAX_THREADS
	.align		4
.L_1305:
        /*00dc*/ 	.byte	0x04, 0x05
        /*00de*/ 	.short	(.L_1307 - .L_1306)
.L_1306:
        /*00e0*/ 	.word	0x00000080
        /*00e4*/ 	.word	0x00000001
        /*00e8*/ 	.word	0x00000001


	//----- nvinfo : EIATTR_CRS_STACK_SIZE
	.align		4
.L_1307:
        /*00ec*/ 	.byte	0x04, 0x1e
        /*00ee*/ 	.short	(.L_1309 - .L_1308)
.L_1308:
        /*00f0*/ 	.word	0x00000000


	//----- nvinfo : EIATTR_CBANK_PARAM_SIZE
	.align		4
.L_1309:
        /*00f4*/ 	.byte	0x03, 0x19
        /*00f6*/ 	.short	0x0128


	//----- nvinfo : EIATTR_PARAM_CBANK
	.align		4
        /*00f8*/ 	.byte	0x04, 0x0a
        /*00fa*/ 	.short	(.L_1311 - .L_1310)
	.align		4
.L_1310:
        /*00fc*/ 	.word	index@(.nv.constant0._ZN10layer_norm31ln_parallel_residual_bwd_kernelINS_13Kernel_traitsIf13__nv_bfloat16S2_S2_fjLj512ELj1ELj4ELj1ELj16ENS_18Kernel_traits_baseILj512EfS2_S2_S2_fjLj128EEEEELb1ELb1ELb0EEEvNS_9BwdParamsE)
        /*0100*/ 	.short	0x0210
        /*0102*/ 	.short	0x0128


	//----- nvinfo : EIATTR_SW_WAR
	.align		4
.L_1311:
        /*0104*/ 	.byte	0x04, 0x36
        /*0106*/ 	.short	(.L_1313 - .L_1312)
.L_1312:
        /*0108*/ 	.word	0x00000008
.L_1313:


//--------------------- .nv.info._ZN10layer_norm22ln_bwd_finalize_kernelINS_22Kernel_traits_finalizeILj512Ef13__nv_bfloat16S2_S2_fjLb0ELj1024ELj4ENS_18Kernel_traits_baseILj512EfS2_S2_S2_fjLj1024EEEEELb0ELb1EEEvNS_9BwdParamsE --------------------------
	.section	.nv.info._ZN10layer_norm22ln_bwd_finalize_kernelINS_22Kernel_traits_finalizeILj512Ef13__nv_bfloat16S2_S2_fjLb0ELj1024ELj4ENS_18Kernel_traits_baseILj512EfS2_S2_S2_fjLj1024EEEEELb0ELb1EEEvNS_9BwdParamsE,"",@"SHT_CUDA_INFO"
	.sectionflags	@""
	.align	4


	//----- nvinfo : EIATTR_CUDA_API_VERSION
	.align		4
        /*0000*/ 	.byte	0x04, 0x37
        /*0002*/ 	.short	(.L_1315 - .L_1314)
.L_1314:
        /*0004*/ 	.word	0x00000082


	//----- nvinfo : EIATTR_KPARAM_INFO
	.align		4
.L_1315:
        /*0008*/ 	.byte	0x04, 0x17
        /*000a*/ 	.short	(.L_1317 - .L_1316)
.L_1316:
        /*000c*/ 	.word	0x00000000
        /*0010*/ 	.short	0x0000
        /*0012*/ 	.short	0x0000
        /*0014*/ 	.byte	0x00, 0xf0, 0xa1, 0x04


	//----- nvinfo : EIATTR_SPARSE_MMA_MASK
	.align		4
.L_1317:
        /*0018*/ 	.byte	0x03, 0x50
        /*001a*/ 	.short	0x0000


	//----- nvinfo : EIATTR_MAXREG_COUNT
	.align		4
        /*001c*/ 	.byte	0x03, 0x1b
        /*001e*/ 	.short	0x0040


	//----- nvinfo : EIATTR_NUM_BARRIERS
	.align		4
        /*0020*/ 	.byte	0x02, 0x4c
        /*0022*/ 	.byte	0x01
	.zero		1


	//----- nvinfo : EIATTR_MERCURY_ISA_VERSION
	.align		4
        /*0024*/ 	.byte	0x03, 0x5f
        /*0026*/ 	.short	0x0101


	//----- nvinfo : EIATTR_COOP_GROUP_MASK_REGIDS
	.align		4
        /*0028*/ 	.byte	0x04, 0x29
        /*002a*/ 	.short	(.L_1319 - .L_1318)


	//   ....[0]....
.L_1318:
        /*002c*/ 	.word	0xffffffff


	//   ....[1]....
        /*0030*/ 	.word	0xffffffff


	//   ....[2]....
        /*0034*/ 	.word	0xffffffff


	//   ....[3]....
        /*0038*/ 	.word	0xffffffff


	//   ....[4]....
        /*003c*/ 	.word	0xffffffff


	//   ....[5]....
        /*0040*/ 	.word	0xffffffff


	//   ....[6]....
        /*0044*/ 	.word	0xffffffff


	//   ....[7]....
        /*0048*/ 	.word	0xffffffff


	//   ....[8]....
        /*004c*/ 	.word	0xffffffff


	//   ....[9]....
        /*0050*/ 	.word	0xffffffff


	//   ....[10]....
        /*0054*/ 	.word	0x05000011


	//   ....[11]....
        /*0058*/ 	.word	0x05000011


	//   ....[12]....
        /*005c*/ 	.word	0x05000011


	//   ....[13]....
        /*0060*/ 	.word	0x05000011


	//   ....[14]....
        /*0064*/ 	.word	0x05000011


	//   ....[15]....
        /*0068*/ 	.word	0x05000011


	//   ....[16]....
        /*006c*/ 	.word	0x05000011


	//   ....[17]....
        /*0070*/ 	.word	0x05000011


	//   ....[18]....
        /*0074*/ 	.word	0x05000011


	//   ....[19]....
        /*0078*/ 	.word	0x05000011


	//----- nvinfo : EIATTR_COOP_GROUP_INSTR_OFFSETS
	.align		4
.L_1319:
        /*007c*/ 	.byte	0x04, 0x28
        /*007e*/ 	.short	(.L_1321 - .L_1320)


	//   ....[0]....
.L_1320:
        /*0080*/ 	.word	0x000008e0


	//   ....[1]....
        /*0084*/ 	.word	0x000008f0


	//   ....[2]....
        /*0088*/ 	.word	0x00000920


	//   ....[3]....
        /*008c*/ 	.word	0x00000930


	//   ....[4]....
        /*0090*/ 	.word	0x00000960


	//   ....[5]....
        /*0094*/ 	.word	0x00000970


	//   ....[6]....
        /*0098*/ 	.word	0x000009a0


	//   ....[7]....
        /*009c*/ 	.word	0x000009b0


	//   ....[8]....
        /*00a0*/ 	.word	0x000009e0


	//   ....[9]....
        /*00a4*/ 	.word	0x000009f0


	//   ....[10]....
        /*00a8*/ 	.word	0x00000ba0


	//   ....[11]....
        /*00ac*/ 	.word	0x00000c10


	//   ....[12]....
        /*00b0*/ 	.word	0x00000c80


	//   ....[13]....
        /*00b4*/ 	.word	0x00000cf0


	//   ....[14]....
        /*00b8*/ 	.word	0x00000d60


	//   ....[15]....
        /*00bc*/ 	.word	0x00000dc0


	//   ....[16]....
        /*00c0*/ 	.word	0x00000e30


	//   ....[17]....
        /*00c4*/ 	.word	0x00000ea0


	//   ....[18]....
        /*00c8*/ 	.word	0x00000f10


	//   ....[19]....
        /*00cc*/ 	.word	0x00000f80


	//----- nvinfo : EIATTR_EXIT_INSTR_OFFSETS
	.align		4
.L_1321:
        /*00d0*/ 	.byte	0x04, 0x1c
        /*00d2*/ 	.short	(.L_1323 - .L_1322)


	//   ....[0]....
.L_1322:
        /*00d4*/ 	.word	0x00000070


	//   ....[1]....
        /*00d8*/ 	.word	0x00000b40


	//----- nvinfo : EIATTR_MAX_THREADS
	.align		4
.L_1323:
        /*00dc*/ 	.byte	0x04, 0x05
        /*00de*/ 	.short	(.L_1325 - .L_1324)
.L_1324:
        /*00e0*/ 	.word	0x00000400
        /*00e4*/ 	.word	0x00000001
        /*00e8*/ 	.word	0x00000001


	//----- nvinfo : EIATTR_CRS_STACK_SIZE
	.align		4
.L_1325:
        /*00ec*/ 	.byte	0x04, 0x1e
        /*00ee*/ 	.short	(.L_1327 - .L_1326)
.L_1326:
        /*00f0*/ 	.word	0x00000000


	//----- nvinfo : EIATTR_CBANK_PARAM_SIZE
	.align		4
.L_1327:
        /*00f4*/ 	.byte	0x03, 0x19
        /*00f6*/ 	.short	0x0128


	//----- nvinfo : EIATTR_PARAM_CBANK
	.align		4
        /*00f8*/ 	.byte	0x04, 0x0a
        /*00fa*/ 	.short	(.L_1329 - .L_1328)
	.align		4
.L_1328:
        /*00fc*/ 	.word	index@(.nv.constant0._ZN10layer_norm22ln_bwd_finalize_kernelINS_22Kernel_traits_finalizeILj512Ef13__nv_bfloat16S2_S2_fjLb0ELj1024ELj4ENS_18Kernel_traits_baseILj512EfS2_S2_S2_fjLj1024EEEEELb0ELb1EEEvNS_9BwdParamsE)
        /*0100*/ 	.short	0x0210
        /*0102*/ 	.short	0x0128


	//----- nvinfo : EIATTR_SW_WAR
	.align		4
.L_1329:
        /*0104*/ 	.byte	0x04, 0x36
        /*0106*/ 	.short	(.L_1331 - .L_1330)
.L_1330:
        /*0108*/ 	.word	0x00000008
.L_1331:


//--------------------- .nv.info._ZN10layer_norm40ln_parallel_residual_bwd_finalize_kernelINS_22Kernel_traits_finalizeILj512Ef13__nv_bfloat16S2_S2_fjLb0ELj1024ELj4ENS_18Kernel_traits_baseILj512EfS2_S2_S2_fjLj1024EEEEELb1EEEvNS_9BwdParamsE --------------------------
	.section	.nv.info._ZN10layer_norm40ln_parallel_residual_bwd_finalize_kernelINS_22Kernel_traits_finalizeILj512Ef13__nv_bfloat16S2_S2_fjLb0ELj1024ELj4ENS_18Kernel_traits_baseILj512EfS2_S2_S2_fjLj1024EEEEELb1EEEvNS_9BwdParamsE,"",@"SHT_CUDA_INFO"
	.sectionflags	@""
	.align	4


	//----- nvinfo : EIATTR_CUDA_API_VERSION
	.align		4
        /*0000*/ 	.byte	0x04, 0x37
        /*0002*/ 	.short	(.L_1333 - .L_1332)
.L_1332:
        /*0004*/ 	.word	0x00000082


	//----- nvinfo : EIATTR_KPARAM_INFO
	.align		4
.L_1333:
        /*0008*/ 	.byte	0x04, 0x17
        /*000a*/ 	.short	(.L_1335 - .L_1334)
.L_1334:
        /*000c*/ 	.word	0x00000000
        /*0010*/ 	.short	0x0000
        /*0012*/ 	.short	0x0000
        /*0014*/ 	.byte	0x00, 0xf0, 0xa1, 0x04


	//----- nvinfo : EIATTR_SPARSE_MMA_MASK
	.align		4
.L_1335:
        /*0018*/ 	.byte	0x03, 0x50
        /*001a*/ 	.short	0x0000


	//----- nvinfo : EIATTR_MAXREG_COUNT
	.align		4
        /*001c*/ 	.byte	0x03, 0x1b
        /*001e*/ 	.short	0x0040


	//----- nvinfo : EIATTR_NUM_BARRIERS
	.align		4
        /*0020*/ 	.byte	0x02, 0x4c
        /*0022*/ 	.byte	0x01
	.zero		1


	//----- nvinfo : EIATTR_MERCURY_ISA_VERSION
	.align		4
        /*0024*/ 	.byte	0x03, 0x5f
        /*0026*/ 	.short	0x0101


	//----- nvinfo : EIATTR_COOP_GROUP_MASK_REGIDS
	.align		4
        /*0028*/ 	.byte	0x04, 0x29
        /*002a*/ 	.short	(.L_1337 - .L_1336)


	//   ....[0]....
.L_1336:
        /*002c*/ 	.word	0xffffffff


	//   ....[1]....
        /*0030*/ 	.word	0xffffffff


	//   ....[2]....
        /*0034*/ 	.word	0xffffffff


	//   ....[3]....
        /*0038*/ 	.word	0xffffffff


	//   ....[4]....
        /*003c*/ 	.word	0xffffffff


	//   ....[5]....
        /*0040*/ 	.word	0xffffffff


	//   ....[6]....
        /*0044*/ 	.word	0xffffffff


	//   ....[7]....
        /*0048*/ 	.word	0xffffffff


	//   ....[8]....
        /*004c*/ 	.word	0xffffffff


	//   ....[9]....
        /*0050*/ 	.word	0xffffffff


	//   ....[10]....
        /*0054*/ 	.word	0xffffffff


	//   ....[11]....
        /*0058*/ 	.word	0xffffffff


	//   ....[12]....
        /*005c*/ 	.word	0xffffffff


	//   ....[13]....
        /*0060*/ 	.word	0xffffffff


	//   ....[14]....
        /*0064*/ 	.word	0xffffffff


	//   ....[15]....
        /*0068*/ 	.word	0xffffffff


	//   ....[16]....
        /*006c*/ 	.word	0xffffffff


	//   ....[17]....
        /*0070*/ 	.word	0xffffffff


	//   ....[18]....
        /*0074*/ 	.word	0xffffffff


	//   ....[19]....
        /*0078*/ 	.word	0xffffffff


	//   ....[20]....
        /*007c*/ 	.word	0x0500000b


	//   ....[21]....
        /*0080*/ 	.word	0x0500000b


	//   ....[22]....
        /*0084*/ 	.word	0x0500000b


	//   ....[23]....
        /*0088*/ 	.word	0x0500000b


	//   ....[24]....
        /*008c*/ 	.word	0x0500000b


	//   ....[25]....
        /*0090*/ 	.word	0x0500000b


	//   ....[26]....
        /*0094*/ 	.word	0x0500000b


	//   ....[27]....
        /*0098*/ 	.word	0x0500000b


	//   ....[28]....
        /*009c*/ 	.word	0x0500000b


	//   ....[29]....
        /*00a0*/ 	.word	0x0500000b


	//   ....[30]....
        /*00a4*/ 	.word	0x0500000b


	//   ....[31]....
        /*00a8*/ 	.word	0x0500000b


	//   ....[32]....
        /*00ac*/ 	.word	0x0500000b


	//   ....[33]....
        /*00b0*/ 	.word	0x0500000b


	//   ....[34]....
        /*00b4*/ 	.word	0x0500000b


	//   ....[35]....
        /*00b8*/ 	.word	0x0500000b


	//   ....[36]....
        /*00bc*/ 	.word	0x0500000b


	//   ....[37]....
        /*00c0*/ 	.word	0x0500000b


	//   ....[38]....
        /*00c4*/ 	.word	0x0500000b


	//   ....[39]....
        /*00c8*/ 	.word	0x0500000b


	//----- nvinfo : EIATTR_COOP_GROUP_INSTR_OFFSETS
	.align		4
.L_1337:
        /*00cc*/ 	.byte	0x04, 0x28
        /*00ce*/ 	.short	(.L_1339 - .L_1338)


	//   ....[0]....
.L_1338:
        /*00d0*/ 	.word	0x00000ce0


	//   ....[1]....
        /*00d4*/ 	.word	0x00000cf0


	//   ....[2]....
        /*00d8*/ 	.word	0x00000d00


	//   ....[3]....
        /*00dc*/ 	.word	0x00000d10


	//   ....[4]....
        /*00e0*/ 	.word	0x00000d40


	//   ....[5]....
        /*00e4*/ 	.word	0x00000d70


	//   ....[6]....
        /*00e8*/ 	.word	0x00000d80


	//   ....[7]....
        /*00ec*/ 	.word	0x00000d90


	//   ....[8]....
        /*00f0*/ 	.word	0x00000db0


	//   ....[9]....
        /*00f4*/ 	.word	0x00000df0


	//   ....[10]....
        /*00f8*/ 	.word	0x00000e00


	//   ....[11]....
        /*00fc*/ 	.word	0x00000e10


	//   ....[12]....
        /*0100*/ 	.word	0x00000e30


	//   ....[13]....
        /*0104*/ 	.word	0x00000e70


	//   ....[14]....
        /*0108*/ 	.word	0x00000e80


	//   ....[15]....
        /*010c*/ 	.word	0x00000e90


	//   ....[16]....
        /*0110*/ 	.word	0x00000eb0


	//   ....[17]....
        /*0114*/ 	.word	0x00000ee0


	//   ....[18]....
        /*0118*/ 	.word	0x00000f00


	//   ....[19]....
        /*011c*/ 	.word	0x00000f10


	//   ....[20]....
        /*0120*/ 	.word	0x000011d0


	//   ....[21]....
        /*0124*/ 	.word	0x00001230


	//   ....[22]....
        /*0128*/ 	.word	0x00001290


	//   ....[23]....
        /*012c*/ 	.word	0x000012f0


	//   ....[24]....
        /*0130*/ 	.word	0x00001350


	//   ....[25]....
        /*0134*/ 	.word	0x000013b0


	//   ....[26]....
        /*0138*/ 	.word	0x00001420


	//   ....[27]....
        /*013c*/ 	.word	0x00001490


	//   ....[28]....
        /*0140*/ 	.word	0x00001500


	//   ....[29]....
        /*0144*/ 	.word	0x00001570


	//   ....[30]....
        /*0148*/ 	.word	0x000015d0


	//   ....[31]....
        /*014c*/ 	.word	0x00001640


	//   ....[32]....
        /*0150*/ 	.word	0x000016b0


	//   ....[33]....
        /*0154*/ 	.word	0x00001720


	//   ....[34]....
        /*0158*/ 	.word	0x00001790


	//   ....[35]....
        /*015c*/ 	.word	0x000017f0


	//   ....[36]....
        /*0160*/ 	.word	0x00001860


	//   ....[37]....
        /*0164*/ 	.word	0x000018d0


	//   ....[38]....
        /*0168*/ 	.word	0x00001940


	//   ....[39]....
        /*016c*/ 	.word	0x000019b0


	//----- nvinfo : EIATTR_EXIT_INSTR_OFFSETS
	.align		4
.L_1339:
        /*0170*/ 	.byte	0x04, 0x1c
        /*0172*/ 	.short	(.L_1341 - .L_1340)


	//   ....[0]....
.L_1340:
        /*0174*/ 	.word	0x00000070


	//   ....[1]....
        /*0178*/ 	.word	0x00001170


	//----- nvinfo : EIATTR_MAX_THREADS
	.align		4
.L_1341:
        /*017c*/ 	.byte	0x04, 0x05
        /*017e*/ 	.short	(.L_1343 - .L_1342)
.L_1342:
        /*0180*/ 	.word	0x00000400
        /*0184*/ 	.word	0x00000001
        /*0188*/ 	.word	0x00000001


	//----- nvinfo : EIATTR_CRS_STACK_SIZE
	.align		4
.L_1343:
        /*018c*/ 	.byte	0x04, 0x1e
        /*018e*/ 	.short	(.L_1345 - .L_1344)
.L_1344:
        /*0190*/ 	.word	0x00000000


	//----- nvinfo : EIATTR_CBANK_PARAM_SIZE
	.align		4
.L_1345:
        /*0194*/ 	.byte	0x03, 0x19
        /*0196*/ 	.short	0x0128


	//----- nvinfo : EIATTR_PARAM_CBANK
	.align		4
        /*0198*/ 	.byte	0x04, 0x0a
        /*019a*/ 	.short	(.L_1347 - .L_1346)
	.align		4
.L_1346:
        /*019c*/ 	.word	index@(.nv.constant0._ZN10layer_norm40ln_parallel_residual_bwd_finalize_kernelINS_22Kernel_traits_finalizeILj512Ef13__nv_bfloat16S2_S2_fjLb0ELj1024ELj4ENS_18Kernel_traits_baseILj512EfS2_S2_S2_fjLj1024EEEEELb1EEEvNS_9BwdParamsE)
        /*01a0*/ 	.short	0x0210
        /*01a2*/ 	.short	0x0128


	//----- nvinfo : EIATTR_SW_WAR
	.align		4
.L_1347:
        /*01a4*/ 	.byte	0x04, 0x36
        /*01a6*/ 	.short	(.L_1349 - .L_1348)
.L_1348:
        /*01a8*/ 	.word	0x00000008
.L_1349:


//--------------------- .nv.info._ZN10layer_norm31ln_parallel_residual_bwd_kernelINS_13Kernel_traitsIf13__nv_bfloat16S2_S2_fjLj512ELj1ELj4ELj1ELj16ENS_18Kernel_traits_baseILj512EfS2_S2_S2_fjLj128EEEEELb1ELb1ELb1EEEvNS_9BwdParamsE --------------------------
	.section	.nv.info._ZN10layer_norm31ln_parallel_residual_bwd_kernelINS_13Kernel_traitsIf13__nv_bfloat16S2_S2_fjLj512ELj1ELj4ELj1ELj16ENS_18Kernel_traits_baseILj512EfS2_S2_S2_fjLj128EEEEELb1ELb1ELb1EEEvNS_9BwdParamsE,"",@"SHT_CUDA_INFO"
	.sectionflags	@""
	.align	4


	//----- nvinfo : EIATTR_CUDA_API_VERSION
	.align		4
        /*0000*/ 	.byte	0x04, 0x37
        /*0002*/ 	.short	(.L_1351 - .L_1350)
.L_1350:
        /*0004*/ 	.word	0x00000082


	//----- nvinfo : EIATTR_KPARAM_INFO
	.align		4
.L_1351:
        /*0008*/ 	.byte	0x04, 0x17
        /*000a*/ 	.short	(.L_1353 - .L_1352)
.L_1352:
        /*000c*/ 	.word	0x00000000
        /*0010*/ 	.short	0x0000
        /*0012*/ 	.short	0x0000
        /*0014*/ 	.byte	0x00, 0xf0, 0xa1, 0x04


	//----- nvinfo : EIATTR_SPARSE_MMA_MASK
	.align		4
.L_1353:
        /*0018*/ 	.byte	0x03, 0x50
        /*001a*/ 	.short	0x0000


	//----- nvinfo : EIATTR_MAXREG_COUNT
	.align		4
        /*001c*/ 	.byte	0x03, 0x1b
        /*001e*/ 	.short	0x00ff


	//----- nvinfo : EIATTR_NUM_BARRIERS
	.align		4
        /*0020*/ 	.byte	0x02, 0x4c
        /*0022*/ 	.byte	0x01
	.zero		1


	//----- nvinfo : EIATTR_MERCURY_ISA_VERSION
	.align		4
        /*0024*/ 	.byte	0x03, 0x5f
        /*0026*/ 	.short	0x0101


	//----- nvinfo : EIATTR_COOP_GROUP_MASK_REGIDS
	.align		4
        /*0028*/ 	.byte	0x04, 0x29
        /*002a*/ 	.short	(.L_1355 - .L_1354)


	//   ....[0]....
.L_1354:
        /*002c*/ 	.word	0xffffffff


	//   ....[1]....
        /*0030*/ 	.word	0xffffffff


	//   ....[2]....
        /*0034*/ 	.word	0xffffffff


	//   ....[3]....
        /*0038*/ 	.word	0xffffffff


	//   ....[4]....
        /*003c*/ 	.word	0xffffffff


	//   ....[5]....
        /*0040*/ 	.word	0xffffffff


	//   ....[6]....
        /*0044*/ 	.word	0xffffffff


	//   ....[7]....
        /*0048*/ 	.word	0xffffffff


	//   ....[8]....
        /*004c*/ 	.word	0xffffffff


	//   ....[9]....
        /*0050*/ 	.word	0xffffffff


	//   ....[10]....
        /*0054*/ 	.word	0x05000071


	//   ....[11]....
        /*0058*/ 	.word	0x05000071


	//   ....[12]....
        /*005c*/ 	.word	0x05000071


	//   ....[13]....
        /*0060*/ 	.word	0x05000071


	//   ....[14]....
        /*0064*/ 	.word	0x05000071


	//   ....[15]....
        /*0068*/ 	.word	0x05000071


	//   ....[16]....
        /*006c*/ 	.word	0x05000071


	//   ....[17]....
        /*0070*/ 	.word	0x05000071


	//   ....[18]....
        /*0074*/ 	.word	0x05000071


	//   ....[19]....
        /*0078*/ 	.word	0x05000071


	//----- nvinfo : EIATTR_COOP_GROUP_INSTR_OFFSETS
	.align		4
.L_1355:
        /*007c*/ 	.byte	0x04, 0x28
        /*007e*/ 	.short	(.L_1357 - .L_1356)


	//   ....[0]....
.L_1356:
        /*0080*/ 	.word	0x000010e0


	//   ....[1]....
        /*0084*/ 	.word	0x000010f0


	//   ....[2]....
        /*0088*/ 	.word	0x00001120


	//   ....[3]....
        /*008c*/ 	.word	0x00001130


	//   ....[4]....
        /*0090*/ 	.word	0x00001160


	//   ....[5]....
        /*0094*/ 	.word	0x00001170


	//   ....[6]....
        /*0098*/ 	.word	0x000011a0


	//   ....[7]....
        /*009c*/ 	.word	0x000011b0


	//   ....[8]....
        /*00a0*/ 	.word	0x000011e0


	//   ....[9]....
        /*00a4*/ 	.word	0x000011f0


	//   ....[10]....
        /*00a8*/ 	.word	0x00002c30


	//   ....[11]....
        /*00ac*/ 	.word	0x00002cc0


	//   ....[12]....
        /*00b0*/ 	.word	0x00002d30


	//   ....[13]....
        /*00b4*/ 	.word	0x00002d90


	//   ....[14]....
        /*00b8*/ 	.word	0x00002e00


	//   ....[15]....
        /*00bc*/ 	.word	0x00002e60


	//   ....[16]....
        /*00c0*/ 	.word	0x00002ed0


	//   ....[17]....
        /*00c4*/ 	.word	0x00002f30


	//   ....[18]....
        /*00c8*/ 	.word	0x00002fa0


	//   ....[19]....
        /*00cc*/ 	.word	0x00003000


	//----- nvinfo : EIATTR_EXIT_INSTR_OFFSETS
	.align		4
.L_1357:
        /*00d0*/ 	.byte	0x04, 0x1c
        /*00d2*/ 	.short	(.L_1359 - .L_1358)


	//   ....[0]....
.L_1358:
        /*00d4*/ 	.word	0x00002bc0


	//----- nvinfo : EIATTR_MAX_THREADS
	.align		4
.L_1359:
        /*00d8*/ 	.byte	0x04, 0x05
        /*00da*/ 	.short	(.L_1361 - .L_1360)
.L_1360:
        /*00dc*/ 	.word	0x00000080
        /*00e0*/ 	.word	0x00000001
        /*00e4*/ 	.word	0x00000001


	//----- nvinfo : EIATTR_CRS_STACK_SIZE
	.align		4
.L_1361:
        /*00e8*/ 	.byte	0x04, 0x1e
        /*00ea*/ 	.short	(.L_1363 - .L_1362)
.L_1362:
        /*00ec*/ 	.word	0x00000000


	//----- nvinfo : EIATTR_CBANK_PARAM_SIZE
	.align		4
.L_1363:
        /*00f0*/ 	.byte	0x03, 0x19
        /*00f2*/ 	.short	0x0128


	//----- nvinfo : EIATTR_PARAM_CBANK
	.align		4
        /*00f4*/ 	.byte	0x04, 0x0a
        /*00f6*/ 	.short	(.L_1365 - .L_1364)
	.align		4
.L_1364:
        /*00f8*/ 	.word	index@(.nv.constant0._ZN10layer_norm31ln_parallel_residual_bwd_kernelINS_13Kernel_traitsIf13__nv_bfloat16S2_S2_fjLj512ELj1ELj4ELj1ELj16ENS_18Kernel_traits_baseILj512EfS2_S2_S2_fjLj128EEEEELb1ELb1ELb1EEEvNS_9BwdParamsE)
        /*00fc*/ 	.short	0x0210
        /*00fe*/ 	.short	0x0128


	//----- nvinfo : EIATTR_SW_WAR
	.align		4
.L_1365:
        /*0100*/ 	.byte	0x04, 0x36
        /*0102*/ 	.short	(.L_1367 - .L_1366)
.L_1366:
        /*0104*/ 	.word	0x00000008
.L_1367:


//--------------------- .nv.info._ZN10layer_norm31ln_parallel_residual_bwd_kernelINS_13Kernel_traitsI13__nv_bfloat16S2_fS2_fjLj512ELj1ELj4ELj1ELj16ENS_18Kernel_traits_baseILj512ES2_S2_fS2_fjLj128EEEEELb0ELb0ELb0EEEvNS_9BwdParamsE --------------------------
	.section	.nv.info._ZN10layer_norm31ln_parallel_residual_bwd_kernelINS_13Kernel_traitsI13__nv_bfloat16S2_fS2_fjLj512ELj1ELj4ELj1ELj16ENS_18Kernel_traits_baseILj512ES2_S2_fS2_fjLj128EEEEELb0ELb0ELb0EEEvNS_9BwdParamsE,"",@"SHT_CUDA_INFO"
	.sectionflags	@""
	.align	4


	//----- nvinfo : EIATTR_CUDA_API_VERSION
	.align		4
        /*0000*/ 	.byte	0x04, 0x37
        /*0002*/ 	.short	(.L_1369 - .L_1368)
.L_1368:
        /*0004*/ 	.word	0x00000082


	//----- nvinfo : EIATTR_KPARAM_INFO
	.align		4
.L_1369:
        /*0008*/ 	.byte	0x04, 0x17
        /*000a*/ 	.short	(.L_1371 - .L_1370)
.L_1370:
        /*000c*/ 	.word	0x00000000
        /*0010*/ 	.short	0x0000
        /*0012*/ 	.short	0x0000
        /*0014*/ 	.byte	0x00, 0xf0, 0xa1, 0x04


	//----- nvinfo : EIATTR_SPARSE_MMA_MASK
	.align		4
.L_1371:
        /*0018*/ 	.byte	0x03, 0x50
        /*001a*/ 	.short	0x0000


	//----- nvinfo : EIATTR_MAXREG_COUNT
	.align		4
        /*001c*/ 	.byte	0x03, 0x1b
        /*001e*/ 	.short	0x00ff


	//----- nvinfo : EIATTR_NUM_BARRIERS
	.align		4
        /*0020*/ 	.byte	0x02, 0x4c
        /*0022*/ 	.byte	0x01
	.zero		1


	//----- nvinfo : EIATTR_MERCURY_ISA_VERSION
	.align		4
        /*0024*/ 	.byte	0x03, 0x5f
        /*0026*/ 	.short	0x0101


	//----- nvinfo : EIATTR_COOP_GROUP_MASK_REGIDS
	.align		4
        /*0028*/ 	.byte	0x04, 0x29
        /*002a*/ 	.short	(.L_1373 - .L_1372)


	//   ....[0]....
.L_1372:
        /*002c*/ 	.word	0xffffffff


	//   ....[1]....
        /*0030*/ 	.word	0xffffffff


	//   ....[2]....
        /*0034*/ 	.word	0xffffffff


	//   ....[3]....
        /*0038*/ 	.word	0xffffffff


	//   ....[4]....
        /*003c*/ 	.word	0xffffffff


	//   ....[5]....
        /*0040*/ 	.word	0xffffffff


	//   ....[6]....
        /*0044*/ 	.word	0xffffffff


	//   ....[7]....
        /*0048*/ 	.word	0xffffffff


	//   ....[8]....
        /*004c*/ 	.word	0xffffffff


	//   ....[9]....
        /*0050*/ 	.word	0xffffffff


	//   ....[10]....
        /*0054*/ 	.word	0x05000068


	//   ....[11]....
        /*0058*/ 	.word	0x05000068


	//   ....[12]....
        /*005c*/ 	.word	0x05000068


	//   ....[13]....
        /*0060*/ 	.word	0x05000068


	//   ....[14]....
        /*0064*/ 	.word	0x05000068


	//   ....[15]....
        /*0068*/ 	.word	0x05000068


	//   ....[16]....
        /*006c*/ 	.word	0x05000068


	//   ....[17]....
        /*0070*/ 	.word	0x05000068


	//   ....[18]....
        /*0074*/ 	.word	0x05000068


	//   ....[19]....
        /*0078*/ 	.word	0x05000068


	//----- nvinfo : EIATTR_COOP_GROUP_INSTR_OFFSETS
	.align		4
.L_1373:
        /*007c*/ 	.byte	0x04, 0x28
        /*007e*/ 	.short	(.L_1375 - .L_1374)


	//   ....[0]....
.L_1374:
        /*0080*/ 	.word	0x00001830


	//   ....[1]....
        /*0084*/ 	.word	0x00001840


	//   ....[2]....
        /*0088*/ 	.word	0x00001870


	//   ....[3]....
        /*008c*/ 	.word	0x00001880


	//   ....[4]....
        /*0090*/ 	.word	0x000018b0


	//   ....[5]....
        /*0094*/ 	.word	0x000018c0


	//   ....[6]....
        /*0098*/ 	.word	0x000018f0


	//   ....[7]....
        /*009c*/ 	.word	0x00001900


	//   ....[8]....
        /*00a0*/ 	.word	0x00001930


	//   ....[9]....
        /*00a4*/ 	.word	0x00001940


	//   ....[10]....
        /*00a8*/ 	.word	0x00003510


	//   ....[11]....
        /*00ac*/ 	.word	0x000035a0


	//   ....[12]....
        /*00b0*/ 	.word	0x00003610


	//   ....[13]....
        /*00b4*/ 	.word	0x00003670


	//   ....[14]....
        /*00b8*/ 	.word	0x000036e0


	//   ....[15]....
        /*00bc*/ 	.word	0x00003740


	//   ....[16]....
        /*00c0*/ 	.word	0x000037b0


	//   ....[17]....
        /*00c4*/ 	.word	0x00003810


	//   ....[18]....
        /*00c8*/ 	.word	0x00003880


	//   ....[19]....
        /*00cc*/ 	.word	0x000038e0


	//----- nvinfo : EIATTR_EXIT_INSTR_OFFSETS
	.align		4
.L_1375:
        /*00d0*/ 	.byte	0x04, 0x1c
        /*00d2*/ 	.short	(.L_1377 - .L_1376)


	//   ....[0]....
.L_1376:
        /*00d4*/ 	.word	0x000033e0


	//   ....[1]....
        /*00d8*/ 	.word	0x000034a0


	//----- nvinfo : EIATTR_MAX_THREADS
	.align		4
.L_1377:
        /*00dc*/ 	.byte	0x04, 0x05
        /*00de*/ 	.short	(.L_1379 - .L_1378)
.L_1378:
        /*00e0*/ 	.word	0x00000080
        /*00e4*/ 	.word	0x00000001
        /*00e8*/ 	.word	0x00000001


	//----- nvinfo : EIATTR_CRS_STACK_SIZE
	.align		4
.L_1379:
        /*00ec*/ 	.byte	0x04, 0x1e
        /*00ee*/ 	.short	(.L_1381 - .L_1380)
.L_1380:
        /*00f0*/ 	.word	0x00000000


	//----- nvinfo : EIATTR_CBANK_PARAM_SIZE
	.align		4
.L_1381:
        /*00f4*/ 	.byte	0x03, 0x19
        /*00f6*/ 	.short	0x0128


	//----- nvinfo : EIATTR_PARAM_CBANK
	.align		4
        /*00f8*/ 	.byte	0x04, 0x0a
        /*00fa*/ 	.short	(.L_1383 - .L_1382)
	.align		4
.L_1382:
        /*00fc*/ 	.word	index@(.nv.constant0._ZN10layer_norm31ln_parallel_residual_bwd_kernelINS_13Kernel_traitsI13__nv_bfloat16S2_fS2_fjLj512ELj1ELj4ELj1ELj16ENS_18Kernel_traits_baseILj512ES2_S2_fS2_fjLj128EEEEELb0ELb0ELb0EEEvNS_9BwdParamsE)
        /*0100*/ 	.short	0x0210
        /*0102*/ 	.short	0x0128


	//----- nvinfo : EIATTR_SW_WAR
	.align		4
.L_1383:
        /*0104*/ 	.byte	0x04, 0x36
        /*0106*/ 	.short	(.L_1385 - .L_1384)
.L_1384:
        /*0108*/ 	.word	0x00000008
.L_1385:


//--------------------- .nv.info._ZN10layer_norm31ln_parallel_residual_bwd_kernelINS_13Kernel_traitsI13__nv_bfloat16S2_fS2_fjLj512ELj1ELj4ELj1ELj16ENS_18Kernel_traits_baseILj512ES2_S2_fS2_fjLj128EEEEELb0ELb0ELb1EEEvNS_9BwdParamsE --------------------------
	.section	.nv.info._ZN10layer_norm31ln_parallel_residual_bwd_kernelINS_13Kernel_traitsI13__nv_bfloat16S2_fS2_fjLj512ELj1ELj4ELj1ELj16ENS_18Kernel_traits_baseILj512ES2_S2_fS2_fjLj128EEEEELb0ELb0ELb1EEEvNS_9BwdParamsE,"",@"SHT_CUDA_INFO"
	.sectionflags	@""
	.align	4


	//----- nvinfo : EIATTR_CUDA_API_VERSION
	.align		4
        /*0000*/ 	.byte	0x04, 0x37
        /*0002*/ 	.short	(.L_1387 - .L_1386)
.L_1386:
        /*0004*/ 	.word	0x00000082


	//----- nvinfo : EIATTR_KPARAM_INFO
	.align		4
.L_1387:
        /*0008*/ 	.byte	0x04, 0x17
        /*000a*/ 	.short	(.L_1389 - .L_1388)
.L_1388:
        /*000c*/ 	.word	0x00000000
        /*0010*/ 	.short	0x0000
        /*0012*/ 	.short	0x0000
        /*0014*/ 	.byte	0x00, 0xf0, 0xa1, 0x04


	//----- nvinfo : EIATTR_SPARSE_MMA_MASK
	.align		4
.L_1389:
        /*0018*/ 	.byte	0x03, 0x50
        /*001a*/ 	.short	0x0000


	//----- nvinfo : EIATTR_MAXREG_COUNT
	.align		4
        /*001c*/ 	.byte	0x03, 0x1b
        /*001e*/ 	.short	0x00ff


	//----- nvinfo : EIATTR_NUM_BARRIERS
	.align		4
        /*0020*/ 	.byte	0x02, 0x4c
        /*0022*/ 	.byte	0x01
	.zero		1


	//----- nvinfo : EIATTR_MERCURY_ISA_VERSION
	.align		4
        /*0024*/ 	.byte	0x03, 0x5f
        /*0026*/ 	.short	0x0101


	//----- nvinfo : EIATTR_COOP_GROUP_MASK_REGIDS
	.align		4
        /*0028*/ 	.byte	0x04, 0x29
        /*002a*/ 	.short	(.L_1391 - .L_1390)


	//   ....[0]....
.L_1390:
        /*002c*/ 	.word	0xffffffff


	//   ....[1]....
        /*0030*/ 	.word	0xffffffff


	//   ....[2]....
        /*0034*/ 	.word	0xffffffff


	//   ....[3]....
        /*0038*/ 	.word	0xffffffff


	//   ....[4]....
        /*003c*/ 	.word	0xffffffff


	//   ....[5]....
        /*0040*/ 	.word	0xffffffff


	//   ....[6]....
        /*0044*/ 	.word	0xffffffff


	//   ....[7]....
        /*0048*/ 	.word	0xffffffff


	//   ....[8]....
        /*004c*/ 	.word	0xffffffff


	//   ....[9]....
        /*0050*/ 	.word	0xffffffff


	//   ....[10]....
        /*0054*/ 	.word	0x05000084


	//   ....[11]....
        /*0058*/ 	.word	0x05000084


	//   ....[12]....
        /*005c*/ 	.word	0x05000084


	//   ....[13]....
        /*0060*/ 	.word	0x05000084


	//   ....[14]....
        /*0064*/ 	.word	0x05000084


	//   ....[15]....
        /*0068*/ 	.word	0x05000084


	//   ....[16]....
        /*006c*/ 	.word	0x05000084


	//   ....[17]....
        /*0070*/ 	.word	0x05000084


	//   ....[18]....
        /*0074*/ 	.word	0x05000084


	//   ....[19]....
        /*0078*/ 	.word	0x05000084


	//----- nvinfo : EIATTR_COOP_GROUP_INSTR_OFFSETS
	.align		4
.L_1391:
        /*007c*/ 	.byte	0x04, 0x28
        /*007e*/ 	.short	(.L_1393 - .L_1392)


	//   ....[0]....
.L_1392:
        /*0080*/ 	.word	0x000018c0


	//   ....[1]....
        /*0084*/ 	.word	0x000018d0


	//   ....[2]....
        /*0088*/ 	.word	0x00001900


	//   ....[3]....
        /*008c*/ 	.word	0x00001910


	//   ....[4]....
        /*0090*/ 	.word	0x00001940


	//   ....[5]....
        /*0094*/ 	.word	0x00001950


	//   ....[6]....
        /*0098*/ 	.word	0x00001980


	//   ....[7]....
        /*009c*/ 	.word	0x00001990


	//   ....[8]....
        /*00a0*/ 	.word	0x000019c0


	//   ....[9]....
        /*00a4*/ 	.word	0x000019d0


	//   ....[10]....
        /*00a8*/ 	.word	0x00003470


	//   ....[11]....
        /*00ac*/ 	.word	0x00003500


	//   ....[12]....
        /*00b0*/ 	.word	0x00003570


	//   ....[13]....
        /*00b4*/ 	.word	0x000035d0


	//   ....[14]....
        /*00b8*/ 	.word	0x00003640


	//   ....[15]....
        /*00bc*/ 	.word	0x000036a0


	//   ....[16]....
        /*00c0*/ 	.word	0x00003710


	//   ....[17]....
        /*00c4*/ 	.word	0x00003770


	//   ....[18]....
        /*00c8*/ 	.word	0x000037e0


	//   ....[19]....
        /*00cc*/ 	.word	0x00003840


	//----- nvinfo : EIATTR_EXIT_INSTR_OFFSETS
	.align		4
.L_1393:
        /*00d0*/ 	.byte	0x04, 0x1c
        /*00d2*/ 	.short	(.L_1395 - .L_1394)


	//   ....[0]....
.L_1394:
        /*00d4*/ 	.word	0x00003400


	//----- nvinfo : EIATTR_MAX_THREADS
	.align		4
.L_1395:
        /*00d8*/ 	.byte	0x04, 0x05
        /*00da*/ 	.short	(.L_1397 - .L_1396)
.L_1396:
        /*00dc*/ 	.word	0x00000080
        /*00e0*/ 	.word	0x00000001
        /*00e4*/ 	.word	0x00000001


	//----- nvinfo : EIATTR_CRS_STACK_SIZE
	.align		4
.L_1397:
        /*00e8*/ 	.byte	0x04, 0x1e
        /*00ea*/ 	.short	(.L_1399 - .L_1398)
.L_1398:
        /*00ec*/ 	.word	0x00000000


	//----- nvinfo : EIATTR_CBANK_PARAM_SIZE
	.align		4
.L_1399:
        /*00f0*/ 	.byte	0x03, 0x19
        /*00f2*/ 	.short	0x0128


	//----- nvinfo : EIATTR_PARAM_CBANK
	.align		4
        /*00f4*/ 	.byte	0x04, 0x0a
        /*00f6*/ 	.short	(.L_1401 - .L_1400)
	.align		4
.L_1400:
        /*00f8*/ 	.word	index@(.nv.constant0._ZN10layer_norm31ln_parallel_residual_bwd_kernelINS_13Kernel_traitsI13__nv_bfloat16S2_fS2_fjLj512ELj1ELj4ELj1ELj16ENS_18Kernel_traits_baseILj512ES2_S2_fS2_fjLj128EEEEELb0ELb0ELb1EEEvNS_9BwdParamsE)
        /*00fc*/ 	.short	0x0210
        /*00fe*/ 	.short	0x0128


	//----- nvinfo : EIATTR_SW_WAR
	.align		4
.L_1401:
        /*0100*/ 	.byte	0x04, 0x36
        /*0102*/ 	.short	(.L_1403 - .L_1402)
.L_1402:
        /*0104*/ 	.word	0x00000008
.L_1403:


//--------------------- .nv.info._ZN10layer_norm31ln_parallel_residual_bwd_kernelINS_13Kernel_traitsI13__nv_bfloat16S2_fS2_fjLj512ELj1ELj4ELj1ELj16ENS_18Kernel_traits_baseILj512ES2_S2_fS2_fjLj128EEEEELb0ELb1ELb0EEEvNS_9BwdParamsE --------------------------
	.section	.nv.info._ZN10layer_norm31ln_parallel_residual_bwd_kernelINS_13Kernel_traitsI13__nv_bfloat16S2_fS2_fjLj512ELj1ELj4ELj1ELj16ENS_18Kernel_traits_baseILj512ES2_S2_fS2_fjLj128EEEEELb0ELb1ELb0EEEvNS_9BwdParamsE,"",@"SHT_CUDA_INFO"
	.sectionflags	@""
	.align	4


	//----- nvinfo : EIATTR_CUDA_API_VERSION
	.align		4
        /*0000*/ 	.byte	0x04, 0x37
        /*0002*/ 	.short	(.L_1405 - .L_1404)
.L_1404:
        /*0004*/ 	.word	0x00000082


	//----- nvinfo : EIATTR_KPARAM_INFO
	.align		4
.L_1405:
        /*0008*/ 	.byte	0x04, 0x17
        /*000a*/ 	.short	(.L_1407 - .L_1406)
.L_1406:
        /*000c*/ 	.word	0x00000000
        /*0010*/ 	.short	0x0000
        /*0012*/ 	.short	0x0000
        /*0014*/ 	.byte	0x00, 0xf0, 0xa1, 0x04


	//----- nvinfo : EIATTR_SPARSE_MMA_MASK
	.align		4
.L_1407:
        /*0018*/ 	.byte	0x03, 0x50
        /*001a*/ 	.short	0x0000


	//----- nvinfo : EIATTR_MAXREG_COUNT
	.align		4
        /*001c*/ 	.byte	0x03, 0x1b
        /*001e*/ 	.short	0x00ff


	//----- nvinfo : EIATTR_NUM_BARRIERS
	.align		4
        /*0020*/ 	.byte	0x02, 0x4c
        /*0022*/ 	.byte	0x01
	.zero		1


	//----- nvinfo : EIATTR_MERCURY_ISA_VERSION
	.align		4
        /*0024*/ 	.byte	0x03, 0x5f
        /*0026*/ 	.short	0x0101


	//----- nvinfo : EIATTR_COOP_GROUP_MASK_REGIDS
	.align		4
        /*0028*/ 	.byte	0x04, 0x29
        /*002a*/ 	.short	(.L_1409 - .L_1408)


	//   ....[0]....
.L_1408:
        /*002c*/ 	.word	0xffffffff


	//   ....[1]....
        /*0030*/ 	.word	0xffffffff


	//   ....[2]....
        /*0034*/ 	.word	0xffffffff


	//   ....[3]....
        /*0038*/ 	.word	0xffffffff


	//   ....[4]....
        /*003c*/ 	.word	0xffffffff


	//   ....[5]....
        /*0040*/ 	.word	0xffffffff


	//   ....[6]....
        /*0044*/ 	.word	0xffffffff


	//   ....[7]....
        /*0048*/ 	.word	0xffffffff


	//   ....[8]....
        /*004c*/ 	.word	0xffffffff


	//   ....[9]....
        /*0050*/ 	.word	0xffffffff


	//   ....[10]....
        /*0054*/ 	.word	0x0500004c


	//   ....[11]....
        /*0058*/ 	.word	0x0500004c


	//   ....[12]....
        /*005c*/ 	.word	0x0500004c


	//   ....[13]....
        /*0060*/ 	.word	0x0500004c


	//   ....[14]....
        /*0064*/ 	.word	0x0500004c


	//   ....[15]....
        /*0068*/ 	.word	0x0500004c


	//   ....[16]....
        /*006c*/ 	.word	0x0500004c


	//   ....[17]....
        /*0070*/ 	.word	0x0500004c


	//   ....[18]....
        /*0074*/ 	.word	0x0500004c


	//   ....[19]....
        /*0078*/ 	.word	0x0500004c


	//----- nvinfo : EIATTR_COOP_GROUP_INSTR_OFFSETS
	.align		4
.L_1409:
        /*007c*/ 	.byte	0x04, 0x28
        /*007e*/ 	.short	(.L_1411 - .L_1410)


	//   ....[0]....
.L_1410:
        /*0080*/ 	.word	0x00001060


	//   ....[1]....
        /*0084*/ 	.word	0x00001070


	//   ....[2]....
        /*0088*/ 	.word	0x000010a0


	//   ....[3]....
        /*008c*/ 	.word	0x000010b0


	//   ....[4]....
        /*0090*/ 	.word	0x000010e0


	//   ....[5]....
        /*0094*/ 	.word	0x000010f0


	//   ....[6]....
        /*0098*/ 	.word	0x00001120


	//   ....[7]....
        /*009c*/ 	.word	0x00001130


	//   ....[8]....
        /*00a0*/ 	.word	0x00001160


	//   ....[9]....
        /*00a4*/ 	.word	0x00001170


	//   ....[10]....
        /*00a8*/ 	.word	0x00002530


	//   ....[11]....
        /*00ac*/ 	.word	0x000025c0


	//   ....[12]....
        /*00b0*/ 	.word	0x00002640


	//   ....[13]....
        /*00b4*/ 	.word	0x000026b0


	//   ....[14]....
        /*00b8*/ 	.word	0x00002730


	//   ....[15]....
        /*00bc*/ 	.word	0x000027a0


	//   ....[16]....
        /*00c0*/ 	.word	0x00002820


	//   ....[17]....
        /*00c4*/ 	.word	0x00002890


	//   ....[18]....
        /*00c8*/ 	.word	0x00002910


	//   ....[19]....
        /*00cc*/ 	.word	0x00002970


	//----- nvinfo : EIATTR_EXIT_INSTR_OFFSETS
	.align		4
.L_1411:
        /*00d0*/ 	.byte	0x04, 0x1c
        /*00d2*/ 	.short	(.L_1413 - .L_1412)


	//   ....[0]....
.L_1412:
        /*00d4*/ 	.word	0x000024a0


	//   ....[1]....
        /*00d8*/ 	.word	0x000024d0


	//----- nvinfo : EIATTR_MAX_THREADS
	.align		4
.L_1413:
        /*00dc*/ 	.byte	0x04, 0x05
        /*00de*/ 	.short	(.L_1415 - .L_1414)
.L_1414:
        /*00e0*/ 	.word	0x00000080
        /*00e4*/ 	.word	0x00000001
        /*00e8*/ 	.word	0x00000001


	//----- nvinfo : EIATTR_CRS_STACK_SIZE
	.align		4
.L_1415:
        /*00ec*/ 	.byte	0x04, 0x1e
        /*00ee*/ 	.short	(.L_1417 - .L_1416)
.L_1416:
        /*00f0*/ 	.word	0x00000000


	//----- nvinfo : EIATTR_CBANK_PARAM_SIZE
	.align		4
.L_1417:
        /*00f4*/ 	.byte	0x03, 0x19
        /*00f6*/ 	.short	0x0128


	//----- nvinfo : EIATTR_PARAM_CBANK
	.align		4
        /*00f8*/ 	.byte	0x04, 0x0a
        /*00fa*/ 	.short	(.L_1419 - .L_1418)
	.align		4
.L_1418:
        /*00fc*/ 	.word	index@(.nv.constant0._ZN10layer_norm31ln_parallel_residual_bwd_kernelINS_13Kernel_traitsI13__nv_bfloat16S2_fS2_fjLj512ELj1ELj4ELj1ELj16ENS_18Kernel_traits_baseILj512ES2_S2_fS2_fjLj128EEEEELb0ELb1ELb0EEEvNS_9BwdParamsE)
        /*0100*/ 	.short	0x0210
        /*0102*/ 	.short	0x0128


	//----- nvinfo : EIATTR_SW_WAR
	.align		4
.L_1419:
        /*0104*/ 	.byte	0x04, 0x36
        /*0106*/ 	.short	(.L_1421 - .L_1420)
.L_1420:
        /*0108*/ 	.word	0x00000008
.L_1421:


//--------------------- .nv.info._ZN10layer_norm31ln_parallel_residual_bwd_kernelINS_13Kernel_traitsI13__nv_bfloat16S2_fS2_fjLj512ELj1ELj4ELj1ELj16ENS_18Kernel_traits_baseILj512ES2_S2_fS2_fjLj128EEEEELb0ELb1ELb1EEEvNS_9BwdParamsE --------------------------
	.section	.nv.info._ZN10layer_norm31ln_parallel_residual_bwd_kernelINS_13Kernel_traitsI13__nv_bfloat16S2_fS2_fjLj512ELj1ELj4ELj1ELj16ENS_18Kernel_traits_baseILj512ES2_S2_fS2_fjLj128EEEEELb0ELb1ELb1EEEvNS_9BwdParamsE,"",@"SHT_CUDA_INFO"
	.sectionflags	@""
	.align	4


	//----- nvinfo : EIATTR_CUDA_API_VERSION
	.align		4
        /*0000*/ 	.byte	0x04, 0x37
        /*0002*/ 	.short	(.L_1423 - .L_1422)
.L_1422:
        /*0004*/ 	.word	0x00000082


	//----- nvinfo : EIATTR_KPARAM_INFO
	.align		4
.L_1423:
        /*0008*/ 	.byte	0x04, 0x17
        /*000a*/ 	.short	(.L_1425 - .L_1424)
.L_1424:
        /*000c*/ 	.word	0x00000000
        /*0010*/ 	.short	0x0000
        /*0012*/ 	.short	0x0000
        /*0014*/ 	.byte	0x00, 0xf0, 0xa1, 0x04


	//----- nvinfo : EIATTR_SPARSE_MMA_MASK
	.align		4
.L_1425:
        /*0018*/ 	.byte	0x03, 0x50
        /*001a*/ 	.short	0x0000


	//----- nvinfo : EIATTR_MAXREG_COUNT
	.align		4
        /*001c*/ 	.byte	0x03, 0x1b
        /*001e*/ 	.short	0x00ff


	//----- nvinfo : EIATTR_NUM_BARRIERS
	.align		4
        /*0020*/ 	.byte	0x02, 0x4c
        /*0022*/ 	.byte	0x01
	.zero		1


	//----- nvinfo : EIATTR_MERCURY_ISA_VERSION
	.align		4
        /*0024*/ 	.byte	0x03, 0x5f
        /*0026*/ 	.short	0x0101


	//----- nvinfo : EIATTR_COOP_GROUP_MASK_REGIDS
	.align		4
        /*0028*/ 	.byte	0x04, 0x29
        /*002a*/ 	.short	(.L_1427 - .L_1426)


	//   ....[0]....
.L_1426:
        /*002c*/ 	.word	0xffffffff


	//   ....[1]....
        /*0030*/ 	.word	0xffffffff


	//   ....[2]....
        /*0034*/ 	.word	0xffffffff


	//   ....[3]....
        /*0038*/ 	.word	0xffffffff


	//   ....[4]....
        /*003c*/ 	.word	0xffffffff


	//   ....[5]....
        /*0040*/ 	.word	0xffffffff


	//   ....[6]....
        /*0044*/ 	.word	0xffffffff


	//   ....[7]....
        /*0048*/ 	.word	0xffffffff


	//   ....[8]....
        /*004c*/ 	.word	0xffffffff


	//   ....[9]....
        /*0050*/ 	.word	0xffffffff


	//   ....[10]....
        /*0054*/ 	.word	0x05000076


	//   ....[11]....
        /*0058*/ 	.word	0x05000076


	//   ....[12]....
        /*005c*/ 	.word	0x05000076


	//   ....[13]....
        /*0060*/ 	.word	0x05000076


	//   ....[14]....
        /*0064*/ 	.word	0x05000076


	//   ....[15]....
        /*0068*/ 	.word	0x05000076


	//   ....[16]....
        /*006c*/ 	.word	0x05000076


	//   ....[17]....
        /*0070*/ 	.word	0x05000076


	//   ....[18]....
        /*0074*/ 	.word	0x05000076


	//   ....[19]....
        /*0078*/ 	.word	0x05000076


	//----- nvinfo : EIATTR_COOP_GROUP_INSTR_OFFSETS
	.align		4
.L_1427:
        /*007c*/ 	.byte	0x04, 0x28
        /*007e*/ 	.short	(.L_1429 - .L_1428)


	//   ....[0]....
.L_1428:
        /*0080*/ 	.word	0x00001020


	//   ....[1]....
        /*0084*/ 	.word	0x00001030


	//   ....[2]....
        /*0088*/ 	.word	0x00001060


	//   ....[3]....
        /*008c*/ 	.word	0x00001070


	//   ....[4]....
        /*0090*/ 	.word	0x000010a0


	//   ....[5]....
        /*0094*/ 	.word	0x000010b0


	//   ....[6]....
        /*0098*/ 	.word	0x000010e0


	//   ....[7]....
        /*009c*/ 	.word	0x000010f0


	//   ....[8]....
        /*00a0*/ 	.word	0x00001120


	//   ....[9]....
        /*00a4*/ 	.word	0x00001130


	//   ....[10]....
        /*00a8*/ 	.word	0x00002430


	//   ....[11]....
        /*00ac*/ 	.word	0x000024c0


	//   ....[12]....
        /*00b0*/ 	.word	0x00002520


	//   ....[13]....
        /*00b4*/ 	.word	0x00002580


	//   ....[14]....
        /*00b8*/ 	.word	0x000025e0


	//   ....[15]....
        /*00bc*/ 	.word	0x00002640


	//   ....[16]....
        /*00c0*/ 	.word	0x000026a0


	//   ....[17]....
        /*00c4*/ 	.word	0x00002700


	//   ....[18]....
        /*00c8*/ 	.word	0x00002760


	//   ....[19]....
        /*00cc*/ 	.word	0x000027c0


	//----- nvinfo : EIATTR_EXIT_INSTR_OFFSETS
	.align		4
.L_1429:
        /*00d0*/ 	.byte	0x04, 0x1c
        /*00d2*/ 	.short	(.L_1431 - .L_1430)


	//   ....[0]....
.L_1430:
        /*00d4*/ 	.word	0x000023d0


	//----- nvinfo : EIATTR_MAX_THREADS
	.align		4
.L_1431:
        /*00d8*/ 	.byte	0x04, 0x05
        /*00da*/ 	.short	(.L_1433 - .L_1432)
.L_1432:
        /*00dc*/ 	.word	0x00000080
        /*00e0*/ 	.word	0x00000001
        /*00e4*/ 	.word	0x00000001


	//----- nvinfo : EIATTR_CRS_STACK_SIZE
	.align		4
.L_1433:
        /*00e8*/ 	.byte	0x04, 0x1e
        /*00ea*/ 	.short	(.L_1435 - .L_1434)
.L_1434:
        /*00ec*/ 	.word	0x00000000


	//----- nvinfo : EIATTR_CBANK_PARAM_SIZE
	.align		4
.L_1435:
        /*00f0*/ 	.byte	0x03, 0x19
        /*00f2*/ 	.short	0x0128


	//----- nvinfo : EIATTR_PARAM_CBANK
	.align		4
        /*00f4*/ 	.byte	0x04, 0x0a
        /*00f6*/ 	.short	(.L_1437 - .L_1436)
	.align		4
.L_1436:
        /*00f8*/ 	.word	index@(.nv.constant0._ZN10layer_norm31ln_parallel_residual_bwd_kernelINS_13Kernel_traitsI13__nv_bfloat16S2_fS2_fjLj512ELj1ELj4ELj1ELj16ENS_18Kernel_traits_baseILj512ES2_S2_fS2_fjLj128EEEEELb0ELb1ELb1EEEvNS_9BwdParamsE)
        /*00fc*/ 	.short	0x0210
        /*00fe*/ 	.short	0x0128


	//----- nvinfo : EIATTR_SW_WAR
	.align		4
.L_1437:
        /*0100*/ 	.byte	0x04, 0x36
        /*0102*/ 	.short	(.L_1439 - .L_1438)
.L_1438:
        /*0104*/ 	.word	0x00000008
.L_1439:


//--------------------- .nv.info._ZN10layer_norm31ln_parallel_residual_bwd_kernelINS_13Kernel_traitsI13__nv_bfloat16S2_fS2_fjLj512ELj1ELj4ELj1ELj16ENS_18Kernel_traits_baseILj512ES2_S2_fS2_fjLj128EEEEELb1ELb0ELb0EEEvNS_9BwdParamsE --------------------------
	.section	.nv.info._ZN10layer_norm31ln_parallel_residual_bwd_kernelINS_13Kernel_traitsI13__nv_bfloat16S2_fS2_fjLj512ELj1ELj4ELj1ELj16ENS_18Kernel_traits_baseILj512ES2_S2_fS2_fjLj128EEEEELb1ELb0ELb0EEEvNS_9BwdParamsE,"",@"SHT_CUDA_INFO"
	.sectionflags	@""
	.align	4


	//----- nvinfo : EIATTR_CUDA_API_VERSION
	.align		4
        /*0000*/ 	.byte	0x04, 0x37
        /*0002*/ 	.short	(.L_1441 - .L_1440)
.L_1440:
        /*0004*/ 	.word	0x00000082


	//----- nvinfo : EIATTR_KPARAM_INFO
	.align		4
.L_1441:
        /*0008*/ 	.byte	0x04, 0x17
        /*000a*/ 	.short	(.L_1443 - .L_1442)
.L_1442:
        /*000c*/ 	.word	0x00000000
        /*0010*/ 	.short	0x0000
        /*0012*/ 	.short	0x0000
        /*0014*/ 	.byte	0x00, 0xf0, 0xa1, 0x04


	//----- nvinfo : EIATTR_SPARSE_MMA_MASK
	.align		4
.L_1443:
        /*0018*/ 	.byte	0x03, 0x50
        /*001a*/ 	.short	0x0000


	//----- nvinfo : EIATTR_MAXREG_COUNT
	.align		4
        /*001c*/ 	.byte	0x03, 0x1b
        /*001e*/ 	.short	0x00ff


	//----- nvinfo : EIATTR_NUM_BARRIERS
	.align		4
        /*0020*/ 	.byte	0x02, 0x4c
        /*0022*/ 	.byte	0x01
	.zero		1


	//----- nvinfo : EIATTR_MERCURY_ISA_VERSION
	.align		4
        /*0024*/ 	.byte	0x03, 0x5f
        /*0026*/ 	.short	0x0101


	//----- nvinfo : EIATTR_COOP_GROUP_MASK_REGIDS
	.align		4
        /*0028*/ 	.byte	0x04, 0x29
        /*002a*/ 	.short	(.L_1445 - .L_1444)


	//   ....[0]....
.L_1444:
        /*002c*/ 	.word	0xffffffff


	//   ....[1]....
        /*0030*/ 	.word	0xffffffff


	//   ....[2]....
        /*0034*/ 	.word	0xffffffff


	//   ....[3]....
        /*0038*/ 	.word	0xffffffff


	//   ....[4]....
        /*003c*/ 	.word	0xffffffff


	//   ....[5]....
        /*0040*/ 	.word	0xffffffff


	//   ....[6]....
        /*0044*/ 	.word	0xffffffff


	//   ....[7]....
        /*0048*/ 	.word	0xffffffff


	//   ....[8]....
        /*004c*/ 	.word	0xffffffff


	//   ....[9]....
        /*0050*/ 	.word	0xffffffff


	//   ....[10]....
        /*0054*/ 	.word	0x05000068


	//   ....[11]....
        /*0058*/ 	.word	0x05000068


	//   ....[12]....
        /*005c*/ 	.word	0x05000068


	//   ....[13]....
        /*0060*/ 	.word	0x05000068


	//   ....[14]....
        /*0064*/ 	.word	0x05000068


	//   ....[15]....
        /*0068*/ 	.word	0x05000068


	//   ....[16]....
        /*006c*/ 	.word	0x05000068


	//   ....[17]....
        /*0070*/ 	.word	0x05000068


	//   ....[18]....
        /*0074*/ 	.word	0x05000068


	//   ....[19]....
        /*0078*/ 	.word	0x05000068


	//----- nvinfo : EIATTR_COOP_GROUP_INSTR_OFFSETS
	.align		4
.L_1445:
        /*007c*/ 	.byte	0x04, 0x28
        /*007e*/ 	.short	(.L_1447 - .L_1446)


	//   ....[0]....
.L_1446:
        /*0080*/ 	.word	0x000019c0


	//   ....[1]....
        /*0084*/ 	.word	0x000019d0


	//   ....[2]....
        /*0088*/ 	.word	0x00001a00


	//   ....[3]....
        /*008c*/ 	.word	0x00001a10


	//   ....[4]....
        /*0090*/ 	.word	0x00001a40


	//   ....[5]....
        /*0094*/ 	.word	0x00001a50


	//   ....[6]....
        /*0098*/ 	.word	0x00001a80


	//   ....[7]....
        /*009c*/ 	.word	0x00001a90


	//   ....[8]....
        /*00a0*/ 	.word	0x00001ac0


	//   ....[9]....
        /*00a4*/ 	.word	0x00001ad0


	//   ....[10]....
        /*00a8*/ 	.word	0x00003c00


	//   ....[11]....
        /*00ac*/ 	.word	0x00003c90


	//   ....[12]....
        /*00b0*/ 	.word	0x00003d00


	//   ....[13]....
        /*00b4*/ 	.word	0x00003d60


	//   ....[14]....
        /*00b8*/ 	.word	0x00003dd0


	//   ....[15]....
        /*00bc*/ 	.word	0x00003e30


	//   ....[16]....
        /*00c0*/ 	.word	0x00003ea0


	//   ....[17]....
        /*00c4*/ 	.word	0x00003f00


	//   ....[18]....
        /*00c8*/ 	.word	0x00003f70


	//   ....[19]....
        /*00cc*/ 	.word	0x00003fd0


	//----- nvinfo : EIATTR_EXIT_INSTR_OFFSETS
	.align		4
.L_1447:
        /*00d0*/ 	.byte	0x04, 0x1c
        /*00d2*/ 	.short	(.L_1449 - .L_1448)


	//   ....[0]....
.L_1448:
        /*00d4*/ 	.word	0x00003ad0


	//   ....[1]....
        /*00d8*/ 	.word	0x00003b90


	//----- nvinfo : EIATTR_MAX_THREADS
	.align		4
.L_1449:
        /*00dc*/ 	.byte	0x04, 0x05
        /*00de*/ 	.short	(.L_1451 - .L_1450)
.L_1450:
        /*00e0*/ 	.word	0x00000080
        /*00e4*/ 	.word	0x00000001
        /*00e8*/ 	.word	0x00000001


	//----- nvinfo : EIATTR_CRS_STACK_SIZE
	.align		4
.L_1451:
        /*00ec*/ 	.byte	0x04, 0x1e
        /*00ee*/ 	.short	(.L_1453 - .L_1452)
.L_1452:
        /*00f0*/ 	.word	0x00000000


	//----- nvinfo : EIATTR_CBANK_PARAM_SIZE
	.align		4
.L_1453:
        /*00f4*/ 	.byte	0x03, 0x19
        /*00f6*/ 	.short	0x0128


	//----- nvinfo : EIATTR_PARAM_CBANK
	.align		4
        /*00f8*/ 	.byte	0x04, 0x0a
        /*00fa*/ 	.short	(.L_1455 - .L_1454)
	.align		4
.L_1454:
        /*00fc*/ 	.word	index@(.nv.constant0._ZN10layer_norm31ln_parallel_residual_bwd_kernelINS_13Kernel_traitsI13__nv_bfloat16S2_fS2_fjLj512ELj1ELj4ELj1ELj16ENS_18Kernel_traits_baseILj512ES2_S2_fS2_fjLj128EEEEELb1ELb0ELb0EEEvNS_9BwdParamsE)
        /*0100*/ 	.short	0x0210
        /*0102*/ 	.short	0x0128


	//----- nvinfo : EIATTR_SW_WAR
	.align		4
.L_1455:
        /*0104*/ 	.byte	0x04, 0x36
        /*0106*/ 	.short	(.L_1457 - .L_1456)
.L_1456:
        /*0108*/ 	.word	0x00000008
.L_1457:


//--------------------- .nv.info._ZN10layer_norm31ln_parallel_residual_bwd_kernelINS_13Kernel_traitsI13__nv_bfloat16S2_fS2_fjLj512ELj1ELj4ELj1ELj16ENS_18Kernel_traits_baseILj512ES2_S2_fS2_fjLj128EEEEELb1ELb0ELb1EEEvNS_9BwdParamsE --------------------------
	.section	.nv.info._ZN10layer_norm31ln_parallel_residual_bwd_kernelINS_13Kernel_traitsI13__nv_bfloat16S2_fS2_fjLj512ELj1ELj4ELj1ELj16ENS_18Kernel_traits_baseILj512ES2_S2_fS2_fjLj128EEEEELb1ELb0ELb1EEEvNS_9BwdParamsE,"",@"SHT_CUDA_INFO"
	.sectionflags	@""
	.align	4


	//----- nvinfo : EIATTR_CUDA_API_VERSION
	.align		4
        /*0000*/ 	.byte	0x04, 0x37
        /*0002*/ 	.short	(.L_1459 - .L_1458)
.L_1458:
        /*0004*/ 	.word	0x00000082


	//----- nvinfo : EIATTR_KPARAM_INFO
	.align		4
.L_1459:
        /*0008*/ 	.byte	0x04, 0x17
        /*000a*/ 	.short	(.L_1461 - .L_1460)
.L_1460:
        /*000c*/ 	.word	0x00000000
        /*0010*/ 	.short	0x0000
        /*0012*/ 	.short	0x0000
        /*0014*/ 	.byte	0x00, 0xf0, 0xa1, 0x04


	//----- nvinfo : EIATTR_SPARSE_MMA_MASK
	.align		4
.L_1461:
        /*0018*/ 	.byte	0x03, 0x50
        /*001a*/ 	.short	0x0000


	//----- nvinfo : EIATTR_MAXREG_COUNT
	.align		4
        /*001c*/ 	.byte	0x03, 0x1b
        /*001e*/ 	.short	0x00ff


	//----- nvinfo : EIATTR_NUM_BARRIERS
	.align		4
        /*0020*/ 	.byte	0x02, 0x4c
        /*0022*/ 	.byte	0x01
	.zero		1


	//----- nvinfo : EIATTR_MERCURY_ISA_VERSION
	.align		4
        /*0024*/ 	.byte	0x03, 0x5f
        /*0026*/ 	.short	0x0101


	//----- nvinfo : EIATTR_COOP_GROUP_MASK_REGIDS
	.align		4
        /*0028*/ 	.byte	0x04, 0x29
        /*002a*/ 	.short	(.L_1463 - .L_1462)


	//   ....[0]....
.L_1462:
        /*002c*/ 	.word	0xffffffff


	//   ....[1]....
        /*0030*/ 	.word	0xffffffff


	//   ....[2]....
        /*0034*/ 	.word	0xffffffff


	//   ....[3]....
        /*0038*/ 	.word	0xffffffff


	//   ....[4]....
        /*003c*/ 	.word	0xffffffff


	//   ....[5]....
        /*0040*/ 	.word	0xffffffff


	//   ....[6]....
        /*0044*/ 	.word	0xffffffff


	//   ....[7]....
        /*0048*/ 	.word	0xffffffff


	//   ....[8]....
        /*004c*/ 	.word	0xffffffff


	//   ....[9]....
        /*0050*/ 	.word	0xffffffff


	//   ....[10]....
        /*0054*/ 	.word	0x050000b4


	//   ....[11]....
        /*0058*/ 	.word	0x050000b4


	//   ....[12]....
        /*005c*/ 	.word	0x050000b4


	//   ....[13]....
        /*0060*/ 	.word	0x050000b4


	//   ....[14]....
        /*0064*/ 	.word	0x050000b4


	//   ....[15]....
        /*0068*/ 	.word	0x050000b4


	//   ....[16]....
        /*006c*/ 	.word	0x050000b4


	//   ....[17]....
        /*0070*/ 	.word	0x050000b4


	//   ....[18]....
        /*0074*/ 	.word	0x050000b4


	//   ....[19]....
        /*0078*/ 	.word	0x050000b4


	//----- nvinfo : EIATTR_COOP_GROUP_INSTR_OFFSETS
	.align		4
.L_1463:
        /*007c*/ 	.byte	0x04, 0x28
        /*007e*/ 	.short	(.L_1465 - .L_1464)


	//   ....[0]....
.L_1464:
        /*0080*/ 	.word	0x000019a0


	//   ....[1]....
        /*0084*/ 	.word	0x000019b0


	//   ....[2]....
        /*0088*/ 	.word	0x000019e0


	//   ....[3]....
        /*008c*/ 	.word	0x000019f0


	//   ....[4]....
        /*0090*/ 	.word	0x00001a20


	//   ....[5]....
        /*0094*/ 	.word	0x00001a30


	//   ....[6]....
        /*0098*/ 	.word	0x00001a60


	//   ....[7]....
        /*009c*/ 	.word	0x00001a70


	//   ....[8]....
        /*00a0*/ 	.word	0x00001aa0


	//   ....[9]....
        /*00a4*/ 	.word	0x00001ab0


	//   ....[10]....
        /*00a8*/ 	.word	0x00003a80


	//   ....[11]....
        /*00ac*/ 	.word	0x00003b10


	//   ....[12]....
        /*00b0*/ 	.word	0x00003b80


	//   ....[13]....
        /*00b4*/ 	.word	0x00003be0


	//   ....[14]....
        /*00b8*/ 	.word	0x00003c50


	//   ....[15]....
        /*00bc*/ 	.word	0x00003cb0


	//   ....[16]....
        /*00c0*/ 	.word	0x00003d20


	//   ....[17]....
        /*00c4*/ 	.word	0x00003d80


	//   ....[18]....
        /*00c8*/ 	.word	0x00003df0


	//   ....[19]....
        /*00cc*/ 	.word	0x00003e50


	//----- nvinfo : EIATTR_EXIT_INSTR_OFFSETS
	.align		4
.L_1465:
        /*00d0*/ 	.byte	0x04, 0x1c
        /*00d2*/ 	.short	(.L_1467 - .L_1466)


	//   ....[0]....
.L_1466:
        /*00d4*/ 	.word	0x00003a10


	//----- nvinfo : EIATTR_MAX_THREADS
	.align		4
.L_1467:
        /*00d8*/ 	.byte	0x04, 0x05
        /*00da*/ 	.short	(.L_1469 - .L_1468)
.L_1468:
        /*00dc*/ 	.word	0x00000080
        /*00e0*/ 	.word	0x00000001
        /*00e4*/ 	.word	0x00000001


	//----- nvinfo : EIATTR_CRS_STACK_SIZE
	.align		4
.L_1469:
        /*00e8*/ 	.byte	0x04, 0x1e
        /*00ea*/ 	.short	(.L_1471 - .L_1470)
.L_1470:
        /*00ec*/ 	.word	0x00000000


	//----- nvinfo : EIATTR_CBANK_PARAM_SIZE
	.align		4
.L_1471:
        /*00f0*/ 	.byte	0x03, 0x19
        /*00f2*/ 	.short	0x0128


	//----- nvinfo : EIATTR_PARAM_CBANK
	.align		4
        /*00f4*/ 	.byte	0x04, 0x0a
        /*00f6*/ 	.short	(.L_1473 - .L_1472)
	.align		4
.L_1472:
        /*00f8*/ 	.word	index@(.nv.constant0._ZN10layer_norm31ln_parallel_residual_bwd_kernelINS_13Kernel_traitsI13__nv_bfloat16S2_fS2_fjLj512ELj1ELj4ELj1ELj16ENS_18Kernel_traits_baseILj512ES2_S2_fS2_fjLj128EEEEELb1ELb0ELb1EEEvNS_9BwdParamsE)
        /*00fc*/ 	.short	0x0210
        /*00fe*/ 	.short	0x0128


	//----- nvinfo : EIATTR_SW_WAR
	.align		4
.L_1473:
        /*0100*/ 	.byte	0x04, 0x36
        /*0102*/ 	.short	(.L_1475 - .L_1474)
.L_1474:
        /*0104*/ 	.word	0x00000008
.L_1475:


//--------------------- .nv.info._ZN10layer_norm22ln_bwd_finalize_kernelINS_22Kernel_traits_finalizeILj512E13__nv_bfloat16S2_fS2_fjLb0ELj1024ELj4ENS_18Kernel_traits_baseILj512ES2_S2_fS2_fjLj1024EEEEELb0ELb0EEEvNS_9BwdParamsE --------------------------
	.section	.nv.info._ZN10layer_norm22ln_bwd_finalize_kernelINS_22Kernel_traits_finalizeILj512E13__nv_bfloat16S2_fS2_fjLb0ELj1024ELj4ENS_18Kernel_traits_baseILj512ES2_S2_fS2_fjLj1024EEEEELb0ELb0EEEvNS_9BwdParamsE,"",@"SHT_CUDA_INFO"
	.sectionflags	@""
	.align	4


	//----- nvinfo : EIATTR_CUDA_API_VERSION
	.align		4
        /*0000*/ 	.byte	0x04, 0x37
        /*0002*/ 	.short	(.L_1477 - .L_1476)
.L_1476:
        /*0004*/ 	.word	0x00000082


	//----- nvinfo : EIATTR_KPARAM_INFO
	.align		4
.L_1477:
        /*0008*/ 	.byte	0x04, 0x17
        /*000a*/ 	.short	(.L_1479 - .L_1478)
.L_1478:
        /*000c*/ 	.word	0x00000000
        /*0010*/ 	.short	0x0000
        /*0012*/ 	.short	0x0000
        /*0014*/ 	.byte	0x00, 0xf0, 0xa1, 0x04


	//----- nvinfo : EIATTR_SPARSE_MMA_MASK
	.align		4
.L_1479:
        /*0018*/ 	.byte	0x03, 0x50
        /*001a*/ 	.short	0x0000


	//----- nvinfo : EIATTR_MAXREG_COUNT
	.align		4
        /*001c*/ 	.byte	0x03, 0x1b
        /*001e*/ 	.short	0x0040


	//----- nvinfo : EIATTR_NUM_BARRIERS
	.align		4
        /*0020*/ 	.byte	0x02, 0x4c
        /*0022*/ 	.byte	0x01
	.zero		1


	//----- nvinfo : EIATTR_MERCURY_ISA_VERSION
	.align		4
        /*0024*/ 	.byte	0x03, 0x5f
        /*0026*/ 	.short	0x0101


	//----- nvinfo : EIATTR_COOP_GROUP_MASK_REGIDS
	.align		4
        /*0028*/ 	.byte	0x04, 0x29
        /*002a*/ 	.short	(.L_1481 - .L_1480)


	//   ....[0]....
.L_1480:
        /*002c*/ 	.word	0xffffffff


	//   ....[1]....
        /*0030*/ 	.word	0xffffffff


	//   ....[2]....
        /*0034*/ 	.word	0xffffffff


	//   ....[3]....
        /*0038*/ 	.word	0xffffffff


	//   ....[4]....
        /*003c*/ 	.word	0xffffffff


	//   ....[5]....
        /*0040*/ 	.word	0xffffffff


	//   ....[6]....
        /*0044*/ 	.word	0xffffffff


	//   ....[7]....
        /*0048*/ 	.word	0xffffffff


	//   ....[8]....
        /*004c*/ 	.word	0xffffffff


	//   ....[9]....
        /*0050*/ 	.word	0xffffffff


	//   ....[10]....
        /*0054*/ 	.word	0x05000013


	//   ....[11]....
        /*0058*/ 	.word	0x05000013


	//   ....[12]....
        /*005c*/ 	.word	0x05000013


	//   ....[13]....
        /*0060*/ 	.word	0x05000013


	//   ....[14]....
        /*0064*/ 	.word	0x05000013


	//   ....[15]....
        /*0068*/ 	.word	0x05000013


	//   ....[16]....
        /*006c*/ 	.word	0x05000013


	//   ....[17]....
        /*0070*/ 	.word	0x05000013


	//   ....[18]....
        /*0074*/ 	.word	0x05000013


	//   ....[19]....
        /*0078*/ 	.word	0x05000013


	//----- nvinfo : EIATTR_COOP_GROUP_INSTR_OFFSETS
	.align		4
.L_1481:
        /*007c*/ 	.byte	0x04, 0x28
        /*007e*/ 	.short	(.L_1483 - .L_1482)


	//   ....[0]....
.L_1482:
        /*0080*/ 	.word	0x000008e0


	//   ....[1]....
        /*0084*/ 	.word	0x000008f0


	//   ....[2]....
        /*0088*/ 	.word	0x00000920


	//   ....[3]....
        /*008c*/ 	.word	0x00000930


	//   ....[4]....
        /*0090*/ 	.word	0x00000960


	//   ....[5]....
        /*0094*/ 	.word	0x00000970


	//   ....[6]....
        /*0098*/ 	.word	0x000009a0


	//   ....[7]....
        /*009c*/ 	.word	0x000009b0


	//   ....[8]....
        /*00a0*/ 	.word	0x000009e0


	//   ....[9]....
        /*00a4*/ 	.word	0x000009f0


	//   ....[10]....
        /*00a8*/ 	.word	0x00000c10


	//   ....[11]....
        /*00ac*/ 	.word	0x00000c80


	//   ....[12]....
        /*00b0*/ 	.word	0x00000cf0


	//   ....[13]....
        /*00b4*/ 	.word	0x00000d60


	//   ....[14]....
        /*00b8*/ 	.word	0x00000dd0


	//   ....[15]....
        /*00bc*/ 	.word	0x00000e30


	//   ....[16]....
        /*00c0*/ 	.word	0x00000ea0


	//   ....[17]....
        /*00c4*/ 	.word	0x00000f10


	//   ....[18]....
        /*00c8*/ 	.word	0x00000f80


	//   ....[19]....
        /*00cc*/ 	.word	0x00000ff0


	//----- nvinfo : EIATTR_EXIT_INSTR_OFFSETS
	.align		4
.L_1483:
        /*00d0*/ 	.byte	0x04, 0x1c
        /*00d2*/ 	.short	(.L_1485 - .L_1484)


	//   ....[0]....
.L_1484:
        /*00d4*/ 	.word	0x00000070


	//   ....[1]....
        /*00d8*/ 	.word	0x00000bb0


	//----- nvinfo : EIATTR_MAX_THREADS
	.align		4
.L_1485:
        /*00dc*/ 	.byte	0x04, 0x05
        /*00de*/ 	.short	(.L_1487 - .L_1486)
.L_1486:
        /*00e0*/ 	.word	0x00000400
        /*00e4*/ 	.word	0x00000001
        /*00e8*/ 	.word	0x00000001


	//----- nvinfo : EIATTR_CRS_STACK_SIZE
	.align		4
.L_1487:
        /*00ec*/ 	.byte	0x04, 0x1e
        /*00ee*/ 	.short	(.L_1489 - .L_1488)
.L_1488:
        /*00f0*/ 	.word	0x00000000


	//----- nvinfo : EIATTR_CBANK_PARAM_SIZE
	.align		4
.L_1489:
        /*00f4*/ 	.byte	0x03, 0x19
        /*00f6*/ 	.short	0x0128


	//----- nvinfo : EIATTR_PARAM_CBANK
	.align		4
        /*00f8*/ 	.byte	0x04, 0x0a
        /*00fa*/ 	.short	(.L_1491 - .L_1490)
	.align		4
.L_1490:
        /*00fc*/ 	.word	index@(.nv.constant0._ZN10layer_norm22ln_bwd_finalize_kernelINS_22Kernel_traits_finalizeILj512E13__nv_bfloat16S2_fS2_fjLb0ELj1024ELj4ENS_18Kernel_traits_baseILj512ES2_S2_fS2_fjLj1024EEEEELb0ELb0EEEvNS_9BwdParamsE)
        /*0100*/ 	.short	0x0210
        /*0102*/ 	.short	0x0128


	//----- nvinfo : EIATTR_SW_WAR
	.align		4
.L_1491:
        /*0104*/ 	.byte	0x04, 0x36
        /*0106*/ 	.short	(.L_1493 - .L_1492)
.L_1492:
        /*0108*/ 	.word	0x00000008
.L_1493:


//--------------------- .nv.info._ZN10layer_norm40ln_parallel_residual_bwd_finalize_kernelINS_22Kernel_traits_finalizeILj512E13__nv_bfloat16S2_fS2_fjLb0ELj1024ELj4ENS_18Kernel_traits_baseILj512ES2_S2_fS2_fjLj1024EEEEELb0EEEvNS_9BwdParamsE --------------------------
	.section	.nv.info._ZN10layer_norm40ln_parallel_residual_bwd_finalize_kernelINS_22Kernel_traits_finalizeILj512E13__nv_bfloat16S2_fS2_fjLb0ELj1024ELj4ENS_18Kernel_traits_baseILj512ES2_S2_fS2_fjLj1024EEEEELb0EEEvNS_9BwdParamsE,"",@"SHT_CUDA_INFO"
	.sectionflags	@""
	.align	4


	//----- nvinfo : EIATTR_CUDA_API_VERSION
	.align		4
        /*0000*/ 	.byte	0x04, 0x37
        /*0002*/ 	.short	(.L_1495 - .L_1494)
.L_1494:
        /*0004*/ 	.word	0x00000082


	//----- nvinfo : EIATTR_KPARAM_INFO
	.align		4
.L_1495:
        /*0008*/ 	.byte	0x04, 0x17
        /*000a*/ 	.short	(.L_1497 - .L_1496)
.L_1496:
        /*000c*/ 	.word	0x00000000
        /*0010*/ 	.short	0x0000
        /*0012*/ 	.short	0x0000
        /*0014*/ 	.byte	0x00, 0xf0, 0xa1, 0x04


	//----- nvinfo : EIATTR_SPARSE_MMA_MASK
	.align		4
.L_1497:
        /*0018*/ 	.byte	0x03, 0x50
        /*001a*/ 	.short	0x0000


	//----- nvinfo : EIATTR_MAXREG_COUNT
	.align		4
        /*001c*/ 	.byte	0x03, 0x1b
        /*001e*/ 	.short	0x0040


	//----- nvinfo : EIATTR_NUM_BARRIERS
	.align		4
        /*0020*/ 	.byte	0x02, 0x4c
        /*0022*/ 	.byte	0x01
	.zero		1


	//----- nvinfo : EIATTR_MERCURY_ISA_VERSION
	.align		4
        /*0024*/ 	.byte	0x03, 0x5f
        /*0026*/ 	.short	0x0101


	//----- nvinfo : EIATTR_COOP_GROUP_MASK_REGIDS
	.align		4
        /*0028*/ 	.byte	0x04, 0x29
        /*002a*/ 	.short	(.L_1499 - .L_1498)


	//   ....[0]....
.L_1498:
        /*002c*/ 	.word	0xffffffff


	//   ....[1]....
        /*0030*/ 	.word	0xffffffff


	//   ....[2]....
        /*0034*/ 	.word	0xffffffff


	//   ....[3]....
        /*0038*/ 	.word	0xffffffff


	//   ....[4]....
        /*003c*/ 	.word	0xffffffff


	//   ....[5]....
        /*0040*/ 	.word	0xffffffff


	//   ....[6]....
        /*0044*/ 	.word	0xffffffff


	//   ....[7]....
        /*0048*/ 	.word	0xffffffff


	//   ....[8]....
        /*004c*/ 	.word	0xffffffff


	//   ....[9]....
        /*0050*/ 	.word	0xffffffff


	//   ....[10]....
        /*0054*/ 	.word	0xffffffff


	//   ....[11]....
        /*0058*/ 	.word	0xffffffff


	//   ....[12]....
        /*005c*/ 	.word	0xffffffff


	//   ....[13]....
        /*0060*/ 	.word	0xffffffff


	//   ....[14]....
        /*0064*/ 	.word	0xffffffff


	//   ....[15]....
        /*0068*/ 	.word	0xffffffff


	//   ....[16]....
        /*006c*/ 	.word	0xffffffff


	//   ....[17]....
        /*0070*/ 	.word	0xffffffff


	//   ....[18]....
        /*0074*/ 	.word	0xffffffff


	//   ....[19]....
        /*0078*/ 	.word	0xffffffff


	//   ....[20]....
        /*007c*/ 	.word	0x0500000c


	//   ....[21]....
        /*0080*/ 	.word	0x0500000c


	//   ....[22]....
        /*0084*/ 	.word	0x0500000c


	//   ....[23]....
        /*0088*/ 	.word	0x0500000c


	//   ....[24]....
        /*008c*/ 	.word	0x0500000c


	//   ....[25]....
        /*0090*/ 	.word	0x0500000c


	//   ....[26]....
        /*0094*/ 	.word	0x0500000c


	//   ....[27]....
        /*0098*/ 	.word	0x0500000c


	//   ....[28]....
        /*009c*/ 	.word	0x0500000c


	//   ....[29]....
        /*00a0*/ 	.word	0x0500000c


	//   ....[30]....
        /*00a4*/ 	.word	0x0500000c


	//   ....[31]....
        /*00a8*/ 	.word	0x0500000c


	//   ....[32]....
        /*00ac*/ 	.word	0x0500000c


	//   ....[33]....
        /*00b0*/ 	.word	0x0500000c


	//   ....[34]....
        /*00b4*/ 	.word	0x0500000c


	//   ....[35]....
        /*00b8*/ 	.word	0x0500000c


	//   ....[36]....
        /*00bc*/ 	.word	0x0500000c


	//   ....[37]....
        /*00c0*/ 	.word	0x0500000c


	//   ....[38]....
        /*00c4*/ 	.word	0x0500000c


	//   ....[39]....
        /*00c8*/ 	.word	0x0500000c


	//----- nvinfo : EIATTR_COOP_GROUP_INSTR_OFFSETS
	.align		4
.L_1499:
        /*00cc*/ 	.byte	0x04, 0x28
        /*00ce*/ 	.short	(.L_1501 - .L_1500)


	//   ....[0]....
.L_1500:
        /*00d0*/ 	.word	0x00000ce0


	//   ....[1]....
        /*00d4*/ 	.word	0x00000cf0


	//   ....[2]....
        /*00d8*/ 	.word	0x00000d00


	//   ....[3]....
        /*00dc*/ 	.word	0x00000d10


	//   ....[4]....
        /*00e0*/ 	.word	0x00000d40


	//   ....[5]....
        /*00e4*/ 	.word	0x00000d70


	//   ....[6]....
        /*00e8*/ 	.word	0x00000d80


	//   ....[7]....
        /*00ec*/ 	.word	0x00000d90


	//   ....[8]....
        /*00f0*/ 	.word	0x00000db0


	//   ....[9]....
        /*00f4*/ 	.word	0x00000df0


	//   ....[10]....
        /*00f8*/ 	.word	0x00000e00


	//   ....[11]....
        /*00fc*/ 	.word	0x00000e10


	//   ....[12]....
        /*0100*/ 	.word	0x00000e30


	//   ....[13]....
        /*0104*/ 	.word	0x00000e70


	//   ....[14]....
        /*0108*/ 	.word	0x00000e80


	//   ....[15]....
        /*010c*/ 	.word	0x00000e90


	//   ....[16]....
        /*0110*/ 	.word	0x00000eb0


	//   ....[17]....
        /*0114*/ 	.word	0x00000ee0


	//   ....[18]....
        /*0118*/ 	.word	0x00000f00


	//   ....[19]....
        /*011c*/ 	.word	0x00000f10


	//   ....[20]....
        /*0120*/ 	.word	0x00001230


	//   ....[21]....
        /*0124*/ 	.word	0x00001290


	//   ....[22]....
        /*0128*/ 	.word	0x000012f0


	//   ....[23]....
        /*012c*/ 	.word	0x00001350


	//   ....[24]....
        /*0130*/ 	.word	0x000013b0


	//   ....[25]....
        /*0134*/ 	.word	0x00001410


	//   ....[26]....
        /*0138*/ 	.word	0x00001480


	//   ....[27]....
        /*013c*/ 	.word	0x000014f0


	//   ....[28]....
        /*0140*/ 	.word	0x00001560


	//   ....[29]....
        /*0144*/ 	.word	0x000015d0


	//   ....[30]....
        /*0148*/ 	.word	0x00001630


	//   ....[31]....
        /*014c*/ 	.word	0x000016a0


	//   ....[32]....
        /*0150*/ 	.word	0x00001710


	//   ....[33]....
        /*0154*/ 	.word	0x00001780


	//   ....[34]....
        /*0158*/ 	.word	0x000017f0


	//   ....[35]....
        /*015c*/ 	.word	0x00001850


	//   ....[36]....
        /*0160*/ 	.word	0x000018c0


	//   ....[37]....
        /*0164*/ 	.word	0x00001930


	//   ....[38]....
        /*0168*/ 	.word	0x000019a0


	//   ....[39]....
        /*016c*/ 	.word	0x00001a10


	//----- nvinfo : EIATTR_EXIT_INSTR_OFFSETS
	.align		4
.L_1501:
        /*0170*/ 	.byte	0x04, 0x1c
        /*0172*/ 	.short	(.L_1503 - .L_1502)


	//   ....[0]....
.L_1502:
        /*0174*/ 	.word	0x00000070


	//   ....[1]....
        /*0178*/ 	.word	0x000011d0


	//----- nvinfo : EIATTR_MAX_THREADS
	.align		4
.L_1503:
        /*017c*/ 	.byte	0x04, 0x05
        /*017e*/ 	.short	(.L_1505 - .L_1504)
.L_1504:
        /*0180*/ 	.word	0x00000400
        /*0184*/ 	.word	0x00000001
        /*0188*/ 	.word	0x00000001


	//----- nvinfo : EIATTR_CRS_STACK_SIZE
	.align		4
.L_1505:
        /*018c*/ 	.byte	0x04, 0x1e
        /*018e*/ 	.short	(.L_1507 - .L_1506)
.L_1506:
        /*0190*/ 	.word	0x00000000


	//----- nvinfo : EIATTR_CBANK_PARAM_SIZE
	.align		4
.L_1507:
        /*0194*/ 	.byte	0x03, 0x19
        /*0196*/ 	.short	0x0128


	//----- nvinfo : EIATTR_PARAM_CBANK
	.align		4
        /*0198*/ 	.byte	0x04, 0x0a
        /*019a*/ 	.short	(.L_1509 - .L_1508)
	.align		4
.L_1508:
        /*019c*/ 	.word	index@(.nv.constant0._ZN10layer_norm40ln_parallel_residual_bwd_finalize_kernelINS_22Kernel_traits_finalizeILj512E13__nv_bfloat16S2_fS2_fjLb0ELj1024ELj4ENS_18Kernel_traits_baseILj512ES2_S2_fS2_fjLj1024EEEEELb0EEEvNS_9BwdParamsE)
        /*01a0*/ 	.short	0x0210
        /*01a2*/ 	.short	0x0128


	//----- nvinfo : EIATTR_SW_WAR
	.align		4
.L_1509:
        /*01a4*/ 	.byte	0x04, 0x36
        /*01a6*/ 	.short	(.L_1511 - .L_1510)
.L_1510:
        /*01a8*/ 	.word	0x00000008
.L_1511:


//--------------------- .nv.info._ZN10layer_norm31ln_parallel_residual_bwd_kernelINS_13Kernel_traitsI13__nv_bfloat16S2_fS2_fjLj512ELj1ELj4ELj1ELj16ENS_18Kernel_traits_baseILj512ES2_S2_fS2_fjLj128EEEEELb1ELb1ELb0EEEvNS_9BwdParamsE --------------------------
	.section	.nv.info._ZN10layer_norm31ln_parallel_residual_bwd_kernelINS_13Kernel_traitsI13__nv_bfloat16S2_fS2_fjLj512ELj1ELj4ELj1ELj16ENS_18Kernel_traits_baseILj512ES2_S2_fS2_fjLj128EEEEELb1ELb1ELb0EEEvNS_9BwdParamsE,"",@"SHT_CUDA_INFO"
	.sectionflags	@""
	.align	4


	//----- nvinfo : EIATTR_CUDA_API_VERSION
	.align		4
        /*0000*/ 	.byte	0x04, 0x37
        /*0002*/ 	.short	(.L_1513 - .L_1512)
.L_1512:
        /*0004*/ 	.word	0x00000082


	//----- nvinfo : EIATTR_KPARAM_INFO
	.align		4
.L_1513:
        /*0008*/ 	.byte	0x04, 0x17
        /*000a*/ 	.short	(.L_1515 - .L_1514)
.L_1514:
        /*000c*/ 	.word	0x00000000
        /*0010*/ 	.short	0x0000
        /*0012*/ 	.short	0x0000
        /*0014*/ 	.byte	0x00, 0xf0, 0xa1, 0x04


	//----- nvinfo : EIATTR_SPARSE_MMA_MASK
	.align		4
.L_1515:
        /*0018*/ 	.byte	0x03, 0x50
        /*001a*/ 	.short	0x0000


	//----- nvinfo : EIATTR_MAXREG_COUNT
	.align		4
        /*001c*/ 	.byte	0x03, 0x1b
        /*001e*/ 	.short	0x00ff


	//----- nvinfo : EIATTR_NUM_BARRIERS
	.align		4
        /*0020*/ 	.byte	0x02, 0x4c
        /*0022*/ 	.byte	0x01
	.zero		1


	//----- nvinfo : EIATTR_MERCURY_ISA_VERSION
	.align		4
        /*0024*/ 	.byte	0x03, 0x5f
        /*0026*/ 	.short	0x0101


	//----- nvinfo : EIATTR_COOP_GROUP_MASK_REGIDS
	.align		4
        /*0028*/ 	.byte	0x04, 0x29
        /*002a*/ 	.short	(.L_1517 - .L_1516)


	//   ....[0]....
.L_1516:
        /*002c*/ 	.word	0xffffffff


	//   ....[1]....
        /*0030*/ 	.word	0xffffffff


	//   ....[2]....
        /*0034*/ 	.word	0xffffffff


	//   ....[3]....
        /*0038*/ 	.word	0xffffffff


	//   ....[4]....
        /*003c*/ 	.word	0xffffffff


	//   ....[5]....
        /*0040*/ 	.word	0xffffffff


	//   ....[6]....
        /*0044*/ 	.word	0xffffffff


	//   ....[7]....
        /*0048*/ 	.word	0xffffffff


	//   ....[8]....
        /*004c*/ 	.word	0xffffffff


	//   ....[9]....
        /*0050*/ 	.word	0xffffffff


	//   ....[10]....
        /*0054*/ 	.word	0x0500007c


	//   ....[11]....
        /*0058*/ 	.word	0x0500007c


	//   ....[12]....
        /*005c*/ 	.word	0x0500007c


	//   ....[13]....
        /*0060*/ 	.word	0x0500007c


	//   ....[14]....
        /*0064*/ 	.word	0x0500007c


	//   ....[15]....
        /*0068*/ 	.word	0x0500007c


	//   ....[16]....
        /*006c*/ 	.word	0x0500007c


	//   ....[17]....
        /*0070*/ 	.word	0x0500007c


	//   ....[18]....
        /*0074*/ 	.word	0x0500007c


	//   ....[19]....
        /*0078*/ 	.word	0x0500007c


	//----- nvinfo : EIATTR_COOP_GROUP_INSTR_OFFSETS
	.align		4
.L_1517:
        /*007c*/ 	.byte	0x04, 0x28
        /*007e*/ 	.short	(.L_1519 - .L_1518)


	//   ....[0]....
.L_1518:
        /*0080*/ 	.word	0x000011e0


	//   ....[1]....
        /*0084*/ 	.word	0x000011f0


	//   ....[2]....
        /*0088*/ 	.word	0x00001220


	//   ....[3]....
        /*008c*/ 	.word	0x00001230


	//   ....[4]....
        /*0090*/ 	.word	0x00001260


	//   ....[5]....
        /*0094*/ 	.word	0x00001270


	//   ....[6]....
        /*0098*/ 	.word	0x000012a0


	//   ....[7]....
        /*009c*/ 	.word	0x000012b0


	//   ....[8]....
        /*00a0*/ 	.word	0x000012e0


	//   ....[9]....
        /*00a4*/ 	.word	0x000012f0


	//   ....[10]....
        /*00a8*/ 	.word	0x00002c10


	//   ....[11]....
        /*00ac*/ 	.word	0x00002ca0


	//   ....[12]....
        /*00b0*/ 	.word	0x00002d10


	//   ....[13]....
        /*00b4*/ 	.word	0x00002d70


	//   ....[14]....
        /*00b8*/ 	.word	0x00002de0


	//   ....[15]....
        /*00bc*/ 	.word	0x00002e40


	//   ....[16]....
        /*00c0*/ 	.word	0x00002eb0


	//   ....[17]....
        /*00c4*/ 	.word	0x00002f10


	//   ....[18]....
        /*00c8*/ 	.word	0x00002f80


	//   ....[19]....
        /*00cc*/ 	.word	0x00002fe0


	//----- nvinfo : EIATTR_EXIT_INSTR_OFFSETS
	.align		4
.L_1519:
        /*00d0*/ 	.byte	0x04, 0x1c
        /*00d2*/ 	.short	(.L_1521 - .L_1520)


	//   ....[0]....
.L_1520:
        /*00d4*/ 	.word	0x00002b70


	//   ....[1]....
        /*00d8*/ 	.word	0x00002ba0


	//----- nvinfo : EIATTR_MAX_THREADS
	.align		4
.L_1521:
        /*00dc*/ 	.byte	0x04, 0x05
        /*00de*/ 	.short	(.L_1523 - .L_1522)
.L_1522:
        /*00e0*/ 	.word	0x00000080
        /*00e4*/ 	.word	0x00000001
        /*00e8*/ 	.word	0x00000001


	//----- nvinfo : EIATTR_CRS_STACK_SIZE
	.align		4
.L_1523:
        /*00ec*/ 	.byte	0x04, 0x1e
        /*00ee*/ 	.short	(.L_1525 - .L_1524)
.L_1524:
        /*00f0*/ 	.word	0x00000000


	//----- nvinfo : EIATTR_CBANK_PARAM_SIZE
	.align		4
.L_1525:
        /*00f4*/ 	.byte	0x03, 0x19
        /*00f6*/ 	.short	0x0128


	//----- nvinfo : EIATTR_PARAM_CBANK
	.align		4
        /*00f8*/ 	.byte	0x04, 0x0a
        /*00fa*/ 	.short	(.L_1527 - .L_1526)
	.align		4
.L_1526:
        /*00fc*/ 	.word	index@(.nv.constant0._ZN10layer_norm31ln_parallel_residual_bwd_kernelINS_13Kernel_traitsI13__nv_bfloat16S2_fS2_fjLj512ELj1ELj4ELj1ELj16ENS_18Kernel_traits_baseILj512ES2_S2_fS2_fjLj128EEEEELb1ELb1ELb0EEEvNS_9BwdParamsE)
        /*0100*/ 	.short	0x0210
        /*0102*/ 	.short	0x0128


	//----- nvinfo : EIATTR_SW_WAR
	.align		4
.L_1527:
        /*0104*/ 	.byte	0x04, 0x36
        /*0106*/ 	.short	(.L_1529 - .L_1528)
.L_1528:
        /*0108*/ 	.word	0x00000008
.L_1529:


//--------------------- .nv.info._ZN10layer_norm22ln_bwd_finalize_kernelINS_22Kernel_traits_finalizeILj512E13__nv_bfloat16S2_fS2_fjLb0ELj1024ELj4ENS_18Kernel_traits_baseILj512ES2_S2_fS2_fjLj1024EEEEELb0ELb1EEEvNS_9BwdParamsE --------------------------
	.section	.nv.info._ZN10layer_norm22ln_bwd_finalize_kernelINS_22Kernel_traits_finalizeILj512E13__nv_bfloat16S2_fS2_fjLb0ELj1024ELj4ENS_18Kernel_traits_baseILj512ES2_S2_fS2_fjLj1024EEEEELb0ELb1EEEvNS_9BwdParamsE,"",@"SHT_CUDA_INFO"
	.sectionflags	@""
	.align	4


	//----- nvinfo : EIATTR_CUDA_API_VERSION
	.align		4
        /*0000*/ 	.byte	0x04, 0x37
        /*0002*/ 	.short	(.L_1531 - .L_1530)
.L_1530:
        /*0004*/ 	.word	0x00000082


	//----- nvinfo : EIATTR_KPARAM_INFO
	.align		4
.L_1531:
        /*0008*/ 	.byte	0x04, 0x17
        /*000a*/ 	.short	(.L_1533 - .L_1532)
.L_1532:
        /*000c*/ 	.word	0x00000000
        /*0010*/ 	.short	0x0000
        /*0012*/ 	.short	0x0000
        /*0014*/ 	.byte	0x00, 0xf0, 0xa1, 0x04


	//----- nvinfo : EIATTR_SPARSE_MMA_MASK
	.align		4
.L_1533:
        /*0018*/ 	.byte	0x03, 0x50
        /*001a*/ 	.short	0x0000


	//----- nvinfo : EIATTR_MAXREG_COUNT
	.align		4
        /*001c*/ 	.byte	0x03, 0x1b
        /*001e*/ 	.short	0x0040


	//----- nvinfo : EIATTR_NUM_BARRIERS
	.align		4
        /*0020*/ 	.byte	0x02, 0x4c
        /*0022*/ 	.byte	0x01
	.zero		1


	//----- nvinfo : EIATTR_MERCURY_ISA_VERSION
	.align		4
        /*0024*/ 	.byte	0x03, 0x5f
        /*0026*/ 	.short	0x0101


	//----- nvinfo : EIATTR_COOP_GROUP_MASK_REGIDS
	.align		4
        /*0028*/ 	.byte	0x04, 0x29
        /*002a*/ 	.short	(.L_1535 - .L_1534)


	//   ....[0]....
.L_1534:
        /*002c*/ 	.word	0xffffffff


	//   ....[1]....
        /*0030*/ 	.word	0xffffffff


	//   ....[2]....
        /*0034*/ 	.word	0xffffffff


	//   ....[3]....
        /*0038*/ 	.word	0xffffffff


	//   ....[4]....
        /*003c*/ 	.word	0xffffffff


	//   ....[5]....
        /*0040*/ 	.word	0xffffffff


	//   ....[6]....
        /*0044*/ 	.word	0xffffffff


	//   ....[7]....
        /*0048*/ 	.word	0xffffffff


	//   ....[8]....
        /*004c*/ 	.word	0xffffffff


	//   ....[9]....
        /*0050*/ 	.word	0xffffffff


	//   ....[10]....
        /*0054*/ 	.word	0x05000011


	//   ....[11]....
        /*0058*/ 	.word	0x05000011


	//   ....[12]....
        /*005c*/ 	.word	0x05000011


	//   ....[13]....
        /*0060*/ 	.word	0x05000011


	//   ....[14]....
        /*0064*/ 	.word	0x05000011


	//   ....[15]....
        /*0068*/ 	.word	0x05000011


	//   ....[16]....
        /*006c*/ 	.word	0x05000011


	//   ....[17]....
        /*0070*/ 	.word	0x05000011


	//   ....[18]....
        /*0074*/ 	.word	0x05000011


	//   ....[19]....
        /*0078*/ 	.word	0x05000011


	//----- nvinfo : EIATTR_COOP_GROUP_INSTR_OFFSETS
	.align		4
.L_1535:
        /*007c*/ 	.byte	0x04, 0x28
        /*007e*/ 	.short	(.L_1537 - .L_1536)


	//   ....[0]....
.L_1536:
        /*0080*/ 	.word	0x000008e0


	//   ....[1]....
        /*0084*/ 	.word	0x000008f0


	//   ....[2]....
        /*0088*/ 	.word	0x00000920


	//   ....[3]....
        /*008c*/ 	.word	0x00000930


	//   ....[4]....
        /*0090*/ 	.word	0x00000960


	//   ....[5]....
        /*0094*/ 	.word	0x00000970


	//   ....[6]....
        /*0098*/ 	.word	0x000009a0


	//   ....[7]....
        /*009c*/ 	.word	0x000009b0


	//   ....[8]....
        /*00a0*/ 	.word	0x000009e0


	//   ....[9]....
        /*00a4*/ 	.word	0x000009f0


	//   ....[10]....
        /*00a8*/ 	.word	0x00000bf0


	//   ....[11]....
        /*00ac*/ 	.word	0x00000c60


	//   ....[12]....
        /*00b0*/ 	.word	0x00000cd0


	//   ....[13]....
        /*00b4*/ 	.word	0x00000d40


	//   ....[14]....
        /*00b8*/ 	.word	0x00000db0


	//   ....[15]....
        /*00bc*/ 	.word	0x00000e10


	//   ....[16]....
        /*00c0*/ 	.word	0x00000e80


	//   ....[17]....
        /*00c4*/ 	.word	0x00000ef0


	//   ....[18]....
        /*00c8*/ 	.word	0x00000f60


	//   ....[19]....
        /*00cc*/ 	.word	0x00000fd0


	//----- nvinfo : EIATTR_EXIT_INSTR_OFFSETS
	.align		4
.L_1537:
        /*00d0*/ 	.byte	0x04, 0x1c
        /*00d2*/ 	.short	(.L_1539 - .L_1538)


	//   ....[0]....
.L_1538:
        /*00d4*/ 	.word	0x00000070


	//   ....[1]....
        /*00d8*/ 	.word	0x00000b90


	//----- nvinfo : EIATTR_MAX_THREADS
	.align		4
.L_1539:
        /*00dc*/ 	.byte	0x04, 0x05
        /*00de*/ 	.short	(.L_1541 - .L_1540)
.L_1540:
        /*00e0*/ 	.word	0x00000400
        /*00e4*/ 	.word	0x00000001
        /*00e8*/ 	.word	0x00000001


	//----- nvinfo : EIATTR_CRS_STACK_SIZE
	.align		4
.L_1541:
        /*00ec*/ 	.byte	0x04, 0x1e
        /*00ee*/ 	.short	(.L_1543 - .L_1542)
.L_1542:
        /*00f0*/ 	.word	0x00000000


	//----- nvinfo : EIATTR_CBANK_PARAM_SIZE
	.align		4
.L_1543:
        /*00f4*/ 	.byte	0x03, 0x19
        /*00f6*/ 	.short	0x0128


	//----- nvinfo : EIATTR_PARAM_CBANK
	.align		4
        /*00f8*/ 	.byte	0x04, 0x0a
        /*00fa*/ 	.short	(.L_1545 - .L_1544)
	.align		4
.L_1544:
        /*00fc*/ 	.word	index@(.nv.constant0._ZN10layer_norm22ln_bwd_finalize_kernelINS_22Kernel_traits_finalizeILj512E13__nv_bfloat16S2_fS2_fjLb0ELj1024ELj4ENS_18Kernel_traits_baseILj512ES2_S2_fS2_fjLj1024EEEEELb0ELb1EEEvNS_9BwdParamsE)
        /*0100*/ 	.short	0x0210
        /*0102*/ 	.short	0x0128


	//----- nvinfo : EIATTR_SW_WAR
	.align		4
.L_1545:
        /*0104*/ 	.byte	0x04, 0x36
        /*0106*/ 	.short	(.L_1547 - .L_1546)
.L_1546:
        /*0108*/ 	.word	0x00000008
.L_1547:


//--------------------- .nv.info._ZN10layer_norm40ln_parallel_residual_bwd_finalize_kernelINS_22Kernel_traits_finalizeILj512E13__nv_bfloat16S2_fS2_fjLb0ELj1024ELj4ENS_18Kernel_traits_baseILj512ES2_S2_fS2_fjLj1024EEEEELb1EEEvNS_9BwdParamsE --------------------------
	.section	.nv.info._ZN10layer_norm40ln_parallel_residual_bwd_finalize_kernelINS_22Kernel_traits_finalizeILj512E13__nv_bfloat16S2_fS2_fjLb0ELj1024ELj4ENS_18Kernel_traits_baseILj512ES2_S2_fS2_fjLj1024EEEEELb1EEEvNS_9BwdParamsE,"",@"SHT_CUDA_INFO"
	.sectionflags	@""
	.align	4


	//----- nvinfo : EIATTR_CUDA_API_VERSION
	.align		4
        /*0000*/ 	.byte	0x04, 0x37
        /*0002*/ 	.short	(.L_1549 - .L_1548)
.L_1548:
        /*0004*/ 	.word	0x00000082


	//----- nvinfo : EIATTR_KPARAM_INFO
	.align		4
.L_1549:
        /*0008*/ 	.byte	0x04, 0x17
        /*000a*/ 	.short	(.L_1551 - .L_1550)
.L_1550:
        /*000c*/ 	.word	0x00000000
        /*0010*/ 	.short	0x0000
        /*0012*/ 	.short	0x0000
        /*0014*/ 	.byte	0x00, 0xf0, 0xa1, 0x04


	//----- nvinfo : EIATTR_SPARSE_MMA_MASK
	.align		4
.L_1551:
        /*0018*/ 	.byte	0x03, 0x50
        /*001a*/ 	.short	0x0000


	//----- nvinfo : EIATTR_MAXREG_COUNT
	.align		4
        /*001c*/ 	.byte	0x03, 0x1b
        /*001e*/ 	.short	0x0040


	//----- nvinfo : EIATTR_NUM_BARRIERS
	.align		4
        /*0020*/ 	.byte	0x02, 0x4c
        /*0022*/ 	.byte	0x01
	.zero		1


	//----- nvinfo : EIATTR_MERCURY_ISA_VERSION
	.align		4
        /*0024*/ 	.byte	0x03, 0x5f
        /*0026*/ 	.short	0x0101


	//----- nvinfo : EIATTR_COOP_GROUP_MASK_REGIDS
	.align		4
        /*0028*/ 	.byte	0x04, 0x29
        /*002a*/ 	.short	(.L_1553 - .L_1552)


	//   ....[0]....
.L_1552:
        /*002c*/ 	.word	0xffffffff


	//   ....[1]....
        /*0030*/ 	.word	0xffffffff


	//   ....[2]....
        /*0034*/ 	.word	0xffffffff


	//   ....[3]....
        /*0038*/ 	.word	0xffffffff


	//   ....[4]....
        /*003c*/ 	.word	0xffffffff


	//   ....[5]....
        /*0040*/ 	.word	0xffffffff


	//   ....[6]....
        /*0044*/ 	.word	0xffffffff


	//   ....[7]....
        /*0048*/ 	.word	0xffffffff


	//   ....[8]....
        /*004c*/ 	.word	0xffffffff


	//   ....[9]....
        /*0050*/ 	.word	0xffffffff


	//   ....[10]....
        /*0054*/ 	.word	0xffffffff


	//   ....[11]....
        /*0058*/ 	.word	0xffffffff


	//   ....[12]....
        /*005c*/ 	.word	0xffffffff


	//   ....[13]....
        /*0060*/ 	.word	0xffffffff


	//   ....[14]....
        /*0064*/ 	.word	0xffffffff


	//   ....[15]....
        /*0068*/ 	.word	0xffffffff


	//   ....[16]....
        /*006c*/ 	.word	0xffffffff


	//   ....[17]....
        /*0070*/ 	.word	0xffffffff


	//   ....[18]....
        /*0074*/ 	.word	0xffffffff


	//   ....[19]....
        /*0078*/ 	.word	0xffffffff


	//   ....[20]....
        /*007c*/ 	.word	0x0500000b


	//   ....[21]....
        /*0080*/ 	.word	0x0500000b


	//   ....[22]....
        /*0084*/ 	.word	0x0500000b


	//   ....[23]....
        /*0088*/ 	.word	0x0500000b


	//   ....[24]....
        /*008c*/ 	.word	0x0500000b


	//   ....[25]....
        /*0090*/ 	.word	0x0500000b


	//   ....[26]....
        /*0094*/ 	.word	0x0500000b


	//   ....[27]....
        /*0098*/ 	.word	0x0500000b


	//   ....[28]....
        /*009c*/ 	.word	0x0500000b


	//   ....[29]....
        /*00a0*/ 	.word	0x0500000b


	//   ....[30]....
        /*00a4*/ 	.word	0x0500000b


	//   ....[31]....
        /*00a8*/ 	.word	0x0500000b


	//   ....[32]....
        /*00ac*/ 	.word	0x0500000b


	//   ....[33]....
        /*00b0*/ 	.word	0x0500000b


	//   ....[34]....
        /*00b4*/ 	.word	0x0500000b


	//   ....[35]....
        /*00b8*/ 	.word	0x0500000b


	//   ....[36]....
        /*00bc*/ 	.word	0x0500000b


	//   ....[37]....
        /*00c0*/ 	.word	0x0500000b


	//   ....[38]....
        /*00c4*/ 	.word	0x0500000b


	//   ....[39]....
        /*00c8*/ 	.word	0x0500000b


	//----- nvinfo : EIATTR_COOP_GROUP_INSTR_OFFSETS
	.align		4
.L_1553:
        /*00cc*/ 	.byte	0x04, 0x28
        /*00ce*/ 	.short	(.L_1555 - .L_1554)


	//   ....[0]....
.L_1554:
        /*00d0*/ 	.word	0x00000ce0


	//   ....[1]....
        /*00d4*/ 	.word	0x00000cf0


	//   ....[2]....
        /*00d8*/ 	.word	0x00000d00


	//   ....[3]....
        /*00dc*/ 	.word	0x00000d10


	//   ....[4]....
        /*00e0*/ 	.word	0x00000d40


	//   ....[5]....
        /*00e4*/ 	.word	0x00000d70


	//   ....[6]....
        /*00e8*/ 	.word	0x00000d80


	//   ....[7]....
        /*00ec*/ 	.word	0x00000d90


	//   ....[8]....
        /*00f0*/ 	.word	0x00000db0


	//   ....[9]....
        /*00f4*/ 	.word	0x00000df0


	//   ....[10]....
        /*00f8*/ 	.word	0x00000e00


	//   ....[11]....
        /*00fc*/ 	.word	0x00000e10


	//   ....[12]....
        /*0100*/ 	.word	0x00000e30


	//   ....[13]....
        /*0104*/ 	.word	0x00000e70


	//   ....[14]....
        /*0108*/ 	.word	0x00000e80


	//   ....[15]....
        /*010c*/ 	.word	0x00000e90


	//   ....[16]....
        /*0110*/ 	.word	0x00000eb0


	//   ....[17]....
        /*0114*/ 	.word	0x00000ee0


	//   ....[18]....
        /*0118*/ 	.word	0x00000f00


	//   ....[19]....
        /*011c*/ 	.word	0x00000f10


	//   ....[20]....
        /*0120*/ 	.word	0x00001210


	//   ....[21]....
        /*0124*/ 	.word	0x00001270


	//   ....[22]....
        /*0128*/ 	.word	0x000012d0


	//   ....[23]....
        /*012c*/ 	.word	0x00001330


	//   ....[24]....
        /*0130*/ 	.word	0x00001390


	//   ....[25]....
        /*0134*/ 	.word	0x000013f0


	//   ....[26]....
        /*0138*/ 	.word	0x00001460


	//   ....[27]....
        /*013c*/ 	.word	0x000014d0


	//   ....[28]....
        /*0140*/ 	.word	0x00001540


	//   ....[29]....
        /*0144*/ 	.word	0x000015b0


	//   ....[30]....
        /*0148*/ 	.word	0x00001610


	//   ....[31]....
        /*014c*/ 	.word	0x00001680


	//   ....[32]....
        /*0150*/ 	.word	0x000016f0


	//   ....[33]....
        /*0154*/ 	.word	0x00001760


	//   ....[34]....
        /*0158*/ 	.word	0x000017d0


	//   ....[35]....
        /*015c*/ 	.word	0x00001830


	//   ....[36]....
        /*0160*/ 	.word	0x000018a0


	//   ....[37]....
        /*0164*/ 	.word	0x00001910


	//   ....[38]....
        /*0168*/ 	.word	0x00001980


	//   ....[39]....
        /*016c*/ 	.word	0x000019f0


	//----- nvinfo : EIATTR_EXIT_INSTR_OFFSETS
	.align		4
.L_1555:
        /*0170*/ 	.byte	0x04, 0x1c
        /*0172*/ 	.short	(.L_1557 - .L_1556)


	//   ....[0]....
.L_1556:
        /*0174*/ 	.word	0x00000070


	//   ....[1]....
        /*0178*/ 	.word	0x000011b0


	//----- nvinfo : EIATTR_MAX_THREADS
	.align		4
.L_1557:
        /*017c*/ 	.byte	0x04, 0x05
        /*017e*/ 	.short	(.L_1559 - .L_1558)
.L_1558:
        /*0180*/ 	.word	0x00000400
        /*0184*/ 	.word	0x00000001
        /*0188*/ 	.word	0x00000001


	//----- nvinfo : EIATTR_CRS_STACK_SIZE
	.align		4
.L_1559:
        /*018c*/ 	.byte	0x04, 0x1e
        /*018e*/ 	.short	(.L_1561 - .L_1560)
.L_1560:
        /*0190*/ 	.word	0x00000000


	//----- nvinfo : EIATTR_CBANK_PARAM_SIZE
	.align		4
.L_1561:
        /*0194*/ 	.byte	0x03, 0x19
        /*0196*/ 	.short	0x0128


	//----- nvinfo : EIATTR_PARAM_CBANK
	.align		4
        /*0198*/ 	.byte	0x04, 0x0a
        /*019a*/ 	.short	(.L_1563 - .L_1562)
	.align		4
.L_1562:
        /*019c*/ 	.word	index@(.nv.constant0._ZN10layer_norm40ln_parallel_residual_bwd_finalize_kernelINS_22Kernel_traits_finalizeILj512E13__nv_bfloat16S2_fS2_fjLb0ELj1024ELj4ENS_18Kernel_traits_baseILj512ES2_S2_fS2_fjLj1024EEEEELb1EEEvNS_9BwdParamsE)
        /*01a0*/ 	.short	0x0210
        /*01a2*/ 	.short	0x0128


	//----- nvinfo : EIATTR_SW_WAR
	.align		4
.L_1563:
        /*01a4*/ 	.byte	0x04, 0x36
        /*01a6*/ 	.short	(.L_1565 - .L_1564)
.L_1564:
        /*01a8*/ 	.word	0x00000008
.L_1565:


//--------------------- .nv.info._ZN10layer_norm31ln_parallel_residual_bwd_kernelINS_13Kernel_traitsI13__nv_bfloat16S2_fS2_fjLj512ELj1ELj4ELj1ELj16ENS_18Kernel_traits_baseILj512ES2_S2_fS2_fjLj128EEEEELb1ELb1ELb1EEEvNS_9BwdParamsE --------------------------
	.section	.nv.info._ZN10layer_norm31ln_parallel_residual_bwd_kernelINS_13Kernel_traitsI13__nv_bfloat16S2_fS2_fjLj512ELj1ELj4ELj1ELj16ENS_18Kernel_traits_baseILj512ES2_S2_fS2_fjLj128EEEEELb1ELb1ELb1EEEvNS_9BwdParamsE,"",@"SHT_CUDA_INFO"
	.sectionflags	@""
	.align	4


	//----- nvinfo : EIATTR_CUDA_API_VERSION
	.align		4
        /*0000*/ 	.byte	0x04, 0x37
        /*0002*/ 	.short	(.L_1567 - .L_1566)
.L_1566:
        /*0004*/ 	.word	0x00000082


	//----- nvinfo : EIATTR_KPARAM_INFO
	.align		4
.L_1567:
        /*0008*/ 	.byte	0x04, 0x17
        /*000a*/ 	.short	(.L_1569 - .L_1568)
.L_1568:
        /*000c*/ 	.word	0x00000000
        /*0010*/ 	.short	0x0000
        /*0012*/ 	.short	0x0000
        /*0014*/ 	.byte	0x00, 0xf0, 0xa1, 0x04


	//----- nvinfo : EIATTR_SPARSE_MMA_MASK
	.align		4
.L_1569:
        /*0018*/ 	.byte	0x03, 0x50
        /*001a*/ 	.short	0x0000


	//----- nvinfo : EIATTR_MAXREG_COUNT
	.align		4
        /*001c*/ 	.byte	0x03, 0x1b
        /*001e*/ 	.short	0x00ff


	//----- nvinfo : EIATTR_NUM_BARRIERS
	.align		4
        /*0020*/ 	.byte	0x02, 0x4c
        /*0022*/ 	.byte	0x01
	.zero		1


	//----- nvinfo : EIATTR_MERCURY_ISA_VERSION
	.align		4
        /*0024*/ 	.byte	0x03, 0x5f
        /*0026*/ 	.short	0x0101


	//----- nvinfo : EIATTR_COOP_GROUP_MASK_REGIDS
	.align		4
        /*0028*/ 	.byte	0x04, 0x29
        /*002a*/ 	.short	(.L_1571 - .L_1570)


	//   ....[0]....
.L_1570:
        /*002c*/ 	.word	0xffffffff


	//   ....[1]....
        /*0030*/ 	.word	0xffffffff


	//   ....[2]....
        /*0034*/ 	.word	0xffffffff


	//   ....[3]....
        /*0038*/ 	.word	0xffffffff


	//   ....[4]....
        /*003c*/ 	.word	0xffffffff


	//   ....[5]....
        /*0040*/ 	.word	0xffffffff


	//   ....[6]....
        /*0044*/ 	.word	0xffffffff


	//   ....[7]....
        /*0048*/ 	.word	0xffffffff


	//   ....[8]....
        /*004c*/ 	.word	0xffffffff


	//   ....[9]....
        /*0050*/ 	.word	0xffffffff


	//   ....[10]....
        /*0054*/ 	.word	0x05000084


	//   ....[11]....
        /*0058*/ 	.word	0x05000084


	//   ....[12]....
        /*005c*/ 	.word	0x05000084


	//   ....[13]....
        /*0060*/ 	.word	0x05000084


	//   ....[14]....
        /*0064*/ 	.word	0x05000084


	//   ....[15]....
        /*0068*/ 	.word	0x05000084


	//   ....[16]....
        /*006c*/ 	.word	0x05000084


	//   ....[17]....
        /*0070*/ 	.word	0x05000084


	//   ....[18]....
        /*0074*/ 	.word	0x05000084


	//   ....[19]....
        /*0078*/ 	.word	0x05000084


	//----- nvinfo : EIATTR_COOP_GROUP_INSTR_OFFSETS
	.align		4
.L_1571:
        /*007c*/ 	.byte	0x04, 0x28
        /*007e*/ 	.short	(.L_1573 - .L_1572)


	//   ....[0]....
.L_1572:
        /*0080*/ 	.word	0x00001190


	//   ....[1]....
        /*0084*/ 	.word	0x000011a0


	//   ....[2]....
        /*0088*/ 	.word	0x000011d0


	//   ....[3]....
        /*008c*/ 	.word	0x000011e0


	//   ....[4]....
        /*0090*/ 	.word	0x00001210


	//   ....[5]....
        /*0094*/ 	.word	0x00001220


	//   ....[6]....
        /*0098*/ 	.word	0x00001250


	//   ....[7]....
        /*009c*/ 	.word	0x00001260


	//   ....[8]....
        /*00a0*/ 	.word	0x00001290


	//   ....[9]....
        /*00a4*/ 	.word	0x000012a0


	//   ....[10]....
        /*00a8*/ 	.word	0x00002b20


	//   ....[11]....
        /*00ac*/ 	.word	0x00002bb0


	//   ....[12]....
        /*00b0*/ 	.word	0x00002c20


	//   ....[13]....
        /*00b4*/ 	.word	0x00002c80


	//   ....[14]....
        /*00b8*/ 	.word	0x00002cf0


	//   ....[15]....
        /*00bc*/ 	.word	0x00002d50


	//   ....[16]....
        /*00c0*/ 	.word	0x00002dc0


	//   ....[17]....
        /*00c4*/ 	.word	0x00002e20


	//   ....[18]....
        /*00c8*/ 	.word	0x00002e90


	//   ....[19]....
        /*00cc*/ 	.word	0x00002ef0


	//----- nvinfo : EIATTR_EXIT_INSTR_OFFSETS
	.align		4
.L_1573:
        /*00d0*/ 	.byte	0x04, 0x1c
        /*00d2*/ 	.short	(.L_1575 - .L_1574)


	//   ....[0]....
.L_1574:
        /*00d4*/ 	.word	0x00002ab0


	//----- nvinfo : EIATTR_MAX_THREADS
	.align		4
.L_1575:
        /*00d8*/ 	.byte	0x04, 0x05
        /*00da*/ 	.short	(.L_1577 - .L_1576)
.L_1576:
        /*00dc*/ 	.word	0x00000080
        /*00e0*/ 	.word	0x00000001
        /*00e4*/ 	.word	0x00000001


	//----- nvinfo : EIATTR_CRS_STACK_SIZE
	.align		4
.L_1577:
        /*00e8*/ 	.byte	0x04, 0x1e
        /*00ea*/ 	.short	(.L_1579 - .L_1578)
.L_1578:
        /*00ec*/ 	.word	0x00000000


	//----- nvinfo : EIATTR_CBANK_PARAM_SIZE
	.align		4
.L_1579:
        /*00f0*/ 	.byte	0x03, 0x19
        /*00f2*/ 	.short	0x0128


	//----- nvinfo : EIATTR_PARAM_CBANK
	.align		4
        /*00f4*/ 	.byte	0x04, 0x0a
        /*00f6*/ 	.short	(.L_1581 - .L_1580)
	.align		4
.L_1580:
        /*00f8*/ 	.word	index@(.nv.constant0._ZN10layer_norm31ln_parallel_residual_bwd_kernelINS_13Kernel_traitsI13__nv_bfloat16S2_fS2_fjLj512ELj1ELj4ELj1ELj16ENS_18Kernel_traits_baseILj512ES2_S2_fS2_fjLj128EEEEELb1ELb1ELb1EEEvNS_9BwdParamsE)
        /*00fc*/ 	.short	0x0210
        /*00fe*/ 	.short	0x0128


	//----- nvinfo : EIATTR_SW_WAR
	.align		4
.L_1581:
        /*0100*/ 	.byte	0x04, 0x36
        /*0102*/ 	.short	(.L_1583 - .L_1582)
.L_1582:
        /*0104*/ 	.word	0x00000008
.L_1583:


//--------------------- .nv.info._ZN10layer_norm31ln_parallel_residual_bwd_kernelINS_13Kernel_traitsIf13__nv_bfloat16fS2_fjLj512ELj1ELj4ELj1ELj16ENS_18Kernel_traits_baseILj512EfS2_fS2_fjLj128EEEEELb0ELb0ELb0EEEvNS_9BwdParamsE --------------------------
	.section	.nv.info._ZN10layer_norm31ln_parallel_residual_bwd_kernelINS_13Kernel_traitsIf13__nv_bfloat16fS2_fjLj512ELj1ELj4ELj1ELj16ENS_18Kernel_traits_baseILj512EfS2_fS2_fjLj128EEEEELb0ELb0ELb0EEEvNS_9BwdParamsE,"",@"SHT_CUDA_INFO"
	.sectionflags	@""
	.align	4


	//----- nvinfo : EIATTR_CUDA_API_VERSION
	.align		4
        /*0000*/ 	.byte	0x04, 0x37
        /*0002*/ 	.short	(.L_1585 - .L_1584)
.L_1584:
        /*0004*/ 	.word	0x00000082


	//----- nvinfo : EIATTR_KPARAM_INFO
	.align		4
.L_1585:
        /*0008*/ 	.byte	0x04, 0x17
        /*000a*/ 	.short	(.L_1587 - .L_1586)
.L_1586:
        /*000c*/ 	.word	0x00000000
        /*0010*/ 	.short	0x0000
        /*0012*/ 	.short	0x0000
        /*0014*/ 	.byte	0x00, 0xf0, 0xa1, 0x04


	//----- nvinfo : EIATTR_SPARSE_MMA_MASK
	.align		4
.L_1587:
        /*0018*/ 	.byte	0x03, 0x50
        /*001a*/ 	.short	0x0000


	//----- nvinfo : EIATTR_MAXREG_COUNT
	.align		4
        /*001c*/ 	.byte	0x03, 0x1b
        /*001e*/ 	.short	0x00ff


	//----- nvinfo : EIATTR_NUM_BARRIERS
	.align		4
        /*0020*/ 	.byte	0x02, 0x4c
        /*0022*/ 	.byte	0x01
	.zero		1


	//----- nvinfo : EIATTR_MERCURY_ISA_VERSION
	.align		4
        /*0024*/ 	.byte	0x03, 0x5f
        /*0026*/ 	.short	0x0101


	//----- nvinfo : EIATTR_COOP_GROUP_MASK_REGIDS
	.align		4
        /*0028*/ 	.byte	0x04, 0x29
        /*002a*/ 	.short	(.L_1589 - .L_1588)


	//   ....[0]....
.L_1588:
        /*002c*/ 	.word	0xffffffff


	//   ....[1]....
        /*0030*/ 	.word	0xffffffff


	//   ....[2]....
        /*0034*/ 	.word	0xffffffff


	//   ....[3]....
        /*0038*/ 	.word	0xffffffff


	//   ....[4]....
        /*003c*/ 	.word	0xffffffff


	//   ....[5]....
        /*0040*/ 	.word	0xffffffff


	//   ....[6]....
        /*0044*/ 	.word	0xffffffff


	//   ....[7]....
        /*0048*/ 	.word	0xffffffff


	//   ....[8]....
        /*004c*/ 	.word	0xffffffff


	//   ....[9]....
        /*0050*/ 	.word	0xffffffff


	//   ....[10]....
        /*0054*/ 	.word	0x0500008c


	//   ....[11]....
        /*0058*/ 	.word	0x0500008c


	//   ....[12]....
        /*005c*/ 	.word	0x0500008c


	//   ....[13]....
        /*0060*/ 	.word	0x0500008c


	//   ....[14]....
        /*0064*/ 	.word	0x0500008c


	//   ....[15]....
        /*0068*/ 	.word	0x0500008c


	//   ....[16]....
        /*006c*/ 	.word	0x0500008c


	//   ....[17]....
        /*0070*/ 	.word	0x0500008c


	//   ....[18]....
        /*0074*/ 	.word	0x0500008c


	//   ....[19]....
        /*0078*/ 	.word	0x0500008c


	//----- nvinfo : EIATTR_COOP_GROUP_INSTR_OFFSETS
	.align		4
.L_1589:
        /*007c*/ 	.byte	0x04, 0x28
        /*007e*/ 	.short	(.L_1591 - .L_1590)


	//   ....[0]....
.L_1590:
        /*0080*/ 	.word	0x00001570


	//   ....[1]....
        /*0084*/ 	.word	0x00001580


	//   ....[2]....
        /*0088*/ 	.word	0x000015b0


	//   ....[3]....
        /*008c*/ 	.word	0x000015c0


	//   ....[4]....
        /*0090*/ 	.word	0x000015f0


	//   ....[5]....
        /*0094*/ 	.word	0x00001600


	//   ....[6]....
        /*0098*/ 	.word	0x00001630


	//   ....[7]....
        /*009c*/ 	.word	0x00001640


	//   ....[8]....
        /*00a0*/ 	.word	0x00001670


	//   ....[9]....
        /*00a4*/ 	.word	0x00001680


	//   ....[10]....
        /*00a8*/ 	.word	0x00003250


	//   ....[11]....
        /*00ac*/ 	.word	0x000032e0


	//   ....[12]....
        /*00b0*/ 	.word	0x00003350


	//   ....[13]....
        /*00b4*/ 	.word	0x000033b0


	//   ....[14]....
        /*00b8*/ 	.word	0x00003420


	//   ....[15]....
        /*00bc*/ 	.word	0x00003480


	//   ....[16]....
        /*00c0*/ 	.word	0x000034f0


	//   ....[17]....
        /*00c4*/ 	.word	0x00003550


	//   ....[18]....
        /*00c8*/ 	.word	0x000035c0


	//   ....[19]....
        /*00cc*/ 	.word	0x00003620


	//----- nvinfo : EIATTR_EXIT_INSTR_OFFSETS
	.align		4
.L_1591:
        /*00d0*/ 	.byte	0x04, 0x1c
        /*00d2*/ 	.short	(.L_1593 - .L_1592)


	//   ....[0]....
.L_1592:
        /*00d4*/ 	.word	0x00003120


	//   ....[1]....
        /*00d8*/ 	.word	0x000031e0


	//----- nvinfo : EIATTR_MAX_THREADS
	.align		4
.L_1593:
        /*00dc*/ 	.byte	0x04, 0x05
        /*00de*/ 	.short	(.L_1595 - .L_1594)
.L_1594:
        /*00e0*/ 	.word	0x00000080
        /*00e4*/ 	.word	0x00000001
        /*00e8*/ 	.word	0x00000001


	//----- nvinfo : EIATTR_CRS_STACK_SIZE
	.align		4
.L_1595:
        /*00ec*/ 	.byte	0x04, 0x1e
        /*00ee*/ 	.short	(.L_1597 - .L_1596)
.L_1596:
        /*00f0*/ 	.word	0x00000000


	//----- nvinfo : EIATTR_CBANK_PARAM_SIZE
	.align		4
.L_1597:
        /*00f4*/ 	.byte	0x03, 0x19
        /*00f6*/ 	.short	0x0128


	//----- nvinfo : EIATTR_PARAM_CBANK
	.align		4
        /*00f8*/ 	.byte	0x04, 0x0a
        /*00fa*/ 	.short	(.L_1599 - .L_1598)
	.align		4
.L_1598:
        /*00fc*/ 	.word	index@(.nv.constant0._ZN10layer_norm31ln_parallel_residual_bwd_kernelINS_13Kernel_traitsIf13__nv_bfloat16fS2_fjLj512ELj1ELj4ELj1ELj16ENS_18Kernel_traits_baseILj512EfS2_fS2_fjLj128EEEEELb0ELb0ELb0EEEvNS_9BwdParamsE)
        /*0100*/ 	.short	0x0210
        /*0102*/ 	.short	0x0128


	//----- nvinfo : EIATTR_SW_WAR
	.align		4
.L_1599:
        /*0104*/ 	.byte	0x04, 0x36
        /*0106*/ 	.short	(.L_1601 - .L_1600)
.L_1600:
        /*0108*/ 	.word	0x00000008
.L_1601:


//--------------------- .nv.info._ZN10layer_norm31ln_parallel_residual_bwd_kernelINS_13Kernel_traitsIf13__nv_bfloat16fS2_fjLj512ELj1ELj4ELj1ELj16ENS_18Kernel_traits_baseILj512EfS2_fS2_fjLj128EEEEELb0ELb0ELb1EEEvNS_9BwdParamsE --------------------------
	.section	.nv.info._ZN10layer_norm31ln_parallel_residual_bwd_kernelINS_13Kernel_traitsIf13__nv_bfloat16fS2_fjLj512ELj1ELj4ELj1ELj16ENS_18Kernel_traits_baseILj512EfS2_fS2_fjLj128EEEEELb0ELb0ELb1EEEvNS_9BwdParamsE,"",@"SHT_CUDA_INFO"
	.sectionflags	@""
	.align	4


	//----- nvinfo : EIATTR_CUDA_API_VERSION
	.align		4
        /*0000*/ 	.byte	0x04, 0x37
        /*0002*/ 	.short	(.L_1603 - .L_1602)
.L_1602:
        /*0004*/ 	.word	0x00000082


	//----- nvinfo : EIATTR_KPARAM_INFO
	.align		4
.L_1603:
        /*0008*/ 	.byte	0x04, 0x17
        /*000a*/ 	.short	(.L_1605 - .L_1604)
.L_1604:
        /*000c*/ 	.word	0x00000000
        /*0010*/ 	.short	0x0000
        /*0012*/ 	.short	0x0000
        /*0014*/ 	.byte	0x00, 0xf0, 0xa1, 0x04


	//----- nvinfo : EIATTR_SPARSE_MMA_MASK
	.align		4
.L_1605:
        /*0018*/ 	.byte	0x03, 0x50
        /*001a*/ 	.short	0x0000


	//----- nvinfo : EIATTR_MAXREG_COUNT
	.align		4
        /*001c*/ 	.byte	0x03, 0x1b
        /*001e*/ 	.short	0x00ff


	//----- nvinfo : EIATTR_NUM_BARRIERS
	.align		4
        /*0020*/ 	.byte	0x02, 0x4c
        /*0022*/ 	.byte	0x01
	.zero		1


	//----- nvinfo : EIATTR_MERCURY_ISA_VERSION
	.align		4
        /*0024*/ 	.byte	0x03, 0x5f
        /*0026*/ 	.short	0x0101


	//----- nvinfo : EIATTR_COOP_GROUP_MASK_REGIDS
	.align		4
        /*0028*/ 	.byte	0x04, 0x29
        /*002a*/ 	.short	(.L_1607 - .L_1606)


	//   ....[0]....
.L_1606:
        /*002c*/ 	.word	0xffffffff


	//   ....[1]....
        /*0030*/ 	.word	0xffffffff


	//   ....[2]....
        /*0034*/ 	.word	0xffffffff


	//   ....[3]....
        /*0038*/ 	.word	0xffffffff


	//   ....[4]....
        /*003c*/ 	.word	0xffffffff


	//   ....[5]....
        /*0040*/ 	.word	0xffffffff


	//   ....[6]....
        /*0044*/ 	.word	0xffffffff


	//   ....[7]....
        /*0048*/ 	.word	0xffffffff


	//   ....[8]....
        /*004c*/ 	.word	0xffffffff


	//   ....[9]....
        /*0050*/ 	.word	0xffffffff


	//   ....[10]....
        /*0054*/ 	.word	0x050000ac


	//   ....[11]....
        /*0058*/ 	.word	0x050000ac


	//   ....[12]....
        /*005c*/ 	.word	0x050000ac


	//   ....[13]....
        /*0060*/ 	.word	0x050000ac


	//   ....[14]....
        /*0064*/ 	.word	0x050000ac


	//   ....[15]....
        /*0068*/ 	.word	0x050000ac


	//   ....[16]....
        /*006c*/ 	.word	0x050000ac


	//   ....[17]....
        /*0070*/ 	.word	0x050000ac


	//   ....[18]....
        /*0074*/ 	.word	0x050000ac


	//   ....[19]....
        /*0078*/ 	.word	0x050000ac


	//----- nvinfo : EIATTR_COOP_GROUP_INSTR_OFFSETS
	.align		4
.L_1607:
        /*007c*/ 	.byte	0x04, 0x28
        /*007e*/ 	.short	(.L_1609 - .L_1608)


	//   ....[0]....
.L_1608:
        /*0080*/ 	.word	0x00001610


	//   ....[1]....
        /*0084*/ 	.word	0x00001620


	//   ....[2]....
        /*0088*/ 	.word	0x00001650


	//   ....[3]....
        /*008c*/ 	.word	0x00001660


	//   ....[4]....
        /*0090*/ 	.word	0x00001690


	//   ....[5]....
        /*0094*/ 	.word	0x000016b0


	//   ....[6]....
        /*0098*/ 	.word	0x000016e0


	//   ....[7]....
        /*009c*/ 	.word	0x000016f0


	//   ....[8]....
        /*00a0*/ 	.word	0x00001740


	//   ....[9]....
        /*00a4*/ 	.word	0x00001760


	//   ....[10]....
        /*00a8*/ 	.word	0x000031f0


	//   ....[11]....
        /*00ac*/ 	.word	0x00003280


	//   ....[12]....
        /*00b0*/ 	.word	0x000032f0


	//   ....[13]....
        /*00b4*/ 	.word	0x00003350


	//   ....[14]....
        /*00b8*/ 	.word	0x000033c0


	//   ....[15]....
        /*00bc*/ 	.word	0x00003430


	//   ....[16]....
        /*00c0*/ 	.word	0x000034a0


	//   ....[17]....
        /*00c4*/ 	.word	0x00003500


	//   ....[18]....
        /*00c8*/ 	.word	0x00003590


	//   ....[19]....
        /*00cc*/ 	.word	0x00003600


	//----- nvinfo : EIATTR_EXIT_INSTR_OFFSETS
	.align		4
.L_1609:
        /*00d0*/ 	.byte	0x04, 0x1c
        /*00d2*/ 	.short	(.L_1611 - .L_1610)


	//   ....[0]....
.L_1610:
        /*00d4*/ 	.word	0x00003180


	//----- nvinfo : EIATTR_MAX_THREADS
	.align		4
.L_1611:
        /*00d8*/ 	.byte	0x04, 0x05
        /*00da*/ 	.short	(.L_1613 - .L_1612)
.L_1612:
        /*00dc*/ 	.word	0x00000080
        /*00e0*/ 	.word	0x00000001
        /*00e4*/ 	.word	0x00000001


	//----- nvinfo : EIATTR_CRS_STACK_SIZE
	.align		4
.L_1613:
        /*00e8*/ 	.byte	0x04, 0x1e
        /*00ea*/ 	.short	(.L_1615 - .L_1614)
.L_1614:
        /*00ec*/ 	.word	0x00000000


	//----- nvinfo : EIATTR_CBANK_PARAM_SIZE
	.align		4
.L_1615:
        /*00f0*/ 	.byte	0x03, 0x19
        /*00f2*/ 	.short	0x0128


	//----- nvinfo : EIATTR_PARAM_CBANK
	.align		4
        /*00f4*/ 	.byte	0x04, 0x0a
        /*00f6*/ 	.short	(.L_1617 - .L_1616)
	.align		4
.L_1616:
        /*00f8*/ 	.word	index@(.nv.constant0._ZN10layer_norm31ln_parallel_residual_bwd_kernelINS_13Kernel_traitsIf13__nv_bfloat16fS2_fjLj512ELj1ELj4ELj1ELj16ENS_18Kernel_traits_baseILj512EfS2_fS2_fjLj128EEEEELb0ELb0ELb1EEEvNS_9BwdParamsE)
        /*00fc*/ 	.short	0x0210
        /*00fe*/ 	.short	0x0128


	//----- nvinfo : EIATTR_SW_WAR
	.align		4
.L_1617:
        /*0100*/ 	.byte	0x04, 0x36
        /*0102*/ 	.short	(.L_1619 - .L_1618)
.L_1618:
        /*0104*/ 	.word	0x00000008
.L_1619:


//--------------------- .nv.info._ZN10layer_norm31ln_parallel_residual_bwd_kernelINS_13Kernel_traitsIf13__nv_bfloat16fS2_fjLj512ELj1ELj4ELj1ELj16ENS_18Kernel_traits_baseILj512EfS2_fS2_fjLj128EEEEELb0ELb1ELb0EEEvNS_9BwdParamsE --------------------------
	.section	.nv.info._ZN10layer_norm31ln_parallel_residual_bwd_kernelINS_13Kernel_traitsIf13__nv_bfloat16fS2_fjLj512ELj1ELj4ELj1ELj16ENS_18Kernel_traits_baseILj512EfS2_fS2_fjLj128EEEEELb0ELb1ELb0EEEvNS_9BwdParamsE,"",@"SHT_CUDA_INFO"
	.sectionflags	@""
	.align	4


	//----- nvinfo : EIATTR_CUDA_API_VERSION
	.align		4
        /*0000*/ 	.byte	0x04, 0x37
        /*0002*/ 	.short	(.L_1621 - .L_1620)
.L_1620:
        /*0004*/ 	.word	0x00000082


	//----- nvinfo : EIATTR_KPARAM_INFO
	.align		4
.L_1621:
        /*0008*/ 	.byte	0x04, 0x17
        /*000a*/ 	.short	(.L_1623 - .L_1622)
.L_1622:
        /*000c*/ 	.word	0x00000000
        /*0010*/ 	.short	0x0000
        /*0012*/ 	.short	0x0000
        /*0014*/ 	.byte	0x00, 0xf0, 0xa1, 0x04


	//----- nvinfo : EIATTR_SPARSE_MMA_MASK
	.align		4
.L_1623:
        /*0018*/ 	.byte	0x03, 0x50
        /*001a*/ 	.short	0x0000


	//----- nvinfo : EIATTR_MAXREG_COUNT
	.align		4
        /*001c*/ 	.byte	0x03, 0x1b
        /*001e*/ 	.short	0x00ff


	//----- nvinfo : EIATTR_NUM_BARRIERS
	.align		4
        /*0020*/ 	.byte	0x02, 0x4c
        /*0022*/ 	.byte	0x01
	.zero		1


	//----- nvinfo : EIATTR_MERCURY_ISA_VERSION
	.align		4
        /*0024*/ 	.byte	0x03, 0x5f
        /*0026*/ 	.short	0x0101


	//----- nvinfo : EIATTR_COOP_GROUP_MASK_REGIDS
	.align		4
        /*0028*/ 	.byte	0x04, 0x29
        /*002a*/ 	.short	(.L_1625 - .L_1624)


	//   ....[0]....
.L_1624:
        /*002c*/ 	.word	0xffffffff


	//   ....[1]....
        /*0030*/ 	.word	0xffffffff


	//   ....[2]....
        /*0034*/ 	.word	0xffffffff


	//   ....[3]....
        /*0038*/ 	.word	0xffffffff


	//   ....[4]....
        /*003c*/ 	.word	0xffffffff


	//   ....[5]....
        /*0040*/ 	.word	0xffffffff


	//   ....[6]....
        /*0044*/ 	.word	0xffffffff


	//   ....[7]....
        /*0048*/ 	.word	0xffffffff


	//   ....[8]....
        /*004c*/ 	.word	0xffffffff


	//   ....[9]....
        /*0050*/ 	.word	0xffffffff


	//   ....[10]....
        /*0054*/ 	.word	0x05000007


	//   ....[11]....
        /*0058*/ 	.word	0x05000007


	//   ....[12]....
        /*005c*/ 	.word	0x05000007


	//   ....[13]....
        /*0060*/ 	.word	0x05000007


	//   ....[14]....
        /*0064*/ 	.word	0x05000007


	//   ....[15]....
        /*0068*/ 	.word	0x05000007


	//   ....[16]....
        /*006c*/ 	.word	0x05000007


	//   ....[17]....
        /*0070*/ 	.word	0x05000007


	//   ....[18]....
        /*0074*/ 	.word	0x05000007


	//   ....[19]....
        /*0078*/ 	.word	0x05000007


	//----- nvinfo : EIATTR_COOP_GROUP_INSTR_OFFSETS
	.align		4
.L_1625:
        /*007c*/ 	.byte	0x04, 0x28
        /*007e*/ 	.short	(.L_1627 - .L_1626)


	//   ....[0]....
.L_1626:
        /*0080*/ 	.word	0x00000f00


	//   ....[1]....
        /*0084*/ 	.word	0x00000f10


	//   ....[2]....
        /*0088*/ 	.word	0x00000f40


	//   ....[3]....
        /*008c*/ 	.word	0x00000f50


	//   ....[4]....
        /*0090*/ 	.word	0x00000f80


	//   ....[5]....
        /*0094*/ 	.word	0x00000f90


	//   ....[6]....
        /*0098*/ 	.word	0x00000fc0


	//   ....[7]....
        /*009c*/ 	.word	0x00000fd0


	//   ....[8]....
        /*00a0*/ 	.word	0x00001000


	//   ....[9]....
        /*00a4*/ 	.word	0x00001010


	//   ....[10]....
        /*00a8*/ 	.word	0x000023e0


	//   ....[11]....
        /*00ac*/ 	.word	0x00002470


	//   ....[12]....
        /*00b0*/ 	.word	0x000024f0


	//   ....[13]....
        /*00b4*/ 	.word	0x00002560


	//   ....[14]....
        /*00b8*/ 	.word	0x000025e0


	//   ....[15]....
        /*00bc*/ 	.word	0x00002650


	//   ....[16]....
        /*00c0*/ 	.word	0x000026d0


	//   ....[17]....
        /*00c4*/ 	.word	0x00002740


	//   ....[18]....
        /*00c8*/ 	.word	0x000027c0


	//   ....[19]....
        /*00cc*/ 	.word	0x00002820


	//----- nvinfo : EIATTR_EXIT_INSTR_OFFSETS
	.align		4
.L_1627:
        /*00d0*/ 	.byte	0x04, 0x1c
        /*00d2*/ 	.short	(.L_1629 - .L_1628)


	//   ....[0]....
.L_1628:
        /*00d4*/ 	.word	0x00002340


	//   ....[1]....
        /*00d8*/ 	.word	0x00002370


	//----- nvinfo : EIATTR_MAX_THREADS
	.align		4
.L_1629:
        /*00dc*/ 	.byte	0x04, 0x05
        /*00de*/ 	.short	(.L_1631 - .L_1630)
.L_1630:
        /*00e0*/ 	.word	0x00000080
        /*00e4*/ 	.word	0x00000001
        /*00e8*/ 	.word	0x00000001


	//----- nvinfo : EIATTR_CRS_STACK_SIZE
	.align		4
.L_1631:
        /*00ec*/ 	.byte	0x04, 0x1e
        /*00ee*/ 	.short	(.L_1633 - .L_1632)
.L_1632:
        /*00f0*/ 	.word	0x00000000


	//----- nvinfo : EIATTR_CBANK_PARAM_SIZE
	.align		4
.L_1633:
        /*00f4*/ 	.byte	0x03, 0x19
        /*00f6*/ 	.short	0x0128


	//----- nvinfo : EIATTR_PARAM_CBANK
	.align		4
        /*00f8*/ 	.byte	0x04, 0x0a
        /*00fa*/ 	.short	(.L_1635 - .L_1634)
	.align		4
.L_1634:
        /*00fc*/ 	.word	index@(.nv.constant0._ZN10layer_norm31ln_parallel_residual_bwd_kernelINS_13Kernel_traitsIf13__nv_bfloat16fS2_fjLj512ELj1ELj4ELj1ELj16ENS_18Kernel_traits_baseILj512EfS2_fS2_fjLj128EEEEELb0ELb1ELb0EEEvNS_9BwdParamsE)
        /*0100*/ 	.short	0x0210
        /*0102*/ 	.short	0x0128


	//----- nvinfo : EIATTR_SW_WAR
	.align		4
.L_1635:
        /*0104*/ 	.byte	0x04, 0x36
        /*0106*/ 	.short	(.L_1637 - .L_1636)
.L_1636:
        /*0108*/ 	.word	0x00000008
.L_1637:


//--------------------- .nv.info._ZN10layer_norm31ln_parallel_residual_bwd_kernelINS_13Kernel_traitsIf13__nv_bfloat16fS2_fjLj512ELj1ELj4ELj1ELj16ENS_18Kernel_traits_baseILj512EfS2_fS2_fjLj128EEEEELb0ELb1ELb1EEEvNS_9BwdParamsE --------------------------
	.section	.nv.info._ZN10layer_norm31ln_parallel_residual_bwd_kernelINS_13Kernel_traitsIf13__nv_bfloat16fS2_fjLj512ELj1ELj4ELj1ELj16ENS_18Kernel_traits_baseILj512EfS2_fS2_fjLj128EEEEELb0ELb1ELb1EEEvNS_9BwdParamsE,"",@"SHT_CUDA_INFO"
	.sectionflags	@""
	.align	4


	//----- nvinfo : EIATTR_CUDA_API_VERSION
	.align		4
        /*0000*/ 	.byte	0x04, 0x37
        /*0002*/ 	.short	(.L_1639 - .L_1638)
.L_1638:
        /*0004*/ 	.word	0x00000082


	//----- nvinfo : EIATTR_KPARAM_INFO
	.align		4
.L_1639:
        /*0008*/ 	.byte	0x04, 0x17
        /*000a*/ 	.short	(.L_1641 - .L_1640)
.L_1640:
        /*000c*/ 	.word	0x00000000
        /*0010*/ 	.short	0x0000
        /*0012*/ 	.short	0x0000
        /*0014*/ 	.byte	0x00, 0xf0, 0xa1, 0x04


	//----- nvinfo : EIATTR_SPARSE_MMA_MASK
	.align		4
.L_1641:
        /*0018*/ 	.byte	0x03, 0x50
        /*001a*/ 	.short	0x0000


	//----- nvinfo : EIATTR_MAXREG_COUNT
	.align		4
        /*001c*/ 	.byte	0x03, 0x1b
        /*001e*/ 	.short	0x00ff


	//----- nvinfo : EIATTR_NUM_BARRIERS
	.align		4
        /*0020*/ 	.byte	0x02, 0x4c
        /*0022*/ 	.byte	0x01
	.zero		1


	//----- nvinfo : EIATTR_MERCURY_ISA_VERSION
	.align		4
        /*0024*/ 	.byte	0x03, 0x5f
        /*0026*/ 	.short	0x0101


	//----- nvinfo : EIATTR_COOP_GROUP_MASK_REGIDS
	.align		4
        /*0028*/ 	.byte	0x04, 0x29
        /*002a*/ 	.short	(.L_1643 - .L_1642)


	//   ....[0]....
.L_1642:
        /*002c*/ 	.word	0xffffffff


	//   ....[1]....
        /*0030*/ 	.word	0xffffffff


	//   ....[2]....
        /*0034*/ 	.word	0xffffffff


	//   ....[3]....
        /*0038*/ 	.word	0xffffffff


	//   ....[4]....
        /*003c*/ 	.word	0xffffffff


	//   ....[5]....
        /*0040*/ 	.word	0xffffffff


	//   ....[6]....
        /*0044*/ 	.word	0xffffffff


	//   ....[7]....
        /*0048*/ 	.word	0xffffffff


	//   ....[8]....
        /*004c*/ 	.word	0xffffffff


	//   ....[9]....
        /*0050*/ 	.word	0xffffffff


	//   ....[10]....
        /*0054*/ 	.word	0x05000076


	//   ....[11]....
        /*0058*/ 	.word	0x05000076


	//   ....[12]....
        /*005c*/ 	.word	0x05000076


	//   ....[13]....
        /*0060*/ 	.word	0x05000076


	//   ....[14]....
        /*0064*/ 	.word	0x05000076


	//   ....[15]....
        /*0068*/ 	.word	0x05000076


	//   ....[16]....
        /*006c*/ 	.word	0x05000076


	//   ....[17]....
        /*0070*/ 	.word	0x05000076


	//   ....[18]....
        /*0074*/ 	.word	0x05000076


	//   ....[19]....
        /*0078*/ 	.word	0x05000076


	//----- nvinfo : EIATTR_COOP_GROUP_INSTR_OFFSETS
	.align		4
.L_1643:
        /*007c*/ 	.byte	0x04, 0x28
        /*007e*/ 	.short	(.L_1645 - .L_1644)


	//   ....[0]....
.L_1644:
        /*0080*/ 	.word	0x00000ec0


	//   ....[1]....
        /*0084*/ 	.word	0x00000ed0


	//   ....[2]....
        /*0088*/ 	.word	0x00000f00


	//   ....[3]....
        /*008c*/ 	.word	0x00000f10


	//   ....[4]....
        /*0090*/ 	.word	0x00000f40


	//   ....[5]....
        /*0094*/ 	.word	0x00000f50


	//   ....[6]....
        /*0098*/ 	.word	0x00000f80


	//   ....[7]....
        /*009c*/ 	.word	0x00000f90


	//   ....[8]....
        /*00a0*/ 	.word	0x00000fc0


	//   ....[9]....
        /*00a4*/ 	.word	0x00000fd0


	//   ....[10]....
        /*00a8*/ 	.word	0x000022d0


	//   ....[11]....
        /*00ac*/ 	.word	0x00002360


	//   ....[12]....
        /*00b0*/ 	.word	0x000023c0


	//   ....[13]....
        /*00b4*/ 	.word	0x00002420


	//   ....[14]....
        /*00b8*/ 	.word	0x00002480


	//   ....[15]....
        /*00bc*/ 	.word	0x000024e0


	//   ....[16]....
        /*00c0*/ 	.word	0x00002540


	//   ....[17]....
        /*00c4*/ 	.word	0x000025a0


	//   ....[18]....
        /*00c8*/ 	.word	0x00002600


	//   ....[19]....
        /*00cc*/ 	.word	0x00002660


	//----- nvinfo : EIATTR_EXIT_INSTR_OFFSETS
	.align		4
.L_1645:
        /*00d0*/ 	.byte	0x04, 0x1c
        /*00d2*/ 	.short	(.L_1647 - .L_1646)


	//   ....[0]....
.L_1646:
        /*00d4*/ 	.word	0x00002270


	//----- nvinfo : EIATTR_MAX_THREADS
	.align		4
.L_1647:
        /*00d8*/ 	.byte	0x04, 0x05
        /*00da*/ 	.short	(.L_1649 - .L_1648)
.L_1648:
        /*00dc*/ 	.word	0x00000080
        /*00e0*/ 	.word	0x00000001
        /*00e4*/ 	.word	0x00000001


	//----- nvinfo : EIATTR_CRS_STACK_SIZE
	.align		4
.L_1649:
        /*00e8*/ 	.byte	0x04, 0x1e
        /*00ea*/ 	.short	(.L_1651 - .L_1650)
.L_1650:
        /*00ec*/ 	.word	0x00000000


	//----- nvinfo : EIATTR_CBANK_PARAM_SIZE
	.align		4
.L_1651:
        /*00f0*/ 	.byte	0x03, 0x19
        /*00f2*/ 	.short	0x0128


	//----- nvinfo : EIATTR_PARAM_CBANK
	.align		4
        /*00f4*/ 	.byte	0x04, 0x0a
        /*00f6*/ 	.short	(.L_1653 - .L_1652)
	.align		4
.L_1652:
        /*00f8*/ 	.word	index@(.nv.constant0._ZN10layer_norm31ln_parallel_residual_bwd_kernelINS_13Kernel_traitsIf13__nv_bfloat16fS2_fjLj512ELj1ELj4ELj1ELj16ENS_18Kernel_traits_baseILj512EfS2_fS2_fjLj128EEEEELb0ELb1ELb1EEEvNS_9BwdParamsE)
        /*00fc*/ 	.short	0x0210
        /*00fe*/ 	.short	0x0128


	//----- nvinfo : EIATTR_SW_WAR
	.align		4
.L_1653:
        /*0100*/ 	.byte	0x04, 0x36
        /*0102*/ 	.short	(.L_1655 - .L_1654)
.L_1654:
        /*0104*/ 	.word	0x00000008
.L_1655:


//--------------------- .nv.info._ZN10layer_norm31ln_parallel_residual_bwd_kernelINS_13Kernel_traitsIf13__nv_bfloat16fS2_fjLj512ELj1ELj4ELj1ELj16ENS_18Kernel_traits_baseILj512EfS2_fS2_fjLj128EEEEELb1ELb0ELb0EEEvNS_9BwdParamsE --------------------------
	.section	.nv.info._ZN10layer_norm31ln_parallel_residual_bwd_kernelINS_13Kernel_traitsIf13__nv_bfloat16fS2_fjLj512ELj1ELj4ELj1ELj16ENS_18Kernel_traits_baseILj512EfS2_fS2_fjLj128EEEEELb1ELb0ELb0EEEvNS_9BwdParamsE,"",@"SHT_CUDA_INFO"
	.sectionflags	@""
	.align	4


	//----- nvinfo : EIATTR_CUDA_API_VERSION
	.align		4
        /*0000*/ 	.byte	0x04, 0x37
        /*0002*/ 	.short	(.L_1657 - .L_1656)
.L_1656:
        /*0004*/ 	.word	0x00000082


	//----- nvinfo : EIATTR_KPARAM_INFO
	.align		4
.L_1657:
        /*0008*/ 	.byte	0x04, 0x17
        /*000a*/ 	.short	(.L_1659 - .L_1658)
.L_1658:
        /*000c*/ 	.word	0x00000000
        /*0010*/ 	.short	0x0000
        /*0012*/ 	.short	0x0000
        /*0014*/ 	.byte	0x00, 0xf0, 0xa1, 0x04


	//----- nvinfo : EIATTR_SPARSE_MMA_MASK
	.align		4
.L_1659:
        /*0018*/ 	.byte	0x03, 0x50
        /*001a*/ 	.short	0x0000


	//----- nvinfo : EIATTR_MAXREG_COUNT
	.align		4
        /*001c*/ 	.byte	0x03, 0x1b
        /*001e*/ 	.short	0x00ff


	//----- nvinfo : EIATTR_NUM_BARRIERS
	.align		4
        /*0020*/ 	.byte	0x02, 0x4c
        /*0022*/ 	.byte	0x01
	.zero		1


	//----- nvinfo : EIATTR_MERCURY_ISA_VERSION
	.align		4
        /*0024*/ 	.byte	0x03, 0x5f
        /*0026*/ 	.short	0x0101


	//----- nvinfo : EIATTR_COOP_GROUP_MASK_REGIDS
	.align		4
        /*0028*/ 	.byte	0x04, 0x29
        /*002a*/ 	.short	(.L_1661 - .L_1660)


	//   ....[0]....
.L_1660:
        /*002c*/ 	.word	0xffffffff


	//   ....[1]....
        /*0030*/ 	.word	0xffffffff


	//   ....[2]....
        /*0034*/ 	.word	0xffffffff


	//   ....[3]....
        /*0038*/ 	.word	0xffffffff


	//   ....[4]....
        /*003c*/ 	.word	0xffffffff


	//   ....[5]....
        /*0040*/ 	.word	0xffffffff


	//   ....[6]....
        /*0044*/ 	.word	0xffffffff


	//   ....[7]....
        /*0048*/ 	.word	0xffffffff


	//   ....[8]....
        /*004c*/ 	.word	0xffffffff


	//   ....[9]....
        /*0050*/ 	.word	0xffffffff


	//   ....[10]....
        /*0054*/ 	.word	0x05000090


	//   ....[11]....
        /*0058*/ 	.word	0x05000090


	//   ....[12]....
        /*005c*/ 	.word	0x05000090


	//   ....[13]....
        /*0060*/ 	.word	0x05000090


	//   ....[14]....
        /*0064*/ 	.word	0x05000090


	//   ....[15]....
        /*0068*/ 	.word	0x05000090


	//   ....[16]....
        /*006c*/ 	.word	0x05000090


	//   ....[17]....
        /*0070*/ 	.word	0x05000090


	//   ....[18]....
        /*0074*/ 	.word	0x05000090


	//   ....[19]....
        /*0078*/ 	.word	0x05000090


	//----- nvinfo : EIATTR_COOP_GROUP_INSTR_OFFSETS
	.align		4
.L_1661:
        /*007c*/ 	.byte	0x04, 0x28
        /*007e*/ 	.short	(.L_1663 - .L_1662)


	//   ....[0]....
.L_1662:
        /*0080*/ 	.word	0x00001700


	//   ....[1]....
        /*0084*/ 	.word	0x00001710


	//   ....[2]....
        /*0088*/ 	.word	0x00001740


	//   ....[3]....
        /*008c*/ 	.word	0x00001750


	//   ....[4]....
        /*0090*/ 	.word	0x00001780


	//   ....[5]....
        /*0094*/ 	.word	0x00001790


	//   ....[6]....
        /*0098*/ 	.word	0x000017c0


	//   ....[7]....
        /*009c*/ 	.word	0x000017d0


	//   ....[8]....
        /*00a0*/ 	.word	0x00001800


	//   ....[9]....
        /*00a4*/ 	.word	0x00001810


	//   ....[10]....
        /*00a8*/ 	.word	0x00003940


	//   ....[11]....
        /*00ac*/ 	.word	0x000039d0


	//   ....[12]....
        /*00b0*/ 	.word	0x00003a40


	//   ....[13]....
        /*00b4*/ 	.word	0x00003aa0


	//   ....[14]....
        /*00b8*/ 	.word	0x00003b10


	//   ....[15]....
        /*00bc*/ 	.word	0x00003b70


	//   ....[16]....
        /*00c0*/ 	.word	0x00003be0


	//   ....[17]....
        /*00c4*/ 	.word	0x00003c40


	//   ....[18]....
        /*00c8*/ 	.word	0x00003cb0


	//   ....[19]....
        /*00cc*/ 	.word	0x00003d10


	//----- nvinfo : EIATTR_EXIT_INSTR_OFFSETS
	.align		4
.L_1663:
        /*00d0*/ 	.byte	0x04, 0x1c
        /*00d2*/ 	.short	(.L_1665 - .L_1664)


	//   ....[0]....
.L_1664:
        /*00d4*/ 	.word	0x00003810


	//   ....[1]....
        /*00d8*/ 	.word	0x000038d0


	//----- nvinfo : EIATTR_MAX_THREADS
	.align		4
.L_1665:
        /*00dc*/ 	.byte	0x04, 0x05
        /*00de*/ 	.short	(.L_1667 - .L_1666)
.L_1666:
        /*00e0*/ 	.word	0x00000080
        /*00e4*/ 	.word	0x00000001
        /*00e8*/ 	.word	0x00000001


	//----- nvinfo : EIATTR_CRS_STACK_SIZE
	.align		4
.L_1667:
        /*00ec*/ 	.byte	0x04, 0x1e
        /*00ee*/ 	.short	(.L_1669 - .L_1668)
.L_1668:
        /*00f0*/ 	.word	0x00000000


	//----- nvinfo : EIATTR_CBANK_PARAM_SIZE
	.align		4
.L_1669:
        /*00f4*/ 	.byte	0x03, 0x19
        /*00f6*/ 	.short	0x0128


	//----- nvinfo : EIATTR_PARAM_CBANK
	.align		4
        /*00f8*/ 	.byte	0x04, 0x0a
        /*00fa*/ 	.short	(.L_1671 - .L_1670)
	.align		4
.L_1670:
        /*00fc*/ 	.word	index@(.nv.constant0._ZN10layer_norm31ln_parallel_residual_bwd_kernelINS_13Kernel_traitsIf13__nv_bfloat16fS2_fjLj512ELj1ELj4ELj1ELj16ENS_18Kernel_traits_baseILj512EfS2_fS2_fjLj128EEEEELb1ELb0ELb0EEEvNS_9BwdParamsE)
        /*0100*/ 	.short	0x0210
        /*0102*/ 	.short	0x0128


	//----- nvinfo : EIATTR_SW_WAR
	.align		4
.L_1671:
        /*0104*/ 	.byte	0x04, 0x36
        /*0106*/ 	.short	(.L_1673 - .L_1672)
.L_1672:
        /*0108*/ 	.word	0x00000008
.L_1673:


//--------------------- .nv.info._ZN10layer_norm31ln_parallel_residual_bwd_kernelINS_13Kernel_traitsIf13__nv_bfloat16fS2_fjLj512ELj1ELj4ELj1ELj16ENS_18Kernel_traits_baseILj512EfS2_fS2_fjLj128EEEEELb1ELb0ELb1EEEvNS_9BwdParamsE --------------------------
	.section	.nv.info._ZN10layer_norm31ln_parallel_residual_bwd_kernelINS_13Kernel_traitsIf13__nv_bfloat16fS2_fjLj512ELj1ELj4ELj1ELj16ENS_18Kernel_traits_baseILj512EfS2_fS2_fjLj128EEEEELb1ELb0ELb1EEEvNS_9BwdParamsE,"",@"SHT_CUDA_INFO"
	.sectionflags	@""
	.align	4


	//----- nvinfo : EIATTR_CUDA_API_VERSION
	.align		4
        /*0000*/ 	.byte	0x04, 0x37
        /*0002*/ 	.short	(.L_1675 - .L_1674)
.L_1674:
        /*0004*/ 	.word	0x00000082


	//----- nvinfo : EIATTR_KPARAM_INFO
	.align		4
.L_1675:
        /*0008*/ 	.byte	0x04, 0x17
        /*000a*/ 	.short	(.L_1677 - .L_1676)
.L_1676:
        /*000c*/ 	.word	0x00000000
        /*0010*/ 	.short	0x0000
        /*0012*/ 	.short	0x0000
        /*0014*/ 	.byte	0x00, 0xf0, 0xa1, 0x04


	//----- nvinfo : EIATTR_SPARSE_MMA_MASK
	.align		4
.L_1677:
        /*0018*/ 	.byte	0x03, 0x50
        /*001a*/ 	.short	0x0000


	//----- nvinfo : EIATTR_MAXREG_COUNT
	.align		4
        /*001c*/ 	.byte	0x03, 0x1b
        /*001e*/ 	.short	0x00ff


	//----- nvinfo : EIATTR_NUM_BARRIERS
	.align		4
        /*0020*/ 	.byte	0x02, 0x4c
        /*0022*/ 	.byte	0x01
	.zero		1


	//----- nvinfo : EIATTR_MERCURY_ISA_VERSION
	.align		4
        /*0024*/ 	.byte	0x03, 0x5f
        /*0026*/ 	.short	0x0101


	//----- nvinfo : EIATTR_COOP_GROUP_MASK_REGIDS
	.align		4
        /*0028*/ 	.byte	0x04, 0x29
        /*002a*/ 	.short	(.L_1679 - .L_1678)


	//   ....[0]....
.L_1678:
        /*002c*/ 	.word	0xffffffff


	//   ....[1]....
        /*0030*/ 	.word	0xffffffff


	//   ....[2]....
        /*0034*/ 	.word	0xffffffff


	//   ....[3]....
        /*0038*/ 	.word	0xffffffff


	//   ....[4]....
        /*003c*/ 	.word	0xffffffff


	//   ....[5]....
        /*0040*/ 	.word	0xffffffff


	//   ....[6]....
        /*0044*/ 	.word	0xffffffff


	//   ....[7]....
        /*0048*/ 	.word	0xffffffff


	//   ....[8]....
        /*004c*/ 	.word	0xffffffff


	//   ....[9]....
        /*0050*/ 	.word	0xffffffff


	//   ....[10]....
        /*0054*/ 	.word	0x050000b4


	//   ....[11]....
        /*0058*/ 	.word	0x050000b4


	//   ....[12]....
        /*005c*/ 	.word	0x050000b4


	//   ....[13]....
        /*0060*/ 	.word	0x050000b4


	//   ....[14]....
        /*0064*/ 	.word	0x050000b4


	//   ....[15]....
        /*0068*/ 	.word	0x050000b4


	//   ....[16]....
        /*006c*/ 	.word	0x050000b4


	//   ....[17]....
        /*0070*/ 	.word	0x050000b4


	//   ....[18]....
        /*0074*/ 	.word	0x050000b4


	//   ....[19]....
        /*0078*/ 	.word	0x050000b4


	//----- nvinfo : EIATTR_COOP_GROUP_INSTR_OFFSETS
	.align		4
.L_1679:
        /*007c*/ 	.byte	0x04, 0x28
        /*007e*/ 	.short	(.L_1681 - .L_1680)


	//   ....[0]....
.L_1680:
        /*0080*/ 	.word	0x000016e0


	//   ....[1]....
        /*0084*/ 	.word	0x000016f0


	//   ....[2]....
        /*0088*/ 	.word	0x00001720


	//   ....[3]....
        /*008c*/ 	.word	0x00001730


	//   ....[4]....
        /*0090*/ 	.word	0x00001770


	//   ....[5]....
        /*0094*/ 	.word	0x00001780


	//   ....[6]....
        /*0098*/ 	.word	0x000017b0


	//   ....[7]....
        /*009c*/ 	.word	0x000017c0


	//   ....[8]....
        /*00a0*/ 	.word	0x000017f0


	//   ....[9]....
        /*00a4*/ 	.word	0x00001820


	//   ....[10]....
        /*00a8*/ 	.word	0x000037b0


	//   ....[11]....
        /*00ac*/ 	.word	0x00003840


	//   ....[12]....
        /*00b0*/ 	.word	0x000038b0


	//   ....[13]....
        /*00b4*/ 	.word	0x00003910


	//   ....[14]....
        /*00b8*/ 	.word	0x00003990


	//   ....[15]....
        /*00bc*/ 	.word	0x000039f0


	//   ....[16]....
        /*00c0*/ 	.word	0x00003a60


	//   ....[17]....
        /*00c4*/ 	.word	0x00003ac0


	//   ....[18]....
        /*00c8*/ 	.word	0x00003b30


	//   ....[19]....
        /*00cc*/ 	.word	0x00003bb0


	//----- nvinfo : EIATTR_EXIT_INSTR_OFFSETS
	.align		4
.L_1681:
        /*00d0*/ 	.byte	0x04, 0x1c
        /*00d2*/ 	.short	(.L_1683 - .L_1682)


	//   ....[0]....
.L_1682:
        /*00d4*/ 	.word	0x00003740


	//----- nvinfo : EIATTR_MAX_THREADS
	.align		4
.L_1683:
        /*00d8*/ 	.byte	0x04, 0x05
        /*00da*/ 	.short	(.L_1685 - .L_1684)
.L_1684:
        /*00dc*/ 	.word	0x00000080
        /*00e0*/ 	.word	0x00000001
        /*00e4*/ 	.word	0x00000001


	//----- nvinfo : EIATTR_CRS_STACK_SIZE
	.align		4
.L_1685:
        /*00e8*/ 	.byte	0x04, 0x1e
        /*00ea*/ 	.short	(.L_1687 - .L_1686)
.L_1686:
        /*00ec*/ 	.word	0x00000000


	//----- nvinfo : EIATTR_CBANK_PARAM_SIZE
	.align		4
.L_1687:
        /*00f0*/ 	.byte	0x03, 0x19
        /*00f2*/ 	.short	0x0128


	//----- nvinfo : EIATTR_PARAM_CBANK
	.align		4
        /*00f4*/ 	.byte	0x04, 0x0a
        /*00f6*/ 	.short	(.L_1689 - .L_1688)
	.align		4
.L_1688:
        /*00f8*/ 	.word	index@(.nv.constant0._ZN10layer_norm31ln_parallel_residual_bwd_kernelINS_13Kernel_traitsIf13__nv_bfloat16fS2_fjLj512ELj1ELj4ELj1ELj16ENS_18Kernel_traits_baseILj512EfS2_fS2_fjLj128EEEEELb1ELb0ELb1EEEvNS_9BwdParamsE)
        /*00fc*/ 	.short	0x0210
        /*00fe*/ 	.short	0x0128


	//----- nvinfo : EIATTR_SW_WAR
	.align		4
.L_1689:
        /*0100*/ 	.byte	0x04, 0x36
        /*0102*/ 	.short	(.L_1691 - .L_1690)
.L_1690:
        /*0104*/ 	.word	0x00000008
.L_1691:


//--------------------- .nv.info._ZN10layer_norm22ln_bwd_finalize_kernelINS_22Kernel_traits_finalizeILj512Ef13__nv_bfloat16fS2_fjLb0ELj1024ELj4ENS_18Kernel_traits_baseILj512EfS2_fS2_fjLj1024EEEEELb0ELb0EEEvNS_9BwdParamsE --------------------------
	.section	.nv.info._ZN10layer_norm22ln_bwd_finalize_kernelINS_22Kernel_traits_finalizeILj512Ef13__nv_bfloat16fS2_fjLb0ELj1024ELj4ENS_18Kernel_traits_baseILj512EfS2_fS2_fjLj1024EEEEELb0ELb0EEEvNS_9BwdParamsE,"",@"SHT_CUDA_INFO"
	.sectionflags	@""
	.align	4


	//----- nvinfo : EIATTR_CUDA_API_VERSION
	.align		4
        /*0000*/ 	.byte	0x04, 0x37
        /*0002*/ 	.short	(.L_1693 - .L_1692)
.L_1692:
        /*0004*/ 	.word	0x00000082


	//----- nvinfo : EIATTR_KPARAM_INFO
	.align		4
.L_1693:
        /*0008*/ 	.byte	0x04, 0x17
        /*000a*/ 	.short	(.L_1695 - .L_1694)
.L_1694:
        /*000c*/ 	.word	0x00000000
        /*0010*/ 	.short	0x0000
        /*0012*/ 	.short	0x0000
        /*0014*/ 	.byte	0x00, 0xf0, 0xa1, 0x04


	//----- nvinfo : EIATTR_SPARSE_MMA_MASK
	.align		4
.L_1695:
        /*0018*/ 	.byte	0x03, 0x50
        /*001a*/ 	.short	0x0000


	//----- nvinfo : EIATTR_MAXREG_COUNT
	.align		4
        /*001c*/ 	.byte	0x03, 0x1b
        /*001e*/ 	.short	0x0040


	//----- nvinfo : EIATTR_NUM_BARRIERS
	.align		4
        /*0020*/ 	.byte	0x02, 0x4c
        /*0022*/ 	.byte	0x01
	.zero		1


	//----- nvinfo : EIATTR_MERCURY_ISA_VERSION
	.align		4
        /*0024*/ 	.byte	0x03, 0x5f
        /*0026*/ 	.short	0x0101


	//----- nvinfo : EIATTR_COOP_GROUP_MASK_REGIDS
	.align		4
        /*0028*/ 	.byte	0x04, 0x29
        /*002a*/ 	.short	(.L_1697 - .L_1696)


	//   ....[0]....
.L_1696:
        /*002c*/ 	.word	0xffffffff


	//   ....[1]....
        /*0030*/ 	.word	0xffffffff


	//   ....[2]....
        /*0034*/ 	.word	0xffffffff


	//   ....[3]....
        /*0038*/ 	.word	0xffffffff


	//   ....[4]....
        /*003c*/ 	.word	0xffffffff


	//   ....[5]....
        /*0040*/ 	.word	0xffffffff


	//   ....[6]....
        /*0044*/ 	.word	0xffffffff


	//   ....[7]....
        /*0048*/ 	.word	0xffffffff


	//   ....[8]....
        /*004c*/ 	.word	0xffffffff


	//   ....[9]....
        /*0050*/ 	.word	0xffffffff


	//   ....[10]....
        /*0054*/ 	.word	0x05000013


	//   ....[11]....
        /*0058*/ 	.word	0x05000013


	//   ....[12]....
        /*005c*/ 	.word	0x05000013


	//   ....[13]....
        /*0060*/ 	.word	0x05000013


	//   ....[14]....
        /*0064*/ 	.word	0x05000013


	//   ....[15]....
        /*0068*/ 	.word	0x05000013


	//   ....[16]....
        /*006c*/ 	.word	0x05000013


	//   ....[17]....
        /*0070*/ 	.word	0x05000013


	//   ....[18]....
        /*0074*/ 	.word	0x05000013


	//   ....[19]....
        /*0078*/ 	.word	0x05000013


	//----- nvinfo : EIATTR_COOP_GROUP_INSTR_OFFSETS
	.align		4
.L_1697:
        /*007c*/ 	.byte	0x04, 0x28
        /*007e*/ 	.short	(.L_1699 - .L_1698)


	//   ....[0]....
.L_1698:
        /*0080*/ 	.word	0x000008e0


	//   ....[1]....
        /*0084*/ 	.word	0x000008f0


	//   ....[2]....
        /*0088*/ 	.word	0x00000920


	//   ....[3]....
        /*008c*/ 	.word	0x00000930


	//   ....[4]....
        /*0090*/ 	.word	0x00000960


	//   ....[5]....
        /*0094*/ 	.word	0x00000970


	//   ....[6]....
        /*0098*/ 	.word	0x000009a0


	//   ....[7]....
        /*009c*/ 	.word	0x000009b0


	//   ....[8]....
        /*00a0*/ 	.word	0x000009e0


	//   ....[9]....
        /*00a4*/ 	.word	0x000009f0


	//   ....[10]....
        /*00a8*/ 	.word	0x00000bf0


	//   ....[11]....
        /*00ac*/ 	.word	0x00000c60


	//   ....[12]....
        /*00b0*/ 	.word	0x00000cd0


	//   ....[13]....
        /*00b4*/ 	.word	0x00000d40


	//   ....[14]....
        /*00b8*/ 	.word	0x00000db0


	//   ....[15]....
        /*00bc*/ 	.word	0x00000e10


	//   ....[16]....
        /*00c0*/ 	.word	0x00000e80


	//   ....[17]....
        /*00c4*/ 	.word	0x00000ef0


	//   ....[18]....
        /*00c8*/ 	.word	0x00000f60


	//   ....[19]....
        /*00cc*/ 	.word	0x00000fd0


	//----- nvinfo : EIATTR_EXIT_INSTR_OFFSETS
	.align		4
.L_1699:
        /*00d0*/ 	.byte	0x04, 0x1c
        /*00d2*/ 	.short	(.L_1701 - .L_1700)


	//   ....[0]....
.L_1700:
        /*00d4*/ 	.word	0x00000070


	//   ....[1]....
        /*00d8*/ 	.word	0x00000b90


	//----- nvinfo : EIATTR_MAX_THREADS
	.align		4
.L_1701:
        /*00dc*/ 	.byte	0x04, 0x05
        /*00de*/ 	.short	(.L_1703 - .L_1702)
.L_1702:
        /*00e0*/ 	.word	0x00000400
        /*00e4*/ 	.word	0x00000001
        /*00e8*/ 	.word	0x00000001


	//----- nvinfo : EIATTR_CRS_STACK_SIZE
	.align		4
.L_1703:
        /*00ec*/ 	.byte	0x04, 0x1e
        /*00ee*/ 	.short	(.L_1705 - .L_1704)
.L_1704:
        /*00f0*/ 	.word	0x00000000


	//----- nvinfo : EIATTR_CBANK_PARAM_SIZE
	.align		4
.L_1705:
        /*00f4*/ 	.byte	0x03, 0x19
        /*00f6*/ 	.short	0x0128


	//----- nvinfo : EIATTR_PARAM_CBANK
	.align		4
        /*00f8*/ 	.byte	0x04, 0x0a
        /*00fa*/ 	.short	(.L_1707 - .L_1706)
	.align		4
.L_1706:
        /*00fc*/ 	.word	index@(.nv.constant0._ZN10layer_norm22ln_bwd_finalize_kernelINS_22Kernel_traits_finalizeILj512Ef13__nv_bfloat16fS2_fjLb0ELj1024ELj4ENS_18Kernel_traits_baseILj512EfS2_fS2_fjLj1024EEEEELb0ELb0EEEvNS_9BwdParamsE)
        /*0100*/ 	.short	0x0210
        /*0102*/ 	.short	0x0128


	//----- nvinfo : EIATTR_SW_WAR
	.align		4
.L_1707:
        /*0104*/ 	.byte	0x04, 0x36
        /*0106*/ 	.short	(.L_1709 - .L_1708)
.L_1708:
        /*0108*/ 	.word	0x00000008
.L_1709:


//--------------------- .nv.info._ZN10layer_norm40ln_parallel_residual_bwd_finalize_kernelINS_22Kernel_traits_finalizeILj512Ef13__nv_bfloat16fS2_fjLb0ELj1024ELj4ENS_18Kernel_traits_baseILj512EfS2_fS2_fjLj1024EEEEELb0EEEvNS_9BwdParamsE --------------------------
	.section	.nv.info._ZN10layer_norm40ln_parallel_residual_bwd_finalize_kernelINS_22Kernel_traits_finalizeILj512Ef13__nv_bfloat16fS2_fjLb0ELj1024ELj4ENS_18Kernel_traits_baseILj512EfS2_fS2_fjLj1024EEEEELb0EEEvNS_9BwdParamsE,"",@"SHT_CUDA_INFO"
	.sectionflags	@""
	.align	4


	//----- nvinfo : EIATTR_CUDA_API_VERSION
	.align		4
        /*0000*/ 	.byte	0x04, 0x37
        /*0002*/ 	.short	(.L_1711 - .L_1710)
.L_1710:
        /*0004*/ 	.word	0x00000082


	//----- nvinfo : EIATTR_KPARAM_INFO
	.align		4
.L_1711:
        /*0008*/ 	.byte	0x04, 0x17
        /*000a*/ 	.short	(.L_1713 - .L_1712)
.L_1712:
        /*000c*/ 	.word	0x00000000
        /*0010*/ 	.short	0x0000
        /*0012*/ 	.short	0x0000
        /*0014*/ 	.byte	0x00, 0xf0, 0xa1, 0x04


	//----- nvinfo : EIATTR_SPARSE_MMA_MASK
	.align		4
.L_1713:
        /*0018*/ 	.byte	0x03, 0x50
        /*001a*/ 	.short	0x0000


	//----- nvinfo : EIATTR_MAXREG_COUNT
	.align		4
        /*001c*/ 	.byte	0x03, 0x1b
        /*001e*/ 	.short	0x0040


	//----- nvinfo : EIATTR_NUM_BARRIERS
	.align		4
        /*0020*/ 	.byte	0x02, 0x4c
        /*0022*/ 	.byte	0x01
	.zero		1


	//----- nvinfo : EIATTR_MERCURY_ISA_VERSION
	.align		4
        /*0024*/ 	.byte	0x03, 0x5f
        /*0026*/ 	.short	0x0101


	//----- nvinfo : EIATTR_COOP_GROUP_MASK_REGIDS
	.align		4
        /*0028*/ 	.byte	0x04, 0x29
        /*002a*/ 	.short	(.L_1715 - .L_1714)


	//   ....[0]....
.L_1714:
        /*002c*/ 	.word	0xffffffff


	//   ....[1]....
        /*0030*/ 	.word	0xffffffff


	//   ....[2]....
        /*0034*/ 	.word	0xffffffff


	//   ....[3]....
        /*0038*/ 	.word	0xffffffff


	//   ....[4]....
        /*003c*/ 	.word	0xffffffff


	//   ....[5]....
        /*0040*/ 	.word	0xffffffff


	//   ....[6]....
        /*0044*/ 	.word	0xffffffff


	//   ....[7]....
        /*0048*/ 	.word	0xffffffff


	//   ....[8]....
        /*004c*/ 	.word	0xffffffff


	//   ....[9]....
        /*0050*/ 	.word	0xffffffff


	//   ....[10]....
        /*0054*/ 	.word	0xffffffff


	//   ....[11]....
        /*0058*/ 	.word	0xffffffff


	//   ....[12]....
        /*005c*/ 	.word	0xffffffff


	//   ....[13]....
        /*0060*/ 	.word	0xffffffff


	//   ....[14]....
        /*0064*/ 	.word	0xffffffff


	//   ....[15]....
        /*0068*/ 	.word	0xffffffff


	//   ....[16]....
        /*006c*/ 	.word	0xffffffff


	//   ....[17]....
        /*0070*/ 	.word	0xffffffff


	//   ....[18]....
        /*0074*/ 	.word	0xffffffff


	//   ....[19]....
        /*0078*/ 	.word	0xffffffff


	//   ....[20]....
        /*007c*/ 	.word	0x0500000c


	//   ....[21]....
        /*0080*/ 	.word	0x0500000c


	//   ....[22]....
        /*0084*/ 	.word	0x0500000c


	//   ....[23]....
        /*0088*/ 	.word	0x0500000c


	//   ....[24]....
        /*008c*/ 	.word	0x0500000c


	//   ....[25]....
        /*0090*/ 	.word	0x0500000c


	//   ....[26]....
        /*0094*/ 	.word	0x0500000c


	//   ....[27]....
        /*0098*/ 	.word	0x0500000c


	//   ....[28]....
        /*009c*/ 	.word	0x0500000c


	//   ....[29]....
        /*00a0*/ 	.word	0x0500000c


	//   ....[30]....
        /*00a4*/ 	.word	0x0500000c


	//   ....[31]....
        /*00a8*/ 	.word	0x0500000c


	//   ....[32]....
        /*00ac*/ 	.word	0x0500000c


	//   ....[33]....
        /*00b0*/ 	.word	0x0500000c


	//   ....[34]....
        /*00b4*/ 	.word	0x0500000c


	//   ....[35]....
        /*00b8*/ 	.word	0x0500000c


	//   ....[36]....
        /*00bc*/ 	.word	0x0500000c


	//   ....[37]....
        /*00c0*/ 	.word	0x0500000c


	//   ....[38]....
        /*00c4*/ 	.word	0x0500000c


	//   ....[39]....
        /*00c8*/ 	.word	0x0500000c


	//----- nvinfo : EIATTR_COOP_GROUP_INSTR_OFFSETS
	.align		4
.L_1715:
        /*00cc*/ 	.byte	0x04, 0x28
        /*00ce*/ 	.short	(.L_1717 - .L_1716)


	//   ....[0]....
.L_1716:
        /*00d0*/ 	.word	0x00000ce0


	//   ....[1]....
        /*00d4*/ 	.word	0x00000cf0


	//   ....[2]....
        /*00d8*/ 	.word	0x00000d00


	//   ....[3]....
        /*00dc*/ 	.word	0x00000d10


	//   ....[4]....
        /*00e0*/ 	.word	0x00000d40


	//   ....[5]....
        /*00e4*/ 	.word	0x00000d70


	//   ....[6]....
        /*00e8*/ 	.word	0x00000d80


	//   ....[7]....
        /*00ec*/ 	.word	0x00000d90


	//   ....[8]....
        /*00f0*/ 	.word	0x00000db0


	//   ....[9]....
        /*00f4*/ 	.word	0x00000df0


	//   ....[10]....
        /*00f8*/ 	.word	0x00000e00


	//   ....[11]....
        /*00fc*/ 	.word	0x00000e10


	//   ....[12]....
        /*0100*/ 	.word	0x00000e30


	//   ....[13]....
        /*0104*/ 	.word	0x00000e70


	//   ....[14]....
        /*0108*/ 	.word	0x00000e80


	//   ....[15]....
        /*010c*/ 	.word	0x00000e90


	//   ....[16]....
        /*0110*/ 	.word	0x00000eb0


	//   ....[17]....
        /*0114*/ 	.word	0x00000ee0


	//   ....[18]....
        /*0118*/ 	.word	0x00000f00


	//   ....[19]....
        /*011c*/ 	.word	0x00000f10


	//   ....[20]....
        /*0120*/ 	.word	0x000011f0


	//   ....[21]....
        /*0124*/ 	.word	0x00001250


	//   ....[22]....
        /*0128*/ 	.word	0x000012b0


	//   ....[23]....
        /*012c*/ 	.word	0x00001310


	//   ....[24]....
        /*0130*/ 	.word	0x00001370


	//   ....[25]....
        /*0134*/ 	.word	0x000013d0


	//   ....[26]....
        /*0138*/ 	.word	0x00001440


	//   ....[27]....
        /*013c*/ 	.word	0x000014b0


	//   ....[28]....
        /*0140*/ 	.word	0x00001520


	//   ....[29]....
        /*0144*/ 	.word	0x00001590


	//   ....[30]....
        /*0148*/ 	.word	0x000015f0


	//   ....[31]....
        /*014c*/ 	.word	0x00001660


	//   ....[32]....
        /*0150*/ 	.word	0x000016d0


	//   ....[33]....
        /*0154*/ 	.word	0x00001740


	//   ....[34]....
        /*0158*/ 	.word	0x000017b0


	//   ....[35]....
        /*015c*/ 	.word	0x00001810


	//   ....[36]....
        /*0160*/ 	.word	0x00001880


	//   ....[37]....
        /*0164*/ 	.word	0x000018f0


	//   ....[38]....
        /*0168*/ 	.word	0x00001960


	//   ....[39]....
        /*016c*/ 	.word	0x000019d0


	//----- nvinfo : EIATTR_EXIT_INSTR_OFFSETS
	.align		4
.L_1717:
        /*0170*/ 	.byte	0x04, 0x1c
        /*0172*/ 	.short	(.L_1719 - .L_1718)


	//   ....[0]....
.L_1718:
        /*0174*/ 	.word	0x00000070


	//   ....[1]....
        /*0178*/ 	.word	0x00001190


	//----- nvinfo : EIATTR_MAX_THREADS
	.align		4
.L_1719:
        /*017c*/ 	.byte	0x04, 0x05
        /*017e*/ 	.short	(.L_1721 - .L_1720)
.L_1720:
        /*0180*/ 	.word	0x00000400
        /*0184*/ 	.word	0x00000001
        /*0188*/ 	.word	0x00000001


	//----- nvinfo : EIATTR_CRS_STACK_SIZE
	.align		4
.L_1721:
        /*018c*/ 	.byte	0x04, 0x1e
        /*018e*/ 	.short	(.L_1723 - .L_1722)
.L_1722:
        /*0190*/ 	.word	0x00000000


	//----- nvinfo : EIATTR_CBANK_PARAM_SIZE
	.align		4
.L_1723:
        /*0194*/ 	.byte	0x03, 0x19
        /*0196*/ 	.short	0x0128


	//----- nvinfo : EIATTR_PARAM_CBANK
	.align		4
        /*0198*/ 	.byte	0x04, 0x0a
        /*019a*/ 	.short	(.L_1725 - .L_1724)
	.align		4
.L_1724:
        /*019c*/ 	.word	index@(.nv.constant0._ZN10layer_norm40ln_parallel_residual_bwd_finalize_kernelINS_22Kernel_traits_finalizeILj512Ef13__nv_bfloat16fS2_fjLb0ELj1024ELj4ENS_18Kernel_traits_baseILj512EfS2_fS2_fjLj1024EEEEELb0EEEvNS_9BwdParamsE)
        /*01a0*/ 	.short	0x0210
        /*01a2*/ 	.short	0x0128


	//----- nvinfo : EIATTR_SW_WAR
	.align		4
.L_1725:
        /*01a4*/ 	.byte	0x04, 0x36
        /*01a6*/ 	.short	(.L_1727 - .L_1726)
.L_1726:
        /*01a8*/ 	.word	0x00000008
.L_1727:


//--------------------- .nv.info._ZN10layer_norm31ln_parallel_residual_bwd_kernelINS_13Kernel_traitsIf13__nv_bfloat16fS2_fjLj512ELj1ELj4ELj1ELj16ENS_18Kernel_traits_baseILj512EfS2_fS2_fjLj128EEEEELb1ELb1ELb0EEEvNS_9BwdParamsE --------------------------
	.section	.nv.info._ZN10layer_norm31ln_parallel_residual_bwd_kernelINS_13Kernel_traitsIf13__nv_bfloat16fS2_fjLj512ELj1ELj4ELj1ELj16ENS_18Kernel_traits_baseILj512EfS2_fS2_fjLj128EEEEELb1ELb1ELb0EEEvNS_9BwdParamsE,"",@"SHT_CUDA_INFO"
	.sectionflags	@""
	.align	4


	//----- nvinfo : EIATTR_CUDA_API_VERSION
	.align		4
        /*0000*/ 	.byte	0x04, 0x37
        /*0002*/ 	.short	(.L_1729 - .L_1728)
.L_1728:
        /*0004*/ 	.word	0x00000082


	//----- nvinfo : EIATTR_KPARAM_INFO
	.align		4
.L_1729:
        /*0008*/ 	.byte	0x04, 0x17
        /*000a*/ 	.short	(.L_1731 - .L_1730)
.L_1730:
        /*000c*/ 	.word	0x00000000
        /*0010*/ 	.short	0x0000
        /*0012*/ 	.short	0x0000
        /*0014*/ 	.byte	0x00, 0xf0, 0xa1, 0x04


	//----- nvinfo : EIATTR_SPARSE_MMA_MASK
	.align		4
.L_1731:
        /*0018*/ 	.byte	0x03, 0x50
        /*001a*/ 	.short	0x0000


	//----- nvinfo : EIATTR_MAXREG_COUNT
	.align		4
        /*001c*/ 	.byte	0x03, 0x1b
        /*001e*/ 	.short	0x00ff


	//----- nvinfo : EIATTR_NUM_BARRIERS
	.align		4
        /*0020*/ 	.byte	0x02, 0x4c
        /*0022*/ 	.byte	0x01
	.zero		1


	//----- nvinfo : EIATTR_MERCURY_ISA_VERSION
	.align		4
        /*0024*/ 	.byte	0x03, 0x5f
        /*0026*/ 	.short	0x0101


	//----- nvinfo : EIATTR_COOP_GROUP_MASK_REGIDS
	.align		4
        /*0028*/ 	.byte	0x04, 0x29
        /*002a*/ 	.short	(.L_1733 - .L_1732)


	//   ....[0]....
.L_1732:
        /*002c*/ 	.word	0xffffffff


	//   ....[1]....
        /*0030*/ 	.word	0xffffffff


	//   ....[2]....
        /*0034*/ 	.word	0xffffffff


	//   ....[3]....
        /*0038*/ 	.word	0xffffffff


	//   ....[4]....
        /*003c*/ 	.word	0xffffffff


	//   ....[5]....
        /*0040*/ 	.word	0xffffffff


	//   ....[6]....
        /*0044*/ 	.word	0xffffffff


	//   ....[7]....
        /*0048*/ 	.word	0xffffffff


	//   ....[8]....
        /*004c*/ 	.word	0xffffffff


	//   ....[9]....
        /*0050*/ 	.word	0xffffffff


	//   ....[10]....
        /*0054*/ 	.word	0x05000060


	//   ....[11]....
        /*0058*/ 	.word	0x05000060


	//   ....[12]....
        /*005c*/ 	.word	0x05000060


	//   ....[13]....
        /*0060*/ 	.word	0x05000060


	//   ....[14]....
        /*0064*/ 	.word	0x05000060


	//   ....[15]....
        /*0068*/ 	.word	0x05000060


	//   ....[16]....
        /*006c*/ 	.word	0x05000060


	//   ....[17]....
        /*0070*/ 	.word	0x05000060


	//   ....[18]....
        /*0074*/ 	.word	0x05000060


	//   ....[19]....
        /*0078*/ 	.word	0x05000060


	//----- nvinfo : EIATTR_COOP_GROUP_INSTR_OFFSETS
	.align		4
.L_1733:
        /*007c*/ 	.byte	0x04, 0x28
        /*007e*/ 	.short	(.L_1735 - .L_1734)


	//   ....[0]....
.L_1734:
        /*0080*/ 	.word	0x00001080


	//   ....[1]....
        /*0084*/ 	.word	0x00001090


	//   ....[2]....
        /*0088*/ 	.word	0x000010c0


	//   ....[3]....
        /*008c*/ 	.word	0x000010d0


	//   ....[4]....
        /*0090*/ 	.word	0x00001100


	//   ....[5]....
        /*0094*/ 	.word	0x00001110


	//   ....[6]....
        /*0098*/ 	.word	0x00001140


	//   ....[7]....
        /*009c*/ 	.word	0x00001150


	//   ....[8]....
        /*00a0*/ 	.word	0x00001180


	//   ....[9]....
        /*00a4*/ 	.word	0x00001190


	//   ....[10]....
        /*00a8*/ 	.word	0x00002ab0


	//   ....[11]....
        /*00ac*/ 	.word	0x00002b40


	//   ....[12]....
        /*00b0*/ 	.word	0x00002bb0


	//   ....[13]....
        /*00b4*/ 	.word	0x00002c10


	//   ....[14]....
        /*00b8*/ 	.word	0x00002c80


	//   ....[15]....
        /*00bc*/ 	.word	0x00002ce0


	//   ....[16]....
        /*00c0*/ 	.word	0x00002d50


	//   ....[17]....
        /*00c4*/ 	.word	0x00002db0


	//   ....[18]....
        /*00c8*/ 	.word	0x00002e20


	//   ....[19]....
        /*00cc*/ 	.word	0x00002e80


	//----- nvinfo : EIATTR_EXIT_INSTR_OFFSETS
	.align		4
.L_1735:
        /*00d0*/ 	.byte	0x04, 0x1c
        /*00d2*/ 	.short	(.L_1737 - .L_1736)


	//   ....[0]....
.L_1736:
        /*00d4*/ 	.word	0x00002a10


	//   ....[1]....
        /*00d8*/ 	.word	0x00002a40


	//----- nvinfo : EIATTR_MAX_THREADS
	.align		4
.L_1737:
        /*00dc*/ 	.byte	0x04, 0x05
        /*00de*/ 	.short	(.L_1739 - .L_1738)
.L_1738:
        /*00e0*/ 	.word	0x00000080
        /*00e4*/ 	.word	0x00000001
        /*00e8*/ 	.word	0x00000001


	//----- nvinfo : EIATTR_CRS_STACK_SIZE
	.align		4
.L_1739:
        /*00ec*/ 	.byte	0x04, 0x1e
        /*00ee*/ 	.short	(.L_1741 - .L_1740)
.L_1740:
        /*00f0*/ 	.word	0x00000000


	//----- nvinfo : EIATTR_CBANK_PARAM_SIZE
	.align		4
.L_1741:
        /*00f4*/ 	.byte	0x03, 0x19
        /*00f6*/ 	.short	0x0128


	//----- nvinfo : EIATTR_PARAM_CBANK
	.align		4
        /*00f8*/ 	.byte	0x04, 0x0a
        /*00fa*/ 	.short	(.L_1743 - .L_1742)
	.align		4
.L_1742:
        /*00fc*/ 	.word	index@(.nv.constant0._ZN10layer_norm31ln_parallel_residual_bwd_kernelINS_13Kernel_traitsIf13__nv_bfloat16fS2_fjLj512ELj1ELj4ELj1ELj16ENS_18Kernel_traits_baseILj512EfS2_fS2_fjLj128EEEEELb1ELb1ELb0EEEvNS_9BwdParamsE)
        /*0100*/ 	.short	0x0210
        /*0102*/ 	.short	0x0128


	//----- nvinfo : EIATTR_SW_WAR
	.align		4
.L_1743:
        /*0104*/ 	.byte	0x04, 0x36
        /*0106*/ 	.short	(.L_1745 - .L_1744)
.L_1744:
        /*0108*/ 	.word	0x00000008
.L_1745:


//--------------------- .nv.info._ZN10layer_norm22ln_bwd_finalize_kernelINS_22Kernel_traits_finalizeILj512Ef13__nv_bfloat16fS2_fjLb0ELj1024ELj4ENS_18Kernel_traits_baseILj512EfS2_fS2_fjLj1024EEEEELb0ELb1EEEvNS_9BwdParamsE --------------------------
	.section	.nv.info._ZN10layer_norm22ln_bwd_finalize_kernelINS_22Kernel_traits_finalizeILj512Ef13__nv_bfloat16fS2_fjLb0ELj1024ELj4ENS_18Kernel_traits_baseILj512EfS2_fS2_fjLj1024EEEEELb0ELb1EEEvNS_9BwdParamsE,"",@"SHT_CUDA_INFO"
	.sectionflags	@""
	.align	4


	//----- nvinfo : EIATTR_CUDA_API_VERSION
	.align		4
        /*0000*/ 	.byte	0x04, 0x37
        /*0002*/ 	.short	(.L_1747 - .L_1746)
.L_1746:
        /*0004*/ 	.word	0x00000082


	//----- nvinfo : EIATTR_KPARAM_INFO
	.align		4
.L_1747:
        /*0008*/ 	.byte	0x04, 0x17
        /*000a*/ 	.short	(.L_1749 - .L_1748)
.L_1748:
        /*000c*/ 	.word	0x00000000
        /*0010*/ 	.short	0x0000
        /*0012*/ 	.short	0x0000
        /*0014*/ 	.byte	0x00, 0xf0, 0xa1, 0x04


	//----- nvinfo : EIATTR_SPARSE_MMA_MASK
	.align		4
.L_1749:
        /*0018*/ 	.byte	0x03, 0x50
        /*001a*/ 	.short	0x0000


	//----- nvinfo : EIATTR_MAXREG_COUNT
	.align		4
        /*001c*/ 	.byte	0x03, 0x1b
        /*001e*/ 	.short	0x0040


	//----- nvinfo : EIATTR_NUM_BARRIERS
	.align		4
        /*0020*/ 	.byte	0x02, 0x4c
        /*0022*/ 	.byte	0x01
	.zero		1


	//----- nvinfo : EIATTR_MERCURY_ISA_VERSION
	.align		4
        /*0024*/ 	.byte	0x03, 0x5f
        /*0026*/ 	.short	0x0101


	//----- nvinfo : EIATTR_COOP_GROUP_MASK_REGIDS
	.align		4
        /*0028*/ 	.byte	0x04, 0x29
        /*002a*/ 	.short	(.L_1751 - .L_1750)


	//   ....[0]....
.L_1750:
        /*002c*/ 	.word	0xffffffff


	//   ....[1]....
        /*0030*/ 	.word	0xffffffff


	//   ....[2]....
        /*0034*/ 	.word	0xffffffff


	//   ....[3]....
        /*0038*/ 	.word	0xffffffff


	//   ....[4]....
        /*003c*/ 	.word	0xffffffff


	//   ....[5]....
        /*0040*/ 	.word	0xffffffff


	//   ....[6]....
        /*0044*/ 	.word	0xffffffff


	//   ....[7]....
        /*0048*/ 	.word	0xffffffff


	//   ....[8]....
        /*004c*/ 	.word	0xffffffff


	//   ....[9]....
        /*0050*/ 	.word	0xffffffff


	//   ....[10]....
        /*0054*/ 	.word	0x05000011


	//   ....[11]....
        /*0058*/ 	.word	0x05000011


	//   ....[12]....
        /*005c*/ 	.word	0x05000011


	//   ....[13]....
        /*0060*/ 	.word	0x05000011


	//   ....[14]....
        /*0064*/ 	.word	0x05000011


	//   ....[15]....
        /*0068*/ 	.word	0x05000011


	//   ....[16]....
        /*006c*/ 	.word	0x05000011


	//   ....[17]....
        /*0070*/ 	.word	0x05000011


	//   ....[18]....
        /*0074*/ 	.word	0x05000011


	//   ....[19]....
        /*0078*/ 	.word	0x05000011


	//----- nvinfo : EIATTR_COOP_GROUP_INSTR_OFFSETS
	.align		4
.L_1751:
        /*007c*/ 	.byte	0x04, 0x28
        /*007e*/ 	.short	(.L_1753 - .L_1752)


	//   ....[0]....
.L_1752:
        /*0080*/ 	.word	0x000008e0


	//   ....[1]....
        /*0084*/ 	.word	0x000008f0


	//   ....[2]....
        /*0088*/ 	.word	0x00000920


	//   ....[3]....
        /*008c*/ 	.word	0x00000930


	//   ....[4]....
        /*0090*/ 	.word	0x00000960


	//   ....[5]....
        /*0094*/ 	.word	0x00000970


	//   ....[6]....
        /*0098*/ 	.word	0x000009a0


	//   ....[7]....
        /*009c*/ 	.word	0x000009b0


	//   ....[8]....
        /*00a0*/ 	.word	0x000009e0


	//   ....[9]....
        /*00a4*/ 	.word	0x000009f0


	//   ....[10]....
        /*00a8*/ 	.word	0x00000ba0


	//   ....[11]....
        /*00ac*/ 	.word	0x00000c10


	//   ....[12]....
        /*00b0*/ 	.word	0x00000c80


	//   ....[13]....
        /*00b4*/ 	.word	0x00000cf0


	//   ....[14]....
        /*00b8*/ 	.word	0x00000d60


	//   ....[15]....
        /*00bc*/ 	.word	0x00000dc0


	//   ....[16]....
        /*00c0*/ 	.word	0x00000e30


	//   ....[17]....
        /*00c4*/ 	.word	0x00000ea0


	//   ....[18]....
        /*00c8*/ 	.word	0x00000f10


	//   ....[19]....
        /*00cc*/ 	.word	0x00000f80


	//----- nvinfo : EIATTR_EXIT_INSTR_OFFSETS
	.align		4
.L_1753:
        /*00d0*/ 	.byte	0x04, 0x1c
        /*00d2*/ 	.short	(.L_1755 - .L_1754)


	//   ....[0]....
.L_1754:
        /*00d4*/ 	.word	0x00000070


	//   ....[1]....
        /*00d8*/ 	.word	0x00000b40


	//----- nvinfo : EIATTR_MAX_THREADS
	.align		4
.L_1755:
        /*00dc*/ 	.byte	0x04, 0x05
        /*00de*/ 	.short	(.L_1757 - .L_1756)
.L_1756:
        /*00e0*/ 	.word	0x00000400
        /*00e4*/ 	.word	0x00000001
        /*00e8*/ 	.word	0x00000001


	//----- nvinfo : EIATTR_CRS_STACK_SIZE
	.align		4
.L_1757:
        /*00ec*/ 	.byte	0x04, 0x1e
        /*00ee*/ 	.short	(.L_1759 - .L_1758)
.L_1758:
        /*00f0*/ 	.word	0x00000000


	//----- nvinfo : EIATTR_CBANK_PARAM_SIZE
	.align		4
.L_1759:
        /*00f4*/ 	.byte	0x03, 0x19
        /*00f6*/ 	.short	0x0128


	//----- nvinfo : EIATTR_PARAM_CBANK
	.align		4
        /*00f8*/ 	.byte	0x04, 0x0a
        /*00fa*/ 	.short	(.L_1761 - .L_1760)
	.align		4
.L_1760:
        /*00fc*/ 	.word	index@(.nv.constant0._ZN10layer_norm22ln_bwd_finalize_kernelINS_22Kernel_traits_finalizeILj512Ef13__nv_bfloat16fS2_fjLb0ELj1024ELj4ENS_18Kernel_traits_baseILj512EfS2_fS2_fjLj1024EEEEELb0ELb1EEEvNS_9BwdParamsE)
        /*0100*/ 	.short	0x0210
        /*0102*/ 	.short	0x0128


	//----- nvinfo : EIATTR_SW_WAR
	.align		4
.L_1761:
        /*0104*/ 	.byte	0x04, 0x36
        /*0106*/ 	.short	(.L_1763 - .L_1762)
.L_1762:
        /*0108*/ 	.word	0x00000008
.L_1763:


//--------------------- .nv.info._ZN10layer_norm40ln_parallel_residual_bwd_finalize_kernelINS_22Kernel_traits_finalizeILj512Ef13__nv_bfloat16fS2_fjLb0ELj1024ELj4ENS_18Kernel_traits_baseILj512EfS2_fS2_fjLj1024EEEEELb1EEEvNS_9BwdParamsE --------------------------
	.section	.nv.info._ZN10layer_norm40ln_parallel_residual_bwd_finalize_kernelINS_22Kernel_traits_finalizeILj512Ef13__nv_bfloat16fS2_fjLb0ELj1024ELj4ENS_18Kernel_traits_baseILj512EfS2_fS2_fjLj1024EEEEELb1EEEvNS_9BwdParamsE,"",@"SHT_CUDA_INFO"
	.sectionflags	@""
	.align	4


	//----- nvinfo : EIATTR_CUDA_API_VERSION
	.align		4
        /*0000*/ 	.byte	0x04, 0x37
        /*0002*/ 	.short	(.L_1765 - .L_1764)
.L_1764:
        /*0004*/ 	.word	0x00000082


	//----- nvinfo : EIATTR_KPARAM_INFO
	.align		4
.L_1765:
        /*0008*/ 	.byte	0x04, 0x17
        /*000a*/ 	.short	(.L_1767 - .L_1766)
.L_1766:
        /*000c*/ 	.word	0x00000000
        /*0010*/ 	.short	0x0000
        /*0012*/ 	.short	0x0000
        /*0014*/ 	.byte	0x00, 0xf0, 0xa1, 0x04


	//----- nvinfo : EIATTR_SPARSE_MMA_MASK
	.align		4
.L_1767:
        /*0018*/ 	.byte	0x03, 0x50
        /*001a*/ 	.short	0x0000


	//----- nvinfo : EIATTR_MAXREG_COUNT
	.align		4
        /*001c*/ 	.byte	0x03, 0x1b
        /*001e*/ 	.short	0x0040


	//----- nvinfo : EIATTR_NUM_BARRIERS
	.align		4
        /*0020*/ 	.byte	0x02, 0x4c
        /*0022*/ 	.byte	0x01
	.zero		1


	//----- nvinfo : EIATTR_MERCURY_ISA_VERSION
	.align		4
        /*0024*/ 	.byte	0x03, 0x5f
        /*0026*/ 	.short	0x0101


	//----- nvinfo : EIATTR_COOP_GROUP_MASK_REGIDS
	.align		4
        /*0028*/ 	.byte	0x04, 0x29
        /*002a*/ 	.short	(.L_1769 - .L_1768)


	//   ....[0]....
.L_1768:
        /*002c*/ 	.word	0xffffffff


	//   ....[1]....
        /*0030*/ 	.word	0xffffffff


	//   ....[2]....
        /*0034*/ 	.word	0xffffffff


	//   ....[3]....
        /*0038*/ 	.word	0xffffffff


	//   ....[4]....
        /*003c*/ 	.word	0xffffffff


	//   ....[5]....
        /*0040*/ 	.word	0xffffffff


	//   ....[6]....
        /*0044*/ 	.word	0xffffffff


	//   ....[7]....
        /*0048*/ 	.word	0xffffffff


	//   ....[8]....
        /*004c*/ 	.word	0xffffffff


	//   ....[9]....
        /*0050*/ 	.word	0xffffffff


	//   ....[10]....
        /*0054*/ 	.word	0xffffffff


	//   ....[11]....
        /*0058*/ 	.word	0xffffffff


	//   ....[12]....
        /*005c*/ 	.word	0xffffffff


	//   ....[13]....
        /*0060*/ 	.word	0xffffffff


	//   ....[14]....
        /*0064*/ 	.word	0xffffffff


	//   ....[15]....
        /*0068*/ 	.word	0xffffffff


	//   ....[16]....
        /*006c*/ 	.word	0xffffffff


	//   ....[17]....
        /*0070*/ 	.word	0xffffffff


	//   ....[18]....
        /*0074*/ 	.word	0xffffffff


	//   ....[19]....
        /*0078*/ 	.word	0xffffffff


	//   ....[20]....
        /*007c*/ 	.word	0x0500000b


	//   ....[21]....
        /*0080*/ 	.word	0x0500000b


	//   ....[22]....
        /*0084*/ 	.word	0x0500000b


	//   ....[23]....
        /*0088*/ 	.word	0x0500000b


	//   ....[24]....
        /*008c*/ 	.word	0x0500000b


	//   ....[25]....
        /*0090*/ 	.word	0x0500000b


	//   ....[26]....
        /*0094*/ 	.word	0x0500000b


	//   ....[27]....
        /*0098*/ 	.word	0x0500000b


	//   ....[28]....
        /*009c*/ 	.word	0x0500000b


	//   ....[29]....
        /*00a0*/ 	.word	0x0500000b


	//   ....[30]....
        /*00a4*/ 	.word	0x0500000b


	//   ....[31]....
        /*00a8*/ 	.word	0x0500000b


	//   ....[32]....
        /*00ac*/ 	.word	0x0500000b


	//   ....[33]....
        /*00b0*/ 	.word	0x0500000b


	//   ....[34]....
        /*00b4*/ 	.word	0x0500000b


	//   ....[35]....
        /*00b8*/ 	.word	0x0500000b


	//   ....[36]....
        /*00bc*/ 	.word	0x0500000b


	//   ....[37]....
        /*00c0*/ 	.word	0x0500000b


	//   ....[38]....
        /*00c4*/ 	.word	0x0500000b


	//   ....[39]....
        /*00c8*/ 	.word	0x0500000b


	//----- nvinfo : EIATTR_COOP_GROUP_INSTR_OFFSETS
	.align		4
.L_1769:
        /*00cc*/ 	.byte	0x04, 0x28
        /*00ce*/ 	.short	(.L_1771 - .L_1770)


	//   ....[0]....
.L_1770:
        /*00d0*/ 	.word	0x00000ce0


	//   ....[1]....
        /*00d4*/ 	.word	0x00000cf0


	//   ....[2]....
        /*00d8*/ 	.word	0x00000d00


	//   ....[3]....
        /*00dc*/ 	.word	0x00000d10


	//   ....[4]....
        /*00e0*/ 	.word	0x00000d40


	//   ....[5]....
        /*00e4*/ 	.word	0x00000d70


	//   ....[6]....
        /*00e8*/ 	.word	0x00000d80


	//   ....[7]....
        /*00ec*/ 	.word	0x00000d90


	//   ....[8]....
        /*00f0*/ 	.word	0x00000db0


	//   ....[9]....
        /*00f4*/ 	.word	0x00000df0


	//   ....[10]....
        /*00f8*/ 	.word	0x00000e00


	//   ....[11]....
        /*00fc*/ 	.word	0x00000e10


	//   ....[12]....
        /*0100*/ 	.word	0x00000e30


	//   ....[13]....
        /*0104*/ 	.word	0x00000e70


	//   ....[14]....
        /*0108*/ 	.word	0x00000e80


	//   ....[15]....
        /*010c*/ 	.word	0x00000e90


	//   ....[16]....
        /*0110*/ 	.word	0x00000eb0


	//   ....[17]....
        /*0114*/ 	.word	0x00000ee0


	//   ....[18]....
        /*0118*/ 	.word	0x00000f00


	//   ....[19]....
        /*011c*/ 	.word	0x00000f10


	//   ....[20]....
        /*0120*/ 	.word	0x000011d0


	//   ....[21]....
        /*0124*/ 	.word	0x00001230


	//   ....[22]....
        /*0128*/ 	.word	0x00001290


	//   ....[23]....
        /*012c*/ 	.word	0x000012f0


	//   ....[24]....
        /*0130*/ 	.word	0x00001350


	//   ....[25]....
        /*0134*/ 	.word	0x000013b0


	//   ....[26]....
        /*0138*/ 	.word	0x00001420


	//   ....[27]....
        /*013c*/ 	.word	0x00001490


	//   ....[28]....
        /*0140*/ 	.word	0x00001500


	//   ....[29]....
        /*0144*/ 	.word	0x00001570


	//   ....[30]....
        /*0148*/ 	.word	0x000015d0


	//   ....[31]....
        /*014c*/ 	.word	0x00001640


	//   ....[32]....
        /*0150*/ 	.word	0x000016b0


	//   ....[33]....
        /*0154*/ 	.word	0x00001720


	//   ....[34]....
        /*0158*/ 	.word	0x00001790


	//   ....[35]....
        /*015c*/ 	.word	0x000017f0


	//   ....[36]....
        /*0160*/ 	.word	0x00001860


	//   ....[37]....
        /*0164*/ 	.word	0x000018d0


	//   ....[38]....
        /*0168*/ 	.word	0x00001940


	//   ....[39]....
        /*016c*/ 	.word	0x000019b0


	//----- nvinfo : EIATTR_EXIT_INSTR_OFFSETS
	.align		4
.L_1771:
        /*0170*/ 	.byte	0x04, 0x1c
        /*0172*/ 	.short	(.L_1773 - .L_1772)


	//   ....[0]....
.L_1772:
        /*0174*/ 	.word	0x00000070


	//   ....[1]....
        /*0178*/ 	.word	0x00001170


	//----- nvinfo : EIATTR_MAX_THREADS
	.align		4
.L_1773:
        /*017c*/ 	.byte	0x04, 0x05
        /*017e*/ 	.short	(.L_1775 - .L_1774)
.L_1774:
        /*0180*/ 	.word	0x00000400
        /*0184*/ 	.word	0x00000001
        /*0188*/ 	.word	0x00000001


	//----- nvinfo : EIATTR_CRS_STACK_SIZE
	.align		4
.L_1775:
        /*018c*/ 	.byte	0x04, 0x1e
        /*018e*/ 	.short	(.L_1777 - .L_1776)
.L_1776:
        /*0190*/ 	.word	0x00000000


	//----- nvinfo : EIATTR_CBANK_PARAM_SIZE
	.align		4
.L_1777:
        /*0194*/ 	.byte	0x03, 0x19
        /*0196*/ 	.short	0x0128


	//----- nvinfo : EIATTR_PARAM_CBANK
	.align		4
        /*0198*/ 	.byte	0x04, 0x0a
        /*019a*/ 	.short	(.L_1779 - .L_1778)
	.align		4
.L_1778:
        /*019c*/ 	.word	index@(.nv.constant0._ZN10layer_norm40ln_parallel_residual_bwd_finalize_kernelINS_22Kernel_traits_finalizeILj512Ef13__nv_bfloat16fS2_fjLb0ELj1024ELj4ENS_18Kernel_traits_baseILj512EfS2_fS2_fjLj1024EEEEELb1EEEvNS_9BwdParamsE)
        /*01a0*/ 	.short	0x0210
        /*01a2*/ 	.short	0x0128


	//----- nvinfo : EIATTR_SW_WAR
	.align		4
.L_1779:
        /*01a4*/ 	.byte	0x04, 0x36
        /*01a6*/ 	.short	(.L_1781 - .L_1780)
.L_1780:
        /*01a8*/ 	.word	0x00000008
.L_1781:


//--------------------- .nv.info._ZN10layer_norm31ln_parallel_residual_bwd_kernelINS_13Kernel_traitsIf13__nv_bfloat16fS2_fjLj512ELj1ELj4ELj1ELj16ENS_18Kernel_traits_baseILj512EfS2_fS2_fjLj128EEEEELb1ELb1ELb1EEEvNS_9BwdParamsE --------------------------
	.section	.nv.info._ZN10layer_norm31ln_parallel_residual_bwd_kernelINS_13Kernel_traitsIf13__nv_bfloat16fS2_fjLj512ELj1ELj4ELj1ELj16ENS_18Kernel_traits_baseILj512EfS2_fS2_fjLj128EEEEELb1ELb1ELb1EEEvNS_9BwdParamsE,"",@"SHT_CUDA_INFO"
	.sectionflags	@""
	.align	4


	//----- nvinfo : EIATTR_CUDA_API_VERSION
	.align		4
        /*0000*/ 	.byte	0x04, 0x37
        /*0002*/ 	.short	(.L_1783 - .L_1782)
.L_1782:
        /*0004*/ 	.word	0x00000082


	//----- nvinfo : EIATTR_KPARAM_INFO
	.align		4
.L_1783:
        /*0008*/ 	.byte	0x04, 0x17
        /*000a*/ 	.short	(.L_1785 - .L_1784)
.L_1784:
        /*000c*/ 	.word	0x00000000
        /*0010*/ 	.short	0x0000
        /*0012*/ 	.short	0x0000
        /*0014*/ 	.byte	0x00, 0xf0, 0xa1, 0x04


	//----- nvinfo : EIATTR_SPARSE_MMA_MASK
	.align		4
.L_1785:
        /*0018*/ 	.byte	0x03, 0x50
        /*001a*/ 	.short	0x0000


	//----- nvinfo : EIATTR_MAXREG_COUNT
	.align		4
        /*001c*/ 	.byte	0x03, 0x1b
        /*001e*/ 	.short	0x00ff


	//----- nvinfo : EIATTR_NUM_BARRIERS
	.align		4
        /*0020*/ 	.byte	0x02, 0x4c
        /*0022*/ 	.byte	0x01
	.zero		1


	//----- nvinfo : EIATTR_MERCURY_ISA_VERSION
	.align		4
        /*0024*/ 	.byte	0x03, 0x5f
        /*0026*/ 	.short	0x0101


	//----- nvinfo : EIATTR_COOP_GROUP_MASK_REGIDS
	.align		4
        /*0028*/ 	.byte	0x04, 0x29
        /*002a*/ 	.short	(.L_1787 - .L_1786)


	//   ....[0]....
.L_1786:
        /*002c*/ 	.word	0xffffffff


	//   ....[1]....
        /*0030*/ 	.word	0xffffffff


	//   ....[2]....
        /*0034*/ 	.word	0xffffffff


	//   ....[3]....
        /*0038*/ 	.word	0xffffffff


	//   ....[4]....
        /*003c*/ 	.word	0xffffffff


	//   ....[5]....
        /*0040*/ 	.word	0xffffffff


	//   ....[6]....
        /*0044*/ 	.word	0xffffffff


	//   ....[7]....
        /*0048*/ 	.word	0xffffffff


	//   ....[8]....
        /*004c*/ 	.word	0xffffffff


	//   ....[9]....
        /*0050*/ 	.word	0xffffffff


	//   ....[10]....
        /*0054*/ 	.word	0x05000085


	//   ....[11]....
        /*0058*/ 	.word	0x05000085


	//   ....[12]....
        /*005c*/ 	.word	0x05000085


	//   ....[13]....
        /*0060*/ 	.word	0x05000085


	//   ....[14]....
        /*0064*/ 	.word	0x05000085


	//   ....[15]....
        /*0068*/ 	.word	0x05000085


	//   ....[16]....
        /*006c*/ 	.word	0x05000085


	//   ....[17]....
        /*0070*/ 	.word	0x05000085


	//   ....[18]....
        /*0074*/ 	.word	0x05000085


	//   ....[19]....
        /*0078*/ 	.word	0x05000085


	//----- nvinfo : EIATTR_COOP_GROUP_INSTR_OFFSETS
	.align		4
.L_1787:
        /*007c*/ 	.byte	0x04, 0x28
        /*007e*/ 	.short	(.L_1789 - .L_1788)


	//   ....[0]....
.L_1788:
        /*0080*/ 	.word	0x00001030


	//   ....[1]....
        /*0084*/ 	.word	0x00001040


	//   ....[2]....
        /*0088*/ 	.word	0x00001070


	//   ....[3]....
        /*008c*/ 	.word	0x00001080


	//   ....[4]....
        /*0090*/ 	.word	0x000010b0


	//   ....[5]....
        /*0094*/ 	.word	0x000010c0


	//   ....[6]....
        /*0098*/ 	.word	0x000010f0


	//   ....[7]....
        /*009c*/ 	.word	0x00001100


	//   ....[8]....
        /*00a0*/ 	.word	0x00001130


	//   ....[9]....
        /*00a4*/ 	.word	0x00001140


	//   ....[10]....
        /*00a8*/ 	.word	0x00002990


	//   ....[11]....
        /*00ac*/ 	.word	0x00002a20


	//   ....[12]....
        /*00b0*/ 	.word	0x00002a90


	//   ....[13]....
        /*00b4*/ 	.word	0x00002af0


	//   ....[14]....
        /*00b8*/ 	.word	0x00002b60


	//   ....[15]....
        /*00bc*/ 	.word	0x00002bc0


	//   ....[16]....
        /*00c0*/ 	.word	0x00002c30


	//   ....[17]....
        /*00c4*/ 	.word	0x00002c90


	//   ....[18]....
        /*00c8*/ 	.word	0x00002d00


	//   ....[19]....
        /*00cc*/ 	.word	0x00002d60


	//----- nvinfo : EIATTR_EXIT_INSTR_OFFSETS
	.align		4
.L_1789:
        /*00d0*/ 	.byte	0x04, 0x1c
        /*00d2*/ 	.short	(.L_1791 - .L_1790)


	//   ....[0]....
.L_1790:
        /*00d4*/ 	.word	0x00002920


	//----- nvinfo : EIATTR_MAX_THREADS
	.align		4
.L_1791:
        /*00d8*/ 	.byte	0x04, 0x05
        /*00da*/ 	.short	(.L_1793 - .L_1792)
.L_1792:
        /*00dc*/ 	.word	0x00000080
        /*00e0*/ 	.word	0x00000001
        /*00e4*/ 	.word	0x00000001


	//----- nvinfo : EIATTR_CRS_STACK_SIZE
	.align		4
.L_1793:
        /*00e8*/ 	.byte	0x04, 0x1e
        /*00ea*/ 	.short	(.L_1795 - .L_1794)
.L_1794:
        /*00ec*/ 	.word	0x00000000


	//----- nvinfo : EIATTR_CBANK_PARAM_SIZE
	.align		4
.L_1795:
        /*00f0*/ 	.byte	0x03, 0x19
        /*00f2*/ 	.short	0x0128


	//----- nvinfo : EIATTR_PARAM_CBANK
	.align		4
        /*00f4*/ 	.byte	0x04, 0x0a
        /*00f6*/ 	.short	(.L_1797 - .L_1796)
	.align		4
.L_1796:
        /*00f8*/ 	.word	index@(.nv.constant0._ZN10layer_norm31ln_parallel_residual_bwd_kernelINS_13Kernel_traitsIf13__nv_bfloat16fS2_fjLj512ELj1ELj4ELj1ELj16ENS_18Kernel_traits_baseILj512EfS2_fS2_fjLj128EEEEELb1ELb1ELb1EEEvNS_9BwdParamsE)
        /*00fc*/ 	.short	0x0210
        /*00fe*/ 	.short	0x0128


	//----- nvinfo : EIATTR_SW_WAR
	.align		4
.L_1797:
        /*0100*/ 	.byte	0x04, 0x36
        /*0102*/ 	.short	(.L_1799 - .L_1798)
.L_1798:
        /*0104*/ 	.word	0x00000008
.L_1799:


//--------------------- .nv.info._ZN10layer_norm31ln_parallel_residual_bwd_kernelINS_13Kernel_traitsIf6__halfS2_S2_fjLj512ELj1ELj4ELj1ELj16ENS_18Kernel_traits_baseILj512EfS2_S2_S2_fjLj128EEEEELb0ELb0ELb0EEEvNS_9BwdParamsE --------------------------
	.section	.nv.info._ZN10layer_norm31ln_parallel_residual_bwd_kernelINS_13Kernel_traitsIf6__halfS2_S2_fjLj512ELj1ELj4ELj1ELj16ENS_18Kernel_traits_baseILj512EfS2_S2_S2_fjLj128EEEEELb0ELb0ELb0EEEvNS_9BwdParamsE,"",@"SHT_CUDA_INFO"
	.sectionflags	@""
	.align	4


	//----- nvinfo : EIATTR_CUDA_API_VERSION
	.align		4
        /*0000*/ 	.byte	0x04, 0x37
        /*0002*/ 	.short	(.L_1801 - .L_1800)
.L_1800:
        /*0004*/ 	.word	0x00000082


	//----- nvinfo : EIATTR_KPARAM_INFO
	.align		4
.L_1801:
        /*0008*/ 	.byte	0x04, 0x17
        /*000a*/ 	.short	(.L_1803 - .L_1802)
.L_1802:
        /*000c*/ 	.word	0x00000000
        /*0010*/ 	.short	0x0000
        /*0012*/ 	.short	0x0000
        /*0014*/ 	.byte	0x00, 0xf0, 0xa1, 0x04


	//----- nvinfo : EIATTR_SPARSE_MMA_MASK
	.align		4
.L_1803:
        /*0018*/ 	.byte	0x03, 0x50
        /*001a*/ 	.short	0x0000


	//----- nvinfo : EIATTR_MAXREG_COUNT
	.align		4
        /*001c*/ 	.byte	0x03, 0x1b
        /*001e*/ 	.short	0x00ff


	//----- nvinfo : EIATTR_NUM_BARRIERS
	.align		4
        /*0020*/ 	.byte	0x02, 0x4c
        /*0022*/ 	.byte	0x01
	.zero		1


	//----- nvinfo : EIATTR_MERCURY_ISA_VERSION
	.align		4
        /*0024*/ 	.byte	0x03, 0x5f
        /*0026*/ 	.short	0x0101


	//----- nvinfo : EIATTR_COOP_GROUP_MASK_REGIDS
	.align		4
        /*0028*/ 	.byte	0x04, 0x29
        /*002a*/ 	.short	(.L_1805 - .L_1804)


	//   ....[0]....
.L_1804:
        /*002c*/ 	.word	0xffffffff


	//   ....[1]....
        /*0030*/ 	.word	0xffffffff


	//   ....[2]....
        /*0034*/ 	.word	0xffffffff


	//   ....[3]....
        /*0038*/ 	.word	0xffffffff


	//   ....[4]....
        /*003c*/ 	.word	0xffffffff


	//   ....[5]....
        /*0040*/ 	.word	0xffffffff


	//   ....[6]....
        /*0044*/ 	.word	0xffffffff


	//   ....[7]....
        /*0048*/ 	.word	0xffffffff


	//   ....[8]....
        /*004c*/ 	.word	0xffffffff


	//   ....[9]....
        /*0050*/ 	.word	0xffffffff


	//   ....[10]....
        /*0054*/ 	.word	0x0500009b


	//   ....[11]....
        /*0058*/ 	.word	0x0500009b


	//   ....[12]....
        /*005c*/ 	.word	0x0500009b


	//   ....[13]....
        /*0060*/ 	.word	0x0500009b


	//   ....[14]....
        /*0064*/ 	.word	0x0500009b


	//   ....[15]....
        /*0068*/ 	.word	0x0500009b


	//   ....[16]....
        /*006c*/ 	.word	0x0500009b


	//   ....[17]....
        /*0070*/ 	.word	0x0500009b


	//   ....[18]....
        /*0074*/ 	.word	0x0500009b


	//   ....[19]....
        /*0078*/ 	.word	0x0500009b


	//----- nvinfo : EIATTR_COOP_GROUP_INSTR_OFFSETS
	.align		4
.L_1805:
        /*007c*/ 	.byte	0x04, 0x28
        /*007e*/ 	.short	(.L_1807 - .L_1806)


	//   ....[0]....
.L_1806:
        /*0080*/ 	.word	0x00001540


	//   ....[1]....
        /*0084*/ 	.word	0x00001550


	//   ....[2]....
        /*0088*/ 	.word	0x00001580


	//   ....[3]....
        /*008c*/ 	.word	0x00001590


	//   ....[4]....
        /*0090*/ 	.word	0x000015c0


	//   ....[5]....
        /*0094*/ 	.word	0x000015d0


	//   ....[6]....
        /*0098*/ 	.word	0x00001600


	//   ....[7]....
        /*009c*/ 	.word	0x00001610


	//   ....[8]....
        /*00a0*/ 	.word	0x00001640


	//   ....[9]....
        /*00a4*/ 	.word	0x00001650


	//   ....[10]....
        /*00a8*/ 	.word	0x00003440


	//   ....[11]....
        /*00ac*/ 	.word	0x000034d0


	//   ....[12]....
        /*00b0*/ 	.word	0x00003540


	//   ....[13]....
        /*00b4*/ 	.word	0x000035a0


	//   ....[14]....
        /*00b8*/ 	.word	0x00003610


	//   ....[15]....
        /*00bc*/ 	.word	0x00003670


	//   ....[16]....
        /*00c0*/ 	.word	0x000036e0


	//   ....[17]....
        /*00c4*/ 	.word	0x00003740


	//   ....[18]....
        /*00c8*/ 	.word	0x000037b0


	//   ....[19]....
        /*00cc*/ 	.word	0x00003810


	//----- nvinfo : EIATTR_EXIT_INSTR_OFFSETS
	.align		4
.L_1807:
        /*00d0*/ 	.byte	0x04, 0x1c
        /*00d2*/ 	.short	(.L_1809 - .L_1808)


	//   ....[0]....
.L_1808:
        /*00d4*/ 	.word	0x00003310


	//   ....[1]....
        /*00d8*/ 	.word	0x000033d0


	//----- nvinfo : EIATTR_MAX_THREADS
	.align		4
.L_1809:
        /*00dc*/ 	.byte	0x04, 0x05
        /*00de*/ 	.short	(.L_1811 - .L_1810)
.L_1810:
        /*00e0*/ 	.word	0x00000080
        /*00e4*/ 	.word	0x00000001
        /*00e8*/ 	.word	0x00000001


	//----- nvinfo : EIATTR_CRS_STACK_SIZE
	.align		4
.L_1811:
        /*00ec*/ 	.byte	0x04, 0x1e
        /*00ee*/ 	.short	(.L_1813 - .L_1812)
.L_1812:
        /*00f0*/ 	.word	0x00000000


	//----- nvinfo : EIATTR_CBANK_PARAM_SIZE
	.align		4
.L_1813:
        /*00f4*/ 	.byte	0x03, 0x19
        /*00f6*/ 	.short	0x0128


	//----- nvinfo : EIATTR_PARAM_CBANK
	.align		4
        /*00f8*/ 	.byte	0x04, 0x0a
        /*00fa*/ 	.short	(.L_1815 - .L_1814)
	.align		4
.L_1814:
        /*00fc*/ 	.word	index@(.nv.constant0._ZN10layer_norm31ln_parallel_residual_bwd_kernelINS_13Kernel_traitsIf6__halfS2_S2_fjLj512ELj1ELj4ELj1ELj16ENS_18Kernel_traits_baseILj512EfS2_S2_S2_fjLj128EEEEELb0ELb0ELb0EEEvNS_9BwdParamsE)
        /*0100*/ 	.short	0x0210
        /*0102*/ 	.short	0x0128


	//----- nvinfo : EIATTR_SW_WAR
	.align		4
.L_1815:
        /*0104*/ 	.byte	0x04, 0x36
        /*0106*/ 	.short	(.L_1817 - .L_1816)
.L_1816:
        /*0108*/ 	.word	0x00000008
.L_1817:


//--------------------- .nv.info._ZN10layer_norm31ln_parallel_residual_bwd_kernelINS_13Kernel_traitsIf6__halfS2_S2_fjLj512ELj1ELj4ELj1ELj16ENS_18Kernel_traits_baseILj512EfS2_S2_S2_fjLj128EEEEELb0ELb0ELb1EEEvNS_9BwdParamsE --------------------------
	.section	.nv.info._ZN10layer_norm31ln_parallel_residual_bwd_kernelINS_13Kernel_traitsIf6__halfS2_S2_fjLj512ELj1ELj4ELj1ELj16ENS_18Kernel_traits_baseILj512EfS2_S2_S2_fjLj128EEEEELb0ELb0ELb1EEEvNS_9BwdParamsE,"",@"SHT_CUDA_INFO"
	.sectionflags	@""
	.align	4


	//----- nvinfo : EIATTR_CUDA_API_VERSION
	.align		4
        /*0000*/ 	.byte	0x04, 0x37
        /*0002*/ 	.short	(.L_1819 - .L_1818)
.L_1818:
        /*0004*/ 	.word	0x00000082


	//----- nvinfo : EIATTR_KPARAM_INFO
	.align		4
.L_1819:
        /*0008*/ 	.byte	0x04, 0x17
        /*000a*/ 	.short	(.L_1821 - .L_1820)
.L_1820:
        /*000c*/ 	.word	0x00000000
        /*0010*/ 	.short	0x0000
        /*0012*/ 	.short	0x0000
        /*0014*/ 	.byte	0x00, 0xf0, 0xa1, 0x04


	//----- nvinfo : EIATTR_SPARSE_MMA_MASK
	.align		4
.L_1821:
        /*0018*/ 	.byte	0x03, 0x50
        /*001a*/ 	.short	0x0000


	//----- nvinfo : EIATTR_MAXREG_COUNT
	.align		4
        /*001c*/ 	.byte	0x03, 0x1b
        /*001e*/ 	.short	0x00ff


	//----- nvinfo : EIATTR_NUM_BARRIERS
	.align		4
        /*0020*/ 	.byte	0x02, 0x4c
        /*0022*/ 	.byte	0x01
	.zero		1


	//----- nvinfo : EIATTR_MERCURY_ISA_VERSION
	.align		4
        /*0024*/ 	.byte	0x03, 0x5f
        /*0026*/ 	.short	0x0101


	//----- nvinfo : EIATTR_COOP_GROUP_MASK_REGIDS
	.align		4
        /*0028*/ 	.byte	0x04, 0x29
        /*002a*/ 	.short	(.L_1823 - .L_1822)


	//   ....[0]....
.L_1822:
        /*002c*/ 	.word	0xffffffff


	//   ....[1]....
        /*0030*/ 	.word	0xffffffff


	//   ....[2]....
        /*0034*/ 	.word	0xffffffff


	//   ....[3]....
        /*0038*/ 	.word	0xffffffff


	//   ....[4]....
        /*003c*/ 	.word	0xffffffff


	//   ....[5]....
        /*0040*/ 	.word	0xffffffff


	//   ....[6]....
        /*0044*/ 	.word	0xffffffff


	//   ....[7]....
        /*0048*/ 	.word	0xffffffff


	//   ....[8]....
        /*004c*/ 	.word	0xffffffff


	//   ....[9]....
        /*0050*/ 	.word	0xffffffff


	//   ....[10]....
        /*0054*/ 	.word	0x050000a2


	//   ....[11]....
        /*0058*/ 	.word	0x050000a2


	//   ....[12]....
        /*005c*/ 	.word	0x050000a2


	//   ....[13]....
        /*0060*/ 	.word	0x050000a2


	//   ....[14]....
        /*0064*/ 	.word	0x050000a2


	//   ....[15]....
        /*0068*/ 	.word	0x050000a2


	//   ....[16]....
        /*006c*/ 	.word	0x050000a2


	//   ....[17]....
        /*0070*/ 	.word	0x050000a2


	//   ....[18]....
        /*0074*/ 	.word	0x050000a2


	//   ....[19]....
        /*0078*/ 	.word	0x050000a2


	//----- nvinfo : EIATTR_COOP_GROUP_INSTR_OFFSETS
	.align		4
.L_1823:
        /*007c*/ 	.byte	0x04, 0x28
        /*007e*/ 	.short	(.L_1825 - .L_1824)


	//   ....[0]....
.L_1824:
        /*0080*/ 	.word	0x00001630


	//   ....[1]....
        /*0084*/ 	.word	0x00001640


	//   ....[2]....
        /*0088*/ 	.word	0x00001670


	//   ....[3]....
        /*008c*/ 	.word	0x00001680


	//   ....[4]....
        /*0090*/ 	.word	0x000016b0


	//   ....[5]....
        /*0094*/ 	.word	0x000016c0


	//   ....[6]....
        /*0098*/ 	.word	0x000016f0


	//   ....[7]....
        /*009c*/ 	.word	0x00001700


	//   ....[8]....
        /*00a0*/ 	.word	0x00001730


	//   ....[9]....
        /*00a4*/ 	.word	0x00001740


	//   ....[10]....
        /*00a8*/ 	.word	0x00003310


	//   ....[11]....
        /*00ac*/ 	.word	0x000033a0


	//   ....[12]....
        /*00b0*/ 	.word	0x00003400


	//   ....[13]....
        /*00b4*/ 	.word	0x00003460


	//   ....[14]....
        /*00b8*/ 	.word	0x000034c0


	//   ....[15]....
        /*00bc*/ 	.word	0x00003520


	//   ....[16]....
        /*00c0*/ 	.word	0x00003580


	//   ....[17]....
        /*00c4*/ 	.word	0x000035e0


	//   ....[18]....
        /*00c8*/ 	.word	0x00003640


	//   ....[19]....
        /*00cc*/ 	.word	0x000036a0


	//----- nvinfo : EIATTR_EXIT_INSTR_OFFSETS
	.align		4
.L_1825:
        /*00d0*/ 	.byte	0x04, 0x1c
        /*00d2*/ 	.short	(.L_1827 - .L_1826)


	//   ....[0]....
.L_1826:
        /*00d4*/ 	.word	0x000032b0


	//----- nvinfo : EIATTR_MAX_THREADS
	.align		4
.L_1827:
        /*00d8*/ 	.byte	0x04, 0x05
        /*00da*/ 	.short	(.L_1829 - .L_1828)
.L_1828:
        /*00dc*/ 	.word	0x00000080
        /*00e0*/ 	.word	0x00000001
        /*00e4*/ 	.word	0x00000001


	//----- nvinfo : EIATTR_CRS_STACK_SIZE
	.align		4
.L_1829:
        /*00e8*/ 	.byte	0x04, 0x1e
        /*00ea*/ 	.short	(.L_1831 - .L_1830)
.L_1830:
        /*00ec*/ 	.word	0x00000000


	//----- nvinfo : EIATTR_CBANK_PARAM_SIZE
	.align		4
.L_1831:
        /*00f0*/ 	.byte	0x03, 0x19
        /*00f2*/ 	.short	0x0128


	//----- nvinfo : EIATTR_PARAM_CBANK
	.align		4
        /*00f4*/ 	.byte	0x04, 0x0a
        /*00f6*/ 	.short	(.L_1833 - .L_1832)
	.align		4
.L_1832:
        /*00f8*/ 	.word	index@(.nv.constant0._ZN10layer_norm31ln_parallel_residual_bwd_kernelINS_13Kernel_traitsIf6__halfS2_S2_fjLj512ELj1ELj4ELj1ELj16ENS_18Kernel_traits_baseILj512EfS2_S2_S2_fjLj128EEEEELb0ELb0ELb1EEEvNS_9BwdParamsE)
        /*00fc*/ 	.short	0x0210
        /*00fe*/ 	.short	0x0128


	//----- nvinfo : EIATTR_SW_WAR
	.align		4
.L_1833:
        /*0100*/ 	.byte	0x04, 0x36
        /*0102*/ 	.short	(.L_1835 - .L_1834)
.L_1834:
        /*0104*/ 	.word	0x00000008
.L_1835:


//--------------------- .nv.info._ZN10layer_norm31ln_parallel_residual_bwd_kernelINS_13Kernel_traitsIf6__halfS2_S2_fjLj512ELj1ELj4ELj1ELj16ENS_18Kernel_traits_baseILj512EfS2_S2_S2_fjLj128EEEEELb0ELb1ELb0EEEvNS_9BwdParamsE --------------------------
	.section	.nv.info._ZN10layer_norm31ln_parallel_residual_bwd_kernelINS_13Kernel_traitsIf6__halfS2_S2_fjLj512ELj1ELj4ELj1ELj16ENS_18Kernel_traits_baseILj512EfS2_S2_S2_fjLj128EEEEELb0ELb1ELb0EEEvNS_9BwdParamsE,"",@"SHT_CUDA_INFO"
	.sectionflags	@""
	.align	4


	//----- nvinfo : EIATTR_CUDA_API_VERSION
	.align		4
        /*0000*/ 	.byte	0x04, 0x37
        /*0002*/ 	.short	(.L_1837 - .L_1836)
.L_1836:
        /*0004*/ 	.word	0x00000082


	//----- nvinfo : EIATTR_KPARAM_INFO
	.align		4
.L_1837:
        /*0008*/ 	.byte	0x04, 0x17
        /*000a*/ 	.short	(.L_1839 - .L_1838)
.L_1838:
        /*000c*/ 	.word	0x00000000
        /*0010*/ 	.short	0x0000
        /*0012*/ 	.short	0x0000
        /*0014*/ 	.byte	0x00, 0xf0, 0xa1, 0x04


	//----- nvinfo : EIATTR_SPARSE_MMA_MASK
	.align		4
.L_1839:
        /*0018*/ 	.byte	0x03, 0x50
        /*001a*/ 	.short	0x0000


	//----- nvinfo : EIATTR_MAXREG_COUNT
	.align		4
        /*001c*/ 	.byte	0x03, 0x1b
        /*001e*/ 	.short	0x00ff


	//----- nvinfo : EIATTR_NUM_BARRIERS
	.align		4
        /*0020*/ 	.byte	0x02, 0x4c
        /*0022*/ 	.byte	0x01
	.zero		1


	//----- nvinfo : EIATTR_MERCURY_ISA_VERSION
	.align		4
        /*0024*/ 	.byte	0x03, 0x5f
        /*0026*/ 	.short	0x0101


	//----- nvinfo : EIATTR_COOP_GROUP_MASK_REGIDS
	.align		4
        /*0028*/ 	.byte	0x04, 0x29
        /*002a*/ 	.short	(.L_1841 - .L_1840)


	//   ....[0]....
.L_1840:
        /*002c*/ 	.word	0xffffffff


	//   ....[1]....
        /*0030*/ 	.word	0xffffffff


	//   ....[2]....
        /*0034*/ 	.word	0xffffffff


	//   ....[3]....
        /*0038*/ 	.word	0xffffffff


	//   ....[4]....
        /*003c*/ 	.word	0xffffffff


	//   ....[5]....
        /*0040*/ 	.word	0xffffffff


	//   ....[6]....
        /*0044*/ 	.word	0xffffffff


	//   ....[7]....
        /*0048*/ 	.word	0xffffffff


	//   ....[8]....
        /*004c*/ 	.word	0xffffffff


	//   ....[9]....
        /*0050*/ 	.word	0xffffffff


	//   ....[10]....
        /*0054*/ 	.word	0x0500006c


	//   ....[11]....
        /*0058*/ 	.word	0x0500006c


	//   ....[12]....
        /*005c*/ 	.word	0x0500006c


	//   ....[13]....
        /*0060*/ 	.word	0x0500006c


	//   ....[14]....
        /*0064*/ 	.word	0x0500006c


	//   ....[15]....
        /*0068*/ 	.word	0x0500006c


	//   ....[16]....
        /*006c*/ 	.word	0x0500006c


	//   ....[17]....
        /*0070*/ 	.word	0x0500006c


	//   ....[18]....
        /*0074*/ 	.word	0x0500006c


	//   ....[19]....
        /*0078*/ 	.word	0x0500006c


	//----- nvinfo : EIATTR_COOP_GROUP_INSTR_OFFSETS
	.align		4
.L_1841:
        /*007c*/ 	.byte	0x04, 0x28
        /*007e*/ 	.short	(.L_1843 - .L_1842)


	//   ....[0]....
.L_1842:
        /*0080*/ 	.word	0x00000f40


	//   ....[1]....
        /*0084*/ 	.word	0x00000f50


	//   ....[2]....
        /*0088*/ 	.word	0x00000f80


	//   ....[3]....
        /*008c*/ 	.word	0x00000f90


	//   ....[4]....
        /*0090*/ 	.word	0x00000fc0


	//   ....[5]....
        /*0094*/ 	.word	0x00000fd0


	//   ....[6]....
        /*0098*/ 	.word	0x00001000


	//   ....[7]....
        /*009c*/ 	.word	0x00001010


	//   ....[8]....
        /*00a0*/ 	.word	0x00001040


	//   ....[9]....
        /*00a4*/ 	.word	0x00001050


	//   ....[10]....
        /*00a8*/ 	.word	0x00002640


	//   ....[11]....
        /*00ac*/ 	.word	0x000026d0


	//   ....[12]....
        /*00b0*/ 	.word	0x00002740


	//   ....[13]....
        /*00b4*/ 	.word	0x000027a0


	//   ....[14]....
        /*00b8*/ 	.word	0x00002810


	//   ....[15]....
        /*00bc*/ 	.word	0x00002870


	//   ....[16]....
        /*00c0*/ 	.word	0x000028e0


	//   ....[17]....
        /*00c4*/ 	.word	0x00002940


	//   ....[18]....
        /*00c8*/ 	.word	0x000029b0


	//   ....[19]....
        /*00cc*/ 	.word	0x00002a10


	//----- nvinfo : EIATTR_EXIT_INSTR_OFFSETS
	.align		4
.L_1843:
        /*00d0*/ 	.byte	0x04, 0x1c
        /*00d2*/ 	.short	(.L_1845 - .L_1844)


	//   ....[0]....
.L_1844:
        /*00d4*/ 	.word	0x000025a0


	//   ....[1]....
        /*00d8*/ 	.word	0x000025d0


	//----- nvinfo : EIATTR_MAX_THREADS
	.align		4
.L_1845:
        /*00dc*/ 	.byte	0x04, 0x05
        /*00de*/ 	.short	(.L_1847 - .L_1846)
.L_1846:
        /*00e0*/ 	.word	0x00000080
        /*00e4*/ 	.word	0x00000001
        /*00e8*/ 	.word	0x00000001


	//----- nvinfo : EIATTR_CRS_STACK_SIZE
	.align		4
.L_1847:
        /*00ec*/ 	.byte	0x04, 0x1e
        /*00ee*/ 	.short	(.L_1849 - .L_1848)
.L_1848:
        /*00f0*/ 	.word	0x00000000


	//----- nvinfo : EIATTR_CBANK_PARAM_SIZE
	.align		4
.L_1849:
        /*00f4*/ 	.byte	0x03, 0x19
        /*00f6*/ 	.short	0x0128


	//----- nvinfo : EIATTR_PARAM_CBANK
	.align		4
        /*00f8*/ 	.byte	0x04, 0x0a
        /*00fa*/ 	.short	(.L_1851 - .L_1850)
	.align		4
.L_1850:
        /*00fc*/ 	.word	index@(.nv.constant0._ZN10layer_norm31ln_parallel_residual_bwd_kernelINS_13Kernel_traitsIf6__halfS2_S2_fjLj512ELj1ELj4ELj1ELj16ENS_18Kernel_traits_baseILj512EfS2_S2_S2_fjLj128EEEEELb0ELb1ELb0EEEvNS_9BwdParamsE)
        /*0100*/ 	.short	0x0210
        /*0102*/ 	.short	0x0128


	//----- nvinfo : EIATTR_SW_WAR
	.align		4
.L_1851:
        /*0104*/ 	.byte	0x04, 0x36
        /*0106*/ 	.short	(.L_1853 - .L_1852)
.L_1852:
        /*0108*/ 	.word	0x00000008
.L_1853:


//--------------------- .nv.info._ZN10layer_norm31ln_parallel_residual_bwd_kernelINS_13Kernel_traitsIf6__halfS2_S2_fjLj512ELj1ELj4ELj1ELj16ENS_18Kernel_traits_baseILj512EfS2_S2_S2_fjLj128EEEEELb0ELb1ELb1EEEvNS_9BwdParamsE --------------------------
	.section	.nv.info._ZN10layer_norm31ln_parallel_residual_bwd_kernelINS_13Kernel_traitsIf6__halfS2_S2_fjLj512ELj1ELj4ELj1ELj16ENS_18Kernel_traits_baseILj512EfS2_S2_S2_fjLj128EEEEELb0ELb1ELb1EEEvNS_9BwdParamsE,"",@"SHT_CUDA_INFO"
	.sectionflags	@""
	.align	4


	//----- nvinfo : EIATTR_CUDA_API_VERSION
	.align		4
        /*0000*/ 	.byte	0x04, 0x37
        /*0002*/ 	.short	(.L_1855 - .L_1854)
.L_1854:
        /*0004*/ 	.word	0x00000082


	//----- nvinfo : EIATTR_KPARAM_INFO
	.align		4
.L_1855:
        /*0008*/ 	.byte	0x04, 0x17
        /*000a*/ 	.short	(.L_1857 - .L_1856)
.L_1856:
        /*000c*/ 	.word	0x00000000
        /*0010*/ 	.short	0x0000
        /*0012*/ 	.short	0x0000
        /*0014*/ 	.byte	0x00, 0xf0, 0xa1, 0x04


	//----- nvinfo : EIATTR_SPARSE_MMA_MASK
	.align		4
.L_1857:
        /*0018*/ 	.byte	0x03, 0x50
        /*001a*/ 	.short	0x0000


	//----- nvinfo : EIATTR_MAXREG_COUNT
	.align		4
        /*001c*/ 	.byte	0x03, 0x1b
        /*001e*/ 	.short	0x00ff


	//----- nvinfo : EIATTR_NUM_BARRIERS
	.align		4
        /*0020*/ 	.byte	0x02, 0x4c
        /*0022*/ 	.byte	0x01
	.zero		1


	//----- nvinfo : EIATTR_MERCURY_ISA_VERSION
	.align		4
        /*0024*/ 	.byte	0x03, 0x5f
        /*0026*/ 	.short	0x0101


	//----- nvinfo : EIATTR_COOP_GROUP_MASK_REGIDS
	.align		4
        /*0028*/ 	.byte	0x04, 0x29
        /*002a*/ 	.short	(.L_1859 - .L_1858)


	//   ....[0]....
.L_1858:
        /*002c*/ 	.word	0xffffffff


	//   ....[1]....
        /*0030*/ 	.word	0xffffffff


	//   ....[2]....
        /*0034*/ 	.word	0xffffffff


	//   ....[3]....
        /*0038*/ 	.word	0xffffffff


	//   ....[4]....
        /*003c*/ 	.word	0xffffffff


	//   ....[5]....
        /*0040*/ 	.word	0xffffffff


	//   ....[6]....
        /*0044*/ 	.word	0xffffffff


	//   ....[7]....
        /*0048*/ 	.word	0xffffffff


	//   ....[8]....
        /*004c*/ 	.word	0xffffffff


	//   ....[9]....
        /*0050*/ 	.word	0xffffffff


	//   ....[10]....
        /*0054*/ 	.word	0x0500006e


	//   ....[11]....
        /*0058*/ 	.word	0x0500006e


	//   ....[12]....
        /*005c*/ 	.word	0x0500006e


	//   ....[13]....
        /*0060*/ 	.word	0x0500006e


	//   ....[14]....
        /*0064*/ 	.word	0x0500006e


	//   ....[15]....
        /*0068*/ 	.word	0x0500006e


	//   ....[16]....
        /*006c*/ 	.word	0x0500006e


	//   ....[17]....
        /*0070*/ 	.word	0x0500006e


	//   ....[18]....
        /*0074*/ 	.word	0x0500006e


	//   ....[19]....
        /*0078*/ 	.word	0x0500006e


	//----- nvinfo : EIATTR_COOP_GROUP_INSTR_OFFSETS
	.align		4
.L_1859:
        /*007c*/ 	.byte	0x04, 0x28
        /*007e*/ 	.short	(.L_1861 - .L_1860)


	//   ....[0]....
.L_1860:
        /*0080*/ 	.word	0x00000f00


	//   ....[1]....
        /*0084*/ 	.word	0x00000f10


	//   ....[2]....
        /*0088*/ 	.word	0x00000f40


	//   ....[3]....
        /*008c*/ 	.word	0x00000f50


	//   ....[4]....
        /*0090*/ 	.word	0x00000f80


	//   ....[5]....
        /*0094*/ 	.word	0x00000f90


	//   ....[6]....
        /*0098*/ 	.word	0x00000fc0


	//   ....[7]....
        /*009c*/ 	.word	0x00000fd0


	//   ....[8]....
        /*00a0*/ 	.word	0x00001000


	//   ....[9]....
        /*00a4*/ 	.word	0x00001010


	//   ....[10]....
        /*00a8*/ 	.word	0x00002490


	//   ....[11]....
        /*00ac*/ 	.word	0x00002520


	//   ....[12]....
        /*00b0*/ 	.word	0x00002590


	//   ....[13]....
        /*00b4*/ 	.word	0x000025f0


	//   ....[14]....
        /*00b8*/ 	.word	0x00002660


	//   ....[15]....
        /*00bc*/ 	.word	0x000026c0


	//   ....[16]....
        /*00c0*/ 	.word	0x00002730


	//   ....[17]....
        /*00c4*/ 	.word	0x00002790


	//   ....[18]....
        /*00c8*/ 	.word	0x00002800


	//   ....[19]....
        /*00cc*/ 	.word	0x00002860


	//----- nvinfo : EIATTR_EXIT_INSTR_OFFSETS
	.align		4
.L_1861:
        /*00d0*/ 	.byte	0x04, 0x1c
        /*00d2*/ 	.short	(.L_1863 - .L_1862)


	//   ....[0]....
.L_1862:
        /*00d4*/ 	.word	0x00002420


	//----- nvinfo : EIATTR_MAX_THREADS
	.align		4
.L_1863:
        /*00d8*/ 	.byte	0x04, 0x05
        /*00da*/ 	.short	(.L_1865 - .L_1864)
.L_1864:
        /*00dc*/ 	.word	0x00000080
        /*00e0*/ 	.word	0x00000001
        /*00e4*/ 	.word	0x00000001


	//----- nvinfo : EIATTR_CRS_STACK_SIZE
	.align		4
.L_1865:
        /*00e8*/ 	.byte	0x04, 0x1e
        /*00ea*/ 	.short	(.L_1867 - .L_1866)
.L_1866:
        /*00ec*/ 	.word	0x00000000


	//----- nvinfo : EIATTR_CBANK_PARAM_SIZE
	.align		4
.L_1867:
        /*00f0*/ 	.byte	0x03, 0x19
        /*00f2*/ 	.short	0x0128


	//----- nvinfo : EIATTR_PARAM_CBANK
	.align		4
        /*00f4*/ 	.byte	0x04, 0x0a
        /*00f6*/ 	.short	(.L_1869 - .L_1868)
	.align		4
.L_1868:
        /*00f8*/ 	.word	index@(.nv.constant0._ZN10layer_norm31ln_parallel_residual_bwd_kernelINS_13Kernel_traitsIf6__halfS2_S2_fjLj512ELj1ELj4ELj1ELj16ENS_18Kernel_traits_baseILj512EfS2_S2_S2_fjLj128EEEEELb0ELb1ELb1EEEvNS_9BwdParamsE)
        /*00fc*/ 	.short	0x0210
        /*00fe*/ 	.short	0x0128


	//----- nvinfo : EIATTR_SW_WAR
	.align		4
.L_1869:
        /*0100*/ 	.byte	0x04, 0x36
        /*0102*/ 	.short	(.L_1871 - .L_1870)
.L_1870:
        /*0104*/ 	.word	0x00000008
.L_1871:


//--------------------- .nv.info._ZN10layer_norm31ln_parallel_residual_bwd_kernelINS_13Kernel_traitsIf6__halfS2_S2_fjLj512ELj1ELj4ELj1ELj16ENS_18Kernel_traits_baseILj512EfS2_S2_S2_fjLj128EEEEELb1ELb0ELb0EEEvNS_9BwdParamsE --------------------------
	.section	.nv.info._ZN10layer_norm31ln_parallel_residual_bwd_kernelINS_13Kernel_traitsIf6__halfS2_S2_fjLj512ELj1ELj4ELj1ELj16ENS_18Kernel_traits_baseILj512EfS2_S2_S2_fjLj128EEEEELb1ELb0ELb0EEEvNS_9BwdParamsE,"",@"SHT_CUDA_INFO"
	.sectionflags	@""
	.align	4


	//----- nvinfo : EIATTR_CUDA_API_VERSION
	.align		4
        /*0000*/ 	.byte	0x04, 0x37
        /*0002*/ 	.short	(.L_1873 - .L_1872)
.L_1872:
        /*0004*/ 	.word	0x00000082


	//----- nvinfo : EIATTR_KPARAM_INFO
	.align		4
.L_1873:
        /*0008*/ 	.byte	0x04, 0x17
        /*000a*/ 	.short	(.L_1875 - .L_1874)
.L_1874:
        /*000c*/ 	.word	0x00000000
        /*0010*/ 	.short	0x0000
        /*0012*/ 	.short	0x0000
        /*0014*/ 	.byte	0x00, 0xf0, 0xa1, 0x04


	//----- nvinfo : EIATTR_SPARSE_MMA_MASK
	.align		4
.L_1875:
        /*0018*/ 	.byte	0x03, 0x50
        /*001a*/ 	.short	0x0000


	//----- nvinfo : EIATTR_MAXREG_COUNT
	.align		4
        /*001c*/ 	.byte	0x03, 0x1b
        /*001e*/ 	.short	0x00ff


	//----- nvinfo : EIATTR_NUM_BARRIERS
	.align		4
        /*0020*/ 	.byte	0x02, 0x4c
        /*0022*/ 	.byte	0x01
	.zero		1


	//----- nvinfo : EIATTR_MERCURY_ISA_VERSION
	.align		4
        /*0024*/ 	.byte	0x03, 0x5f
        /*0026*/ 	.short	0x0101


	//----- nvinfo : EIATTR_COOP_GROUP_MASK_REGIDS
	.align		4
        /*0028*/ 	.byte	0x04, 0x29
        /*002a*/ 	.short	(.L_1877 - .L_1876)


	//   ....[0]....
.L_1876:
        /*002c*/ 	.word	0xffffffff


	//   ....[1]....
        /*0030*/ 	.word	0xffffffff


	//   ....[2]....
        /*0034*/ 	.word	0xffffffff


	//   ....[3]....
        /*0038*/ 	.word	0xffffffff


	//   ....[4]....
        /*003c*/ 	.word	0xffffffff


	//   ....[5]....
        /*0040*/ 	.word	0xffffffff


	//   ....[6]....
        /*0044*/ 	.word	0xffffffff


	//   ....[7]....
        /*0048*/ 	.word	0xffffffff


	//   ....[8]....
        /*004c*/ 	.word	0xffffffff


	//   ....[9]....
        /*0050*/ 	.word	0xffffffff


	//   ....[10]....
        /*0054*/ 	.word	0x05000088


	//   ....[11]....
        /*0058*/ 	.word	0x05000088


	//   ....[12]....
        /*005c*/ 	.word	0x05000088


	//   ....[13]....
        /*0060*/ 	.word	0x05000088


	//   ....[14]....
        /*0064*/ 	.word	0x05000088


	//   ....[15]....
        /*0068*/ 	.word	0x05000088


	//   ....[16]....
        /*006c*/ 	.word	0x05000088


	//   ....[17]....
        /*0070*/ 	.word	0x05000088


	//   ....[18]....
        /*0074*/ 	.word	0x05000088


	//   ....[19]....
        /*0078*/ 	.word	0x05000088


	//----- nvinfo : EIATTR_COOP_GROUP_INSTR_OFFSETS
	.align		4
.L_1877:
        /*007c*/ 	.byte	0x04, 0x28
        /*007e*/ 	.short	(.L_1879 - .L_1878)


	//   ....[0]....
.L_1878:
        /*0080*/ 	.word	0x000016c0


	//   ....[1]....
        /*0084*/ 	.word	0x000016d0


	//   ....[2]....
        /*0088*/ 	.word	0x00001700


	//   ....[3]....
        /*008c*/ 	.word	0x00001710


	//   ....[4]....
        /*0090*/ 	.word	0x00001740


	//   ....[5]....
        /*0094*/ 	.word	0x00001750


	//   ....[6]....
        /*0098*/ 	.word	0x00001780


	//   ....[7]....
        /*009c*/ 	.word	0x00001790


	//   ....[8]....
        /*00a0*/ 	.word	0x000017c0


	//   ....[9]....
        /*00a4*/ 	.word	0x000017d0


	//   ....[10]....
        /*00a8*/ 	.word	0x00003b20


	//   ....[11]....
        /*00ac*/ 	.word	0x00003bb0


	//   ....[12]....
        /*00b0*/ 	.word	0x00003c20


	//   ....[13]....
        /*00b4*/ 	.word	0x00003c80


	//   ....[14]....
        /*00b8*/ 	.word	0x00003cf0


	//   ....[15]....
        /*00bc*/ 	.word	0x00003d50


	//   ....[16]....
        /*00c0*/ 	.word	0x00003dc0


	//   ....[17]....
        /*00c4*/ 	.word	0x00003e20


	//   ....[18]....
        /*00c8*/ 	.word	0x00003e90


	//   ....[19]....
        /*00cc*/ 	.word	0x00003ef0


	//----- nvinfo : EIATTR_EXIT_INSTR_OFFSETS
	.align		4
.L_1879:
        /*00d0*/ 	.byte	0x04, 0x1c
        /*00d2*/ 	.short	(.L_1881 - .L_1880)


	//   ....[0]....
.L_1880:
        /*00d4*/ 	.word	0x000039f0


	//   ....[1]....
        /*00d8*/ 	.word	0x00003ab0


	//----- nvinfo : EIATTR_MAX_THREADS
	.align		4
.L_1881:
        /*00dc*/ 	.byte	0x04, 0x05
        /*00de*/ 	.short	(.L_1883 - .L_1882)
.L_1882:
        /*00e0*/ 	.word	0x00000080
        /*00e4*/ 	.word	0x00000001
        /*00e8*/ 	.word	0x00000001


	//----- nvinfo : EIATTR_CRS_STACK_SIZE
	.align		4
.L_1883:
        /*00ec*/ 	.byte	0x04, 0x1e
        /*00ee*/ 	.short	(.L_1885 - .L_1884)
.L_1884:
        /*00f0*/ 	.word	0x00000000


	//----- nvinfo : EIATTR_CBANK_PARAM_SIZE
	.align		4
.L_1885:
        /*00f4*/ 	.byte	0x03, 0x19
        /*00f6*/ 	.short	0x0128


	//----- nvinfo : EIATTR_PARAM_CBANK
	.align		4
        /*00f8*/ 	.byte	0x04, 0x0a
        /*00fa*/ 	.short	(.L_1887 - .L_1886)
	.align		4
.L_1886:
        /*00fc*/ 	.word	index@(.nv.constant0._ZN10layer_norm31ln_parallel_residual_bwd_kernelINS_13Kernel_traitsIf6__halfS2_S2_fjLj512ELj1ELj4ELj1ELj16ENS_18Kernel_traits_baseILj512EfS2_S2_S2_fjLj128EEEEELb1ELb0ELb0EEEvNS_9BwdParamsE)
        /*0100*/ 	.short	0x0210
        /*0102*/ 	.short	0x0128


	//----- nvinfo : EIATTR_SW_WAR
	.align		4
.L_1887:
        /*0104*/ 	.byte	0x04, 0x36
        /*0106*/ 	.short	(.L_1889 - .L_1888)
.L_1888:
        /*0108*/ 	.word	0x00000008
.L_1889:


//--------------------- .nv.info._ZN10layer_norm31ln_parallel_residual_bwd_kernelINS_13Kernel_traitsIf6__halfS2_S2_fjLj512ELj1ELj4ELj1ELj16ENS_18Kernel_traits_baseILj512EfS2_S2_S2_fjLj128EEEEELb1ELb0ELb1EEEvNS_9BwdParamsE --------------------------
	.section	.nv.info._ZN10layer_norm31ln_parallel_residual_bwd_kernelINS_13Kernel_traitsIf6__halfS2_S2_fjLj512ELj1ELj4ELj1ELj16ENS_18Kernel_traits_baseILj512EfS2_S2_S2_fjLj128EEEEELb1ELb0ELb1EEEvNS_9BwdParamsE,"",@"SHT_CUDA_INFO"
	.sectionflags	@""
	.align	4


	//----- nvinfo : EIATTR_CUDA_API_VERSION
	.align		4
        /*0000*/ 	.byte	0x04, 0x37
        /*0002*/ 	.short	(.L_1891 - .L_1890)
.L_1890:
        /*0004*/ 	.word	0x00000082


	//----- nvinfo : EIATTR_KPARAM_INFO
	.align		4
.L_1891:
        /*0008*/ 	.byte	0x04, 0x17
        /*000a*/ 	.short	(.L_1893 - .L_1892)
.L_1892:
        /*000c*/ 	.word	0x00000000
        /*0010*/ 	.short	0x0000
        /*0012*/ 	.short	0x0000
        /*0014*/ 	.byte	0x00, 0xf0, 0xa1, 0x04


	//----- nvinfo : EIATTR_SPARSE_MMA_MASK
	.align		4
.L_1893:
        /*0018*/ 	.byte	0x03, 0x50
        /*001a*/ 	.short	0x0000


	//----- nvinfo : EIATTR_MAXREG_COUNT
	.align		4
        /*001c*/ 	.byte	0x03, 0x1b
        /*001e*/ 	.short	0x00ff


	//----- nvinfo : EIATTR_NUM_BARRIERS
	.align		4
        /*0020*/ 	.byte	0x02, 0x4c
        /*0022*/ 	.byte	0x01
	.zero		1


	//----- nvinfo : EIATTR_MERCURY_ISA_VERSION
	.align		4
        /*0024*/ 	.byte	0x03, 0x5f
        /*0026*/ 	.short	0x0101


	//----- nvinfo : EIATTR_COOP_GROUP_MASK_REGIDS
	.align		4
        /*0028*/ 	.byte	0x04, 0x29
        /*002a*/ 	.short	(.L_1895 - .L_1894)


	//   ....[0]....
.L_1894:
        /*002c*/ 	.word	0xffffffff


	//   ....[1]....
        /*0030*/ 	.word	0xffffffff


	//   ....[2]....
        /*0034*/ 	.word	0xffffffff


	//   ....[3]....
        /*0038*/ 	.word	0xffffffff


	//   ....[4]....
        /*003c*/ 	.word	0xffffffff


	//   ....[5]....
        /*0040*/ 	.word	0xffffffff


	//   ....[6]....
        /*0044*/ 	.word	0xffffffff


	//   ....[7]....
        /*0048*/ 	.word	0xffffffff


	//   ....[8]....
        /*004c*/ 	.word	0xffffffff


	//   ....[9]....
        /*0050*/ 	.word	0xffffffff


	//   ....[10]....
        /*0054*/ 	.word	0x050000ad


	//   ....[11]....
        /*0058*/ 	.word	0x050000ad


	//   ....[12]....
        /*005c*/ 	.word	0x050000ad


	//   ....[13]....
        /*0060*/ 	.word	0x050000ad


	//   ....[14]....
        /*0064*/ 	.word	0x050000ad


	//   ....[15]....
        /*0068*/ 	.word	0x050000ad


	//   ....[16]....
        /*006c*/ 	.word	0x050000ad


	//   ....[17]....
        /*0070*/ 	.word	0x050000ad


	//   ....[18]....
        /*0074*/ 	.word	0x050000ad


	//   ....[19]....
        /*0078*/ 	.word	0x050000ad


	//----- nvinfo : EIATTR_COOP_GROUP_INSTR_OFFSETS
	.align		4
.L_1895:
        /*007c*/ 	.byte	0x04, 0x28
        /*007e*/ 	.short	(.L_1897 - .L_1896)


	//   ....[0]....
.L_1896:
        /*0080*/ 	.word	0x000017a0


	//   ....[1]....
        /*0084*/ 	.word	0x000017b0


	//   ....[2]....
        /*0088*/ 	.word	0x000017e0


	//   ....[3]....
        /*008c*/ 	.word	0x000017f0


	//   ....[4]....
        /*0090*/ 	.word	0x00001830


	//   ....[5]....
        /*0094*/ 	.word	0x00001850


	//   ....[6]....
        /*0098*/ 	.word	0x00001880


	//   ....[7]....
        /*009c*/ 	.word	0x000018a0


	//   ....[8]....
        /*00a0*/ 	.word	0x000018e0


	//   ....[9]....
        /*00a4*/ 	.word	0x00001900


	//   ....[10]....
        /*00a8*/ 	.word	0x00003a40


	//   ....[11]....
        /*00ac*/ 	.word	0x00003ad0


	//   ....[12]....
        /*00b0*/ 	.word	0x00003b40


	//   ....[13]....
        /*00b4*/ 	.word	0x00003ba0


	//   ....[14]....
        /*00b8*/ 	.word	0x00003c20


	//   ....[15]....
        /*00bc*/ 	.word	0x00003c90


	//   ....[16]....
        /*00c0*/ 	.word	0x00003d00


	//   ....[17]....
        /*00c4*/ 	.word	0x00003d70


	//   ....[18]....
        /*00c8*/ 	.word	0x00003df0


	//   ....[19]....
        /*00cc*/ 	.word	0x00003e60


	//----- nvinfo : EIATTR_EXIT_INSTR_OFFSETS
	.align		4
.L_1897:
        /*00d0*/ 	.byte	0x04, 0x1c
        /*00d2*/ 	.short	(.L_1899 - .L_1898)


	//   ....[0]....
.L_1898:
        /*00d4*/ 	.word	0x000039d0


	//----- nvinfo : EIATTR_MAX_THREADS
	.align		4
.L_1899:
        /*00d8*/ 	.byte	0x04, 0x05
        /*00da*/ 	.short	(.L_1901 - .L_1900)
.L_1900:
        /*00dc*/ 	.word	0x00000080
        /*00e0*/ 	.word	0x00000001
        /*00e4*/ 	.word	0x00000001


	//----- nvinfo : EIATTR_CRS_STACK_SIZE
	.align		4
.L_1901:
        /*00e8*/ 	.byte	0x04, 0x1e
        /*00ea*/ 	.short	(.L_1903 - .L_1902)
.L_1902:
        /*00ec*/ 	.word	0x00000000


	//----- nvinfo : EIATTR_CBANK_PARAM_SIZE
	.align		4
.L_1903:
        /*00f0*/ 	.byte	0x03, 0x19
        /*00f2*/ 	.short	0x0128


	//----- nvinfo : EIATTR_PARAM_CBANK
	.align		4
        /*00f4*/ 	.byte	0x04, 0x0a
        /*00f6*/ 	.short	(.L_1905 - .L_1904)
	.align		4
.L_1904:
        /*00f8*/ 	.word	index@(.nv.constant0._ZN10layer_norm31ln_parallel_residual_bwd_kernelINS_13Kernel_traitsIf6__halfS2_S2_fjLj512ELj1ELj4ELj1ELj16ENS_18Kernel_traits_baseILj512EfS2_S2_S2_fjLj128EEEEELb1ELb0ELb1EEEvNS_9BwdParamsE)
        /*00fc*/ 	.short	0x0210
        /*00fe*/ 	.short	0x0128


	//----- nvinfo : EIATTR_SW_WAR
	.align		4
.L_1905:
        /*0100*/ 	.byte	0x04, 0x36
        /*0102*/ 	.short	(.L_1907 - .L_1906)
.L_1906:
        /*0104*/ 	.word	0x00000008
.L_1907:


//--------------------- .nv.info._ZN10layer_norm22ln_bwd_finalize_kernelINS_22Kernel_traits_finalizeILj512Ef6__halfS2_S2_fjLb0ELj1024ELj4ENS_18Kernel_traits_baseILj512EfS2_S2_S2_fjLj1024EEEEELb0ELb0EEEvNS_9BwdParamsE --------------------------
	.section	.nv.info._ZN10layer_norm22ln_bwd_finalize_kernelINS_22Kernel_traits_finalizeILj512Ef6__halfS2_S2_fjLb0ELj1024ELj4ENS_18Kernel_traits_baseILj512EfS2_S2_S2_fjLj1024EEEEELb0ELb0EEEvNS_9BwdParamsE,"",@"SHT_CUDA_INFO"
	.sectionflags	@""
	.align	4


	//----- nvinfo : EIATTR_CUDA_API_VERSION
	.align		4
        /*0000*/ 	.byte	0x04, 0x37
        /*0002*/ 	.short	(.L_1909 - .L_1908)
.L_1908:
        /*0004*/ 	.word	0x00000082


	//----- nvinfo : EIATTR_KPARAM_INFO
	.align		4
.L_1909:
        /*0008*/ 	.byte	0x04, 0x17
        /*000a*/ 	.short	(.L_1911 - .L_1910)
.L_1910:
        /*000c*/ 	.word	0x00000000
        /*0010*/ 	.short	0x0000
        /*0012*/ 	.short	0x0000
        /*0014*/ 	.byte	0x00, 0xf0, 0xa1, 0x04


	//----- nvinfo : EIATTR_SPARSE_MMA_MASK
	.align		4
.L_1911:
        /*0018*/ 	.byte	0x03, 0x50
        /*001a*/ 	.short	0x0000


	//----- nvinfo : EIATTR_MAXREG_COUNT
	.align		4
        /*001c*/ 	.byte	0x03, 0x1b
        /*001e*/ 	.short	0x0040


	//----- nvinfo : EIATTR_NUM_BARRIERS
	.align		4
        /*0020*/ 	.byte	0x02, 0x4c
        /*0022*/ 	.byte	0x01
	.zero		1


	//----- nvinfo : EIATTR_MERCURY_ISA_VERSION
	.align		4
        /*0024*/ 	.byte	0x03, 0x5f
        /*0026*/ 	.short	0x0101


	//----- nvinfo : EIATTR_COOP_GROUP_MASK_REGIDS
	.align		4
        /*0028*/ 	.byte	0x04, 0x29
        /*002a*/ 	.short	(.L_1913 - .L_1912)


	//   ....[0]....
.L_1912:
        /*002c*/ 	.word	0xffffffff


	//   ....[1]....
        /*0030*/ 	.word	0xffffffff


	//   ....[2]....
        /*0034*/ 	.word	0xffffffff


	//   ....[3]....
        /*0038*/ 	.word	0xffffffff


	//   ....[4]....
        /*003c*/ 	.word	0xffffffff


	//   ....[5]....
        /*0040*/ 	.word	0xffffffff


	//   ....[6]....
        /*0044*/ 	.word	0xffffffff


	//   ....[7]....
        /*0048*/ 	.word	0xffffffff


	//   ....[8]....
        /*004c*/ 	.word	0xffffffff


	//   ....[9]....
        /*0050*/ 	.word	0xffffffff


	//   ....[10]....
        /*0054*/ 	.word	0x05000013


	//   ....[11]....
        /*0058*/ 	.word	0x05000013


	//   ....[12]....
        /*005c*/ 	.word	0x05000013


	//   ....[13]....
        /*0060*/ 	.word	0x05000013


	//   ....[14]....
        /*0064*/ 	.word	0x05000013


	//   ....[15]....
        /*0068*/ 	.word	0x05000013


	//   ....[16]....
        /*006c*/ 	.word	0x05000013


	//   ....[17]....
        /*0070*/ 	.word	0x05000013


	//   ....[18]....
        /*0074*/ 	.word	0x05000013


	//   ....[19]....
        /*0078*/ 	.word	0x05000013


	//----- nvinfo : EIATTR_COOP_GROUP_INSTR_OFFSETS
	.align		4
.L_1913:
        /*007c*/ 	.byte	0x04, 0x28
        /*007e*/ 	.short	(.L_1915 - .L_1914)


	//   ....[0]....
.L_1914:
        /*0080*/ 	.word	0x000008e0


	//   ....[1]....
        /*0084*/ 	.word	0x000008f0


	//   ....[2]....
        /*0088*/ 	.word	0x00000920


	//   ....[3]....
        /*008c*/ 	.word	0x00000930


	//   ....[4]....
        /*0090*/ 	.word	0x00000960


	//   ....[5]....
        /*0094*/ 	.word	0x00000970


	//   ....[6]....
        /*0098*/ 	.word	0x000009a0


	//   ....[7]....
        /*009c*/ 	.word	0x000009b0


	//   ....[8]....
        /*00a0*/ 	.word	0x000009e0


	//   ....[9]....
        /*00a4*/ 	.word	0x000009f0


	//   ....[10]....
        /*00a8*/ 	.word	0x00000bf0


	//   ....[11]....
        /*00ac*/ 	.word	0x00000c60


	//   ....[12]....
        /*00b0*/ 	.word	0x00000cd0


	//   ....[13]....
        /*00b4*/ 	.word	0x00000d40


	//   ....[14]....
        /*00b8*/ 	.word	0x00000db0


	//   ....[15]....
        /*00bc*/ 	.word	0x00000e10


	//   ....[16]....
        /*00c0*/ 	.word	0x00000e80


	//   ....[17]....
        /*00c4*/ 	.word	0x00000ef0


	//   ....[18]....
        /*00c8*/ 	.word	0x00000f60


	//   ....[19]....
        /*00cc*/ 	.word	0x00000fd0


	//----- nvinfo : EIATTR_EXIT_INSTR_OFFSETS
	.align		4
.L_1915:
        /*00d0*/ 	.byte	0x04, 0x1c
        /*00d2*/ 	.short	(.L_1917 - .L_1916)


	//   ....[0]....
.L_1916:
        /*00d4*/ 	.word	0x00000070


	//   ....[1]....
        /*00d8*/ 	.word	0x00000b90


	//----- nvinfo : EIATTR_MAX_THREADS
	.align		4
.L_1917:
        /*00dc*/ 	.byte	0x04, 0x05
        /*00de*/ 	.short	(.L_1919 - .L_1918)
.L_1918:
        /*00e0*/ 	.word	0x00000400
        /*00e4*/ 	.word	0x00000001
        /*00e8*/ 	.word	0x00000001


	//----- nvinfo : EIATTR_CRS_STACK_SIZE
	.align		4
.L_1919:
        /*00ec*/ 	.byte	0x04, 0x1e
        /*00ee*/ 	.short	(.L_1921 - .L_1920)
.L_1920:
        /*00f0*/ 	.word	0x00000000


	//----- nvinfo : EIATTR_CBANK_PARAM_SIZE
	.align		4
.L_1921:
        /*00f4*/ 	.byte	0x03, 0x19
        /*00f6*/ 	.short	0x0128


	//----- nvinfo : EIATTR_PARAM_CBANK
	.align		4
        /*00f8*/ 	.byte	0x04, 0x0a
        /*00fa*/ 	.short	(.L_1923 - .L_1922)
	.align		4
.L_1922:
        /*00fc*/ 	.word	index@(.nv.constant0._ZN10layer_norm22ln_bwd_finalize_kernelINS_22Kernel_traits_finalizeILj512Ef6__halfS2_S2_fjLb0ELj1024ELj4ENS_18Kernel_traits_baseILj512EfS2_S2_S2_fjLj1024EEEEELb0ELb0EEEvNS_9BwdParamsE)
        /*0100*/ 	.short	0x0210
        /*0102*/ 	.short	0x0128


	//----- nvinfo : EIATTR_SW_WAR
	.align		4
.L_1923:
        /*0104*/ 	.byte	0x04, 0x36
        /*0106*/ 	.short	(.L_1925 - .L_1924)
.L_1924:
        /*0108*/ 	.word	0x00000008
.L_1925:


//--------------------- .nv.info._ZN10layer_norm40ln_parallel_residual_bwd_finalize_kernelINS_22Kernel_traits_finalizeILj512Ef6__halfS2_S2_fjLb0ELj1024ELj4ENS_18Kernel_traits_baseILj512EfS2_S2_S2_fjLj1024EEEEELb0EEEvNS_9BwdParamsE --------------------------
	.section	.nv.info._ZN10layer_norm40ln_parallel_residual_bwd_finalize_kernelINS_22Kernel_traits_finalizeILj512Ef6__halfS2_S2_fjLb0ELj1024ELj4ENS_18Kernel_traits_baseILj512EfS2_S2_S2_fjLj1024EEEEELb0EEEvNS_9BwdParamsE,"",@"SHT_CUDA_INFO"
	.sectionflags	@""
	.align	4


	//----- nvinfo : EIATTR_CUDA_API_VERSION
	.align		4
        /*0000*/ 	.byte	0x04, 0x37
        /*0002*/ 	.short	(.L_1927 - .L_1926)
.L_1926:
        /*0004*/ 	.word	0x00000082


	//----- nvinfo : EIATTR_KPARAM_INFO
	.align		4
.L_1927:
        /*0008*/ 	.byte	0x04, 0x17
        /*000a*/ 	.short	(.L_1929 - .L_1928)
.L_1928:
        /*000c*/ 	.word	0x00000000
        /*0010*/ 	.short	0x0000
        /*0012*/ 	.short	0x0000
        /*0014*/ 	.byte	0x00, 0xf0, 0xa1, 0x04


	//----- nvinfo : EIATTR_SPARSE_MMA_MASK
	.align		4
.L_1929:
        /*0018*/ 	.byte	0x03, 0x50
        /*001a*/ 	.short	0x0000


	//----- nvinfo : EIATTR_MAXREG_COUNT
	.align		4
        /*001c*/ 	.byte	0x03, 0x1b
        /*001e*/ 	.short	0x0040


	//----- nvinfo : EIATTR_NUM_BARRIERS
	.align		4
        /*0020*/ 	.byte	0x02, 0x4c
        /*0022*/ 	.byte	0x01
	.zero		1


	//----- nvinfo : EIATTR_MERCURY_ISA_VERSION
	.align		4
        /*0024*/ 	.byte	0x03, 0x5f
        /*0026*/ 	.short	0x0101


	//----- nvinfo : EIATTR_COOP_GROUP_MASK_REGIDS
	.align		4
        /*0028*/ 	.byte	0x04, 0x29
        /*002a*/ 	.short	(.L_1931 - .L_1930)


	//   ....[0]....
.L_1930:
        /*002c*/ 	.word	0xffffffff


	//   ....[1]....
        /*0030*/ 	.word	0xffffffff


	//   ....[2]....
        /*0034*/ 	.word	0xffffffff


	//   ....[3]....
        /*0038*/ 	.word	0xffffffff


	//   ....[4]....
        /*003c*/ 	.word	0xffffffff


	//   ....[5]....
        /*0040*/ 	.word	0xffffffff


	//   ....[6]....
        /*0044*/ 	.word	0xffffffff


	//   ....[7]....
        /*0048*/ 	.word	0xffffffff


	//   ....[8]....
        /*004c*/ 	.word	0xffffffff


	//   ....[9]....
        /*0050*/ 	.word	0xffffffff


	//   ....[10]....
        /*0054*/ 	.word	0xffffffff


	//   ....[11]....
        /*0058*/ 	.word	0xffffffff


	//   ....[12]....
        /*005c*/ 	.word	0xffffffff


	//   ....[13]....
        /*0060*/ 	.word	0xffffffff


	//   ....[14]....
        /*0064*/ 	.word	0xffffffff


	//   ....[15]....
        /*0068*/ 	.word	0xffffffff


	//   ....[16]....
        /*006c*/ 	.word	0xffffffff


	//   ....[17]....
        /*0070*/ 	.word	0xffffffff


	//   ....[18]....
        /*0074*/ 	.word	0xffffffff


	//   ....[19]....
        /*0078*/ 	.word	0xffffffff


	//   ....[20]....
        /*007c*/ 	.word	0x0500000c


	//   ....[21]....
        /*0080*/ 	.word	0x0500000c


	//   ....[22]....
        /*0084*/ 	.word	0x0500000c


	//   ....[23]....
        /*0088*/ 	.word	0x0500000c


	//   ....[24]....
        /*008c*/ 	.word	0x0500000c


	//   ....[25]....
        /*0090*/ 	.word	0x0500000c


	//   ....[26]....
        /*0094*/ 	.word	0x0500000c


	//   ....[27]....
        /*0098*/ 	.word	0x0500000c


	//   ....[28]....
        /*009c*/ 	.word	0x0500000c


	//   ....[29]....
        /*00a0*/ 	.word	0x0500000c


	//   ....[30]....
        /*00a4*/ 	.word	0x0500000c


	//   ....[31]....
        /*00a8*/ 	.word	0x0500000c


	//   ....[32]....
        /*00ac*/ 	.word	0x0500000c


	//   ....[33]....
        /*00b0*/ 	.word	0x0500000c


	//   ....[34]....
        /*00b4*/ 	.word	0x0500000c


	//   ....[35]....
        /*00b8*/ 	.word	0x0500000c


	//   ....[36]....
        /*00bc*/ 	.word	0x0500000c


	//   ....[37]....
        /*00c0*/ 	.word	0x0500000c


	//   ....[38]....
        /*00c4*/ 	.word	0x0500000c


	//   ....[39]....
        /*00c8*/ 	.word	0x0500000c


	//----- nvinfo : EIATTR_COOP_GROUP_INSTR_OFFSETS
	.align		4
.L_1931:
        /*00cc*/ 	.byte	0x04, 0x28
        /*00ce*/ 	.short	(.L_1933 - .L_1932)


	//   ....[0]....
.L_1932:
        /*00d0*/ 	.word	0x00000ce0


	//   ....[1]....
        /*00d4*/ 	.word	0x00000cf0


	//   ....[2]....
        /*00d8*/ 	.word	0x00000d00


	//   ....[3]....
        /*00dc*/ 	.word	0x00000d10


	//   ....[4]....
        /*00e0*/ 	.word	0x00000d40


	//   ....[5]....
        /*00e4*/ 	.word	0x00000d70


	//   ....[6]....
        /*00e8*/ 	.word	0x00000d80


	//   ....[7]....
        /*00ec*/ 	.word	0x00000d90


	//   ....[8]....
        /*00f0*/ 	.word	0x00000db0


	//   ....[9]....
        /*00f4*/ 	.word	0x00000df0


	//   ....[10]....
        /*00f8*/ 	.word	0x00000e00


	//   ....[11]....
        /*00fc*/ 	.word	0x00000e10


	//   ....[12]....
        /*0100*/ 	.word	0x00000e30


	//   ....[13]....
        /*0104*/ 	.word	0x00000e70


	//   ....[14]....
        /*0108*/ 	.word	0x00000e80


	//   ....[15]....
        /*010c*/ 	.word	0x00000e90


	//   ....[16]....
        /*0110*/ 	.word	0x00000eb0


	//   ....[17]....
        /*0114*/ 	.word	0x00000ee0


	//   ....[18]....
        /*0118*/ 	.word	0x00000f00


	//   ....[19]....
        /*011c*/ 	.word	0x00000f10


	//   ....[20]....
        /*0120*/ 	.word	0x000011f0


	//   ....[21]....
        /*0124*/ 	.word	0x00001250


	//   ....[22]....
        /*0128*/ 	.word	0x000012b0


	//   ....[23]....
        /*012c*/ 	.word	0x00001310


	//   ....[24]....
        /*0130*/ 	.word	0x00001370


	//   ....[25]....
        /*0134*/ 	.word	0x000013d0


	//   ....[26]....
        /*0138*/ 	.word	0x00001440


	//   ....[27]....
        /*013c*/ 	.word	0x000014b0


	//   ....[28]....
        /*0140*/ 	.word	0x00001520


	//   ....[29]....
        /*0144*/ 	.word	0x00001590


	//   ....[30]....
        /*0148*/ 	.word	0x000015f0


	//   ....[31]....
        /*014c*/ 	.word	0x00001660


	//   ....[32]....
        /*0150*/ 	.word	0x000016d0


	//   ....[33]....
        /*0154*/ 	.word	0x00001740


	//   ....[34]....
        /*0158*/ 	.word	0x000017b0


	//   ....[35]....
        /*015c*/ 	.word	0x00001810


	//   ....[36]....
        /*0160*/ 	.word	0x00001880


	//   ....[37]....
        /*0164*/ 	.word	0x000018f0


	//   ....[38]....
        /*0168*/ 	.word	0x00001960


	//   ....[39]....
        /*016c*/ 	.word	0x000019d0


	//----- nvinfo : EIATTR_EXIT_INSTR_OFFSETS
	.align		4
.L_1933:
        /*0170*/ 	.byte	0x04, 0x1c
        /*0172*/ 	.short	(.L_1935 - .L_1934)


	//   ....[0]....
.L_1934:
        /*0174*/ 	.word	0x00000070


	//   ....[1]....
        /*0178*/ 	.word	0x00001190


	//----- nvinfo : EIATTR_MAX_THREADS
	.align		4
.L_1935:
        /*017c*/ 	.byte	0x04, 0x05
        /*017e*/ 	.short	(.L_1937 - .L_1936)
.L_1936:
        /*0180*/ 	.word	0x00000400
        /*0184*/ 	.word	0x00000001
        /*0188*/ 	.word	0x00000001


	//----- nvinfo : EIATTR_CRS_STACK_SIZE
	.align		4
.L_1937:
        /*018c*/ 	.byte	0x04, 0x1e
        /*018e*/ 	.short	(.L_1939 - .L_1938)
.L_1938:
        /*0190*/ 	.word	0x00000000


	//----- nvinfo : EIATTR_CBANK_PARAM_SIZE
	.align		4
.L_1939:
        /*0194*/ 	.byte	0x03, 0x19
        /*0196*/ 	.short	0x0128


	//----- nvinfo : EIATTR_PARAM_CBANK
	.align		4
        /*0198*/ 	.byte	0x04, 0x0a
        /*019a*/ 	.short	(.L_1941 - .L_1940)
	.align		4
.L_1940:
        /*019c*/ 	.word	index@(.nv.constant0._ZN10layer_norm40ln_parallel_residual_bwd_finalize_kernelINS_22Kernel_traits_finalizeILj512Ef6__halfS2_S2_fjLb0ELj1024ELj4ENS_18Kernel_traits_baseILj512EfS2_S2_S2_fjLj1024EEEEELb0EEEvNS_9BwdParamsE)
        /*01a0*/ 	.short	0x0210
        /*01a2*/ 	.short	0x0128


	//----- nvinfo : EIATTR_SW_WAR
	.align		4
.L_1941:
        /*01a4*/ 	.byte	0x04, 0x36
        /*01a6*/ 	.short	(.L_1943 - .L_1942)
.L_1942:
        /*01a8*/ 	.word	0x00000008
.L_1943:


//--------------------- .nv.info._ZN10layer_norm31ln_parallel_residual_bwd_kernelINS_13Kernel_traitsIf6__halfS2_S2_fjLj512ELj1ELj4ELj1ELj16ENS_18Kernel_traits_baseILj512EfS2_S2_S2_fjLj128EEEEELb1ELb1ELb0EEEvNS_9BwdParamsE --------------------------
	.section	.nv.info._ZN10layer_norm31ln_parallel_residual_bwd_kernelINS_13Kernel_traitsIf6__halfS2_S2_fjLj512ELj1ELj4ELj1ELj16ENS_18Kernel_traits_baseILj512EfS2_S2_S2_fjLj128EEEEELb1ELb1ELb0EEEvNS_9BwdParamsE,"",@"SHT_CUDA_INFO"
	.sectionflags	@""
	.align	4


	//----- nvinfo : EIATTR_CUDA_API_VERSION
	.align		4
        /*0000*/ 	.byte	0x04, 0x37
        /*0002*/ 	.short	(.L_1945 - .L_1944)
.L_1944:
        /*0004*/ 	.word	0x00000082


	//----- nvinfo : EIATTR_KPARAM_INFO
	.align		4
.L_1945:
        /*0008*/ 	.byte	0x04, 0x17
        /*000a*/ 	.short	(.L_1947 - .L_1946)
.L_1946:
        /*000c*/ 	.word	0x00000000
        /*0010*/ 	.short	0x0000
        /*0012*/ 	.short	0x0000
        /*0014*/ 	.byte	0x00, 0xf0, 0xa1, 0x04


	//----- nvinfo : EIATTR_SPARSE_MMA_MASK
	.align		4
.L_1947:
        /*0018*/ 	.byte	0x03, 0x50
        /*001a*/ 	.short	0x0000


	//----- nvinfo : EIATTR_MAXREG_COUNT
	.align		4
        /*001c*/ 	.byte	0x03, 0x1b
        /*001e*/ 	.short	0x00ff


	//----- nvinfo : EIATTR_NUM_BARRIERS
	.align		4
        /*0020*/ 	.byte	0x02, 0x4c
        /*0022*/ 	.byte	0x01
	.zero		1


	//----- nvinfo : EIATTR_MERCURY_ISA_VERSION
	.align		4
        /*0024*/ 	.byte	0x03, 0x5f
        /*0026*/ 	.short	0x0101


	//----- nvinfo : EIATTR_COOP_GROUP_MASK_REGIDS
	.align		4
        /*0028*/ 	.byte	0x04, 0x29
        /*002a*/ 	.short	(.L_1949 - .L_1948)


	//   ....[0]....
.L_1948:
        /*002c*/ 	.word	0xffffffff


	//   ....[1]....
        /*0030*/ 	.word	0xffffffff


	//   ....[2]....
        /*0034*/ 	.word	0xffffffff


	//   ....[3]....
        /*0038*/ 	.word	0xffffffff


	//   ....[4]....
        /*003c*/ 	.word	0xffffffff


	//   ....[5]....
        /*0040*/ 	.word	0xffffffff


	//   ....[6]....
        /*0044*/ 	.word	0xffffffff


	//   ....[7]....
        /*0048*/ 	.word	0xffffffff


	//   ....[8]....
        /*004c*/ 	.word	0xffffffff


	//   ....[9]....
        /*0050*/ 	.word	0xffffffff


	//   ....[10]....
        /*0054*/ 	.word	0x05000071


	//   ....[11]....
        /*0058*/ 	.word	0x05000071


	//   ....[12]....
        /*005c*/ 	.word	0x05000071


	//   ....[13]....
        /*0060*/ 	.word	0x05000071


	//   ....[14]....
        /*0064*/ 	.word	0x05000071


	//   ....[15]....
        /*0068*/ 	.word	0x05000071


	//   ....[16]....
        /*006c*/ 	.word	0x05000071


	//   ....[17]....
        /*0070*/ 	.word	0x05000071


	//   ....[18]....
        /*0074*/ 	.word	0x05000071


	//   ....[19]....
        /*0078*/ 	.word	0x05000071


	//----- nvinfo : EIATTR_COOP_GROUP_INSTR_OFFSETS
	.align		4
.L_1949:
        /*007c*/ 	.byte	0x04, 0x28
        /*007e*/ 	.short	(.L_1951 - .L_1950)


	//   ....[0]....
.L_1950:
        /*0080*/ 	.word	0x000010e0


	//   ....[1]....
        /*0084*/ 	.word	0x000010f0


	//   ....[2]....
        /*0088*/ 	.word	0x00001120


	//   ....[3]....
        /*008c*/ 	.word	0x00001130


	//   ....[4]....
        /*0090*/ 	.word	0x00001160


	//   ....[5]....
        /*0094*/ 	.word	0x00001170


	//   ....[6]....
        /*0098*/ 	.word	0x000011a0


	//   ....[7]....
        /*009c*/ 	.word	0x000011b0


	//   ....[8]....
        /*00a0*/ 	.word	0x000011e0


	//   ....[9]....
        /*00a4*/ 	.word	0x000011f0


	//   ....[10]....
        /*00a8*/ 	.word	0x00002d40


	//   ....[11]....
        /*00ac*/ 	.word	0x00002de0


	//   ....[12]....
        /*00b0*/ 	.word	0x00002e40


	//   ....[13]....
        /*00b4*/ 	.word	0x00002ea0


	//   ....[14]....
        /*00b8*/ 	.word	0x00002f10


	//   ....[15]....
        /*00bc*/ 	.word	0x00002f70


	//   ....[16]....
        /*00c0*/ 	.word	0x00002fe0


	//   ....[17]....
        /*00c4*/ 	.word	0x00003040


	//   ....[18]....
        /*00c8*/ 	.word	0x000030b0


	//   ....[19]....
        /*00cc*/ 	.word	0x00003110


	//----- nvinfo : EIATTR_EXIT_INSTR_OFFSETS
	.align		4
.L_1951:
        /*00d0*/ 	.byte	0x04, 0x1c
        /*00d2*/ 	.short	(.L_1953 - .L_1952)


	//   ....[0]....
.L_1952:
        /*00d4*/ 	.word	0x00002ca0


	//   ....[1]....
        /*00d8*/ 	.word	0x00002cd0


	//----- nvinfo : EIATTR_MAX_THREADS
	.align		4
.L_1953:
        /*00dc*/ 	.byte	0x04, 0x05
        /*00de*/ 	.short	(.L_1955 - .L_1954)
.L_1954:
        /*00e0*/ 	.word	0x00000080
        /*00e4*/ 	.word	0x00000001
        /*00e8*/ 	.word	0x00000001


	//----- nvinfo : EIATTR_CRS_STACK_SIZE
	.align		4
.L_1955:
        /*00ec*/ 	.byte	0x04, 0x1e
        /*00ee*/ 	.short	(.L_1957 - .L_1956)
.L_1956:
        /*00f0*/ 	.word	0x00000000


	//----- nvinfo : EIATTR_CBANK_PARAM_SIZE
	.align		4
.L_1957:
        /*00f4*/ 	.byte	0x03, 0x19
        /*00f6*/ 	.short	0x0128


	//----- nvinfo : EIATTR_PARAM_CBANK
	.align		4
        /*00f8*/ 	.byte	0x04, 0x0a
        /*00fa*/ 	.short	(.L_1959 - .L_1958)
	.align		4
.L_1958:
        /*00fc*/ 	.word	index@(.nv.constant0._ZN10layer_norm31ln_parallel_residual_bwd_kernelINS_13Kernel_traitsIf6__halfS2_S2_fjLj512ELj1ELj4ELj1ELj16ENS_18Kernel_traits_baseILj512EfS2_S2_S2_fjLj128EEEEELb1ELb1ELb0EEEvNS_9BwdParamsE)
        /*0100*/ 	.short	0x0210
        /*0102*/ 	.short	0x0128


	//----- nvinfo : EIATTR_SW_WAR
	.align		4
.L_1959:
        /*0104*/ 	.byte	0x04, 0x36
        /*0106*/ 	.short	(.L_1961 - .L_1960)
.L_1960:
        /*0108*/ 	.word	0x00000008
.L_1961:


//--------------------- .nv.info._ZN10layer_norm22ln_bwd_finalize_kernelINS_22Kernel_traits_finalizeILj512Ef6__halfS2_S2_fjLb0ELj1024ELj4ENS_18Kernel_traits_baseILj512EfS2_S2_S2_fjLj1024EEEEELb0ELb1EEEvNS_9BwdParamsE --------------------------
	.section	.nv.info._ZN10layer_norm22ln_bwd_finalize_kernelINS_22Kernel_traits_finalizeILj512Ef6__halfS2_S2_fjLb0ELj1024ELj4ENS_18Kernel_traits_baseILj512EfS2_S2_S2_fjLj1024EEEEELb0ELb1EEEvNS_9BwdParamsE,"",@"SHT_CUDA_INFO"
	.sectionflags	@""
	.align	4


	//----- nvinfo : EIATTR_CUDA_API_VERSION
	.align		4
        /*0000*/ 	.byte	0x04, 0x37
        /*0002*/ 	.short	(.L_1963 - .L_1962)
.L_1962:
        /*0004*/ 	.word	0x00000082


	//----- nvinfo : EIATTR_KPARAM_INFO
	.align		4
.L_1963:
        /*0008*/ 	.byte	0x04, 0x17
        /*000a*/ 	.short	(.L_1965 - .L_1964)
.L_1964:
        /*000c*/ 	.word	0x00000000
        /*0010*/ 	.short	0x0000
        /*0012*/ 	.short	0x0000
        /*0014*/ 	.byte	0x00, 0xf0, 0xa1, 0x04


	//----- nvinfo : EIATTR_SPARSE_MMA_MASK
	.align		4
.L_1965:
        /*0018*/ 	.byte	0x03, 0x50
        /*001a*/ 	.short	0x0000


	//----- nvinfo : EIATTR_MAXREG_COUNT
	.align		4
        /*001c*/ 	.byte	0x03, 0x1b
        /*001e*/ 	.short	0x0040


	//----- nvinfo : EIATTR_NUM_BARRIERS
	.align		4
        /*0020*/ 	.byte	0x02, 0x4c
        /*0022*/ 	.byte	0x01
	.zero		1


	//----- nvinfo : EIATTR_MERCURY_ISA_VERSION
	.align		4
        /*0024*/ 	.byte	0x03, 0x5f
        /*0026*/ 	.short	0x0101


	//----- nvinfo : EIATTR_COOP_GROUP_MASK_REGIDS
	.align		4
        /*0028*/ 	.byte	0x04, 0x29
        /*002a*/ 	.short	(.L_1967 - .L_1966)


	//   ....[0]....
.L_1966:
        /*002c*/ 	.word	0xffffffff


	//   ....[1]....
        /*0030*/ 	.word	0xffffffff


	//   ....[2]....
        /*0034*/ 	.word	0xffffffff


	//   ....[3]....
        /*0038*/ 	.word	0xffffffff


	//   ....[4]....
        /*003c*/ 	.word	0xffffffff


	//   ....[5]....
        /*0040*/ 	.word	0xffffffff


	//   ....[6]....
        /*0044*/ 	.word	0xffffffff


	//   ....[7]....
        /*0048*/ 	.word	0xffffffff


	//   ....[8]....
        /*004c*/ 	.word	0xffffffff


	//   ....[9]....
        /*0050*/ 	.word	0xffffffff


	//   ....[10]....
        /*0054*/ 	.word	0x05000011


	//   ....[11]....
        /*0058*/ 	.word	0x05000011


	//   ....[12]....
        /*005c*/ 	.word	0x05000011


	//   ....[13]....
        /*0060*/ 	.word	0x05000011


	//   ....[14]....
        /*0064*/ 	.word	0x05000011


	//   ....[15]....
        /*0068*/ 	.word	0x05000011


	//   ....[16]....
        /*006c*/ 	.word	0x05000011


	//   ....[17]....
        /*0070*/ 	.word	0x05000011


	//   ....[18]....
        /*0074*/ 	.word	0x05000011


	//   ....[19]....
        /*0078*/ 	.word	0x05000011


	//----- nvinfo : EIATTR_COOP_GROUP_INSTR_OFFSETS
	.align		4
.L_1967:
        /*007c*/ 	.byte	0x04, 0x28
        /*007e*/ 	.short	(.L_1969 - .L_1968)


	//   ....[0]....
.L_1968:
        /*0080*/ 	.word	0x000008e0


	//   ....[1]....
        /*0084*/ 	.word	0x000008f0


	//   ....[2]....
        /*0088*/ 	.word	0x00000920


	//   ....[3]....
        /*008c*/ 	.word	0x00000930


	//   ....[4]....
        /*0090*/ 	.word	0x00000960


	//   ....[5]....
        /*0094*/ 	.word	0x00000970


	//   ....[6]....
        /*0098*/ 	.word	0x000009a0


	//   ....[7]....
        /*009c*/ 	.word	0x000009b0


	//   ....[8]....
        /*00a0*/ 	.word	0x000009e0


	//   ....[9]....
        /*00a4*/ 	.word	0x000009f0


	//   ....[10]....
        /*00a8*/ 	.word	0x00000ba0


	//   ....[11]....
        /*00ac*/ 	.word	0x00000c10


	//   ....[12]....
        /*00b0*/ 	.word	0x00000c80


	//   ....[13]....
        /*00b4*/ 	.word	0x00000cf0


	//   ....[14]....
        /*00b8*/ 	.word	0x00000d60


	//   ....[15]....
        /*00bc*/ 	.word	0x00000dc0


	//   ....[16]....
        /*00c0*/ 	.word	0x00000e30


	//   ....[17]....
        /*00c4*/ 	.word	0x00000ea0


	//   ....[18]....
        /*00c8*/ 	.word	0x00000f10


	//   ....[19]....
        /*00cc*/ 	.word	0x00000f80


	//----- nvinfo : EIATTR_EXIT_INSTR_OFFSETS
	.align		4
.L_1969:
        /*00d0*/ 	.byte	0x04, 0x1c
        /*00d2*/ 	.short	(.L_1971 - .L_1970)


	//   ....[0]....
.L_1970:
        /*00d4*/ 	.word	0x00000070


	//   ....[1]....
        /*00d8*/ 	.word	0x00000b40


	//----- nvinfo : EIATTR_MAX_THREADS
	.align		4
.L_1971:
        /*00dc*/ 	.byte	0x04, 0x05
        /*00de*/ 	.short	(.L_1973 - .L_1972)
.L_1972:
        /*00e0*/ 	.word	0x00000400
        /*00e4*/ 	.word	0x00000001
        /*00e8*/ 	.word	0x00000001


	//----- nvinfo : EIATTR_CRS_STACK_SIZE
	.align		4
.L_1973:
        /*00ec*/ 	.byte	0x04, 0x1e
        /*00ee*/ 	.short	(.L_1975 - .L_1974)
.L_1974:
        /*00f0*/ 	.word	0x00000000


	//----- nvinfo : EIATTR_CBANK_PARAM_SIZE
	.align		4
.L_1975:
        /*00f4*/ 	.byte	0x03, 0x19
        /*00f6*/ 	.short	0x0128


	//----- nvinfo : EIATTR_PARAM_CBANK
	.align		4
        /*00f8*/ 	.byte	0x04, 0x0a
        /*00fa*/ 	.short	(.L_1977 - .L_1976)
	.align		4
.L_1976:
        /*00fc*/ 	.word	index@(.nv.constant0._ZN10layer_norm22ln_bwd_finalize_kernelINS_22Kernel_traits_finalizeILj512Ef6__halfS2_S2_fjLb0ELj1024ELj4ENS_18Kernel_traits_baseILj512EfS2_S2_S2_fjLj1024EEEEELb0ELb1EEEvNS_9BwdParamsE)
        /*0100*/ 	.short	0x0210
        /*0102*/ 	.short	0x0128


	//----- nvinfo : EIATTR_SW_WAR
	.align		4
.L_1977:
        /*0104*/ 	.byte	0x04, 0x36
        /*0106*/ 	.short	(.L_1979 - .L_1978)
.L_1978:
        /*0108*/ 	.word	0x00000008
.L_1979:


//--------------------- .nv.info._ZN10layer_norm40ln_parallel_residual_bwd_finalize_kernelINS_22Kernel_traits_finalizeILj512Ef6__halfS2_S2_fjLb0ELj1024ELj4ENS_18Kernel_traits_baseILj512EfS2_S2_S2_fjLj1024EEEEELb1EEEvNS_9BwdParamsE --------------------------
	.section	.nv.info._ZN10layer_norm40ln_parallel_residual_bwd_finalize_kernelINS_22Kernel_traits_finalizeILj512Ef6__halfS2_S2_fjLb0ELj1024ELj4ENS_18Kernel_traits_baseILj512EfS2_S2_S2_fjLj1024EEEEELb1EEEvNS_9BwdParamsE,"",@"SHT_CUDA_INFO"
	.sectionflags	@""
	.align	4


	//----- nvinfo : EIATTR_CUDA_API_VERSION
	.align		4
        /*0000*/ 	.byte	0x04, 0x37
        /*0002*/ 	.short	(.L_1981 - .L_1980)
.L_1980:
        /*0004*/ 	.word	0x00000082


	//----- nvinfo : EIATTR_KPARAM_INFO
	.align		4
.L_1981:
        /*0008*/ 	.byte	0x04, 0x17
        /*000a*/ 	.short	(.L_1983 - .L_1982)
.L_1982:
        /*000c*/ 	.word	0x00000000
        /*0010*/ 	.short	0x0000
        /*0012*/ 	.short	0x0000
        /*0014*/ 	.byte	0x00, 0xf0, 0xa1, 0x04


	//----- nvinfo : EIATTR_SPARSE_MMA_MASK
	.align		4
.L_1983:
        /*0018*/ 	.byte	0x03, 0x50
        /*001a*/ 	.short	0x0000


	//----- nvinfo : EIATTR_MAXREG_COUNT
	.align		4
        /*001c*/ 	.byte	0x03, 0x1b
        /*001e*/ 	.short	0x0040


	//----- nvinfo : EIATTR_NUM_BARRIERS
	.align		4
        /*0020*/ 	.byte	0x02, 0x4c
        /*0022*/ 	.byte	0x01
	.zero		1


	//----- nvinfo : EIATTR_MERCURY_ISA_VERSION
	.align		4
        /*0024*/ 	.byte	0x03, 0x5f
        /*0026*/ 	.short	0x0101


	//----- nvinfo : EIATTR_COOP_GROUP_MASK_REGIDS
	.align		4
        /*0028*/ 	.byte	0x04, 0x29
        /*002a*/ 	.short	(.L_1985 - .L_1984)


	//   ....[0]....
.L_1984:
        /*002c*/ 	.word	0xffffffff


	//   ....[1]....
        /*0030*/ 	.word	0xffffffff


	//   ....[2]....
        /*0034*/ 	.word	0xffffffff


	//   ....[3]....
        /*0038*/ 	.word	0xffffffff


	//   ....[4]....
        /*003c*/ 	.word	0xffffffff


	//   ....[5]....
        /*0040*/ 	.word	0xffffffff


	//   ....[6]....
        /*0044*/ 	.word	0xffffffff


	//   ....[7]....
        /*0048*/ 	.word	0xffffffff


	//   ....[8]....
        /*004c*/ 	.word	0xffffffff


	//   ....[9]....
        /*0050*/ 	.word	0xffffffff


	//   ....[10]....
        /*0054*/ 	.word	0xffffffff


	//   ....[11]....
        /*0058*/ 	.word	0xffffffff


	//   ....[12]....
        /*005c*/ 	.word	0xffffffff


	//   ....[13]....
        /*0060*/ 	.word	0xffffffff


	//   ....[14]....
        /*0064*/ 	.word	0xffffffff


	//   ....[15]....
        /*0068*/ 	.word	0xffffffff


	//   ....[16]....
        /*006c*/ 	.word	0xffffffff


	//   ....[17]....
        /*0070*/ 	.word	0xffffffff


	//   ....[18]....
        /*0074*/ 	.word	0xffffffff


	//   ....[19]....
        /*0078*/ 	.word	0xffffffff


	//   ....[20]....
        /*007c*/ 	.word	0x0500000b


	//   ....[21]....
        /*0080*/ 	.word	0x0500000b


	//   ....[22]....
        /*0084*/ 	.word	0x0500000b


	//   ....[23]....
        /*0088*/ 	.word	0x0500000b


	//   ....[24]....
        /*008c*/ 	.word	0x0500000b


	//   ....[25]....
        /*0090*/ 	.word	0x0500000b


	//   ....[26]....
        /*0094*/ 	.word	0x0500000b


	//   ....[27]....
        /*0098*/ 	.word	0x0500000b


	//   ....[28]....
        /*009c*/ 	.word	0x0500000b


	//   ....[29]....
        /*00a0*/ 	.word	0x0500000b


	//   ....[30]....
        /*00a4*/ 	.word	0x0500000b


	//   ....[31]....
        /*00a8*/ 	.word	0x0500000b


	//   ....[32]....
        /*00ac*/ 	.word	0x0500000b


	//   ....[33]....
        /*00b0*/ 	.word	0x0500000b


	//   ....[34]....
        /*00b4*/ 	.word	0x0500000b


	//   ....[35]....
        /*00b8*/ 	.word	0x0500000b


	//   ....[36]....
        /*00bc*/ 	.word	0x0500000b


	//   ....[37]....
        /*00c0*/ 	.word	0x0500000b


	//   ....[38]....
        /*00c4*/ 	.word	0x0500000b


	//   ....[39]....
        /*00c8*/ 	.word	0x0500000b


	//----- nvinfo : EIATTR_COOP_GROUP_INSTR_OFFSETS
	.align		4
.L_1985:
        /*00cc*/ 	.byte	0x04, 0x28
        /*00ce*/ 	.short	(.L_1987 - .L_1986)


	//   ....[0]....
.L_1986:
        /*00d0*/ 	.word	0x00000ce0


	//   ....[1]....
        /*00d4*/ 	.word	0x00000cf0


	//   ....[2]....
        /*00d8*/ 	.word	0x00000d00


	//   ....[3]....
        /*00dc*/ 	.word	0x00000d10


	//   ....[4]....
        /*00e0*/ 	.word	0x00000d40


	//   ....[5]....
        /*00e4*/ 	.word	0x00000d70


	//   ....[6]....
        /*00e8*/ 	.word	0x00000d80


	//   ....[7]....
        /*00ec*/ 	.word	0x00000d90


	//   ....[8]....
        /*00f0*/ 	.word	0x00000db0


	//   ....[9]....
        /*00f4*/ 	.word	0x00000df0


	//   ....[10]....
        /*00f8*/ 	.word	0x00000e00


	//   ....[11]....
        /*00fc*/ 	.word	0x00000e10


	//   ....[12]....
        /*0100*/ 	.word	0x00000e30


	//   ....[13]....
        /*0104*/ 	.word	0x00000e70


	//   ....[14]....
        /*0108*/ 	.word	0x00000e80


	//   ....[15]....
        /*010c*/ 	.word	0x00000e90


	//   ....[16]....
        /*0110*/ 	.word	0x00000eb0


	//   ....[17]....
        /*0114*/ 	.word	0x00000ee0


	//   ....[18]....
        /*0118*/ 	.word	0x00000f00


	//   ....[19]....
        /*011c*/ 	.word	0x00000f10


	//   ....[20]....
        /*0120*/ 	.word	0x000011d0


	//   ....[21]....
        /*0124*/ 	.word	0x00001230


	//   ....[22]....
        /*0128*/ 	.word	0x00001290


	//   ....[23]....
        /*012c*/ 	.word	0x000012f0


	//   ....[24]....
        /*0130*/ 	.word	0x00001350


	//   ....[25]....
        /*0134*/ 	.word	0x000013b0


	//   ....[26]....
        /*0138*/ 	.word	0x00001420


	//   ....[27]....
        /*013c*/ 	.word	0x00001490


	//   ....[28]....
        /*0140*/ 	.word	0x00001500


	//   ....[29]....
        /*0144*/ 	.word	0x00001570


	//   ....[30]....
        /*0148*/ 	.word	0x000015d0


	//   ....[31]....
        /*014c*/ 	.word	0x00001640


	//   ....[32]....
        /*0150*/ 	.word	0x000016b0


	//   ....[33]....
        /*0154*/ 	.word	0x00001720


	//   ....[34]....
        /*0158*/ 	.word	0x00001790


	//   ....[35]....
        /*015c*/ 	.word	0x000017f0


	//   ....[36]....
        /*0160*/ 	.word	0x00001860


	//   ....[37]....
        /*0164*/ 	.word	0x000018d0


	//   ....[38]....
        /*0168*/ 	.word	0x00001940


	//   ....[39]....
        /*016c*/ 	.word	0x000019b0


	//----- nvinfo : EIATTR_EXIT_INSTR_OFFSETS
	.align		4
.L_1987:
        /*0170*/ 	.byte	0x04, 0x1c
        /*0172*/ 	.short	(.L_1989 - .L_1988)


	//   ....[0]....
.L_1988:
        /*0174*/ 	.word	0x00000070


	//   ....[1]....
        /*0178*/ 	.word	0x00001170


	//----- nvinfo : EIATTR_MAX_THREADS
	.align		4
.L_1989:
        /*017c*/ 	.byte	0x04, 0x05
        /*017e*/ 	.short	(.L_1991 - .L_1990)
.L_1990:
        /*0180*/ 	.word	0x00000400
        /*0184*/ 	.word	0x00000001
        /*0188*/ 	.word	0x00000001


	//----- nvinfo : EIATTR_CRS_STACK_SIZE
	.align		4
.L_1991:
        /*018c*/ 	.byte	0x04, 0x1e
        /*018e*/ 	.short	(.L_1993 - .L_1992)
.L_1992:
        /*0190*/ 	.word	0x00000000


	//----- nvinfo : EIATTR_CBANK_PARAM_SIZE
	.align		4
.L_1993:
        /*0194*/ 	.byte	0x03, 0x19
        /*0196*/ 	.short	0x0128


	//----- nvinfo : EIATTR_PARAM_CBANK
	.align		4
        /*0198*/ 	.byte	0x04, 0x0a
        /*019a*/ 	.short	(.L_1995 - .L_1994)
	.align		4
.L_1994:
        /*019c*/ 	.word	index@(.nv.constant0._ZN10layer_norm40ln_parallel_residual_bwd_finalize_kernelINS_22Kernel_traits_finalizeILj512Ef6__halfS2_S2_fjLb0ELj1024ELj4ENS_18Kernel_traits_baseILj512EfS2_S2_S2_fjLj1024EEEEELb1EEEvNS_9BwdParamsE)
        /*01a0*/ 	.short	0x0210
        /*01a2*/ 	.short	0x0128


	//----- nvinfo : EIATTR_SW_WAR
	.align		4
.L_1995:
        /*01a4*/ 	.byte	0x04, 0x36
        /*01a6*/ 	.short	(.L_1997 - .L_1996)
.L_1996:
        /*01a8*/ 	.word	0x00000008
.L_1997:


//--------------------- .nv.info._ZN10layer_norm31ln_parallel_residual_bwd_kernelINS_13Kernel_traitsIf6__halfS2_S2_fjLj512ELj1ELj4ELj1ELj16ENS_18Kernel_traits_baseILj512EfS2_S2_S2_fjLj128EEEEELb1ELb1ELb1EEEvNS_9BwdParamsE --------------------------
	.section	.nv.info._ZN10layer_norm31ln_parallel_residual_bwd_kernelINS_13Kernel_traitsIf6__halfS2_S2_fjLj512ELj1ELj4ELj1ELj16ENS_18Kernel_traits_baseILj512EfS2_S2_S2_fjLj128EEEEELb1ELb1ELb1EEEvNS_9BwdParamsE,"",@"SHT_CUDA_INFO"
	.sectionflags	@""
	.align	4


	//----- nvinfo : EIATTR_CUDA_API_VERSION
	.align		4
        /*0000*/ 	.byte	0x04, 0x37
        /*0002*/ 	.short	(.L_1999 - .L_1998)
.L_1998:
        /*0004*/ 	.word	0x00000082


	//----- nvinfo : EIATTR_KPARAM_INFO
	.align		4
.L_1999:
        /*0008*/ 	.byte	0x04, 0x17
        /*000a*/ 	.short	(.L_2001 - .L_2000)
.L_2000:
        /*000c*/ 	.word	0x00000000
        /*0010*/ 	.short	0x0000
        /*0012*/ 	.short	0x0000
        /*0014*/ 	.byte	0x00, 0xf0, 0xa1, 0x04


	//----- nvinfo : EIATTR_SPARSE_MMA_MASK
	.align		4
.L_2001:
        /*0018*/ 	.byte	0x03, 0x50
        /*001a*/ 	.short	0x0000


	//----- nvinfo : EIATTR_MAXREG_COUNT
	.align		4
        /*001c*/ 	.byte	0x03, 0x1b
        /*001e*/ 	.short	0x00ff


	//----- nvinfo : EIATTR_NUM_BARRIERS
	.align		4
        /*0020*/ 	.byte	0x02, 0x4c
        /*0022*/ 	.byte	0x01
	.zero		1


	//----- nvinfo : EIATTR_MERCURY_ISA_VERSION
	.align		4
        /*0024*/ 	.byte	0x03, 0x5f
        /*0026*/ 	.short	0x0101


	//----- nvinfo : EIATTR_COOP_GROUP_MASK_REGIDS
	.align		4
        /*0028*/ 	.byte	0x04, 0x29
        /*002a*/ 	.short	(.L_2003 - .L_2002)


	//   ....[0]....
.L_2002:
        /*002c*/ 	.word	0xffffffff


	//   ....[1]....
        /*0030*/ 	.word	0xffffffff


	//   ....[2]....
        /*0034*/ 	.word	0xffffffff


	//   ....[3]....
        /*0038*/ 	.word	0xffffffff


	//   ....[4]....
        /*003c*/ 	.word	0xffffffff


	//   ....[5]....
        /*0040*/ 	.word	0xffffffff


	//   ....[6]....
        /*0044*/ 	.word	0xffffffff


	//   ....[7]....
        /*0048*/ 	.word	0xffffffff


	//   ....[8]....
        /*004c*/ 	.word	0xffffffff


	//   ....[9]....
        /*0050*/ 	.word	0xffffffff


	//   ....[10]....
        /*0054*/ 	.word	0x0500006e


	//   ....[11]....
        /*0058*/ 	.word	0x0500006e


	//   ....[12]....
        /*005c*/ 	.word	0x0500006e


	//   ....[13]....
        /*0060*/ 	.word	0x0500006e


	//   ....[14]....
        /*0064*/ 	.word	0x0500006e


	//   ....[15]....
        /*0068*/ 	.word	0x0500006e


	//   ....[16]....
        /*006c*/ 	.word	0x0500006e


	//   ....[17]....
        /*0070*/ 	.word	0x0500006e


	//   ....[18]....
        /*0074*/ 	.word	0x0500006e


	//   ....[19]....
        /*0078*/ 	.word	0x0500006e


	//----- nvinfo : EIATTR_COOP_GROUP_INSTR_OFFSETS
	.align		4
.L_2003:
        /*007c*/ 	.byte	0x04, 0x28
        /*007e*/ 	.short	(.L_2005 - .L_2004)


	//   ....[0]....
.L_2004:
        /*0080*/ 	.word	0x00000fe0


	//   ....[1]....
        /*0084*/ 	.word	0x00000ff0


	//   ....[2]....
        /*0088*/ 	.word	0x00001020


	//   ....[3]....
        /*008c*/ 	.word	0x00001030


	//   ....[4]....
        /*0090*/ 	.word	0x00001060


	//   ....[5]....
        /*0094*/ 	.word	0x00001070


	//   ....[6]....
        /*0098*/ 	.word	0x000010a0


	//   ....[7]....
        /*009c*/ 	.word	0x000010b0


	//   ....[8]....
        /*00a0*/ 	.word	0x000010e0


	//   ....[9]....
        /*00a4*/ 	.word	0x000010f0


	//   ....[10]....
        /*00a8*/ 	.word	0x00002aa0


	//   ....[11]....
        /*00ac*/ 	.word	0x00002b40


	//   ....[12]....
        /*00b0*/ 	.word	0x00002ba0


	//   ....[13]....
        /*00b4*/ 	.word	0x00002c00


	//   ....[14]....
        /*00b8*/ 	.word	0x00002c70


	//   ....[15]....
        /*00bc*/ 	.word	0x00002cd0


	//   ....[16]....
        /*00c0*/ 	.word	0x00002d40


	//   ....[17]....
        /*00c4*/ 	.word	0x00002da0


	//   ....[18]....
        /*00c8*/ 	.word	0x00002e20


	//   ....[19]....
        /*00cc*/ 	.word	0x00002e70


	//----- nvinfo : EIATTR_EXIT_INSTR_OFFSETS
	.align		4
.L_2005:
        /*00d0*/ 	.byte	0x04, 0x1c
        /*00d2*/ 	.short	(.L_2007 - .L_2006)


	//   ....[0]....
.L_2006:
        /*00d4*/ 	.word	0x00002a40


	//----- nvinfo : EIATTR_MAX_THREADS
	.align		4
.L_2007:
        /*00d8*/ 	.byte	0x04, 0x05
        /*00da*/ 	.short	(.L_2009 - .L_2008)
.L_2008:
        /*00dc*/ 	.word	0x00000080
        /*00e0*/ 	.word	0x00000001
        /*00e4*/ 	.word	0x00000001


	//----- nvinfo : EIATTR_CRS_STACK_SIZE
	.align		4
.L_2009:
        /*00e8*/ 	.byte	0x04, 0x1e
        /*00ea*/ 	.short	(.L_2011 - .L_2010)
.L_2010:
        /*00ec*/ 	.word	0x00000000


	//----- nvinfo : EIATTR_CBANK_PARAM_SIZE
	.align		4
.L_2011:
        /*00f0*/ 	.byte	0x03, 0x19
        /*00f2*/ 	.short	0x0128


	//----- nvinfo : EIATTR_PARAM_CBANK
	.align		4
        /*00f4*/ 	.byte	0x04, 0x0a
        /*00f6*/ 	.short	(.L_2013 - .L_2012)
	.align		4
.L_2012:
        /*00f8*/ 	.word	index@(.nv.constant0._ZN10layer_norm31ln_parallel_residual_bwd_kernelINS_13Kernel_traitsIf6__halfS2_S2_fjLj512ELj1ELj4ELj1ELj16ENS_18Kernel_traits_baseILj512EfS2_S2_S2_fjLj128EEEEELb1ELb1ELb1EEEvNS_9BwdParamsE)
        /*00fc*/ 	.short	0x0210
        /*00fe*/ 	.short	0x0128


	//----- nvinfo : EIATTR_SW_WAR
	.align		4
.L_2013:
        /*0100*/ 	.byte	0x04, 0x36
        /*0102*/ 	.short	(.L_2015 - .L_2014)
.L_2014:
        /*0104*/ 	.word	0x00000008
.L_2015:


//--------------------- .nv.info._ZN10layer_norm31ln_parallel_residual_bwd_kernelINS_13Kernel_traitsI6__halfS2_fS2_fjLj512ELj1ELj4ELj1ELj16ENS_18Kernel_traits_baseILj512ES2_S2_fS2_fjLj128EEEEELb0ELb0ELb0EEEvNS_9BwdParamsE --------------------------
	.section	.nv.info._ZN10layer_norm31ln_parallel_residual_bwd_kernelINS_13Kernel_traitsI6__halfS2_fS2_fjLj512ELj1ELj4ELj1ELj16ENS_18Kernel_traits_baseILj512ES2_S2_fS2_fjLj128EEEEELb0ELb0ELb0EEEvNS_9BwdParamsE,"",@"SHT_CUDA_INFO"
	.sectionflags	@""
	.align	4


	//----- nvinfo : EIATTR_CUDA_API_VERSION
	.align		4
        /*0000*/ 	.byte	0x04, 0x37
        /*0002*/ 	.short	(.L_2017 - .L_2016)
.L_2016:
        /*0004*/ 	.word	0x00000082


	//----- nvinfo : EIATTR_KPARAM_INFO
	.align		4
.L_2017:
        /*0008*/ 	.byte	0x04, 0x17
        /*000a*/ 	.short	(.L_2019 - .L_2018)
.L_2018:
        /*000c*/ 	.word	0x00000000
        /*0010*/ 	.short	0x0000
        /*0012*/ 	.short	0x0000
        /*0014*/ 	.byte	0x00, 0xf0, 0xa1, 0x04


	//----- nvinfo : EIATTR_SPARSE_MMA_MASK
	.align		4
.L_2019:
        /*0018*/ 	.byte	0x03, 0x50
        /*001a*/ 	.short	0x0000


	//----- nvinfo : EIATTR_MAXREG_COUNT
	.align		4
        /*001c*/ 	.byte	0x03, 0x1b
        /*001e*/ 	.short	0x00ff


	//----- nvinfo : EIATTR_NUM_BARRIERS
	.align		4
        /*0020*/ 	.byte	0x02, 0x4c
        /*0022*/ 	.byte	0x01
	.zero		1


	//----- nvinfo : EIATTR_MERCURY_ISA_VERSION
	.align		4
        /*0024*/ 	.byte	0x03, 0x5f
        /*0026*/ 	.short	0x0101


	//----- nvinfo : EIATTR_COOP_GROUP_MASK_REGIDS
	.align		4
        /*0028*/ 	.byte	0x04, 0x29
        /*002a*/ 	.short	(.L_2021 - .L_2020)


	//   ....[0]....
.L_2020:
        /*002c*/ 	.word	0xffffffff


	//   ....[1]....
        /*0030*/ 	.word	0xffffffff


	//   ....[2]....
        /*0034*/ 	.word	0xffffffff


	//   ....[3]....
        /*0038*/ 	.word	0xffffffff


	//   ....[4]....
        /*003c*/ 	.word	0xffffffff


	//   ....[5]....
        /*0040*/ 	.word	0xffffffff


	//   ....[6]....
        /*0044*/ 	.word	0xffffffff


	//   ....[7]....
        /*0048*/ 	.word	0xffffffff


	//   ....[8]....
        /*004c*/ 	.word	0xffffffff


	//   ....[9]....
        /*0050*/ 	.word	0xffffffff


	//   ....[10]....
        /*0054*/ 	.word	0x05000068


	//   ....[11]....
        /*0058*/ 	.word	0x05000068


	//   ....[12]....
        /*005c*/ 	.word	0x05000068


	//   ....[13]....
        /*0060*/ 	.word	0x05000068


	//   ....[14]....
        /*0064*/ 	.word	0x05000068


	//   ....[15]....
        /*0068*/ 	.word	0x05000068


	//   ....[16]....
        /*006c*/ 	.word	0x05000068


	//   ....[17]....
        /*0070*/ 	.word	0x05000068


	//   ....[18]....
        /*0074*/ 	.word	0x05000068


	//   ....[19]....
        /*0078*/ 	.word	0x05000068


	//----- nvinfo : EIATTR_COOP_GROUP_INSTR_OFFSETS
	.align		4
.L_2021:
        /*007c*/ 	.byte	0x04, 0x28
        /*007e*/ 	.short	(.L_2023 - .L_2022)


	//   ....[0]....
.L_2022:
        /*0080*/ 	.word	0x00001630


	//   ....[1]....
        /*0084*/ 	.word	0x00001640


	//   ....[2]....
        /*0088*/ 	.word	0x00001670


	//   ....[3]....
        /*008c*/ 	.word	0x00001680


	//   ....[4]....
        /*0090*/ 	.word	0x000016b0


	//   ....[5]....
        /*0094*/ 	.word	0x000016c0


	//   ....[6]....
        /*0098*/ 	.word	0x000016f0


	//   ....[7]....
        /*009c*/ 	.word	0x00001700


	//   ....[8]....
        /*00a0*/ 	.word	0x00001730


	//   ....[9]....
        /*00a4*/ 	.word	0x00001740


	//   ....[10]....
        /*00a8*/ 	.word	0x00003310


	//   ....[11]....
        /*00ac*/ 	.word	0x000033a0


	//   ....[12]....
        /*00b0*/ 	.word	0x00003410


	//   ....[13]....
        /*00b4*/ 	.word	0x00003470


	//   ....[14]....
        /*00b8*/ 	.word	0x000034e0


	//   ....[15]....
        /*00bc*/ 	.word	0x00003540


	//   ....[16]....
        /*00c0*/ 	.word	0x000035b0


	//   ....[17]....
        /*00c4*/ 	.word	0x00003610


	//   ....[18]....
        /*00c8*/ 	.word	0x00003680


	//   ....[19]....
        /*00cc*/ 	.word	0x000036e0


	//----- nvinfo : EIATTR_EXIT_INSTR_OFFSETS
	.align		4
.L_2023:
        /*00d0*/ 	.byte	0x04, 0x1c
        /*00d2*/ 	.short	(.L_2025 - .L_2024)


	//   ....[0]....
.L_2024:
        /*00d4*/ 	.word	0x000031e0


	//   ....[1]....
        /*00d8*/ 	.word	0x000032a0


	//----- nvinfo : EIATTR_MAX_THREADS
	.align		4
.L_2025:
        /*00dc*/ 	.byte	0x04, 0x05
        /*00de*/ 	.short	(.L_2027 - .L_2026)
.L_2026:
        /*00e0*/ 	.word	0x00000080
        /*00e4*/ 	.word	0x00000001
        /*00e8*/ 	.word	0x00000001


	//----- nvinfo : EIATTR_CRS_STACK_SIZE
	.align		4
.L_2027:
        /*00ec*/ 	.byte	0x04, 0x1e
        /*00ee*/ 	.short	(.L_2029 - .L_2028)
.L_2028:
        /*00f0*/ 	.word	0x00000000


	//----- nvinfo : EIATTR_CBANK_PARAM_SIZE
	.align		4
.L_2029:
        /*00f4*/ 	.byte	0x03, 0x19
        /*00f6*/ 	.short	0x0128


	//----- nvinfo : EIATTR_PARAM_CBANK
	.align		4
        /*00f8*/ 	.byte	0x04, 0x0a
        /*00fa*/ 	.short	(.L_2031 - .L_2030)
	.align		4
.L_2030:
        /*00fc*/ 	.word	index@(.nv.constant0._ZN10layer_norm31ln_parallel_residual_bwd_kernelINS_13Kernel_traitsI6__halfS2_fS2_fjLj512ELj1ELj4ELj1ELj16ENS_18Kernel_traits_baseILj512ES2_S2_fS2_fjLj128EEEEELb0ELb0ELb0EEEvNS_9BwdParamsE)
        /*0100*/ 	.short	0x0210
        /*0102*/ 	.short	0x0128


	//----- nvinfo : EIATTR_SW_WAR
	.align		4
.L_2031:
        /*0104*/ 	.byte	0x04, 0x36
        /*0106*/ 	.short	(.L_2033 - .L_2032)
.L_2032:
        /*0108*/ 	.word	0x00000008
.L_2033:


//--------------------- .nv.info._ZN10layer_norm31ln_parallel_residual_bwd_kernelINS_13Kernel_traitsI6__halfS2_fS2_fjLj512ELj1ELj4ELj1ELj16ENS_18Kernel_traits_baseILj512ES2_S2_fS2_fjLj128EEEEELb0ELb0ELb1EEEvNS_9BwdParamsE --------------------------
	.section	.nv.info._ZN10layer_norm31ln_parallel_residual_bwd_kernelINS_13Kernel_traitsI6__halfS2_fS2_fjLj512ELj1ELj4ELj1ELj16ENS_18Kernel_traits_baseILj512ES2_S2_fS2_fjLj128EEEEELb0ELb0ELb1EEEvNS_9BwdParamsE,"",@"SHT_CUDA_INFO"
	.sectionflags	@""
	.align	4


	//----- nvinfo : EIATTR_CUDA_API_VERSION
	.align		4
        /*0000*/ 	.byte	0x04, 0x37
        /*0002*/ 	.short	(.L_2035 - .L_2034)
.L_2034:
        /*0004*/ 	.word	0x00000082


	//----- nvinfo : EIATTR_KPARAM_INFO
	.align		4
.L_2035:
        /*0008*/ 	.byte	0x04, 0x17
        /*000a*/ 	.short	(.L_2037 - .L_2036)
.L_2036:
        /*000c*/ 	.word	0x00000000
        /*0010*/ 	.short	0x0000
        /*0012*/ 	.short	0x0000
        /*0014*/ 	.byte	0x00, 0xf0, 0xa1, 0x04


	//----- nvinfo : EIATTR_SPARSE_MMA_MASK
	.align		4
.L_2037:
        /*0018*/ 	.byte	0x03, 0x50
        /*001a*/ 	.short	0x0000


	//----- nvinfo : EIATTR_MAXREG_COUNT
	.align		4
        /*001c*/ 	.byte	0x03, 0x1b
        /*001e*/ 	.short	0x00ff


	//----- nvinfo : EIATTR_NUM_BARRIERS
	.align		4
        /*0020*/ 	.byte	0x02, 0x4c
        /*0022*/ 	.byte	0x01
	.zero		1


	//----- nvinfo : EIATTR_MERCURY_ISA_VERSION
	.align		4
        /*0024*/ 	.byte	0x03, 0x5f
        /*0026*/ 	.short	0x0101


	//----- nvinfo : EIATTR_COOP_GROUP_MASK_REGIDS
	.align		4
        /*0028*/ 	.byte	0x04, 0x29
        /*002a*/ 	.short	(.L_2039 - .L_2038)


	//   ....[0]....
.L_2038:
        /*002c*/ 	.word	0xffffffff


	//   ....[1]....
        /*0030*/ 	.word	0xffffffff


	//   ....[2]....
        /*0034*/ 	.word	0xffffffff


	//   ....[3]....
        /*0038*/ 	.word	0xffffffff


	//   ....[4]....
        /*003c*/ 	.word	0xffffffff


	//   ....[5]....
        /*0040*/ 	.word	0xffffffff


	//   ....[6]....
        /*0044*/ 	.word	0xffffffff


	//   ....[7]....
        /*0048*/ 	.word	0xffffffff


	//   ....[8]....
        /*004c*/ 	.word	0xffffffff


	//   ....[9]....
        /*0050*/ 	.word	0xffffffff


	//   ....[10]....
        /*0054*/ 	.word	0x05000043


	//   ....[11]....
        /*0058*/ 	.word	0x05000043


	//   ....[12]....
        /*005c*/ 	.word	0x05000043


	//   ....[13]....
        /*0060*/ 	.word	0x05000043


	//   ....[14]....
        /*0064*/ 	.word	0x05000043


	//   ....[15]....
        /*0068*/ 	.word	0x05000043


	//   ....[16]....
        /*006c*/ 	.word	0x05000043


	//   ....[17]....
        /*0070*/ 	.word	0x05000043


	//   ....[18]....
        /*0074*/ 	.word	0x05000043


	//   ....[19]....
        /*0078*/ 	.word	0x05000043


	//----- nvinfo : EIATTR_COOP_GROUP_INSTR_OFFSETS
	.align		4
.L_2039:
        /*007c*/ 	.byte	0x04, 0x28
        /*007e*/ 	.short	(.L_2041 - .L_2040)


	//   ....[0]....
.L_2040:
        /*0080*/ 	.word	0x000016c0


	//   ....[1]....
        /*0084*/ 	.word	0x000016d0


	//   ....[2]....
        /*0088*/ 	.word	0x00001700


	//   ....[3]....
        /*008c*/ 	.word	0x00001710


	//   ....[4]....
        /*0090*/ 	.word	0x00001740


	//   ....[5]....
        /*0094*/ 	.word	0x00001750


	//   ....[6]....
        /*0098*/ 	.word	0x00001780


	//   ....[7]....
        /*009c*/ 	.word	0x00001790


	//   ....[8]....
        /*00a0*/ 	.word	0x000017c0


	//   ....[9]....
        /*00a4*/ 	.word	0x000017d0


	//   ....[10]....
        /*00a8*/ 	.word	0x00003250


	//   ....[11]....
        /*00ac*/ 	.word	0x000032e0


	//   ....[12]....
        /*00b0*/ 	.word	0x00003350


	//   ....[13]....
        /*00b4*/ 	.word	0x000033b0


	//   ....[14]....
        /*00b8*/ 	.word	0x00003420


	//   ....[15]....
        /*00bc*/ 	.word	0x00003480


	//   ....[16]....
        /*00c0*/ 	.word	0x000034f0


	//   ....[17]....
        /*00c4*/ 	.word	0x00003550


	//   ....[18]....
        /*00c8*/ 	.word	0x000035c0


	//   ....[19]....
        /*00cc*/ 	.word	0x00003620


	//----- nvinfo : EIATTR_EXIT_INSTR_OFFSETS
	.align		4
.L_2041:
        /*00d0*/ 	.byte	0x04, 0x1c
        /*00d2*/ 	.short	(.L_2043 - .L_2042)


	//   ....[0]....
.L_2042:
        /*00d4*/ 	.word	0x000031e0


	//----- nvinfo : EIATTR_MAX_THREADS
	.align		4
.L_2043:
        /*00d8*/ 	.byte	0x04, 0x05
        /*00da*/ 	.short	(.L_2045 - .L_2044)
.L_2044:
        /*00dc*/ 	.word	0x00000080
        /*00e0*/ 	.word	0x00000001
        /*00e4*/ 	.word	0x00000001


	//----- nvinfo : EIATTR_CRS_STACK_SIZE
	.align		4
.L_2045:
        /*00e8*/ 	.byte	0x04, 0x1e
        /*00ea*/ 	.short	(.L_2047 - .L_2046)
.L_2046:
        /*00ec*/ 	.word	0x00000000


	//----- nvinfo : EIATTR_CBANK_PARAM_SIZE
	.align		4
.L_2047:
        /*00f0*/ 	.byte	0x03, 0x19
        /*00f2*/ 	.short	0x0128


	//----- nvinfo : EIATTR_PARAM_CBANK
	.align		4
        /*00f4*/ 	.byte	0x04, 0x0a
        /*00f6*/ 	.short	(.L_2049 - .L_2048)
	.align		4
.L_2048:
        /*00f8*/ 	.word	index@(.nv.constant0._ZN10layer_norm31ln_parallel_residual_bwd_kernelINS_13Kernel_traitsI6__halfS2_fS2_fjLj512ELj1ELj4ELj1ELj16ENS_18Kernel_traits_baseILj512ES2_S2_fS2_fjLj128EEEEELb0ELb0ELb1EEEvNS_9BwdParamsE)
        /*00fc*/ 	.short	0x0210
        /*00fe*/ 	.short	0x0128


	//----- nvinfo : EIATTR_SW_WAR
	.align		4
.L_2049:
        /*0100*/ 	.byte	0x04, 0x36
        /*0102*/ 	.short	(.L_2051 - .L_2050)
.L_2050:
        /*0104*/ 	.word	0x00000008
.L_2051:


//--------------------- .nv.info._ZN10layer_norm31ln_parallel_residual_bwd_kernelINS_13Kernel_traitsI6__halfS2_fS2_fjLj512ELj1ELj4ELj1ELj16ENS_18Kernel_traits_baseILj512ES2_S2_fS2_fjLj128EEEEELb0ELb1ELb0EEEvNS_9BwdParamsE --------------------------
	.section	.nv.info._ZN10layer_norm31ln_parallel_residual_bwd_kernelINS_13Kernel_traitsI6__halfS2_fS2_fjLj512ELj1ELj4ELj1ELj16ENS_18Kernel_traits_baseILj512ES2_S2_fS2_fjLj128EEEEELb0ELb1ELb0EEEvNS_9BwdParamsE,"",@"SHT_CUDA_INFO"
	.sectionflags	@""
	.align	4


	//----- nvinfo : EIATTR_CUDA_API_VERSION
	.align		4
        /*0000*/ 	.byte	0x04, 0x37
        /*0002*/ 	.short	(.L_2053 - .L_2052)
.L_2052:
        /*0004*/ 	.word	0x00000082


	//----- nvinfo : EIATTR_KPARAM_INFO
	.align		4
.L_2053:
        /*0008*/ 	.byte	0x04, 0x17
        /*000a*/ 	.short	(.L_2055 - .L_2054)
.L_2054:
        /*000c*/ 	.word	0x00000000
        /*0010*/ 	.short	0x0000
        /*0012*/ 	.short	0x0000
        /*0014*/ 	.byte	0x00, 0xf0, 0xa1, 0x04


	//----- nvinfo : EIATTR_SPARSE_MMA_MASK
	.align		4
.L_2055:
        /*0018*/ 	.byte	0x03, 0x50
        /*001a*/ 	.short	0x0000


	//----- nvinfo : EIATTR_MAXREG_COUNT
	.align		4
        /*001c*/ 	.byte	0x03, 0x1b
        /*001e*/ 	.short	0x00ff


	//----- nvinfo : EIATTR_NUM_BARRIERS
	.align		4
        /*0020*/ 	.byte	0x02, 0x4c
        /*0022*/ 	.byte	0x01
	.zero		1


	//----- nvinfo : EIATTR_MERCURY_ISA_VERSION
	.align		4
        /*0024*/ 	.byte	0x03, 0x5f
        /*0026*/ 	.short	0x0101


	//----- nvinfo : EIATTR_COOP_GROUP_MASK_REGIDS
	.align		4
        /*0028*/ 	.byte	0x04, 0x29
        /*002a*/ 	.short	(.L_2057 - .L_2056)


	//   ....[0]....
.L_2056:
        /*002c*/ 	.word	0xffffffff


	//   ....[1]....
        /*0030*/ 	.word	0xffffffff


	//   ....[2]....
        /*0034*/ 	.word	0xffffffff


	//   ....[3]....
        /*0038*/ 	.word	0xffffffff


	//   ....[4]....
        /*003c*/ 	.word	0xffffffff


	//   ....[5]....
        /*0040*/ 	.word	0xffffffff


	//   ....[6]....
        /*0044*/ 	.word	0xffffffff


	//   ....[7]....
        /*0048*/ 	.word	0xffffffff


	//   ....[8]....
        /*004c*/ 	.word	0xffffffff


	//   ....[9]....
        /*0050*/ 	.word	0xffffffff


	//   ....[10]....
        /*0054*/ 	.word	0x0500004c


	//   ....[11]....
        /*0058*/ 	.word	0x0500004c


	//   ....[12]....
        /*005c*/ 	.word	0x0500004c


	//   ....[13]....
        /*0060*/ 	.word	0x0500004c


	//   ....[14]....
        /*0064*/ 	.word	0x0500004c


	//   ....[15]....
        /*0068*/ 	.word	0x0500004c


	//   ....[16]....
        /*006c*/ 	.word	0x0500004c


	//   ....[17]....
        /*0070*/ 	.word	0x0500004c


	//   ....[18]....
        /*0074*/ 	.word	0x0500004c


	//   ....[19]....
        /*0078*/ 	.word	0x0500004c


	//----- nvinfo : EIATTR_COOP_GROUP_INSTR_OFFSETS
	.align		4
.L_2057:
        /*007c*/ 	.byte	0x04, 0x28
        /*007e*/ 	.short	(.L_2059 - .L_2058)


	//   ....[0]....
.L_2058:
        /*0080*/ 	.word	0x00000f60


	//   ....[1]....
        /*0084*/ 	.word	0x00000f70


	//   ....[2]....
        /*0088*/ 	.word	0x00000fa0


	//   ....[3]....
        /*008c*/ 	.word	0x00000fb0


	//   ....[4]....
        /*0090*/ 	.word	0x00000fe0


	//   ....[5]....
        /*0094*/ 	.word	0x00000ff0


	//   ....[6]....
        /*0098*/ 	.word	0x00001020


	//   ....[7]....
        /*009c*/ 	.word	0x00001030


	//   ....[8]....
        /*00a0*/ 	.word	0x00001060


	//   ....[9]....
        /*00a4*/ 	.word	0x00001070


	//   ....[10]....
        /*00a8*/ 	.word	0x00002430


	//   ....[11]....
        /*00ac*/ 	.word	0x000024c0


	//   ....[12]....
        /*00b0*/ 	.word	0x00002540


	//   ....[13]....
        /*00b4*/ 	.word	0x000025b0


	//   ....[14]....
        /*00b8*/ 	.word	0x00002630


	//   ....[15]....
        /*00bc*/ 	.word	0x000026a0


	//   ....[16]....
        /*00c0*/ 	.word	0x00002720


	//   ....[17]....
        /*00c4*/ 	.word	0x00002790


	//   ....[18]....
        /*00c8*/ 	.word	0x00002810


	//   ....[19]....
        /*00cc*/ 	.word	0x00002870


	//----- nvinfo : EIATTR_EXIT_INSTR_OFFSETS
	.align		4
.L_2059:
        /*00d0*/ 	.byte	0x04, 0x1c
        /*00d2*/ 	.short	(.L_2061 - .L_2060)


	//   ....[0]....
.L_2060:
        /*00d4*/ 	.word	0x000023a0


	//   ....[1]....
        /*00d8*/ 	.word	0x000023d0


	//----- nvinfo : EIATTR_MAX_THREADS
	.align		4
.L_2061:
        /*00dc*/ 	.byte	0x04, 0x05
        /*00de*/ 	.short	(.L_2063 - .L_2062)
.L_2062:
        /*00e0*/ 	.word	0x00000080
        /*00e4*/ 	.word	0x00000001
        /*00e8*/ 	.word	0x00000001


	//----- nvinfo : EIATTR_CRS_STACK_SIZE
	.align		4
.L_2063:
        /*00ec*/ 	.byte	0x04, 0x1e
        /*00ee*/ 	.short	(.L_2065 - .L_2064)
.L_2064:
        /*00f0*/ 	.word	0x00000000


	//----- nvinfo : EIATTR_CBANK_PARAM_SIZE
	.align		4
.L_2065:
        /*00f4*/ 	.byte	0x03, 0x19
        /*00f6*/ 	.short	0x0128


	//----- nvinfo : EIATTR_PARAM_CBANK
	.align		4
        /*00f8*/ 	.byte	0x04, 0x0a
        /*00fa*/ 	.short	(.L_2067 - .L_2066)
	.align		4
.L_2066:
        /*00fc*/ 	.word	index@(.nv.constant0._ZN10layer_norm31ln_parallel_residual_bwd_kernelINS_13Kernel_traitsI6__halfS2_fS2_fjLj512ELj1ELj4ELj1ELj16ENS_18Kernel_traits_baseILj512ES2_S2_fS2_fjLj128EEEEELb0ELb1ELb0EEEvNS_9BwdParamsE)
        /*0100*/ 	.short	0x0210
        /*0102*/ 	.short	0x0128


	//----- nvinfo : EIATTR_SW_WAR
	.align		4
.L_2067:
        /*0104*/ 	.byte	0x04, 0x36
        /*0106*/ 	.short	(.L_2069 - .L_2068)
.L_2068:
        /*0108*/ 	.word	0x00000008
.L_2069:


//--------------------- .nv.info._ZN10layer_norm31ln_parallel_residual_bwd_kernelINS_13Kernel_traitsI6__halfS2_fS2_fjLj512ELj1ELj4ELj1ELj16ENS_18Kernel_traits_baseILj512ES2_S2_fS2_fjLj128EEEEELb0ELb1ELb1EEEvNS_9BwdParamsE --------------------------
	.section	.nv.info._ZN10layer_norm31ln_parallel_residual_bwd_kernelINS_13Kernel_traitsI6__halfS2_fS2_fjLj512ELj1ELj4ELj1ELj16ENS_18Kernel_traits_baseILj512ES2_S2_fS2_fjLj128EEEEELb0ELb1ELb1EEEvNS_9BwdParamsE,"",@"SHT_CUDA_INFO"
	.sectionflags	@""
	.align	4


	//----- nvinfo : EIATTR_CUDA_API_VERSION
	.align		4
        /*0000*/ 	.byte	0x04, 0x37
        /*0002*/ 	.short	(.L_2071 - .L_2070)
.L_2070:
        /*0004*/ 	.word	0x00000082


	//----- nvinfo : EIATTR_KPARAM_INFO
	.align		4
.L_2071:
        /*0008*/ 	.byte	0x04, 0x17
        /*000a*/ 	.short	(.L_2073 - .L_2072)
.L_2072:
        /*000c*/ 	.word	0x00000000
        /*0010*/ 	.short	0x0000
        /*0012*/ 	.short	0x0000
        /*0014*/ 	.byte	0x00, 0xf0, 0xa1, 0x04


	//----- nvinfo : EIATTR_SPARSE_MMA_MASK
	.align		4
.L_2073:
        /*0018*/ 	.byte	0x03, 0x50
        /*001a*/ 	.short	0x0000


	//----- nvinfo : EIATTR_MAXREG_COUNT
	.align		4
        /*001c*/ 	.byte	0x03, 0x1b
        /*001e*/ 	.short	0x00ff


	//----- nvinfo : EIATTR_NUM_BARRIERS
	.align		4
        /*0020*/ 	.byte	0x02, 0x4c
        /*0022*/ 	.byte	0x01
	.zero		1


	//----- nvinfo : EIATTR_MERCURY_ISA_VERSION
	.align		4
        /*0024*/ 	.byte	0x03, 0x5f
        /*0026*/ 	.short	0x0101


	//----- nvinfo : EIATTR_COOP_GROUP_MASK_REGIDS
	.align		4
        /*0028*/ 	.byte	0x04, 0x29
        /*002a*/ 	.short	(.L_2075 - .L_2074)


	//   ....[0]....
.L_2074:
        /*002c*/ 	.word	0xffffffff


	//   ....[1]....
        /*0030*/ 	.word	0xffffffff


	//   ....[2]....
        /*0034*/ 	.word	0xffffffff


	//   ....[3]....
        /*0038*/ 	.word	0xffffffff


	//   ....[4]....
        /*003c*/ 	.word	0xffffffff


	//   ....[5]....
        /*0040*/ 	.word	0xffffffff


	//   ....[6]....
        /*0044*/ 	.word	0xffffffff


	//   ....[7]....
        /*0048*/ 	.word	0xffffffff


	//   ....[8]....
        /*004c*/ 	.word	0xffffffff


	//   ....[9]....
        /*0050*/ 	.word	0xffffffff


	//   ....[10]....
        /*0054*/ 	.word	0x05000077


	//   ....[11]....
        /*0058*/ 	.word	0x05000077


	//   ....[12]....
        /*005c*/ 	.word	0x05000077


	//   ....[13]....
        /*0060*/ 	.word	0x05000077


	//   ....[14]....
        /*0064*/ 	.word	0x05000077


	//   ....[15]....
        /*0068*/ 	.word	0x05000077


	//   ....[16]....
        /*006c*/ 	.word	0x05000077


	//   ....[17]....
        /*0070*/ 	.word	0x05000077


	//   ....[18]....
        /*0074*/ 	.word	0x05000077


	//   ....[19]....
        /*0078*/ 	.word	0x05000077


	//----- nvinfo : EIATTR_COOP_GROUP_INSTR_OFFSETS
	.align		4
.L_2075:
        /*007c*/ 	.byte	0x04, 0x28
        /*007e*/ 	.short	(.L_2077 - .L_2076)


	//   ....[0]....
.L_2076:
        /*0080*/ 	.word	0x00000f20


	//   ....[1]....
        /*0084*/ 	.word	0x00000f30


	//   ....[2]....
        /*0088*/ 	.word	0x00000f60


	//   ....[3]....
        /*008c*/ 	.word	0x00000f70


	//   ....[4]....
        /*0090*/ 	.word	0x00000fa0


	//   ....[5]....
        /*0094*/ 	.word	0x00000fb0


	//   ....[6]....
        /*0098*/ 	.word	0x00000fe0


	//   ....[7]....
        /*009c*/ 	.word	0x00000ff0


	//   ....[8]....
        /*00a0*/ 	.word	0x00001020


	//   ....[9]....
        /*00a4*/ 	.word	0x00001030


	//   ....[10]....
        /*00a8*/ 	.word	0x00002330


	//   ....[11]....
        /*00ac*/ 	.word	0x000023c0


	//   ....[12]....
        /*00b0*/ 	.word	0x00002420


	//   ....[13]....
        /*00b4*/ 	.word	0x00002480


	//   ....[14]....
        /*00b8*/ 	.word	0x000024e0


	//   ....[15]....
        /*00bc*/ 	.word	0x00002540


	//   ....[16]....
        /*00c0*/ 	.word	0x000025a0


	//   ....[17]....
        /*00c4*/ 	.word	0x00002600


	//   ....[18]....
        /*00c8*/ 	.word	0x00002660


	//   ....[19]....
        /*00cc*/ 	.word	0x000026c0


	//----- nvinfo : EIATTR_EXIT_INSTR_OFFSETS
	.align		4
.L_2077:
        /*00d0*/ 	.byte	0x04, 0x1c
        /*00d2*/ 	.short	(.L_2079 - .L_2078)


	//   ....[0]....
.L_2078:
        /*00d4*/ 	.word	0x000022d0


	//----- nvinfo : EIATTR_MAX_THREADS
	.align		4
.L_2079:
        /*00d8*/ 	.byte	0x04, 0x05
        /*00da*/ 	.short	(.L_2081 - .L_2080)
.L_2080:
        /*00dc*/ 	.word	0x00000080
        /*00e0*/ 	.word	0x00000001
        /*00e4*/ 	.word	0x00000001


	//----- nvinfo : EIATTR_CRS_STACK_SIZE
	.align		4
.L_2081:
        /*00e8*/ 	.byte	0x04, 0x1e
        /*00ea*/ 	.short	(.L_2083 - .L_2082)
.L_2082:
        /*00ec*/ 	.word	0x00000000


	//----- nvinfo : EIATTR_CBANK_PARAM_SIZE
	.align		4
.L_2083:
        /*00f0*/ 	.byte	0x03, 0x19
        /*00f2*/ 	.short	0x0128


	//----- nvinfo : EIATTR_PARAM_CBANK
	.align		4
        /*00f4*/ 	.byte	0x04, 0x0a
        /*00f6*/ 	.short	(.L_2085 - .L_2084)
	.align		4
.L_2084:
        /*00f8*/ 	.word	index@(.nv.constant0._ZN10layer_norm31ln_parallel_residual_bwd_kernelINS_13Kernel_traitsI6__halfS2_fS2_fjLj512ELj1ELj4ELj1ELj16ENS_18Kernel_traits_baseILj512ES2_S2_fS2_fjLj128EEEEELb0ELb1ELb1EEEvNS_9BwdParamsE)
        /*00fc*/ 	.short	0x0210
        /*00fe*/ 	.short	0x0128


	//----- nvinfo : EIATTR_SW_WAR
	.align		4
.L_2085:
        /*0100*/ 	.byte	0x04, 0x36
        /*0102*/ 	.short	(.L_2087 - .L_2086)
.L_2086:
        /*0104*/ 	.word	0x00000008
.L_2087:


//--------------------- .nv.info._ZN10layer_norm31ln_parallel_residual_bwd_kernelINS_13Kernel_traitsI6__halfS2_fS2_fjLj512ELj1ELj4ELj1ELj16ENS_18Kernel_traits_baseILj512ES2_S2_fS2_fjLj128EEEEELb1ELb0ELb0EEEvNS_9BwdParamsE --------------------------
	.section	.nv.info._ZN10layer_norm31ln_parallel_residual_bwd_kernelINS_13Kernel_traitsI6__halfS2_fS2_fjLj512ELj1ELj4ELj1ELj16ENS_18Kernel_traits_baseILj512ES2_S2_fS2_fjLj128EEEEELb1ELb0ELb0EEEvNS_9BwdParamsE,"",@"SHT_CUDA_INFO"
	.sectionflags	@""
	.align	4


	//----- nvinfo : EIATTR_CUDA_API_VERSION
	.align		4
        /*0000*/ 	.byte	0x04, 0x37
        /*0002*/ 	.short	(.L_2089 - .L_2088)
.L_2088:
        /*0004*/ 	.word	0x00000082


	//----- nvinfo : EIATTR_KPARAM_INFO
	.align		4
.L_2089:
        /*0008*/ 	.byte	0x04, 0x17
        /*000a*/ 	.short	(.L_2091 - .L_2090)
.L_2090:
        /*000c*/ 	.word	0x00000000
        /*0010*/ 	.short	0x0000
        /*0012*/ 	.short	0x0000
        /*0014*/ 	.byte	0x00, 0xf0, 0xa1, 0x04


	//----- nvinfo : EIATTR_SPARSE_MMA_MASK
	.align		4
.L_2091:
        /*0018*/ 	.byte	0x03, 0x50
        /*001a*/ 	.short	0x0000


	//----- nvinfo : EIATTR_MAXREG_COUNT
	.align		4
        /*001c*/ 	.byte	0x03, 0x1b
        /*001e*/ 	.short	0x00ff


	//----- nvinfo : EIATTR_NUM_BARRIERS
	.align		4
        /*0020*/ 	.byte	0x02, 0x4c
        /*0022*/ 	.byte	0x01
	.zero		1


	//----- nvinfo : EIATTR_MERCURY_ISA_VERSION
	.align		4
        /*0024*/ 	.byte	0x03, 0x5f
        /*0026*/ 	.short	0x0101


	//----- nvinfo : EIATTR_COOP_GROUP_MASK_REGIDS
	.align		4
        /*0028*/ 	.byte	0x04, 0x29
        /*002a*/ 	.short	(.L_2093 - .L_2092)


	//   ....[0]....
.L_2092:
        /*002c*/ 	.word	0xffffffff


	//   ....[1]....
        /*0030*/ 	.word	0xffffffff


	//   ....[2]....
        /*0034*/ 	.word	0xffffffff


	//   ....[3]....
        /*0038*/ 	.word	0xffffffff


	//   ....[4]....
        /*003c*/ 	.word	0xffffffff


	//   ....[5]....
        /*0040*/ 	.word	0xffffffff


	//   ....[6]....
        /*0044*/ 	.word	0xffffffff


	//   ....[7]....
        /*0048*/ 	.word	0xffffffff


	//   ....[8]....
        /*004c*/ 	.word	0xffffffff


	//   ....[9]....
        /*0050*/ 	.word	0xffffffff


	//   ....[10]....
        /*0054*/ 	.word	0x05000068


	//   ....[11]....
        /*0058*/ 	.word	0x05000068


	//   ....[12]....
        /*005c*/ 	.word	0x05000068


	//   ....[13]....
        /*0060*/ 	.word	0x05000068


	//   ....[14]....
        /*0064*/ 	.word	0x05000068


	//   ....[15]....
        /*0068*/ 	.word	0x05000068


	//   ....[16]....
        /*006c*/ 	.word	0x05000068


	//   ....[17]....
        /*0070*/ 	.word	0x05000068


	//   ....[18]....
        /*0074*/ 	.word	0x05000068


	//   ....[19]....
        /*0078*/ 	.word	0x05000068


	//----- nvinfo : EIATTR_COOP_GROUP_INSTR_OFFSETS
	.align		4
.L_2093:
        /*007c*/ 	.byte	0x04, 0x28
        /*007e*/ 	.short	(.L_2095 - .L_2094)


	//   ....[0]....
.L_2094:
        /*0080*/ 	.word	0x000017b0


	//   ....[1]....
        /*0084*/ 	.word	0x000017c0


	//   ....[2]....
        /*0088*/ 	.word	0x000017f0


	//   ....[3]....
        /*008c*/ 	.word	0x00001800


	//   ....[4]....
        /*0090*/ 	.word	0x00001830


	//   ....[5]....
        /*0094*/ 	.word	0x00001840


	//   ....[6]....
        /*0098*/ 	.word	0x00001870


	//   ....[7]....
        /*009c*/ 	.word	0x00001880


	//   ....[8]....
        /*00a0*/ 	.word	0x000018b0


	//   ....[9]....
        /*00a4*/ 	.word	0x000018c0


	//   ....[10]....
        /*00a8*/ 	.word	0x000039f0


	//   ....[11]....
        /*00ac*/ 	.word	0x00003a80


	//   ....[12]....
        /*00b0*/ 	.word	0x00003af0


	//   ....[13]....
        /*00b4*/ 	.word	0x00003b50


	//   ....[14]....
        /*00b8*/ 	.word	0x00003bc0


	//   ....[15]....
        /*00bc*/ 	.word	0x00003c20


	//   ....[16]....
        /*00c0*/ 	.word	0x00003c90


	//   ....[17]....
        /*00c4*/ 	.word	0x00003cf0


	//   ....[18]....
        /*00c8*/ 	.word	0x00003d60


	//   ....[19]....
        /*00cc*/ 	.word	0x00003dc0


	//----- nvinfo : EIATTR_EXIT_INSTR_OFFSETS
	.align		4
.L_2095:
        /*00d0*/ 	.byte	0x04, 0x1c
        /*00d2*/ 	.short	(.L_2097 - .L_2096)


	//   ....[0]....
.L_2096:
        /*00d4*/ 	.word	0x000038c0


	//   ....[1]....
        /*00d8*/ 	.word	0x00003980


	//----- nvinfo : EIATTR_MAX_THREADS
	.align		4
.L_2097:
        /*00dc*/ 	.byte	0x04, 0x05
        /*00de*/ 	.short	(.L_2099 - .L_2098)
.L_2098:
        /*00e0*/ 	.word	0x00000080
        /*00e4*/ 	.word	0x00000001
        /*00e8*/ 	.word	0x00000001


	//----- nvinfo : EIATTR_CRS_STACK_SIZE
	.align		4
.L_2099:
        /*00ec*/ 	.byte	0x04, 0x1e
        /*00ee*/ 	.short	(.L_2101 - .L_2100)
.L_2100:
        /*00f0*/ 	.word	0x00000000


	//----- nvinfo : EIATTR_CBANK_PARAM_SIZE
	.align		4
.L_2101:
        /*00f4*/ 	.byte	0x03, 0x19
        /*00f6*/ 	.short	0x0128


	//----- nvinfo : EIATTR_PARAM_CBANK
	.align		4
        /*00f8*/ 	.byte	0x04, 0x0a
        /*00fa*/ 	.short	(.L_2103 - .L_2102)
	.align		4
.L_2102:
        /*00fc*/ 	.word	index@(.nv.constant0._ZN10layer_norm31ln_parallel_residual_bwd_kernelINS_13Kernel_traitsI6__halfS2_fS2_fjLj512ELj1ELj4ELj1ELj16ENS_18Kernel_traits_baseILj512ES2_S2_fS2_fjLj128EEEEELb1ELb0ELb0EEEvNS_9BwdParamsE)
        /*0100*/ 	.short	0x0210
        /*0102*/ 	.short	0x0128


	//----- nvinfo : EIATTR_SW_WAR
	.align		4
.L_2103:
        /*0104*/ 	.byte	0x04, 0x36
        /*0106*/ 	.short	(.L_2105 - .L_2104)
.L_2104:
        /*0108*/ 	.word	0x00000008
.L_2105:


//--------------------- .nv.info._ZN10layer_norm31ln_parallel_residual_bwd_kernelINS_13Kernel_traitsI6__halfS2_fS2_fjLj512ELj1ELj4ELj1ELj16ENS_18Kernel_traits_baseILj512ES2_S2_fS2_fjLj128EEEEELb1ELb0ELb1EEEvNS_9BwdParamsE --------------------------
	.section	.nv.info._ZN10layer_norm31ln_parallel_residual_bwd_kernelINS_13Kernel_traitsI6__halfS2_fS2_fjLj512ELj1ELj4ELj1ELj16ENS_18Kernel_traits_baseILj512ES2_S2_fS2_fjLj128EEEEELb1ELb0ELb1EEEvNS_9BwdParamsE,"",@"SHT_CUDA_INFO"
	.sectionflags	@""
	.align	4


	//----- nvinfo : EIATTR_CUDA_API_VERSION
	.align		4
        /*0000*/ 	.byte	0x04, 0x37
        /*0002*/ 	.short	(.L_2107 - .L_2106)
.L_2106:
        /*0004*/ 	.word	0x00000082


	//----- nvinfo : EIATTR_KPARAM_INFO
	.align		4
.L_2107:
        /*0008*/ 	.byte	0x04, 0x17
        /*000a*/ 	.short	(.L_2109 - .L_2108)
.L_2108:
        /*000c*/ 	.word	0x00000000
        /*0010*/ 	.short	0x0000
        /*0012*/ 	.short	0x0000
        /*0014*/ 	.byte	0x00, 0xf0, 0xa1, 0x04


	//----- nvinfo : EIATTR_SPARSE_MMA_MASK
	.align		4
.L_2109:
        /*0018*/ 	.byte	0x03, 0x50
        /*001a*/ 	.short	0x0000


	//----- nvinfo : EIATTR_MAXREG_COUNT
	.align		4
        /*001c*/ 	.byte	0x03, 0x1b
        /*001e*/ 	.short	0x00ff


	//----- nvinfo : EIATTR_NUM_BARRIERS
	.align		4
        /*0020*/ 	.byte	0x02, 0x4c
        /*0022*/ 	.byte	0x01
	.zero		1


	//----- nvinfo : EIATTR_MERCURY_ISA_VERSION
	.align		4
        /*0024*/ 	.byte	0x03, 0x5f
        /*0026*/ 	.short	0x0101


	//----- nvinfo : EIATTR_COOP_GROUP_MASK_REGIDS
	.align		4
        /*0028*/ 	.byte	0x04, 0x29
        /*002a*/ 	.short	(.L_2111 - .L_2110)


	//   ....[0]....
.L_2110:
        /*002c*/ 	.word	0xffffffff


	//   ....[1]....
        /*0030*/ 	.word	0xffffffff


	//   ....[2]....
        /*0034*/ 	.word	0xffffffff


	//   ....[3]....
        /*0038*/ 	.word	0xffffffff


	//   ....[4]....
        /*003c*/ 	.word	0xffffffff


	//   ....[5]....
        /*0040*/ 	.word	0xffffffff


	//   ....[6]....
        /*0044*/ 	.word	0xffffffff


	//   ....[7]....
        /*0048*/ 	.word	0xffffffff


	//   ....[8]....
        /*004c*/ 	.word	0xffffffff


	//   ....[9]....
        /*0050*/ 	.word	0xffffffff


	//   ....[10]....
        /*0054*/ 	.word	0x050000b4


	//   ....[11]....
        /*0058*/ 	.word	0x050000b4


	//   ....[12]....
        /*005c*/ 	.word	0x050000b4


	//   ....[13]....
        /*0060*/ 	.word	0x050000b4


	//   ....[14]....
        /*0064*/ 	.word	0x050000b4


	//   ....[15]....
        /*0068*/ 	.word	0x050000b4


	//   ....[16]....
        /*006c*/ 	.word	0x050000b4


	//   ....[17]....
        /*0070*/ 	.word	0x050000b4


	//   ....[18]....
        /*0074*/ 	.word	0x050000b4


	//   ....[19]....
        /*0078*/ 	.word	0x050000b4


	//----- nvinfo : EIATTR_COOP_GROUP_INSTR_OFFSETS
	.align		4
.L_2111:
        /*007c*/ 	.byte	0x04, 0x28
        /*007e*/ 	.short	(.L_2113 - .L_2112)


	//   ....[0]....
.L_2112:
        /*0080*/ 	.word	0x000017a0


	//   ....[1]....
        /*0084*/ 	.word	0x000017b0


	//   ....[2]....
        /*0088*/ 	.word	0x000017e0


	//   ....[3]....
        /*008c*/ 	.word	0x000017f0


	//   ....[4]....
        /*0090*/ 	.word	0x00001820


	//   ....[5]....
        /*0094*/ 	.word	0x00001830


	//   ....[6]....
        /*0098*/ 	.word	0x00001860


	//   ....[7]....
        /*009c*/ 	.word	0x00001870


	//   ....[8]....
        /*00a0*/ 	.word	0x000018a0


	//   ....[9]....
        /*00a4*/ 	.word	0x000018b0


	//   ....[10]....
        /*00a8*/ 	.word	0x00003880


	//   ....[11]....
        /*00ac*/ 	.word	0x00003910


	//   ....[12]....
        /*00b0*/ 	.word	0x00003980


	//   ....[13]....
        /*00b4*/ 	.word	0x000039e0


	//   ....[14]....
        /*00b8*/ 	.word	0x00003a50


	//   ....[15]....
        /*00bc*/ 	.word	0x00003ab0


	//   ....[16]....
        /*00c0*/ 	.word	0x00003b20


	//   ....[17]....
        /*00c4*/ 	.word	0x00003b80


	//   ....[18]....
        /*00c8*/ 	.word	0x00003bf0


	//   ....[19]....
        /*00cc*/ 	.word	0x00003c50


	//----- nvinfo : EIATTR_EXIT_INSTR_OFFSETS
	.align		4
.L_2113:
        /*00d0*/ 	.byte	0x04, 0x1c
        /*00d2*/ 	.short	(.L_2115 - .L_2114)


	//   ....[0]....
.L_2114:
        /*00d4*/ 	.word	0x00003810


	//----- nvinfo : EIATTR_MAX_THREADS
	.align		4
.L_2115:
        /*00d8*/ 	.byte	0x04, 0x05
        /*00da*/ 	.short	(.L_2117 - .L_2116)
.L_2116:
        /*00dc*/ 	.word	0x00000080
        /*00e0*/ 	.word	0x00000001
        /*00e4*/ 	.word	0x00000001


	//----- nvinfo : EIATTR_CRS_STACK_SIZE
	.align		4
.L_2117:
        /*00e8*/ 	.byte	0x04, 0x1e
        /*00ea*/ 	.short	(.L_2119 - .L_2118)
.L_2118:
        /*00ec*/ 	.word	0x00000000


	//----- nvinfo : EIATTR_CBANK_PARAM_SIZE
	.align		4
.L_2119:
        /*00f0*/ 	.byte	0x03, 0x19
        /*00f2*/ 	.short	0x0128


	//----- nvinfo : EIATTR_PARAM_CBANK
	.align		4
        /*00f4*/ 	.byte	0x04, 0x0a
        /*00f6*/ 	.short	(.L_2121 - .L_2120)
	.align		4
.L_2120:
        /*00f8*/ 	.word	index@(.nv.constant0._ZN10layer_norm31ln_parallel_residual_bwd_kernelINS_13Kernel_traitsI6__halfS2_fS2_fjLj512ELj1ELj4ELj1ELj16ENS_18Kernel_traits_baseILj512ES2_S2_fS2_fjLj128EEEEELb1ELb0ELb1EEEvNS_9BwdParamsE)
        /*00fc*/ 	.short	0x0210
        /*00fe*/ 	.short	0x0128


	//----- nvinfo : EIATTR_SW_WAR
	.align		4
.L_2121:
        /*0100*/ 	.byte	0x04, 0x36
        /*0102*/ 	.short	(.L_2123 - .L_2122)
.L_2122:
        /*0104*/ 	.word	0x00000008
.L_2123:


//--------------------- .nv.info._ZN10layer_norm22ln_bwd_finalize_kernelINS_22Kernel_traits_finalizeILj512E6__halfS2_fS2_fjLb0ELj1024ELj4ENS_18Kernel_traits_baseILj512ES2_S2_fS2_fjLj1024EEEEELb0ELb0EEEvNS_9BwdParamsE --------------------------
	.section	.nv.info._ZN10layer_norm22ln_bwd_finalize_kernelINS_22Kernel_traits_finalizeILj512E6__halfS2_fS2_fjLb0ELj1024ELj4ENS_18Kernel_traits_baseILj512ES2_S2_fS2_fjLj1024EEEEELb0ELb0EEEvNS_9BwdParamsE,"",@"SHT_CUDA_INFO"
	.sectionflags	@""
	.align	4


	//----- nvinfo : EIATTR_CUDA_API_VERSION
	.align		4
        /*0000*/ 	.byte	0x04, 0x37
        /*0002*/ 	.short	(.L_2125 - .L_2124)
.L_2124:
        /*0004*/ 	.word	0x00000082


	//----- nvinfo : EIATTR_KPARAM_INFO
	.align		4
.L_2125:
        /*0008*/ 	.byte	0x04, 0x17
        /*000a*/ 	.short	(.L_2127 - .L_2126)
.L_2126:
        /*000c*/ 	.word	0x00000000
        /*0010*/ 	.short	0x0000
        /*0012*/ 	.short	0x0000
        /*0014*/ 	.byte	0x00, 0xf0, 0xa1, 0x04


	//----- nvinfo : EIATTR_SPARSE_MMA_MASK
	.align		4
.L_2127:
        /*0018*/ 	.byte	0x03, 0x50
        /*001a*/ 	.short	0x0000


	//----- nvinfo : EIATTR_MAXREG_COUNT
	.align		4
        /*001c*/ 	.byte	0x03, 0x1b
        /*001e*/ 	.short	0x0040


	//----- nvinfo : EIATTR_NUM_BARRIERS
	.align		4
        /*0020*/ 	.byte	0x02, 0x4c
        /*0022*/ 	.byte	0x01
	.zero		1


	//----- nvinfo : EIATTR_MERCURY_ISA_VERSION
	.align		4
        /*0024*/ 	.byte	0x03, 0x5f
        /*0026*/ 	.short	0x0101


	//----- nvinfo : EIATTR_COOP_GROUP_MASK_REGIDS
	.align		4
        /*0028*/ 	.byte	0x04, 0x29
        /*002a*/ 	.short	(.L_2129 - .L_2128)


	//   ....[0]....
.L_2128:
        /*002c*/ 	.word	0xffffffff


	//   ....[1]....
        /*0030*/ 	.word	0xffffffff


	//   ....[2]....
        /*0034*/ 	.word	0xffffffff


	//   ....[3]....
        /*0038*/ 	.word	0xffffffff


	//   ....[4]....
        /*003c*/ 	.word	0xffffffff


	//   ....[5]....
        /*0040*/ 	.word	0xffffffff


	//   ....[6]....
        /*0044*/ 	.word	0xffffffff


	//   ....[7]....
        /*0048*/ 	.word	0xffffffff


	//   ....[8]....
        /*004c*/ 	.word	0xffffffff


	//   ....[9]....
        /*0050*/ 	.word	0xffffffff


	//   ....[10]....
        /*0054*/ 	.word	0x05000013


	//   ....[11]....
        /*0058*/ 	.word	0x05000013


	//   ....[12]....
        /*005c*/ 	.word	0x05000013


	//   ....[13]....
        /*0060*/ 	.word	0x05000013


	//   ....[14]....
        /*0064*/ 	.word	0x05000013


	//   ....[15]....
        /*0068*/ 	.word	0x05000013


	//   ....[16]....
        /*006c*/ 	.word	0x05000013


	//   ....[17]....
        /*0070*/ 	.word	0x05000013


	//   ....[18]....
        /*0074*/ 	.word	0x05000013


	//   ....[19]....
        /*0078*/ 	.word	0x05000013


	//----- nvinfo : EIATTR_COOP_GROUP_INSTR_OFFSETS
	.align		4
.L_2129:
        /*007c*/ 	.byte	0x04, 0x28
        /*007e*/ 	.short	(.L_2131 - .L_2130)


	//   ....[0]....
.L_2130:
        /*0080*/ 	.word	0x000008e0


	//   ....[1]....
        /*0084*/ 	.word	0x000008f0


	//   ....[2]....
        /*0088*/ 	.word	0x00000920


	//   ....[3]....
        /*008c*/ 	.word	0x00000930


	//   ....[4]....
        /*0090*/ 	.word	0x00000960


	//   ....[5]....
        /*0094*/ 	.word	0x00000970


	//   ....[6]....
        /*0098*/ 	.word	0x000009a0


	//   ....[7]....
        /*009c*/ 	.word	0x000009b0


	//   ....[8]....
        /*00a0*/ 	.word	0x000009e0


	//   ....[9]....
        /*00a4*/ 	.word	0x000009f0


	//   ....[10]....
        /*00a8*/ 	.word	0x00000c10


	//   ....[11]....
        /*00ac*/ 	.word	0x00000c80


	//   ....[12]....
        /*00b0*/ 	.word	0x00000cf0


	//   ....[13]....
        /*00b4*/ 	.word	0x00000d60


	//   ....[14]....
        /*00b8*/ 	.word	0x00000dd0


	//   ....[15]....
        /*00bc*/ 	.word	0x00000e30


	//   ....[16]....
        /*00c0*/ 	.word	0x00000ea0


	//   ....[17]....
        /*00c4*/ 	.word	0x00000f10


	//   ....[18]....
        /*00c8*/ 	.word	0x00000f80


	//   ....[19]....
        /*00cc*/ 	.word	0x00000ff0


	//----- nvinfo : EIATTR_EXIT_INSTR_OFFSETS
	.align		4
.L_2131:
        /*00d0*/ 	.byte	0x04, 0x1c
        /*00d2*/ 	.short	(.L_2133 - .L_2132)


	//   ....[0]....
.L_2132:
        /*00d4*/ 	.word	0x00000070


	//   ....[1]....
        /*00d8*/ 	.word	0x00000bb0


	//----- nvinfo : EIATTR_MAX_THREADS
	.align		4
.L_2133:
        /*00dc*/ 	.byte	0x04, 0x05
        /*00de*/ 	.short	(.L_2135 - .L_2134)
.L_2134:
        /*00e0*/ 	.word	0x00000400
        /*00e4*/ 	.word	0x00000001
        /*00e8*/ 	.word	0x00000001


	//----- nvinfo : EIATTR_CRS_STACK_SIZE
	.align		4
.L_2135:
        /*00ec*/ 	.byte	0x04, 0x1e
        /*00ee*/ 	.short	(.L_2137 - .L_2136)
.L_2136:
        /*00f0*/ 	.word	0x00000000


	//----- nvinfo : EIATTR_CBANK_PARAM_SIZE
	.align		4
.L_2137:
        /*00f4*/ 	.byte	0x03, 0x19
        /*00f6*/ 	.short	0x0128


	//----- nvinfo : EIATTR_PARAM_CBANK
	.align		4
        /*00f8*/ 	.byte	0x04, 0x0a
        /*00fa*/ 	.short	(.L_2139 - .L_2138)
	.align		4
.L_2138:
        /*00fc*/ 	.word	index@(.nv.constant0._ZN10layer_norm22ln_bwd_finalize_kernelINS_22Kernel_traits_finalizeILj512E6__halfS2_fS2_fjLb0ELj1024ELj4ENS_18Kernel_traits_baseILj512ES2_S2_fS2_fjLj1024EEEEELb0ELb0EEEvNS_9BwdParamsE)
        /*0100*/ 	.short	0x0210
        /*0102*/ 	.short	0x0128


	//----- nvinfo : EIATTR_SW_WAR
	.align		4
.L_2139:
        /*0104*/ 	.byte	0x04, 0x36
        /*0106*/ 	.short	(.L_2141 - .L_2140)
.L_2140:
        /*0108*/ 	.word	0x00000008
.L_2141:


//--------------------- .nv.info._ZN10layer_norm40ln_parallel_residual_bwd_finalize_kernelINS_22Kernel_traits_finalizeILj512E6__halfS2_fS2_fjLb0ELj1024ELj4ENS_18Kernel_traits_baseILj512ES2_S2_fS2_fjLj1024EEEEELb0EEEvNS_9BwdParamsE --------------------------
	.section	.nv.info._ZN10layer_norm40ln_parallel_residual_bwd_finalize_kernelINS_22Kernel_traits_finalizeILj512E6__halfS2_fS2_fjLb0ELj1024ELj4ENS_18Kernel_traits_baseILj512ES2_S2_fS2_fjLj1024EEEEELb0EEEvNS_9BwdParamsE,"",@"SHT_CUDA_INFO"
	.sectionflags	@""
	.align	4


	//----- nvinfo : EIATTR_CUDA_API_VERSION
	.align		4
        /*0000*/ 	.byte	0x04, 0x37
        /*0002*/ 	.short	(.L_2143 - .L_2142)
.L_2142:
        /*0004*/ 	.word	0x00000082


	//----- nvinfo : EIATTR_KPARAM_INFO
	.align		4
.L_2143:
        /*0008*/ 	.byte	0x04, 0x17
        /*000a*/ 	.short	(.L_2145 - .L_2144)
.L_2144:
        /*000c*/ 	.word	0x00000000
        /*0010*/ 	.short	0x0000
        /*0012*/ 	.short	0x0000
        /*0014*/ 	.byte	0x00, 0xf0, 0xa1, 0x04


	//----- nvinfo : EIATTR_SPARSE_MMA_MASK
	.align		4
.L_2145:
        /*0018*/ 	.byte	0x03, 0x50
        /*001a*/ 	.short	0x0000


	//----- nvinfo : EIATTR_MAXREG_COUNT
	.align		4
        /*001c*/ 	.byte	0x03, 0x1b
        /*001e*/ 	.short	0x0040


	//----- nvinfo : EIATTR_NUM_BARRIERS
	.align		4
        /*0020*/ 	.byte	0x02, 0x4c
        /*0022*/ 	.byte	0x01
	.zero		1


	//----- nvinfo : EIATTR_MERCURY_ISA_VERSION
	.align		4
        /*0024*/ 	.byte	0x03, 0x5f
        /*0026*/ 	.short	0x0101


	//----- nvinfo : EIATTR_COOP_GROUP_MASK_REGIDS
	.align		4
        /*0028*/ 	.byte	0x04, 0x29
        /*002a*/ 	.short	(.L_2147 - .L_2146)


	//   ....[0]....
.L_2146:
        /*002c*/ 	.word	0xffffffff


	//   ....[1]....
        /*0030*/ 	.word	0xffffffff


	//   ....[2]....
        /*0034*/ 	.word	0xffffffff


	//   ....[3]....
        /*0038*/ 	.word	0xffffffff


	//   ....[4]....
        /*003c*/ 	.word	0xffffffff


	//   ....[5]....
        /*0040*/ 	.word	0xffffffff


	//   ....[6]....
        /*0044*/ 	.word	0xffffffff


	//   ....[7]....
        /*0048*/ 	.word	0xffffffff


	//   ....[8]....
        /*004c*/ 	.word	0xffffffff


	//   ....[9]....
        /*0050*/ 	.word	0xffffffff


	//   ....[10]....
        /*0054*/ 	.word	0xffffffff


	//   ....[11]....
        /*0058*/ 	.word	0xffffffff


	//   ....[12]....
        /*005c*/ 	.word	0xffffffff


	//   ....[13]....
        /*0060*/ 	.word	0xffffffff


	//   ....[14]....
        /*0064*/ 	.word	0xffffffff


	//   ....[15]....
        /*0068*/ 	.word	0xffffffff


	//   ....[16]....
        /*006c*/ 	.word	0xffffffff


	//   ....[17]....
        /*0070*/ 	.word	0xffffffff


	//   ....[18]....
        /*0074*/ 	.word	0xffffffff


	//   ....[19]....
        /*0078*/ 	.word	0xffffffff


	//   ....[20]....
        /*007c*/ 	.word	0x0500000c


	//   ....[21]....
        /*0080*/ 	.word	0x0500000c


	//   ....[22]....
        /*0084*/ 	.word	0x0500000c


	//   ....[23]....
        /*0088*/ 	.word	0x0500000c


	//   ....[24]....
        /*008c*/ 	.word	0x0500000c


	//   ....[25]....
        /*0090*/ 	.word	0x0500000c


	//   ....[26]....
        /*0094*/ 	.word	0x0500000c


	//   ....[27]....
        /*0098*/ 	.word	0x0500000c


	//   ....[28]....
        /*009c*/ 	.word	0x0500000c


	//   ....[29]....
        /*00a0*/ 	.word	0x0500000c


	//   ....[30]....
        /*00a4*/ 	.word	0x0500000c


	//   ....[31]....
        /*00a8*/ 	.word	0x0500000c


	//   ....[32]....
        /*00ac*/ 	.word	0x0500000c


	//   ....[33]....
        /*00b0*/ 	.word	0x0500000c


	//   ....[34]....
        /*00b4*/ 	.word	0x0500000c


	//   ....[35]....
        /*00b8*/ 	.word	0x0500000c


	//   ....[36]....
        /*00bc*/ 	.word	0x0500000c


	//   ....[37]....
        /*00c0*/ 	.word	0x0500000c


	//   ....[38]....
        /*00c4*/ 	.word	0x0500000c


	//   ....[39]....
        /*00c8*/ 	.word	0x0500000c


	//----- nvinfo : EIATTR_COOP_GROUP_INSTR_OFFSETS
	.align		4
.L_2147:
        /*00cc*/ 	.byte	0x04, 0x28
        /*00ce*/ 	.short	(.L_2149 - .L_2148)


	//   ....[0]....
.L_2148:
        /*00d0*/ 	.word	0x00000ce0


	//   ....[1]....
        /*00d4*/ 	.word	0x00000cf0


	//   ....[2]....
        /*00d8*/ 	.word	0x00000d00


	//   ....[3]....
        /*00dc*/ 	.word	0x00000d10


	//   ....[4]....
        /*00e0*/ 	.word	0x00000d40


	//   ....[5]....
        /*00e4*/ 	.word	0x00000d70


	//   ....[6]....
        /*00e8*/ 	.word	0x00000d80


	//   ....[7]....
        /*00ec*/ 	.word	0x00000d90


	//   ....[8]....
        /*00f0*/ 	.word	0x00000db0


	//   ....[9]....
        /*00f4*/ 	.word	0x00000df0


	//   ....[10]....
        /*00f8*/ 	.word	0x00000e00


	//   ....[11]....
        /*00fc*/ 	.word	0x00000e10


	//   ....[12]....
        /*0100*/ 	.word	0x00000e30


	//   ....[13]....
        /*0104*/ 	.word	0x00000e70


	//   ....[14]....
        /*0108*/ 	.word	0x00000e80


	//   ....[15]....
        /*010c*/ 	.word	0x00000e90


	//   ....[16]....
        /*0110*/ 	.word	0x00000eb0


	//   ....[17]....
        /*0114*/ 	.word	0x00000ee0


	//   ....[18]....
        /*0118*/ 	.word	0x00000f00


	//   ....[19]....
        /*011c*/ 	.word	0x00000f10


	//   ....[20]....
        /*0120*/ 	.word	0x00001230


	//   ....[21]....
        /*0124*/ 	.word	0x00001290


	//   ....[22]....
        /*0128*/ 	.word	0x000012f0


	//   ....[23]....
        /*012c*/ 	.word	0x00001350


	//   ....[24]....
        /*0130*/ 	.word	0x000013b0


	//   ....[25]....
        /*0134*/ 	.word	0x00001410


	//   ....[26]....
        /*0138*/ 	.word	0x00001480


	//   ....[27]....
        /*013c*/ 	.word	0x000014f0


	//   ....[28]....
        /*0140*/ 	.word	0x00001560


	//   ....[29]....
        /*0144*/ 	.word	0x000015d0


	//   ....[30]....
        /*0148*/ 	.word	0x00001630


	//   ....[31]....
        /*014c*/ 	.word	0x000016a0


	//   ....[32]....
        /*0150*/ 	.word	0x00001710


	//   ....[33]....
        /*0154*/ 	.word	0x00001780


	//   ....[34]....
        /*0158*/ 	.word	0x000017f0


	//   ....[35]....
        /*015c*/ 	.word	0x00001850


	//   ....[36]....
        /*0160*/ 	.word	0x000018c0


	//   ....[37]....
        /*0164*/ 	.word	0x00001930


	//   ....[38]....
        /*0168*/ 	.word	0x000019a0


	//   ....[39]....
        /*016c*/ 	.word	0x00001a10


	//----- nvinfo : EIATTR_EXIT_INSTR_OFFSETS
	.align		4
.L_2149:
        /*0170*/ 	.byte	0x04, 0x1c
        /*0172*/ 	.short	(.L_2151 - .L_2150)


	//   ....[0]....
.L_2150:
        /*0174*/ 	.word	0x00000070


	//   ....[1]....
        /*0178*/ 	.word	0x000011d0


	//----- nvinfo : EIATTR_MAX_THREADS
	.align		4
.L_2151:
        /*017c*/ 	.byte	0x04, 0x05
        /*017e*/ 	.short	(.L_2153 - .L_2152)
.L_2152:
        /*0180*/ 	.word	0x00000400
        /*0184*/ 	.word	0x00000001
        /*0188*/ 	.word	0x00000001


	//----- nvinfo : EIATTR_CRS_STACK_SIZE
	.align		4
.L_2153:
        /*018c*/ 	.byte	0x04, 0x1e
        /*018e*/ 	.short	(.L_2155 - .L_2154)
.L_2154:
        /*0190*/ 	.word	0x00000000


	//----- nvinfo : EIATTR_CBANK_PARAM_SIZE
	.align		4
.L_2155:
        /*0194*/ 	.byte	0x03, 0x19
        /*0196*/ 	.short	0x0128


	//----- nvinfo : EIATTR_PARAM_CBANK
	.align		4
        /*0198*/ 	.byte	0x04, 0x0a
        /*019a*/ 	.short	(.L_2157 - .L_2156)
	.align		4
.L_2156:
        /*019c*/ 	.word	index@(.nv.constant0._ZN10layer_norm40ln_parallel_residual_bwd_finalize_kernelINS_22Kernel_traits_finalizeILj512E6__halfS2_fS2_fjLb0ELj1024ELj4ENS_18Kernel_traits_baseILj512ES2_S2_fS2_fjLj1024EEEEELb0EEEvNS_9BwdParamsE)
        /*01a0*/ 	.short	0x0210
        /*01a2*/ 	.short	0x0128


	//----- nvinfo : EIATTR_SW_WAR
	.align		4
.L_2157:
        /*01a4*/ 	.byte	0x04, 0x36
        /*01a6*/ 	.short	(.L_2159 - .L_2158)
.L_2158:
        /*01a8*/ 	.word	0x00000008
.L_2159:


//--------------------- .nv.info._ZN10layer_norm31ln_parallel_residual_bwd_kernelINS_13Kernel_traitsI6__halfS2_fS2_fjLj512ELj1ELj4ELj1ELj16ENS_18Kernel_traits_baseILj512ES2_S2_fS2_fjLj128EEEEELb1ELb1ELb0EEEvNS_9BwdParamsE --------------------------
	.section	.nv.info._ZN10layer_norm31ln_parallel_residual_bwd_kernelINS_13Kernel_traitsI6__halfS2_fS2_fjLj512ELj1ELj4ELj1ELj16ENS_18Kernel_traits_baseILj512ES2_S2_fS2_fjLj128EEEEELb1ELb1ELb0EEEvNS_9BwdParamsE,"",@"SHT_CUDA_INFO"
	.sectionflags	@""
	.align	4


	//----- nvinfo : EIATTR_CUDA_API_VERSION
	.align		4
        /*0000*/ 	.byte	0x04, 0x37
        /*0002*/ 	.short	(.L_2161 - .L_2160)
.L_2160:
        /*0004*/ 	.word	0x00000082


	//----- nvinfo : EIATTR_KPARAM_INFO
	.align		4
.L_2161:
        /*0008*/ 	.byte	0x04, 0x17
        /*000a*/ 	.short	(.L_2163 - .L_2162)
.L_2162:
        /*000c*/ 	.word	0x00000000
        /*0010*/ 	.short	0x0000
        /*0012*/ 	.short	0x0000
        /*0014*/ 	.byte	0x00, 0xf0, 0xa1, 0x04


	//----- nvinfo : EIATTR_SPARSE_MMA_MASK
	.align		4
.L_2163:
        /*0018*/ 	.byte	0x03, 0x50
        /*001a*/ 	.short	0x0000


	//----- nvinfo : EIATTR_MAXREG_COUNT
	.align		4
        /*001c*/ 	.byte	0x03, 0x1b
        /*001e*/ 	.short	0x00ff


	//----- nvinfo : EIATTR_NUM_BARRIERS
	.align		4
        /*0020*/ 	.byte	0x02, 0x4c
        /*0022*/ 	.byte	0x01
	.zero		1


	//----- nvinfo : EIATTR_MERCURY_ISA_VERSION
	.align		4
        /*0024*/ 	.byte	0x03, 0x5f
        /*0026*/ 	.short	0x0101


	//----- nvinfo : EIATTR_COOP_GROUP_MASK_REGIDS
	.align		4
        /*0028*/ 	.byte	0x04, 0x29
        /*002a*/ 	.short	(.L_2165 - .L_2164)


	//   ....[0]....
.L_2164:
        /*002c*/ 	.word	0xffffffff


	//   ....[1]....
        /*0030*/ 	.word	0xffffffff


	//   ....[2]....
        /*0034*/ 	.word	0xffffffff


	//   ....[3]....
        /*0038*/ 	.word	0xffffffff


	//   ....[4]....
        /*003c*/ 	.word	0xffffffff


	//   ....[5]....
        /*0040*/ 	.word	0xffffffff


	//   ....[6]....
        /*0044*/ 	.word	0xffffffff


	//   ....[7]....
        /*0048*/ 	.word	0xffffffff


	//   ....[8]....
        /*004c*/ 	.word	0xffffffff


	//   ....[9]....
        /*0050*/ 	.word	0xffffffff


	//   ....[10]....
        /*0054*/ 	.word	0x0500007c


	//   ....[11]....
        /*0058*/ 	.word	0x0500007c


	//   ....[12]....
        /*005c*/ 	.word	0x0500007c


	//   ....[13]....
        /*0060*/ 	.word	0x0500007c


	//   ....[14]....
        /*0064*/ 	.word	0x0500007c


	//   ....[15]....
        /*0068*/ 	.word	0x0500007c


	//   ....[16]....
        /*006c*/ 	.word	0x0500007c


	//   ....[17]....
        /*0070*/ 	.word	0x0500007c


	//   ....[18]....
        /*0074*/ 	.word	0x0500007c


	//   ....[19]....
        /*0078*/ 	.word	0x0500007c


	//----- nvinfo : EIATTR_COOP_GROUP_INSTR_OFFSETS
	.align		4
.L_2165:
        /*007c*/ 	.byte	0x04, 0x28
        /*007e*/ 	.short	(.L_2167 - .L_2166)


	//   ....[0]....
.L_2166:
        /*0080*/ 	.word	0x000010e0


	//   ....[1]....
        /*0084*/ 	.word	0x000010f0


	//   ....[2]....
        /*0088*/ 	.word	0x00001120


	//   ....[3]....
        /*008c*/ 	.word	0x00001130


	//   ....[4]....
        /*0090*/ 	.word	0x00001160


	//   ....[5]....
        /*0094*/ 	.word	0x00001170


	//   ....[6]....
        /*0098*/ 	.word	0x000011a0


	//   ....[7]....
        /*009c*/ 	.word	0x000011b0


	//   ....[8]....
        /*00a0*/ 	.word	0x000011e0


	//   ....[9]....
        /*00a4*/ 	.word	0x000011f0


	//   ....[10]....
        /*00a8*/ 	.word	0x00002b10


	//   ....[11]....
        /*00ac*/ 	.word	0x00002ba0


	//   ....[12]....
        /*00b0*/ 	.word	0x00002c10


	//   ....[13]....
        /*00b4*/ 	.word	0x00002c70


	//   ....[14]....
        /*00b8*/ 	.word	0x00002ce0


	//   ....[15]....
        /*00bc*/ 	.word	0x00002d40


	//   ....[16]....
        /*00c0*/ 	.word	0x00002db0


	//   ....[17]....
        /*00c4*/ 	.word	0x00002e10


	//   ....[18]....
        /*00c8*/ 	.word	0x00002e80


	//   ....[19]....
        /*00cc*/ 	.word	0x00002ee0


	//----- nvinfo : EIATTR_EXIT_INSTR_OFFSETS
	.align		4
.L_2167:
        /*00d0*/ 	.byte	0x04, 0x1c
        /*00d2*/ 	.short	(.L_2169 - .L_2168)


	//   ....[0]....
.L_2168:
        /*00d4*/ 	.word	0x00002a70


	//   ....[1]....
        /*00d8*/ 	.word	0x00002aa0


	//----- nvinfo : EIATTR_MAX_THREADS
	.align		4
.L_2169:
        /*00dc*/ 	.byte	0x04, 0x05
        /*00de*/ 	.short	(.L_2171 - .L_2170)
.L_2170:
        /*00e0*/ 	.word	0x00000080
        /*00e4*/ 	.word	0x00000001
        /*00e8*/ 	.word	0x00000001


	//----- nvinfo : EIATTR_CRS_STACK_SIZE
	.align		4
.L_2171:
        /*00ec*/ 	.byte	0x04, 0x1e
        /*00ee*/ 	.short	(.L_2173 - .L_2172)
.L_2172:
        /*00f0*/ 	.word	0x00000000


	//----- nvinfo : EIATTR_CBANK_PARAM_SIZE
	.align		4
.L_2173:
        /*00f4*/ 	.byte	0x03, 0x19
        /*00f6*/ 	.short	0x0128


	//----- nvinfo : EIATTR_PARAM_CBANK
	.align		4
        /*00f8*/ 	.byte	0x04, 0x0a
        /*00fa*/ 	.short	(.L_2175 - .L_2174)
	.align		4
.L_2174:
        /*00fc*/ 	.word	index@(.nv.constant0._ZN10layer_norm31ln_parallel_residual_bwd_kernelINS_13Kernel_traitsI6__halfS2_fS2_fjLj512ELj1ELj4ELj1ELj16ENS_18Kernel_traits_baseILj512ES2_S2_fS2_fjLj128EEEEELb1ELb1ELb0EEEvNS_9BwdParamsE)
        /*0100*/ 	.short	0x0210
        /*0102*/ 	.short	0x0128


	//----- nvinfo : EIATTR_SW_WAR
	.align		4
.L_2175:
        /*0104*/ 	.byte	0x04, 0x36
        /*0106*/ 	.short	(.L_2177 - .L_2176)
.L_2176:
        /*0108*/ 	.word	0x00000008
.L_2177:


//--------------------- .nv.info._ZN10layer_norm22ln_bwd_finalize_kernelINS_22Kernel_traits_finalizeILj512E6__halfS2_fS2_fjLb0ELj1024ELj4ENS_18Kernel_traits_baseILj512ES2_S2_fS2_fjLj1024EEEEELb0ELb1EEEvNS_9BwdParamsE --------------------------
	.section	.nv.info._ZN10layer_norm22ln_bwd_finalize_kernelINS_22Kernel_traits_finalizeILj512E6__halfS2_fS2_fjLb0ELj1024ELj4ENS_18Kernel_traits_baseILj512ES2_S2_fS2_fjLj1024EEEEELb0ELb1EEEvNS_9BwdParamsE,"",@"SHT_CUDA_INFO"
	.sectionflags	@""
	.align	4


	//----- nvinfo : EIATTR_CUDA_API_VERSION
	.align		4
        /*0000*/ 	.byte	0x04, 0x37
        /*0002*/ 	.short	(.L_2179 - .L_2178)
.L_2178:
        /*0004*/ 	.word	0x00000082


	//----- nvinfo : EIATTR_KPARAM_INFO
	.align		4
.L_2179:
        /*0008*/ 	.byte	0x04, 0x17
        /*000a*/ 	.short	(.L_2181 - .L_2180)
.L_2180:
        /*000c*/ 	.word	0x00000000
        /*0010*/ 	.short	0x0000
        /*0012*/ 	.short	0x0000
        /*0014*/ 	.byte	0x00, 0xf0, 0xa1, 0x04


	//----- nvinfo : EIATTR_SPARSE_MMA_MASK
	.align		4
.L_2181:
        /*0018*/ 	.byte	0x03, 0x50
        /*001a*/ 	.short	0x0000


	//----- nvinfo : EIATTR_MAXREG_COUNT
	.align		4
        /*001c*/ 	.byte	0x03, 0x1b
        /*001e*/ 	.short	0x0040


	//----- nvinfo : EIATTR_NUM_BARRIERS
	.align		4
        /*0020*/ 	.byte	0x02, 0x4c
        /*0022*/ 	.byte	0x01
	.zero		1


	//----- nvinfo : EIATTR_MERCURY_ISA_VERSION
	.align		4
        /*0024*/ 	.byte	0x03, 0x5f
        /*0026*/ 	.short	0x0101


	//----- nvinfo : EIATTR_COOP_GROUP_MASK_REGIDS
	.align		4
        /*0028*/ 	.byte	0x04, 0x29
        /*002a*/ 	.short	(.L_2183 - .L_2182)


	//   ....[0]....
.L_2182:
        /*002c*/ 	.word	0xffffffff


	//   ....[1]....
        /*0030*/ 	.word	0xffffffff


	//   ....[2]....
        /*0034*/ 	.word	0xffffffff


	//   ....[3]....
        /*0038*/ 	.word	0xffffffff


	//   ....[4]....
        /*003c*/ 	.word	0xffffffff


	//   ....[5]....
        /*0040*/ 	.word	0xffffffff


	//   ....[6]....
        /*0044*/ 	.word	0xffffffff


	//   ....[7]....
        /*0048*/ 	.word	0xffffffff


	//   ....[8]....
        /*004c*/ 	.word	0xffffffff


	//   ....[9]....
        /*0050*/ 	.word	0xffffffff


	//   ....[10]....
        /*0054*/ 	.word	0x05000011


	//   ....[11]....
        /*0058*/ 	.word	0x05000011


	//   ....[12]....
        /*005c*/ 	.word	0x05000011


	//   ....[13]....
        /*0060*/ 	.word	0x05000011


	//   ....[14]....
        /*0064*/ 	.word	0x05000011


	//   ....[15]....
        /*0068*/ 	.word	0x05000011


	//   ....[16]....
        /*006c*/ 	.word	0x05000011


	//   ....[17]....
        /*0070*/ 	.word	0x05000011


	//   ....[18]....
        /*0074*/ 	.word	0x05000011


	//   ....[19]....
        /*0078*/ 	.word	0x05000011


	//----- nvinfo : EIATTR_COOP_GROUP_INSTR_OFFSETS
	.align		4
.L_2183:
        /*007c*/ 	.byte	0x04, 0x28
        /*007e*/ 	.short	(.L_2185 - .L_2184)


	//   ....[0]....
.L_2184:
        /*0080*/ 	.word	0x000008e0


	//   ....[1]....
        /*0084*/ 	.word	0x000008f0


	//   ....[2]....
        /*0088*/ 	.word	0x00000920


	//   ....[3]....
        /*008c*/ 	.word	0x00000930


	//   ....[4]....
        /*0090*/ 	.word	0x00000960


	//   ....[5]....
        /*0094*/ 	.word	0x00000970


	//   ....[6]....
        /*0098*/ 	.word	0x000009a0


	//   ....[7]....
        /*009c*/ 	.word	0x000009b0


	//   ....[8]....
        /*00a0*/ 	.word	0x000009e0


	//   ....[9]....
        /*00a4*/ 	.word	0x000009f0


	//   ....[10]....
        /*00a8*/ 	.word	0x00000bf0


	//   ....[11]....
        /*00ac*/ 	.word	0x00000c60


	//   ....[12]....
        /*00b0*/ 	.word	0x00000cd0


	//   ....[13]....
        /*00b4*/ 	.word	0x00000d40


	//   ....[14]....
        /*00b8*/ 	.word	0x00000db0


	//   ....[15]....
        /*00bc*/ 	.word	0x00000e10


	//   ....[16]....
        /*00c0*/ 	.word	0x00000e80


	//   ....[17]....
        /*00c4*/ 	.word	0x00000ef0


	//   ....[18]....
        /*00c8*/ 	.word	0x00000f60


	//   ....[19]....
        /*00cc*/ 	.word	0x00000fd0


	//----- nvinfo : EIATTR_EXIT_INSTR_OFFSETS
	.align		4
.L_2185:
        /*00d0*/ 	.byte	0x04, 0x1c
        /*00d2*/ 	.short	(.L_2187 - .L_2186)


	//   ....[0]....
.L_2186:
        /*00d4*/ 	.word	0x00000070


	//   ....[1]....
        /*00d8*/ 	.word	0x00000b90


	//----- nvinfo : EIATTR_MAX_THREADS
	.align		4
.L_2187:
        /*00dc*/ 	.byte	0x04, 0x05
        /*00de*/ 	.short	(.L_2189 - .L_2188)
.L_2188:
        /*00e0*/ 	.word	0x00000400
        /*00e4*/ 	.word	0x00000001
        /*00e8*/ 	.word	0x00000001


	//----- nvinfo : EIATTR_CRS_STACK_SIZE
	.align		4
.L_2189:
        /*00ec*/ 	.byte	0x04, 0x1e
        /*00ee*/ 	.short	(.L_2191 - .L_2190)
.L_2190:
        /*00f0*/ 	.word	0x00000000


	//----- nvinfo : EIATTR_CBANK_PARAM_SIZE
	.align		4
.L_2191:
        /*00f4*/ 	.byte	0x03, 0x19
        /*00f6*/ 	.short	0x0128


	//----- nvinfo : EIATTR_PARAM_CBANK
	.align		4
        /*00f8*/ 	.byte	0x04, 0x0a
        /*00fa*/ 	.short	(.L_2193 - .L_2192)
	.align		4
.L_2192:
        /*00fc*/ 	.word	index@(.nv.constant0._ZN10layer_norm22ln_bwd_finalize_kernelINS_22Kernel_traits_finalizeILj512E6__halfS2_fS2_fjLb0ELj1024ELj4ENS_18Kernel_traits_baseILj512ES2_S2_fS2_fjLj1024EEEEELb0ELb1EEEvNS_9BwdParamsE)
        /*0100*/ 	.short	0x0210
        /*0102*/ 	.short	0x0128


	//----- nvinfo : EIATTR_SW_WAR
	.align		4
.L_2193:
        /*0104*/ 	.byte	0x04, 0x36
        /*0106*/ 	.short	(.L_2195 - .L_2194)
.L_2194:
        /*0108*/ 	.word	0x00000008
.L_2195:


//--------------------- .nv.info._ZN10layer_norm40ln_parallel_residual_bwd_finalize_kernelINS_22Kernel_traits_finalizeILj512E6__halfS2_fS2_fjLb0ELj1024ELj4ENS_18Kernel_traits_baseILj512ES2_S2_fS2_fjLj1024EEEEELb1EEEvNS_9BwdParamsE --------------------------
	.section	.nv.info._ZN10layer_norm40ln_parallel_residual_bwd_finalize_kernelINS_22Kernel_traits_finalizeILj512E6__halfS2_fS2_fjLb0ELj1024ELj4ENS_18Kernel_traits_baseILj512ES2_S2_fS2_fjLj1024EEEEELb1EEEvNS_9BwdParamsE,"",@"SHT_CUDA_INFO"
	.sectionflags	@""
	.align	4


	//----- nvinfo : EIATTR_CUDA_API_VERSION
	.align		4
        /*0000*/ 	.byte	0x04, 0x37
        /*0002*/ 	.short	(.L_2197 - .L_2196)
.L_2196:
        /*0004*/ 	.word	0x00000082


	//----- nvinfo : EIATTR_KPARAM_INFO
	.align		4
.L_2197:
        /*0008*/ 	.byte	0x04, 0x17
        /*000a*/ 	.short	(.L_2199 - .L_2198)
.L_2198:
        /*000c*/ 	.word	0x00000000
        /*0010*/ 	.short	0x0000
        /*0012*/ 	.short	0x0000
        /*0014*/ 	.byte	0x00, 0xf0, 0xa1, 0x04


	//----- nvinfo : EIATTR_SPARSE_MMA_MASK
	.align		4
.L_2199:
        /*0018*/ 	.byte	0x03, 0x50
        /*001a*/ 	.short	0x0000


	//----- nvinfo : EIATTR_MAXREG_COUNT
	.align		4
        /*001c*/ 	.byte	0x03, 0x1b
        /*001e*/ 	.short	0x0040


	//----- nvinfo : EIATTR_NUM_BARRIERS
	.align		4
        /*0020*/ 	.byte	0x02, 0x4c
        /*0022*/ 	.byte	0x01
	.zero		1


	//----- nvinfo : EIATTR_MERCURY_ISA_VERSION
	.align		4
        /*0024*/ 	.byte	0x03, 0x5f
        /*0026*/ 	.short	0x0101


	//----- nvinfo : EIATTR_COOP_GROUP_MASK_REGIDS
	.align		4
        /*0028*/ 	.byte	0x04, 0x29
        /*002a*/ 	.short	(.L_2201 - .L_2200)


	//   ....[0]....
.L_2200:
        /*002c*/ 	.word	0xffffffff


	//   ....[1]....
        /*0030*/ 	.word	0xffffffff


	//   ....[2]....
        /*0034*/ 	.word	0xffffffff


	//   ....[3]....
        /*0038*/ 	.word	0xffffffff


	//   ....[4]....
        /*003c*/ 	.word	0xffffffff


	//   ....[5]....
        /*0040*/ 	.word	0xffffffff


	//   ....[6]....
        /*0044*/ 	.word	0xffffffff


	//   ....[7]....
        /*0048*/ 	.word	0xffffffff


	//   ....[8]....
        /*004c*/ 	.word	0xffffffff


	//   ....[9]....
        /*0050*/ 	.word	0xffffffff


	//   ....[10]....
        /*0054*/ 	.word	0xffffffff


	//   ....[11]....
        /*0058*/ 	.word	0xffffffff


	//   ....[12]....
        /*005c*/ 	.word	0xffffffff


	//   ....[13]....
        /*0060*/ 	.word	0xffffffff


	//   ....[14]....
        /*0064*/ 	.word	0xffffffff


	//   ....[15]....
        /*0068*/ 	.word	0xffffffff


	//   ....[16]....
        /*006c*/ 	.word	0xffffffff


	//   ....[17]....
        /*0070*/ 	.word	0xffffffff


	//   ....[18]....
        /*0074*/ 	.word	0xffffffff


	//   ....[19]....
        /*0078*/ 	.word	0xffffffff


	//   ....[20]....
        /*007c*/ 	.word	0x0500000b


	//   ....[21]....
        /*0080*/ 	.word	0x0500000b


	//   ....[22]....
        /*0084*/ 	.word	0x0500000b


	//   ....[23]....
        /*0088*/ 	.word	0x0500000b


	//   ....[24]....
        /*008c*/ 	.word	0x0500000b


	//   ....[25]....
        /*0090*/ 	.word	0x0500000b


	//   ....[26]....
        /*0094*/ 	.word	0x0500000b


	//   ....[27]....
        /*0098*/ 	.word	0x0500000b


	//   ....[28]....
        /*009c*/ 	.word	0x0500000b


	//   ....[29]....
        /*00a0*/ 	.word	0x0500000b


	//   ....[30]....
        /*00a4*/ 	.word	0x0500000b


	//   ....[31]....
        /*00a8*/ 	.word	0x0500000b


	//   ....[32]....
        /*00ac*/ 	.word	0x0500000b


	//   ....[33]....
        /*00b0*/ 	.word	0x0500000b


	//   ....[34]....
        /*00b4*/ 	.word	0x0500000b


	//   ....[35]....
        /*00b8*/ 	.word	0x0500000b


	//   ....[36]....
        /*00bc*/ 	.word	0x0500000b


	//   ....[37]....
        /*00c0*/ 	.word	0x0500000b


	//   ....[38]....
        /*00c4*/ 	.word	0x0500000b


	//   ....[39]....
        /*00c8*/ 	.word	0x0500000b


	//----- nvinfo : EIATTR_COOP_GROUP_INSTR_OFFSETS
	.align		4
.L_2201:
        /*00cc*/ 	.byte	0x04, 0x28
        /*00ce*/ 	.short	(.L_2203 - .L_2202)


	//   ....[0]....
.L_2202:
        /*00d0*/ 	.word	0x00000ce0


	//   ....[1]....
        /*00d4*/ 	.word	0x00000cf0


	//   ....[2]....
        /*00d8*/ 	.word	0x00000d00


	//   ....[3]....
        /*00dc*/ 	.word	0x00000d10


	//   ....[4]....
        /*00e0*/ 	.word	0x00000d40


	//   ....[5]....
        /*00e4*/ 	.word	0x00000d70


	//   ....[6]....
        /*00e8*/ 	.word	0x00000d80


	//   ....[7]....
        /*00ec*/ 	.word	0x00000d90


	//   ....[8]....
        /*00f0*/ 	.word	0x00000db0


	//   ....[9]....
        /*00f4*/ 	.word	0x00000df0


	//   ....[10]....
        /*00f8*/ 	.word	0x00000e00


	//   ....[11]....
        /*00fc*/ 	.word	0x00000e10


	//   ....[12]....
        /*0100*/ 	.word	0x00000e30


	//   ....[13]....
        /*0104*/ 	.word	0x00000e70


	//   ....[14]....
        /*0108*/ 	.word	0x00000e80


	//   ....[15]....
        /*010c*/ 	.word	0x00000e90


	//   ....[16]....
        /*0110*/ 	.word	0x00000eb0


	//   ....[17]....
        /*0114*/ 	.word	0x00000ee0


	//   ....[18]....
        /*0118*/ 	.word	0x00000f00


	//   ....[19]....
        /*011c*/ 	.word	0x00000f10


	//   ....[20]....
        /*0120*/ 	.word	0x00001210


	//   ....[21]....
        /*0124*/ 	.word	0x00001270


	//   ....[22]....
        /*0128*/ 	.word	0x000012d0


	//   ....[23]....
        /*012c*/ 	.word	0x00001330


	//   ....[24]....
        /*0130*/ 	.word	0x00001390


	//   ....[25]....
        /*0134*/ 	.word	0x000013f0


	//   ....[26]....
        /*0138*/ 	.word	0x00001460


	//   ....[27]....
        /*013c*/ 	.word	0x000014d0


	//   ....[28]....
        /*0140*/ 	.word	0x00001540


	//   ....[29]....
        /*0144*/ 	.word	0x000015b0


	//   ....[30]....
        /*0148*/ 	.word	0x00001610


	//   ....[31]....
        /*014c*/ 	.word	0x00001680


	//   ....[32]....
        /*0150*/ 	.word	0x000016f0


	//   ....[33]....
        /*0154*/ 	.word	0x00001760


	//   ....[34]....
        /*0158*/ 	.word	0x000017d0


	//   ....[35]....
        /*015c*/ 	.word	0x00001830


	//   ....[36]....
        /*0160*/ 	.word	0x000018a0


	//   ....[37]....
        /*0164*/ 	.word	0x00001910


	//   ....[38]....
        /*0168*/ 	.word	0x00001980


	//   ....[39]....
        /*016c*/ 	.word	0x000019f0


	//----- nvinfo : EIATTR_EXIT_INSTR_OFFSETS
	.align		4
.L_2203:
        /*0170*/ 	.byte	0x04, 0x1c
        /*0172*/ 	.short	(.L_2205 - .L_2204)


	//   ....[0]....
.L_2204:
        /*0174*/ 	.word	0x00000070


	//   ....[1]....
        /*0178*/ 	.word	0x000011b0


	//----- nvinfo : EIATTR_MAX_THREADS
	.align		4
.L_2205:
        /*017c*/ 	.byte	0x04, 0x05
        /*017e*/ 	.short	(.L_2207 - .L_2206)
.L_2206:
        /*0180*/ 	.word	0x00000400
        /*0184*/ 	.word	0x00000001
        /*0188*/ 	.word	0x00000001


	//----- nvinfo : EIATTR_CRS_STACK_SIZE
	.align		4
.L_2207:
        /*018c*/ 	.byte	0x04, 0x1e
        /*018e*/ 	.short	(.L_2209 - .L_2208)
.L_2208:
        /*0190*/ 	.word	0x00000000


	//----- nvinfo : EIATTR_CBANK_PARAM_SIZE
	.align		4
.L_2209:
        /*0194*/ 	.byte	0x03, 0x19
        /*0196*/ 	.short	0x0128


	//----- nvinfo : EIATTR_PARAM_CBANK
	.align		4
        /*0198*/ 	.byte	0x04, 0x0a
        /*019a*/ 	.short	(.L_2211 - .L_2210)
	.align		4
.L_2210:
        /*019c*/ 	.word	index@(.nv.constant0._ZN10layer_norm40ln_parallel_residual_bwd_finalize_kernelINS_22Kernel_traits_finalizeILj512E6__halfS2_fS2_fjLb0ELj1024ELj4ENS_18Kernel_traits_baseILj512ES2_S2_fS2_fjLj1024EEEEELb1EEEvNS_9BwdParamsE)
        /*01a0*/ 	.short	0x0210
        /*01a2*/ 	.short	0x0128


	//----- nvinfo : EIATTR_SW_WAR
	.align		4
.L_2211:
        /*01a4*/ 	.byte	0x04, 0x36
        /*01a6*/ 	.short	(.L_2213 - .L_2212)
.L_2212:
        /*01a8*/ 	.word	0x00000008
.L_2213:


//--------------------- .nv.info._ZN10layer_norm31ln_parallel_residual_bwd_kernelINS_13Kernel_traitsI6__halfS2_fS2_fjLj512ELj1ELj4ELj1ELj16ENS_18Kernel_traits_baseILj512ES2_S2_fS2_fjLj128EEEEELb1ELb1ELb1EEEvNS_9BwdParamsE --------------------------
	.section	.nv.info._ZN10layer_norm31ln_parallel_residual_bwd_kernelINS_13Kernel_traitsI6__halfS2_fS2_fjLj512ELj1ELj4ELj1ELj16ENS_18Kernel_traits_baseILj512ES2_S2_fS2_fjLj128EEEEELb1ELb1ELb1EEEvNS_9BwdParamsE,"",@"SHT_CUDA_INFO"
	.sectionflags	@""
	.align	4


	//----- nvinfo : EIATTR_CUDA_API_VERSION
	.align		4
        /*0000*/ 	.byte	0x04, 0x37
        /*0002*/ 	.short	(.L_2215 - .L_2214)
.L_2214:
        /*0004*/ 	.word	0x00000082


	//----- nvinfo : EIATTR_KPARAM_INFO
	.align		4
.L_2215:
        /*0008*/ 	.byte	0x04, 0x17
        /*000a*/ 	.short	(.L_2217 - .L_2216)
.L_2216:
        /*000c*/ 	.word	0x00000000
        /*0010*/ 	.short	0x0000
        /*0012*/ 	.short	0x0000
        /*0014*/ 	.byte	0x00, 0xf0, 0xa1, 0x04


	//----- nvinfo : EIATTR_SPARSE_MMA_MASK
	.align		4
.L_2217:
        /*0018*/ 	.byte	0x03, 0x50
        /*001a*/ 	.short	0x0000


	//----- nvinfo : EIATTR_MAXREG_COUNT
	.align		4
        /*001c*/ 	.byte	0x03, 0x1b
        /*001e*/ 	.short	0x00ff


	//----- nvinfo : EIATTR_NUM_BARRIERS
	.align		4
        /*0020*/ 	.byte	0x02, 0x4c
        /*0022*/ 	.byte	0x01
	.zero		1


	//----- nvinfo : EIATTR_MERCURY_ISA_VERSION
	.align		4
        /*0024*/ 	.byte	0x03, 0x5f
        /*0026*/ 	.short	0x0101


	//----- nvinfo : EIATTR_COOP_GROUP_MASK_REGIDS
	.align		4
        /*0028*/ 	.byte	0x04, 0x29
        /*002a*/ 	.short	(.L_2219 - .L_2218)


	//   ....[0]....
.L_2218:
        /*002c*/ 	.word	0xffffffff


	//   ....[1]....
        /*0030*/ 	.word	0xffffffff


	//   ....[2]....
        /*0034*/ 	.word	0xffffffff


	//   ....[3]....
        /*0038*/ 	.word	0xffffffff


	//   ....[4]....
        /*003c*/ 	.word	0xffffffff


	//   ....[5]....
        /*0040*/ 	.word	0xffffffff


	//   ....[6]....
        /*0044*/ 	.word	0xffffffff


	//   ....[7]....
        /*0048*/ 	.word	0xffffffff


	//   ....[8]....
        /*004c*/ 	.word	0xffffffff


	//   ....[9]....
        /*0050*/ 	.word	0xffffffff


	//   ....[10]....
        /*0054*/ 	.word	0x05000085


	//   ....[11]....
        /*0058*/ 	.word	0x05000085


	//   ....[12]....
        /*005c*/ 	.word	0x05000085


	//   ....[13]....
        /*0060*/ 	.word	0x05000085


	//   ....[14]....
        /*0064*/ 	.word	0x05000085


	//   ....[15]....
        /*0068*/ 	.word	0x05000085


	//   ....[16]....
        /*006c*/ 	.word	0x05000085


	//   ....[17]....
        /*0070*/ 	.word	0x05000085


	//   ....[18]....
        /*0074*/ 	.word	0x05000085


	//   ....[19]....
        /*0078*/ 	.word	0x05000085


	//----- nvinfo : EIATTR_COOP_GROUP_INSTR_OFFSETS
	.align		4
.L_2219:
        /*007c*/ 	.byte	0x04, 0x28
        /*007e*/ 	.short	(.L_2221 - .L_2220)


	//   ....[0]....
.L_2220:
        /*0080*/ 	.word	0x00001090


	//   ....[1]....
        /*0084*/ 	.word	0x000010a0


	//   ....[2]....
        /*0088*/ 	.word	0x000010d0


	//   ....[3]....
        /*008c*/ 	.word	0x000010e0


	//   ....[4]....
        /*0090*/ 	.word	0x00001110


	//   ....[5]....
        /*0094*/ 	.word	0x00001120


	//   ....[6]....
        /*0098*/ 	.word	0x00001150


	//   ....[7]....
        /*009c*/ 	.word	0x00001160


	//   ....[8]....
        /*00a0*/ 	.word	0x00001190


	//   ....[9]....
        /*00a4*/ 	.word	0x000011a0


	//   ....[10]....
        /*00a8*/ 	.word	0x00002a20


	//   ....[11]....
        /*00ac*/ 	.word	0x00002ab0


	//   ....[12]....
        /*00b0*/ 	.word	0x00002b20


	//   ....[13]....
        /*00b4*/ 	.word	0x00002b80


	//   ....[14]....
        /*00b8*/ 	.word	0x00002bf0


	//   ....[15]....
        /*00bc*/ 	.word	0x00002c50


	//   ....[16]....
        /*00c0*/ 	.word	0x00002cc0


	//   ....[17]....
        /*00c4*/ 	.word	0x00002d20


	//   ....[18]....
        /*00c8*/ 	.word	0x00002d90


	//   ....[19]....
        /*00cc*/ 	.word	0x00002df0


	//----- nvinfo : EIATTR_EXIT_INSTR_OFFSETS
	.align		4
.L_2221:
        /*00d0*/ 	.byte	0x04, 0x1c
        /*00d2*/ 	.short	(.L_2223 - .L_2222)


	//   ....[0]....
.L_2222:
        /*00d4*/ 	.word	0x000029b0


	//----- nvinfo : EIATTR_MAX_THREADS
	.align		4
.L_2223:
        /*00d8*/ 	.byte	0x04, 0x05
        /*00da*/ 	.short	(.L_2225 - .L_2224)
.L_2224:
        /*00dc*/ 	.word	0x00000080
        /*00e0*/ 	.word	0x00000001
        /*00e4*/ 	.word	0x00000001


	//----- nvinfo : EIATTR_CRS_STACK_SIZE
	.align		4
.L_2225:
        /*00e8*/ 	.byte	0x04, 0x1e
        /*00ea*/ 	.short	(.L_2227 - .L_2226)
.L_2226:
        /*00ec*/ 	.word	0x00000000


	//----- nvinfo : EIATTR_CBANK_PARAM_SIZE
	.align		4
.L_2227:
        /*00f0*/ 	.byte	0x03, 0x19
        /*00f2*/ 	.short	0x0128


	//----- nvinfo : EIATTR_PARAM_CBANK
	.align		4
        /*00f4*/ 	.byte	0x04, 0x0a
        /*00f6*/ 	.short	(.L_2229 - .L_2228)
	.align		4
.L_2228:
        /*00f8*/ 	.word	index@(.nv.constant0._ZN10layer_norm31ln_parallel_residual_bwd_kernelINS_13Kernel_traitsI6__halfS2_fS2_fjLj512ELj1ELj4ELj1ELj16ENS_18Kernel_traits_baseILj512ES2_S2_fS2_fjLj128EEEEELb1ELb1ELb1EEEvNS_9BwdParamsE)
        /*00fc*/ 	.short	0x0210
        /*00fe*/ 	.short	0x0128


	//----- nvinfo : EIATTR_SW_WAR
	.align		4
.L_2229:
        /*0100*/ 	.byte	0x04, 0x36
        /*0102*/ 	.short	(.L_2231 - .L_2230)
.L_2230:
        /*0104*/ 	.word	0x00000008
.L_2231:


//--------------------- .nv.info._ZN10layer_norm31ln_parallel_residual_bwd_kernelINS_13Kernel_traitsIf6__halffS2_fjLj512ELj1ELj4ELj1ELj16ENS_18Kernel_traits_baseILj512EfS2_fS2_fjLj128EEEEELb0ELb0ELb0EEEvNS_9BwdParamsE --------------------------
	.section	.nv.info._ZN10layer_norm31ln_parallel_residual_bwd_kernelINS_13Kernel_traitsIf6__halffS2_fjLj512ELj1ELj4ELj1ELj16ENS_18Kernel_traits_baseILj512EfS2_fS2_fjLj128EEEEELb0ELb0ELb0EEEvNS_9BwdParamsE,"",@"SHT_CUDA_INFO"
	.sectionflags	@""
	.align	4


	//----- nvinfo : EIATTR_CUDA_API_VERSION
	.align		4
        /*0000*/ 	.byte	0x04, 0x37
        /*0002*/ 	.short	(.L_2233 - .L_2232)
.L_2232:
        /*0004*/ 	.word	0x00000082


	//----- nvinfo : EIATTR_KPARAM_INFO
	.align		4
.L_2233:
        /*0008*/ 	.byte	0x04, 0x17
        /*000a*/ 	.short	(.L_2235 - .L_2234)
.L_2234:
        /*000c*/ 	.word	0x00000000
        /*0010*/ 	.short	0x0000
        /*0012*/ 	.short	0x0000
        /*0014*/ 	.byte	0x00, 0xf0, 0xa1, 0x04


	//----- nvinfo : EIATTR_SPARSE_MMA_MASK
	.align		4
.L_2235:
        /*0018*/ 	.byte	0x03, 0x50
        /*001a*/ 	.short	0x0000


	//----- nvinfo : EIATTR_MAXREG_COUNT
	.align		4
        /*001c*/ 	.byte	0x03, 0x1b
        /*001e*/ 	.short	0x00ff


	//----- nvinfo : EIATTR_NUM_BARRIERS
	.align		4
        /*0020*/ 	.byte	0x02, 0x4c
        /*0022*/ 	.byte	0x01
	.zero		1


	//----- nvinfo : EIATTR_MERCURY_ISA_VERSION
	.align		4
        /*0024*/ 	.byte	0x03, 0x5f
        /*0026*/ 	.short	0x0101


	//----- nvinfo : EIATTR_COOP_GROUP_MASK_REGIDS
	.align		4
        /*0028*/ 	.byte	0x04, 0x29
        /*002a*/ 	.short	(.L_2237 - .L_2236)


	//   ....[0]....
.L_2236:
        /*002c*/ 	.word	0xffffffff


	//   ....[1]....
        /*0030*/ 	.word	0xffffffff


	//   ....[2]....
        /*0034*/ 	.word	0xffffffff


	//   ....[3]....
        /*0038*/ 	.word	0xffffffff


	//   ....[4]....
        /*003c*/ 	.word	0xffffffff


	//   ....[5]....
        /*0040*/ 	.word	0xffffffff


	//   ....[6]....
        /*0044*/ 	.word	0xffffffff


	//   ....[7]....
        /*0048*/ 	.word	0xffffffff


	//   ....[8]....
        /*004c*/ 	.word	0xffffffff


	//   ....[9]....
        /*0050*/ 	.word	0xffffffff


	//   ....[10]....
        /*0054*/ 	.word	0x0500008c


	//   ....[11]....
        /*0058*/ 	.word	0x0500008c


	//   ....[12]....
        /*005c*/ 	.word	0x0500008c


	//   ....[13]....
        /*0060*/ 	.word	0x0500008c


	//   ....[14]....
        /*0064*/ 	.word	0x0500008c


	//   ....[15]....
        /*0068*/ 	.word	0x0500008c


	//   ....[16]....
        /*006c*/ 	.word	0x0500008c


	//   ....[17]....
        /*0070*/ 	.word	0x0500008c


	//   ....[18]....
        /*0074*/ 	.word	0x0500008c


	//   ....[19]....
        /*0078*/ 	.word	0x0500008c


	//----- nvinfo : EIATTR_COOP_GROUP_INSTR_OFFSETS
	.align		4
.L_2237:
        /*007c*/ 	.byte	0x04, 0x28
        /*007e*/ 	.short	(.L_2239 - .L_2238)


	//   ....[0]....
.L_2238:
        /*0080*/ 	.word	0x00001470


	//   ....[1]....
        /*0084*/ 	.word	0x00001480


	//   ....[2]....
        /*0088*/ 	.word	0x000014b0


	//   ....[3]....
        /*008c*/ 	.word	0x000014c0


	//   ....[4]....
        /*0090*/ 	.word	0x000014f0


	//   ....[5]....
        /*0094*/ 	.word	0x00001500


	//   ....[6]....
        /*0098*/ 	.word	0x00001530


	//   ....[7]....
        /*009c*/ 	.word	0x00001540


	//   ....[8]....
        /*00a0*/ 	.word	0x00001570


	//   ....[9]....
        /*00a4*/ 	.word	0x00001580


	//   ....[10]....
        /*00a8*/ 	.word	0x00003150


	//   ....[11]....
        /*00ac*/ 	.word	0x000031e0


	//   ....[12]....
        /*00b0*/ 	.word	0x00003250


	//   ....[13]....
        /*00b4*/ 	.word	0x000032b0


	//   ....[14]....
        /*00b8*/ 	.word	0x00003320


	//   ....[15]....
        /*00bc*/ 	.word	0x00003380


	//   ....[16]....
        /*00c0*/ 	.word	0x000033f0


	//   ....[17]....
        /*00c4*/ 	.word	0x00003450


	//   ....[18]....
        /*00c8*/ 	.word	0x000034c0


	//   ....[19]....
        /*00cc*/ 	.word	0x00003520


	//----- nvinfo : EIATTR_EXIT_INSTR_OFFSETS
	.align		4
.L_2239:
        /*00d0*/ 	.byte	0x04, 0x1c
        /*00d2*/ 	.short	(.L_2241 - .L_2240)


	//   ....[0]....
.L_2240:
        /*00d4*/ 	.word	0x00003020


	//   ....[1]....
        /*00d8*/ 	.word	0x000030e0


	//----- nvinfo : EIATTR_MAX_THREADS
	.align		4
.L_2241:
        /*00dc*/ 	.byte	0x04, 0x05
        /*00de*/ 	.short	(.L_2243 - .L_2242)
.L_2242:
        /*00e0*/ 	.word	0x00000080
        /*00e4*/ 	.word	0x00000001
        /*00e8*/ 	.word	0x00000001


	//----- nvinfo : EIATTR_CRS_STACK_SIZE
	.align		4
.L_2243:
        /*00ec*/ 	.byte	0x04, 0x1e
        /*00ee*/ 	.short	(.L_2245 - .L_2244)
.L_2244:
        /*00f0*/ 	.word	0x00000000


	//----- nvinfo : EIATTR_CBANK_PARAM_SIZE
	.align		4
.L_2245:
        /*00f4*/ 	.byte	0x03, 0x19
        /*00f6*/ 	.short	0x0128


	//----- nvinfo : EIATTR_PARAM_CBANK
	.align		4
        /*00f8*/ 	.byte	0x04, 0x0a
        /*00fa*/ 	.short	(.L_2247 - .L_2246)
	.align		4
.L_2246:
        /*00fc*/ 	.word	index@(.nv.constant0._ZN10layer_norm31ln_parallel_residual_bwd_kernelINS_13Kernel_traitsIf6__halffS2_fjLj512ELj1ELj4ELj1ELj16ENS_18Kernel_traits_baseILj512EfS2_fS2_fjLj128EEEEELb0ELb0ELb0EEEvNS_9BwdParamsE)
        /*0100*/ 	.short	0x0210
        /*0102*/ 	.short	0x0128


	//----- nvinfo : EIATTR_SW_WAR
	.align		4
.L_2247:
        /*0104*/ 	.byte	0x04, 0x36
        /*0106*/ 	.short	(.L_2249 - .L_2248)
.L_2248:
        /*0108*/ 	.word	0x00000008
.L_2249:


//--------------------- .nv.info._ZN10layer_norm31ln_parallel_residual_bwd_kernelINS_13Kernel_traitsIf6__halffS2_fjLj512ELj1ELj4ELj1ELj16ENS_18Kernel_traits_baseILj512EfS2_fS2_fjLj128EEEEELb0ELb0ELb1EEEvNS_9BwdParamsE --------------------------
	.section	.nv.info._ZN10layer_norm31ln_parallel_residual_bwd_kernelINS_13Kernel_traitsIf6__halffS2_fjLj512ELj1ELj4ELj1ELj16ENS_18Kernel_traits_baseILj512EfS2_fS2_fjLj128EEEEELb0ELb0ELb1EEEvNS_9BwdParamsE,"",@"SHT_CUDA_INFO"
	.sectionflags	@""
	.align	4


	//----- nvinfo : EIATTR_CUDA_API_VERSION
	.align		4
        /*0000*/ 	.byte	0x04, 0x37
        /*0002*/ 	.short	(.L_2251 - .L_2250)
.L_2250:
        /*0004*/ 	.word	0x00000082


	//----- nvinfo : EIATTR_KPARAM_INFO
	.align		4
.L_2251:
        /*0008*/ 	.byte	0x04, 0x17
        /*000a*/ 	.short	(.L_2253 - .L_2252)
.L_2252:
        /*000c*/ 	.word	0x00000000
        /*0010*/ 	.short	0x0000
        /*0012*/ 	.short	0x0000
        /*0014*/ 	.byte	0x00, 0xf0, 0xa1, 0x04


	//----- nvinfo : EIATTR_SPARSE_MMA_MASK
	.align		4
.L_2253:
        /*0018*/ 	.byte	0x03, 0x50
        /*001a*/ 	.short	0x0000


	//----- nvinfo : EIATTR_MAXREG_COUNT
	.align		4
        /*001c*/ 	.byte	0x03, 0x1b
        /*001e*/ 	.short	0x00ff


	//----- nvinfo : EIATTR_NUM_BARRIERS
	.align		4
        /*0020*/ 	.byte	0x02, 0x4c
        /*0022*/ 	.byte	0x01
	.zero		1


	//----- nvinfo : EIATTR_MERCURY_ISA_VERSION
	.align		4
        /*0024*/ 	.byte	0x03, 0x5f
        /*0026*/ 	.short	0x0101


	//----- nvinfo : EIATTR_COOP_GROUP_MASK_REGIDS
	.align		4
        /*0028*/ 	.byte	0x04, 0x29
        /*002a*/ 	.short	(.L_2255 - .L_2254)


	//   ....[0]....
.L_2254:
        /*002c*/ 	.word	0xffffffff


	//   ....[1]....
        /*0030*/ 	.word	0xffffffff


	//   ....[2]....
        /*0034*/ 	.word	0xffffffff


	//   ....[3]....
        /*0038*/ 	.word	0xffffffff


	//   ....[4]....
        /*003c*/ 	.word	0xffffffff


	//   ....[5]....
        /*0040*/ 	.word	0xffffffff


	//   ....[6]....
        /*0044*/ 	.word	0xffffffff


	//   ....[7]....
        /*0048*/ 	.word	0xffffffff


	//   ....[8]....
        /*004c*/ 	.word	0xffffffff


	//   ....[9]....
        /*0050*/ 	.word	0xffffffff


	//   ....[10]....
        /*0054*/ 	.word	0x050000ab


	//   ....[11]....
        /*0058*/ 	.word	0x050000ab


	//   ....[12]....
        /*005c*/ 	.word	0x050000ab


	//   ....[13]....
        /*0060*/ 	.word	0x050000ab


	//   ....[14]....
        /*0064*/ 	.word	0x050000ab


	//   ....[15]....
        /*0068*/ 	.word	0x050000ab


	//   ....[16]....
        /*006c*/ 	.word	0x050000ab


	//   ....[17]....
        /*0070*/ 	.word	0x050000ab


	//   ....[18]....
        /*0074*/ 	.word	0x050000ab


	//   ....[19]....
        /*0078*/ 	.word	0x050000ab


	//----- nvinfo : EIATTR_COOP_GROUP_INSTR_OFFSETS
	.align		4
.L_2255:
        /*007c*/ 	.byte	0x04, 0x28
        /*007e*/ 	.short	(.L_2257 - .L_2256)


	//   ....[0]....
.L_2256:
        /*0080*/ 	.word	0x00001510


	//   ....[1]....
        /*0084*/ 	.word	0x00001520


	//   ....[2]....
        /*0088*/ 	.word	0x00001550


	//   ....[3]....
        /*008c*/ 	.word	0x00001560


	//   ....[4]....
        /*0090*/ 	.word	0x00001590


	//   ....[5]....
        /*0094*/ 	.word	0x000015b0


	//   ....[6]....
        /*0098*/ 	.word	0x000015e0


	//   ....[7]....
        /*009c*/ 	.word	0x00001610


	//   ....[8]....
        /*00a0*/ 	.word	0x00001660


	//   ....[9]....
        /*00a4*/ 	.word	0x00001680


	//   ....[10]....
        /*00a8*/ 	.word	0x00003110


	//   ....[11]....
        /*00ac*/ 	.word	0x000031a0


	//   ....[12]....
        /*00b0*/ 	.word	0x00003210


	//   ....[13]....
        /*00b4*/ 	.word	0x00003270


	//   ....[14]....
        /*00b8*/ 	.word	0x000032e0


	//   ....[15]....
        /*00bc*/ 	.word	0x00003350


	//   ....[16]....
        /*00c0*/ 	.word	0x000033c0


	//   ....[17]....
        /*00c4*/ 	.word	0x00003440


	//   ....[18]....
        /*00c8*/ 	.word	0x000034d0


	//   ....[19]....
        /*00cc*/ 	.word	0x00003540


	//----- nvinfo : EIATTR_EXIT_INSTR_OFFSETS
	.align		4
.L_2257:
        /*00d0*/ 	.byte	0x04, 0x1c
        /*00d2*/ 	.short	(.L_2259 - .L_2258)


	//   ....[0]....
.L_2258:
        /*00d4*/ 	.word	0x000030a0


	//----- nvinfo : EIATTR_MAX_THREADS
	.align		4
.L_2259:
        /*00d8*/ 	.byte	0x04, 0x05
        /*00da*/ 	.short	(.L_2261 - .L_2260)
.L_2260:
        /*00dc*/ 	.word	0x00000080
        /*00e0*/ 	.word	0x00000001
        /*00e4*/ 	.word	0x00000001


	//----- nvinfo : EIATTR_CRS_STACK_SIZE
	.align		4
.L_2261:
        /*00e8*/ 	.byte	0x04, 0x1e
        /*00ea*/ 	.short	(.L_2263 - .L_2262)
.L_2262:
        /*00ec*/ 	.word	0x00000000


	//----- nvinfo : EIATTR_CBANK_PARAM_SIZE
	.align		4
.L_2263:
        /*00f0*/ 	.byte	0x03, 0x19
        /*00f2*/ 	.short	0x0128


	//----- nvinfo : EIATTR_PARAM_CBANK
	.align		4
        /*00f4*/ 	.byte	0x04, 0x0a
        /*00f6*/ 	.short	(.L_2265 - .L_2264)
	.align		4
.L_2264:
        /*00f8*/ 	.word	index@(.nv.constant0._ZN10layer_norm31ln_parallel_residual_bwd_kernelINS_13Kernel_traitsIf6__halffS2_fjLj512ELj1ELj4ELj1ELj16ENS_18Kernel_traits_baseILj512EfS2_fS2_fjLj128EEEEELb0ELb0ELb1EEEvNS_9BwdParamsE)
        /*00fc*/ 	.short	0x0210
        /*00fe*/ 	.short	0x0128


	//----- nvinfo : EIATTR_SW_WAR
	.align		4
.L_2265:
        /*0100*/ 	.byte	0x04, 0x36
        /*0102*/ 	.short	(.L_2267 - .L_2266)
.L_2266:
        /*0104*/ 	.word	0x00000008
.L_2267:


//--------------------- .nv.info._ZN10layer_norm31ln_parallel_residual_bwd_kernelINS_13Kernel_traitsIf6__halffS2_fjLj512ELj1ELj4ELj1ELj16ENS_18Kernel_traits_baseILj512EfS2_fS2_fjLj128EEEEELb0ELb1ELb0EEEvNS_9BwdParamsE --------------------------
	.section	.nv.info._ZN10layer_norm31ln_parallel_residual_bwd_kernelINS_13Kernel_traitsIf6__halffS2_fjLj512ELj1ELj4ELj1ELj16ENS_18Kernel_traits_baseILj512EfS2_fS2_fjLj128EEEEELb0ELb1ELb0EEEvNS_9BwdParamsE,"",@"SHT_CUDA_INFO"
	.sectionflags	@""
	.align	4


	//----- nvinfo : EIATTR_CUDA_API_VERSION
	.align		4
        /*0000*/ 	.byte	0x04, 0x37
        /*0002*/ 	.short	(.L_2269 - .L_2268)
.L_2268:
        /*0004*/ 	.word	0x00000082


	//----- nvinfo : EIATTR_KPARAM_INFO
	.align		4
.L_2269:
        /*0008*/ 	.byte	0x04, 0x17
        /*000a*/ 	.short	(.L_2271 - .L_2270)
.L_2270:
        /*000c*/ 	.word	0x00000000
        /*0010*/ 	.short	0x0000
        /*0012*/ 	.short	0x0000
        /*0014*/ 	.byte	0x00, 0xf0, 0xa1, 0x04


	//----- nvinfo : EIATTR_SPARSE_MMA_MASK
	.align		4
.L_2271:
        /*0018*/ 	.byte	0x03, 0x50
        /*001a*/ 	.short	0x0000


	//----- nvinfo : EIATTR_MAXREG_COUNT
	.align		4
        /*001c*/ 	.byte	0x03, 0x1b
        /*001e*/ 	.short	0x00ff


	//----- nvinfo : EIATTR_NUM_BARRIERS
	.align		4
        /*0020*/ 	.byte	0x02, 0x4c
        /*0022*/ 	.byte	0x01
	.zero		1


	//----- nvinfo : EIATTR_MERCURY_ISA_VERSION
	.align		4
        /*0024*/ 	.byte	0x03, 0x5f
        /*0026*/ 	.short	0x0101


	//----- nvinfo : EIATTR_COOP_GROUP_MASK_REGIDS
	.align		4
        /*0028*/ 	.byte	0x04, 0x29
        /*002a*/ 	.short	(.L_2273 - .L_2272)


	//   ....[0]....
.L_2272:
        /*002c*/ 	.word	0xffffffff


	//   ....[1]....
        /*0030*/ 	.word	0xffffffff


	//   ....[2]....
        /*0034*/ 	.word	0xffffffff


	//   ....[3]....
        /*0038*/ 	.word	0xffffffff


	//   ....[4]....
        /*003c*/ 	.word	0xffffffff


	//   ....[5]....
        /*0040*/ 	.word	0xffffffff


	//   ....[6]....
        /*0044*/ 	.word	0xffffffff


	//   ....[7]....
        /*0048*/ 	.word	0xffffffff


	//   ....[8]....
        /*004c*/ 	.word	0xffffffff


	//   ....[9]....
        /*0050*/ 	.word	0xffffffff


	//   ....[10]....
        /*0054*/ 	.word	0x05000007


	//   ....[11]....
        /*0058*/ 	.word	0x05000007


	//   ....[12]....
        /*005c*/ 	.word	0x05000007


	//   ....[13]....
        /*0060*/ 	.word	0x05000007


	//   ....[14]....
        /*0064*/ 	.word	0x05000007


	//   ....[15]....
        /*0068*/ 	.word	0x05000007


	//   ....[16]....
        /*006c*/ 	.word	0x05000007


	//   ....[17]....
        /*0070*/ 	.word	0x05000007


	//   ....[18]....
        /*0074*/ 	.word	0x05000007


	//   ....[19]....
        /*0078*/ 	.word	0x05000007


	//----- nvinfo : EIATTR_COOP_GROUP_INSTR_OFFSETS
	.align		4
.L_2273:
        /*007c*/ 	.byte	0x04, 0x28
        /*007e*/ 	.short	(.L_2275 - .L_2274)


	//   ....[0]....
.L_2274:
        /*0080*/ 	.word	0x00000e80


	//   ....[1]....
        /*0084*/ 	.word	0x00000e90


	//   ....[2]....
        /*0088*/ 	.word	0x00000ec0


	//   ....[3]....
        /*008c*/ 	.word	0x00000ed0


	//   ....[4]....
        /*0090*/ 	.word	0x00000f00


	//   ....[5]....
        /*0094*/ 	.word	0x00000f10


	//   ....[6]....
        /*0098*/ 	.word	0x00000f40


	//   ....[7]....
        /*009c*/ 	.word	0x00000f50


	//   ....[8]....
        /*00a0*/ 	.word	0x00000f80


	//   ....[9]....
        /*00a4*/ 	.word	0x00000f90


	//   ....[10]....
        /*00a8*/ 	.word	0x00002360


	//   ....[11]....
        /*00ac*/ 	.word	0x000023f0


	//   ....[12]....
        /*00b0*/ 	.word	0x00002470


	//   ....[13]....
        /*00b4*/ 	.word	0x000024e0


	//   ....[14]....
        /*00b8*/ 	.word	0x00002560


	//   ....[15]....
        /*00bc*/ 	.word	0x000025d0


	//   ....[16]....
        /*00c0*/ 	.word	0x00002650


	//   ....[17]....
        /*00c4*/ 	.word	0x000026c0


	//   ....[18]....
        /*00c8*/ 	.word	0x00002740


	//   ....[19]....
        /*00cc*/ 	.word	0x000027a0


	//----- nvinfo : EIATTR_EXIT_INSTR_OFFSETS
	.align		4
.L_2275:
        /*00d0*/ 	.byte	0x04, 0x1c
        /*00d2*/ 	.short	(.L_2277 - .L_2276)


	//   ....[0]....
.L_2276:
        /*00d4*/ 	.word	0x000022c0


	//   ....[1]....
        /*00d8*/ 	.word	0x000022f0


	//----- nvinfo : EIATTR_MAX_THREADS
	.align		4
.L_2277:
        /*00dc*/ 	.byte	0x04, 0x05
        /*00de*/ 	.short	(.L_2279 - .L_2278)
.L_2278:
        /*00e0*/ 	.word	0x00000080
        /*00e4*/ 	.word	0x00000001
        /*00e8*/ 	.word	0x00000001


	//----- nvinfo : EIATTR_CRS_STACK_SIZE
	.align		4
.L_2279:
        /*00ec*/ 	.byte	0x04, 0x1e
        /*00ee*/ 	.short	(.L_2281 - .L_2280)
.L_2280:
        /*00f0*/ 	.word	0x00000000


	//----- nvinfo : EIATTR_CBANK_PARAM_SIZE
	.align		4
.L_2281:
        /*00f4*/ 	.byte	0x03, 0x19
        /*00f6*/ 	.short	0x0128


	//----- nvinfo : EIATTR_PARAM_CBANK
	.align		4
        /*00f8*/ 	.byte	0x04, 0x0a
        /*00fa*/ 	.short	(.L_2283 - .L_2282)
	.align		4
.L_2282:
        /*00fc*/ 	.word	index@(.nv.constant0._ZN10layer_norm31ln_parallel_residual_bwd_kernelINS_13Kernel_traitsIf6__halffS2_fjLj512ELj1ELj4ELj1ELj16ENS_18Kernel_traits_baseILj512EfS2_fS2_fjLj128EEEEELb0ELb1ELb0EEEvNS_9BwdParamsE)
        /*0100*/ 	.short	0x0210
        /*0102*/ 	.short	0x0128


	//----- nvinfo : EIATTR_SW_WAR
	.align		4
.L_2283:
        /*0104*/ 	.byte	0x04, 0x36
        /*0106*/ 	.short	(.L_2285 - .L_2284)
.L_2284:
        /*0108*/ 	.word	0x00000008
.L_2285:


//--------------------- .nv.info._ZN10layer_norm31ln_parallel_residual_bwd_kernelINS_13Kernel_traitsIf6__halffS2_fjLj512ELj1ELj4ELj1ELj16ENS_18Kernel_traits_baseILj512EfS2_fS2_fjLj128EEEEELb0ELb1ELb1EEEvNS_9BwdParamsE --------------------------
	.section	.nv.info._ZN10layer_norm31ln_parallel_residual_bwd_kernelINS_13Kernel_traitsIf6__halffS2_fjLj512ELj1ELj4ELj1ELj16ENS_18Kernel_traits_baseILj512EfS2_fS2_fjLj128EEEEELb0ELb1ELb1EEEvNS_9BwdParamsE,"",@"SHT_CUDA_INFO"
	.sectionflags	@""
	.align	4


	//----- nvinfo : EIATTR_CUDA_API_VERSION
	.align		4
        /*0000*/ 	.byte	0x04, 0x37
        /*0002*/ 	.short	(.L_2287 - .L_2286)
.L_2286:
        /*0004*/ 	.word	0x00000082


	//----- nvinfo : EIATTR_KPARAM_INFO
	.align		4
.L_2287:
        /*0008*/ 	.byte	0x04, 0x17
        /*000a*/ 	.short	(.L_2289 - .L_2288)
.L_2288:
        /*000c*/ 	.word	0x00000000
        /*0010*/ 	.short	0x0000
        /*0012*/ 	.short	0x0000
        /*0014*/ 	.byte	0x00, 0xf0, 0xa1, 0x04


	//----- nvinfo : EIATTR_SPARSE_MMA_MASK
	.align		4
.L_2289:
        /*0018*/ 	.byte	0x03, 0x50
        /*001a*/ 	.short	0x0000


	//----- nvinfo : EIATTR_MAXREG_COUNT
	.align		4
        /*001c*/ 	.byte	0x03, 0x1b
        /*001e*/ 	.short	0x00ff


	//----- nvinfo : EIATTR_NUM_BARRIERS
	.align		4
        /*0020*/ 	.byte	0x02, 0x4c
        /*0022*/ 	.byte	0x01
	.zero		1


	//----- nvinfo : EIATTR_MERCURY_ISA_VERSION
	.align		4
        /*0024*/ 	.byte	0x03, 0x5f
        /*0026*/ 	.short	0x0101


	//----- nvinfo : EIATTR_COOP_GROUP_MASK_REGIDS
	.align		4
        /*0028*/ 	.byte	0x04, 0x29
        /*002a*/ 	.short	(.L_2291 - .L_2290)


	//   ....[0]....
.L_2290:
        /*002c*/ 	.word	0xffffffff


	//   ....[1]....
        /*0030*/ 	.word	0xffffffff


	//   ....[2]....
        /*0034*/ 	.word	0xffffffff


	//   ....[3]....
        /*0038*/ 	.word	0xffffffff


	//   ....[4]....
        /*003c*/ 	.word	0xffffffff


	//   ....[5]....
        /*0040*/ 	.word	0xffffffff


	//   ....[6]....
        /*0044*/ 	.word	0xffffffff


	//   ....[7]....
        /*0048*/ 	.word	0xffffffff


	//   ....[8]....
        /*004c*/ 	.word	0xffffffff


	//   ....[9]....
        /*0050*/ 	.word	0xffffffff


	//   ....[10]....
        /*0054*/ 	.word	0x05000077


	//   ....[11]....
        /*0058*/ 	.word	0x05000077


	//   ....[12]....
        /*005c*/ 	.word	0x05000077


	//   ....[13]....
        /*0060*/ 	.word	0x05000077


	//   ....[14]....
        /*0064*/ 	.word	0x05000077


	//   ....[15]....
        /*0068*/ 	.word	0x05000077


	//   ....[16]....
        /*006c*/ 	.word	0x05000077


	//   ....[17]....
        /*0070*/ 	.word	0x05000077


	//   ....[18]....
        /*0074*/ 	.word	0x05000077


	//   ....[19]....
        /*0078*/ 	.word	0x05000077


	//----- nvinfo : EIATTR_COOP_GROUP_INSTR_OFFSETS
	.align		4
.L_2291:
        /*007c*/ 	.byte	0x04, 0x28
        /*007e*/ 	.short	(.L_2293 - .L_2292)


	//   ....[0]....
.L_2292:
        /*0080*/ 	.word	0x00000e40


	//   ....[1]....
        /*0084*/ 	.word	0x00000e50


	//   ....[2]....
        /*0088*/ 	.word	0x00000e80


	//   ....[3]....
        /*008c*/ 	.word	0x00000e90


	//   ....[4]....
        /*0090*/ 	.word	0x00000ec0


	//   ....[5]....
        /*0094*/ 	.word	0x00000ed0


	//   ....[6]....
        /*0098*/ 	.word	0x00000f00


	//   ....[7]....
        /*009c*/ 	.word	0x00000f10


	//   ....[8]....
        /*00a0*/ 	.word	0x00000f40


	//   ....[9]....
        /*00a4*/ 	.word	0x00000f50


	//   ....[10]....
        /*00a8*/ 	.word	0x00002250


	//   ....[11]....
        /*00ac*/ 	.word	0x000022e0


	//   ....[12]....
        /*00b0*/ 	.word	0x00002340


	//   ....[13]....
        /*00b4*/ 	.word	0x000023a0


	//   ....[14]....
        /*00b8*/ 	.word	0x00002400


	//   ....[15]....
        /*00bc*/ 	.word	0x00002460


	//   ....[16]....
        /*00c0*/ 	.word	0x000024c0


	//   ....[17]....
        /*00c4*/ 	.word	0x00002520


	//   ....[18]....
        /*00c8*/ 	.word	0x00002580


	//   ....[19]....
        /*00cc*/ 	.word	0x000025e0


	//----- nvinfo : EIATTR_EXIT_INSTR_OFFSETS
	.align		4
.L_2293:
        /*00d0*/ 	.byte	0x04, 0x1c
        /*00d2*/ 	.short	(.L_2295 - .L_2294)


	//   ....[0]....
.L_2294:
        /*00d4*/ 	.word	0x000021f0


	//----- nvinfo : EIATTR_MAX_THREADS
	.align		4
.L_2295:
        /*00d8*/ 	.byte	0x04, 0x05
        /*00da*/ 	.short	(.L_2297 - .L_2296)
.L_2296:
        /*00dc*/ 	.word	0x00000080
        /*00e0*/ 	.word	0x00000001
        /*00e4*/ 	.word	0x00000001


	//----- nvinfo : EIATTR_CRS_STACK_SIZE
	.align		4
.L_2297:
        /*00e8*/ 	.byte	0x04, 0x1e
        /*00ea*/ 	.short	(.L_2299 - .L_2298)
.L_2298:
        /*00ec*/ 	.word	0x00000000


	//----- nvinfo : EIATTR_CBANK_PARAM_SIZE
	.align		4
.L_2299:
        /*00f0*/ 	.byte	0x03, 0x19
        /*00f2*/ 	.short	0x0128


	//----- nvinfo : EIATTR_PARAM_CBANK
	.align		4
        /*00f4*/ 	.byte	0x04, 0x0a
        /*00f6*/ 	.short	(.L_2301 - .L_2300)
	.align		4
.L_2300:
        /*00f8*/ 	.word	index@(.nv.constant0._ZN10layer_norm31ln_parallel_residual_bwd_kernelINS_13Kernel_traitsIf6__halffS2_fjLj512ELj1ELj4ELj1ELj16ENS_18Kernel_traits_baseILj512EfS2_fS2_fjLj128EEEEELb0ELb1ELb1EEEvNS_9BwdParamsE)
        /*00fc*/ 	.short	0x0210
        /*00fe*/ 	.short	0x0128


	//----- nvinfo : EIATTR_SW_WAR
	.align		4
.L_2301:
        /*0100*/ 	.byte	0x04, 0x36
        /*0102*/ 	.short	(.L_2303 - .L_2302)
.L_2302:
        /*0104*/ 	.word	0x00000008
.L_2303:


//--------------------- .nv.info._ZN10layer_norm31ln_parallel_residual_bwd_kernelINS_13Kernel_traitsIf6__halffS2_fjLj512ELj1ELj4ELj1ELj16ENS_18Kernel_traits_baseILj512EfS2_fS2_fjLj128EEEEELb1ELb0ELb0EEEvNS_9BwdParamsE --------------------------
	.section	.nv.info._ZN10layer_norm31ln_parallel_residual_bwd_kernelINS_13Kernel_traitsIf6__halffS2_fjLj512ELj1ELj4ELj1ELj16ENS_18Kernel_traits_baseILj512EfS2_fS2_fjLj128EEEEELb1ELb0ELb0EEEvNS_9BwdParamsE,"",@"SHT_CUDA_INFO"
	.sectionflags	@""
	.align	4


	//----- nvinfo : EIATTR_CUDA_API_VERSION
	.align		4
        /*0000*/ 	.byte	0x04, 0x37
        /*0002*/ 	.short	(.L_2305 - .L_2304)
.L_2304:
        /*0004*/ 	.word	0x00000082


	//----- nvinfo : EIATTR_KPARAM_INFO
	.align		4
.L_2305:
        /*0008*/ 	.byte	0x04, 0x17
        /*000a*/ 	.short	(.L_2307 - .L_2306)
.L_2306:
        /*000c*/ 	.word	0x00000000
        /*0010*/ 	.short	0x0000
        /*0012*/ 	.short	0x0000
        /*0014*/ 	.byte	0x00, 0xf0, 0xa1, 0x04


	//----- nvinfo : EIATTR_SPARSE_MMA_MASK
	.align		4
.L_2307:
        /*0018*/ 	.byte	0x03, 0x50
        /*001a*/ 	.short	0x0000


	//----- nvinfo : EIATTR_MAXREG_COUNT
	.align		4
        /*001c*/ 	.byte	0x03, 0x1b
        /*001e*/ 	.short	0x00ff


	//----- nvinfo : EIATTR_NUM_BARRIERS
	.align		4
        /*0020*/ 	.byte	0x02, 0x4c
        /*0022*/ 	.byte	0x01
	.zero		1


	//----- nvinfo : EIATTR_MERCURY_ISA_VERSION
	.align		4
        /*0024*/ 	.byte	0x03, 0x5f
        /*0026*/ 	.short	0x0101


	//----- nvinfo : EIATTR_COOP_GROUP_MASK_REGIDS
	.align		4
        /*0028*/ 	.byte	0x04, 0x29
        /*002a*/ 	.short	(.L_2309 - .L_2308)


	//   ....[0]....
.L_2308:
        /*002c*/ 	.word	0xffffffff


	//   ....[1]....
        /*0030*/ 	.word	0xffffffff


	//   ....[2]....
        /*0034*/ 	.word	0xffffffff


	//   ....[3]....
        /*0038*/ 	.word	0xffffffff


	//   ....[4]....
        /*003c*/ 	.word	0xffffffff


	//   ....[5]....
        /*0040*/ 	.word	0xffffffff


	//   ....[6]....
        /*0044*/ 	.word	0xffffffff


	//   ....[7]....
        /*0048*/ 	.word	0xffffffff


	//   ....[8]....
        /*004c*/ 	.word	0xffffffff


	//   ....[9]....
        /*0050*/ 	.word	0xffffffff


	//   ....[10]....
        /*0054*/ 	.word	0x05000090


	//   ....[11]....
        /*0058*/ 	.word	0x05000090


	//   ....[12]....
        /*005c*/ 	.word	0x05000090


	//   ....[13]....
        /*0060*/ 	.word	0x05000090


	//   ....[14]....
        /*0064*/ 	.word	0x05000090


	//   ....[15]....
        /*0068*/ 	.word	0x05000090


	//   ....[16]....
        /*006c*/ 	.word	0x05000090


	//   ....[17]....
        /*0070*/ 	.word	0x05000090


	//   ....[18]....
        /*0074*/ 	.word	0x05000090


	//   ....[19]....
        /*0078*/ 	.word	0x05000090


	//----- nvinfo : EIATTR_COOP_GROUP_INSTR_OFFSETS
	.align		4
.L_2309:
        /*007c*/ 	.byte	0x04, 0x28
        /*007e*/ 	.short	(.L_2311 - .L_2310)


	//   ....[0]....
.L_2310:
        /*0080*/ 	.word	0x000015f0


	//   ....[1]....
        /*0084*/ 	.word	0x00001600


	//   ....[2]....
        /*0088*/ 	.word	0x00001630


	//   ....[3]....
        /*008c*/ 	.word	0x00001640


	//   ....[4]....
        /*0090*/ 	.word	0x00001670


	//   ....[5]....
        /*0094*/ 	.word	0x00001680


	//   ....[6]....
        /*0098*/ 	.word	0x000016b0


	//   ....[7]....
        /*009c*/ 	.word	0x000016c0


	//   ....[8]....
        /*00a0*/ 	.word	0x000016f0


	//   ....[9]....
        /*00a4*/ 	.word	0x00001700


	//   ....[10]....
        /*00a8*/ 	.word	0x00003830


	//   ....[11]....
        /*00ac*/ 	.word	0x000038c0


	//   ....[12]....
        /*00b0*/ 	.word	0x00003930


	//   ....[13]....
        /*00b4*/ 	.word	0x00003990


	//   ....[14]....
        /*00b8*/ 	.word	0x00003a00


	//   ....[15]....
        /*00bc*/ 	.word	0x00003a60


	//   ....[16]....
        /*00c0*/ 	.word	0x00003ad0


	//   ....[17]....
        /*00c4*/ 	.word	0x00003b30


	//   ....[18]....
        /*00c8*/ 	.word	0x00003ba0


	//   ....[19]....
        /*00cc*/ 	.word	0x00003c00


	//----- nvinfo : EIATTR_EXIT_INSTR_OFFSETS
	.align		4
.L_2311:
        /*00d0*/ 	.byte	0x04, 0x1c
        /*00d2*/ 	.short	(.L_2313 - .L_2312)


	//   ....[0]....
.L_2312:
        /*00d4*/ 	.word	0x00003700


	//   ....[1]....
        /*00d8*/ 	.word	0x000037c0


	//----- nvinfo : EIATTR_MAX_THREADS
	.align		4
.L_2313:
        /*00dc*/ 	.byte	0x04, 0x05
        /*00de*/ 	.short	(.L_2315 - .L_2314)
.L_2314:
        /*00e0*/ 	.word	0x00000080
        /*00e4*/ 	.word	0x00000001
        /*00e8*/ 	.word	0x00000001


	//----- nvinfo : EIATTR_CRS_STACK_SIZE
	.align		4
.L_2315:
        /*00ec*/ 	.byte	0x04, 0x1e
        /*00ee*/ 	.short	(.L_2317 - .L_2316)
.L_2316:
        /*00f0*/ 	.word	0x00000000


	//----- nvinfo : EIATTR_CBANK_PARAM_SIZE
	.align		4
.L_2317:
        /*00f4*/ 	.byte	0x03, 0x19
        /*00f6*/ 	.short	0x0128


	//----- nvinfo : EIATTR_PARAM_CBANK
	.align		4
        /*00f8*/ 	.byte	0x04, 0x0a
        /*00fa*/ 	.short	(.L_2319 - .L_2318)
	.align		4
.L_2318:
        /*00fc*/ 	.word	index@(.nv.constant0._ZN10layer_norm31ln_parallel_residual_bwd_kernelINS_13Kernel_traitsIf6__halffS2_fjLj512ELj1ELj4ELj1ELj16ENS_18Kernel_traits_baseILj512EfS2_fS2_fjLj128EEEEELb1ELb0ELb0EEEvNS_9BwdParamsE)
        /*0100*/ 	.short	0x0210
        /*0102*/ 	.short	0x0128


	//----- nvinfo : EIATTR_SW_WAR
	.align		4
.L_2319:
        /*0104*/ 	.byte	0x04, 0x36
        /*0106*/ 	.short	(.L_2321 - .L_2320)
.L_2320:
        /*0108*/ 	.word	0x00000008
.L_2321:


//--------------------- .nv.info._ZN10layer_norm31ln_parallel_residual_bwd_kernelINS_13Kernel_traitsIf6__halffS2_fjLj512ELj1ELj4ELj1ELj16ENS_18Kernel_traits_baseILj512EfS2_fS2_fjLj128EEEEELb1ELb0ELb1EEEvNS_9BwdParamsE --------------------------
	.section	.nv.info._ZN10layer_norm31ln_parallel_residual_bwd_kernelINS_13Kernel_traitsIf6__halffS2_fjLj512ELj1ELj4ELj1ELj16ENS_18Kernel_traits_baseILj512EfS2_fS2_fjLj128EEEEELb1ELb0ELb1EEEvNS_9BwdParamsE,"",@"SHT_CUDA_INFO"
	.sectionflags	@""
	.align	4


	//----- nvinfo : EIATTR_CUDA_API_VERSION
	.align		4
        /*0000*/ 	.byte	0x04, 0x37
        /*0002*/ 	.short	(.L_2323 - .L_2322)
.L_2322:
        /*0004*/ 	.word	0x00000082


	//----- nvinfo : EIATTR_KPARAM_INFO
	.align		4
.L_2323:
        /*0008*/ 	.byte	0x04, 0x17
        /*000a*/ 	.short	(.L_2325 - .L_2324)
.L_2324:
        /*000c*/ 	.word	0x00000000
        /*0010*/ 	.short	0x0000
        /*0012*/ 	.short	0x0000
        /*0014*/ 	.byte	0x00, 0xf0, 0xa1, 0x04


	//----- nvinfo : EIATTR_SPARSE_MMA_MASK
	.align		4
.L_2325:
        /*0018*/ 	.byte	0x03, 0x50
        /*001a*/ 	.short	0x0000


	//----- nvinfo : EIATTR_MAXREG_COUNT
	.align		4
        /*001c*/ 	.byte	0x03, 0x1b
        /*001e*/ 	.short	0x00ff


	//----- nvinfo : EIATTR_NUM_BARRIERS
	.align		4
        /*0020*/ 	.byte	0x02, 0x4c
        /*0022*/ 	.byte	0x01
	.zero		1


	//----- nvinfo : EIATTR_MERCURY_ISA_VERSION
	.align		4
        /*0024*/ 	.byte	0x03, 0x5f
        /*0026*/ 	.short	0x0101


	//----- nvinfo : EIATTR_COOP_GROUP_MASK_REGIDS
	.align		4
        /*0028*/ 	.byte	0x04, 0x29
        /*002a*/ 	.short	(.L_2327 - .L_2326)


	//   ....[0]....
.L_2326:
        /*002c*/ 	.word	0xffffffff


	//   ....[1]....
        /*0030*/ 	.word	0xffffffff


	//   ....[2]....
        /*0034*/ 	.word	0xffffffff


	//   ....[3]....
        /*0038*/ 	.word	0xffffffff


	//   ....[4]....
        /*003c*/ 	.word	0xffffffff


	//   ....[5]....
        /*0040*/ 	.word	0xffffffff


	//   ....[6]....
        /*0044*/ 	.word	0xffffffff


	//   ....[7]....
        /*0048*/ 	.word	0xffffffff


	//   ....[8]....
        /*004c*/ 	.word	0xffffffff


	//   ....[9]....
        /*0050*/ 	.word	0xffffffff


	//   ....[10]....
        /*0054*/ 	.word	0x050000b2


	//   ....[11]....
        /*0058*/ 	.word	0x050000b2


	//   ....[12]....
        /*005c*/ 	.word	0x050000b2


	//   ....[13]....
        /*0060*/ 	.word	0x050000b2


	//   ....[14]....
        /*0064*/ 	.word	0x050000b2


	//   ....[15]....
        /*0068*/ 	.word	0x050000b2


	//   ....[16]....
        /*006c*/ 	.word	0x050000b2


	//   ....[17]....
        /*0070*/ 	.word	0x050000b2


	//   ....[18]....
        /*0074*/ 	.word	0x050000b2


	//   ....[19]....
        /*0078*/ 	.word	0x050000b2


	//----- nvinfo : EIATTR_COOP_GROUP_INSTR_OFFSETS
	.align		4
.L_2327:
        /*007c*/ 	.byte	0x04, 0x28
        /*007e*/ 	.short	(.L_2329 - .L_2328)


	//   ....[0]....
.L_2328:
        /*0080*/ 	.word	0x000015e0


	//   ....[1]....
        /*0084*/ 	.word	0x000015f0


	//   ....[2]....
        /*0088*/ 	.word	0x00001620


	//   ....[3]....
        /*008c*/ 	.word	0x00001630


	//   ....[4]....
        /*0090*/ 	.word	0x00001660


	//   ....[5]....
        /*0094*/ 	.word	0x00001680


	//   ....[6]....
        /*0098*/ 	.word	0x000016c0


	//   ....[7]....
        /*009c*/ 	.word	0x000016d0


	//   ....[8]....
        /*00a0*/ 	.word	0x00001720


	//   ....[9]....
        /*00a4*/ 	.word	0x00001730


	//   ....[10]....
        /*00a8*/ 	.word	0x000036a0


	//   ....[11]....
        /*00ac*/ 	.word	0x00003730


	//   ....[12]....
        /*00b0*/ 	.word	0x000037a0


	//   ....[13]....
        /*00b4*/ 	.word	0x00003800


	//   ....[14]....
        /*00b8*/ 	.word	0x00003870


	//   ....[15]....
        /*00bc*/ 	.word	0x000038e0


	//   ....[16]....
        /*00c0*/ 	.word	0x00003960


	//   ....[17]....
        /*00c4*/ 	.word	0x000039c0


	//   ....[18]....
        /*00c8*/ 	.word	0x00003a40


	//   ....[19]....
        /*00cc*/ 	.word	0x00003ab0


	//----- nvinfo : EIATTR_EXIT_INSTR_OFFSETS
	.align		4
.L_2329:
        /*00d0*/ 	.byte	0x04, 0x1c
        /*00d2*/ 	.short	(.L_2331 - .L_2330)


	//   ....[0]....
.L_2330:
        /*00d4*/ 	.word	0x00003630


	//----- nvinfo : EIATTR_MAX_THREADS
	.align		4
.L_2331:
        /*00d8*/ 	.byte	0x04, 0x05
        /*00da*/ 	.short	(.L_2333 - .L_2332)
.L_2332:
        /*00dc*/ 	.word	0x00000080
        /*00e0*/ 	.word	0x00000001
        /*00e4*/ 	.word	0x00000001


	//----- nvinfo : EIATTR_CRS_STACK_SIZE
	.align		4
.L_2333:
        /*00e8*/ 	.byte	0x04, 0x1e
        /*00ea*/ 	.short	(.L_2335 - .L_2334)
.L_2334:
        /*00ec*/ 	.word	0x00000000


	//----- nvinfo : EIATTR_CBANK_PARAM_SIZE
	.align		4
.L_2335:
        /*00f0*/ 	.byte	0x03, 0x19
        /*00f2*/ 	.short	0x0128


	//----- nvinfo : EIATTR_PARAM_CBANK
	.align		4
        /*00f4*/ 	.byte	0x04, 0x0a
        /*00f6*/ 	.short	(.L_2337 - .L_2336)
	.align		4
.L_2336:
        /*00f8*/ 	.word	index@(.nv.constant0._ZN10layer_norm31ln_parallel_residual_bwd_kernelINS_13Kernel_traitsIf6__halffS2_fjLj512ELj1ELj4ELj1ELj16ENS_18Kernel_traits_baseILj512EfS2_fS2_fjLj128EEEEELb1ELb0ELb1EEEvNS_9BwdParamsE)
        /*00fc*/ 	.short	0x0210
        /*00fe*/ 	.short	0x0128


	//----- nvinfo : EIATTR_SW_WAR
	.align		4
.L_2337:
        /*0100*/ 	.byte	0x04, 0x36
        /*0102*/ 	.short	(.L_2339 - .L_2338)
.L_2338:
        /*0104*/ 	.word	0x00000008
.L_2339:


//--------------------- .nv.info._ZN10layer_norm22ln_bwd_finalize_kernelINS_22Kernel_traits_finalizeILj512Ef6__halffS2_fjLb0ELj1024ELj4ENS_18Kernel_traits_baseILj512EfS2_fS2_fjLj1024EEEEELb0ELb0EEEvNS_9BwdParamsE --------------------------
	.section	.nv.info._ZN10layer_norm22ln_bwd_finalize_kernelINS_22Kernel_traits_finalizeILj512Ef6__halffS2_fjLb0ELj1024ELj4ENS_18Kernel_traits_baseILj512EfS2_fS2_fjLj1024EEEEELb0ELb0EEEvNS_9BwdParamsE,"",@"SHT_CUDA_INFO"
	.sectionflags	@""
	.align	4


	//----- nvinfo : EIATTR_CUDA_API_VERSION
	.align		4
        /*0000*/ 	.byte	0x04, 0x37
        /*0002*/ 	.short	(.L_2341 - .L_2340)
.L_2340:
        /*0004*/ 	.word	0x00000082


	//----- nvinfo : EIATTR_KPARAM_INFO
	.align		4
.L_2341:
        /*0008*/ 	.byte	0x04, 0x17
        /*000a*/ 	.short	(.L_2343 - .L_2342)
.L_2342:
        /*000c*/ 	.word	0x00000000
        /*0010*/ 	.short	0x0000
        /*0012*/ 	.short	0x0000
        /*0014*/ 	.byte	0x00, 0xf0, 0xa1, 0x04


	//----- nvinfo : EIATTR_SPARSE_MMA_MASK
	.align		4
.L_2343:
        /*0018*/ 	.byte	0x03, 0x50
        /*001a*/ 	.short	0x0000


	//----- nvinfo : EIATTR_MAXREG_COUNT
	.align		4
        /*001c*/ 	.byte	0x03, 0x1b
        /*001e*/ 	.short	0x0040


	//----- nvinfo : EIATTR_NUM_BARRIERS
	.align		4
        /*0020*/ 	.byte	0x02, 0x4c
        /*0022*/ 	.byte	0x01
	.zero		1


	//----- nvinfo : EIATTR_MERCURY_ISA_VERSION
	.align		4
        /*0024*/ 	.byte	0x03, 0x5f
        /*0026*/ 	.short	0x0101


	//----- nvinfo : EIATTR_COOP_GROUP_MASK_REGIDS
	.align		4
        /*0028*/ 	.byte	0x04, 0x29
        /*002a*/ 	.short	(.L_2345 - .L_2344)


	//   ....[0]....
.L_2344:
        /*002c*/ 	.word	0xffffffff


	//   ....[1]....
        /*0030*/ 	.word	0xffffffff


	//   ....[2]....
        /*0034*/ 	.word	0xffffffff


	//   ....[3]....
        /*0038*/ 	.word	0xffffffff


	//   ....[4]....
        /*003c*/ 	.word	0xffffffff


	//   ....[5]....
        /*0040*/ 	.word	0xffffffff


	//   ....[6]....
        /*0044*/ 	.word	0xffffffff


	//   ....[7]....
        /*0048*/ 	.word	0xffffffff


	//   ....[8]....
        /*004c*/ 	.word	0xffffffff


	//   ....[9]....
        /*0050*/ 	.word	0xffffffff


	//   ....[10]....
        /*0054*/ 	.word	0x05000013


	//   ....[11]....
        /*0058*/ 	.word	0x05000013


	//   ....[12]....
        /*005c*/ 	.word	0x05000013


	//   ....[13]....
        /*0060*/ 	.word	0x05000013


	//   ....[14]....
        /*0064*/ 	.word	0x05000013


	//   ....[15]....
        /*0068*/ 	.word	0x05000013


	//   ....[16]....
        /*006c*/ 	.word	0x05000013


	//   ....[17]....
        /*0070*/ 	.word	0x05000013


	//   ....[18]....
        /*0074*/ 	.word	0x05000013


	//   ....[19]....
        /*0078*/ 	.word	0x05000013


	//----- nvinfo : EIATTR_COOP_GROUP_INSTR_OFFSETS
	.align		4
.L_2345:
        /*007c*/ 	.byte	0x04, 0x28
        /*007e*/ 	.short	(.L_2347 - .L_2346)


	//   ....[0]....
.L_2346:
        /*0080*/ 	.word	0x000008e0


	//   ....[1]....
        /*0084*/ 	.word	0x000008f0


	//   ....[2]....
        /*0088*/ 	.word	0x00000920


	//   ....[3]....
        /*008c*/ 	.word	0x00000930


	//   ....[4]....
        /*0090*/ 	.word	0x00000960


	//   ....[5]....
        /*0094*/ 	.word	0x00000970


	//   ....[6]....
        /*0098*/ 	.word	0x000009a0


	//   ....[7]....
        /*009c*/ 	.word	0x000009b0


	//   ....[8]....
        /*00a0*/ 	.word	0x000009e0


	//   ....[9]....
        /*00a4*/ 	.word	0x000009f0


	//   ....[10]....
        /*00a8*/ 	.word	0x00000bf0


	//   ....[11]....
        /*00ac*/ 	.word	0x00000c60


	//   ....[12]....
        /*00b0*/ 	.word	0x00000cd0


	//   ....[13]....
        /*00b4*/ 	.word	0x00000d40


	//   ....[14]....
        /*00b8*/ 	.word	0x00000db0


	//   ....[15]....
        /*00bc*/ 	.word	0x00000e10


	//   ....[16]....
        /*00c0*/ 	.word	0x00000e80


	//   ....[17]....
        /*00c4*/ 	.word	0x00000ef0


	//   ....[18]....
        /*00c8*/ 	.word	0x00000f60


	//   ....[19]....
        /*00cc*/ 	.word	0x00000fd0


	//----- nvinfo : EIATTR_EXIT_INSTR_OFFSETS
	.align		4
.L_2347:
        /*00d0*/ 	.byte	0x04, 0x1c
        /*00d2*/ 	.short	(.L_2349 - .L_2348)


	//   ....[0]....
.L_2348:
        /*00d4*/ 	.word	0x00000070


	//   ....[1]....
        /*00d8*/ 	.word	0x00000b90


	//----- nvinfo : EIATTR_MAX_THREADS
	.align		4
.L_2349:
        /*00dc*/ 	.byte	0x04, 0x05
        /*00de*/ 	.short	(.L_2351 - .L_2350)
.L_2350:
        /*00e0*/ 	.word	0x00000400
        /*00e4*/ 	.word	0x00000001
        /*00e8*/ 	.word	0x00000001


	//----- nvinfo : EIATTR_CRS_STACK_SIZE
	.align		4
.L_2351:
        /*00ec*/ 	.byte	0x04, 0x1e
        /*00ee*/ 	.short	(.L_2353 - .L_2352)
.L_2352:
        /*00f0*/ 	.word	0x00000000


	//----- nvinfo : EIATTR_CBANK_PARAM_SIZE
	.align		4
.L_2353:
        /*00f4*/ 	.byte	0x03, 0x19
        /*00f6*/ 	.short	0x0128


	//----- nvinfo : EIATTR_PARAM_CBANK
	.align		4
        /*00f8*/ 	.byte	0x04, 0x0a
        /*00fa*/ 	.short	(.L_2355 - .L_2354)
	.align		4
.L_2354:
        /*00fc*/ 	.word	index@(.nv.constant0._ZN10layer_norm22ln_bwd_finalize_kernelINS_22Kernel_traits_finalizeILj512Ef6__halffS2_fjLb0ELj1024ELj4ENS_18Kernel_traits_baseILj512EfS2_fS2_fjLj1024EEEEELb0ELb0EEEvNS_9BwdParamsE)
        /*0100*/ 	.short	0x0210
        /*0102*/ 	.short	0x0128


	//----- nvinfo : EIATTR_SW_WAR
	.align		4
.L_2355:
        /*0104*/ 	.byte	0x04, 0x36
        /*0106*/ 	.short	(.L_2357 - .L_2356)
.L_2356:
        /*0108*/ 	.word	0x00000008
.L_2357:


//--------------------- .nv.info._ZN10layer_norm40ln_parallel_residual_bwd_finalize_kernelINS_22Kernel_traits_finalizeILj512Ef6__halffS2_fjLb0ELj1024ELj4ENS_18Kernel_traits_baseILj512EfS2_fS2_fjLj1024EEEEELb0EEEvNS_9BwdParamsE --------------------------
	.section	.nv.info._ZN10layer_norm40ln_parallel_residual_bwd_finalize_kernelINS_22Kernel_traits_finalizeILj512Ef6__halffS2_fjLb0ELj1024ELj4ENS_18Kernel_traits_baseILj512EfS2_fS2_fjLj1024EEEEELb0EEEvNS_9BwdParamsE,"",@"SHT_CUDA_INFO"
	.sectionflags	@""
	.align	4


	//----- nvinfo : EIATTR_CUDA_API_VERSION
	.align		4
        /*0000*/ 	.byte	0x04, 0x37
        /*0002*/ 	.short	(.L_2359 - .L_2358)
.L_2358:
        /*0004*/ 	.word	0x00000082


	//----- nvinfo : EIATTR_KPARAM_INFO
	.align		4
.L_2359:
        /*0008*/ 	.byte	0x04, 0x17
        /*000a*/ 	.short	(.L_2361 - .L_2360)
.L_2360:
        /*000c*/ 	.word	0x00000000
        /*0010*/ 	.short	0x0000
        /*0012*/ 	.short	0x0000
        /*0014*/ 	.byte	0x00, 0xf0, 0xa1, 0x04


	//----- nvinfo : EIATTR_SPARSE_MMA_MASK
	.align		4
.L_2361:
        /*0018*/ 	.byte	0x03, 0x50
        /*001a*/ 	.short	0x0000


	//----- nvinfo : EIATTR_MAXREG_COUNT
	.align		4
        /*001c*/ 	.byte	0x03, 0x1b
        /*001e*/ 	.short	0x0040


	//----- nvinfo : EIATTR_NUM_BARRIERS
	.align		4
        /*0020*/ 	.byte	0x02, 0x4c
        /*0022*/ 	.byte	0x01
	.zero		1


	//----- nvinfo : EIATTR_MERCURY_ISA_VERSION
	.align		4
        /*0024*/ 	.byte	0x03, 0x5f
        /*0026*/ 	.short	0x0101


	//----- nvinfo : EIATTR_COOP_GROUP_MASK_REGIDS
	.align		4
        /*0028*/ 	.byte	0x04, 0x29
        /*002a*/ 	.short	(.L_2363 - .L_2362)


	//   ....[0]....
.L_2362:
        /*002c*/ 	.word	0xffffffff


	//   ....[1]....
        /*0030*/ 	.word	0xffffffff


	//   ....[2]....
        /*0034*/ 	.word	0xffffffff


	//   ....[3]....
        /*0038*/ 	.word	0xffffffff


	//   ....[4]....
        /*003c*/ 	.word	0xffffffff


	//   ....[5]....
        /*0040*/ 	.word	0xffffffff


	//   ....[6]....
        /*0044*/ 	.word	0xffffffff


	//   ....[7]....
        /*0048*/ 	.word	0xffffffff


	//   ....[8]....
        /*004c*/ 	.word	0xffffffff


	//   ....[9]....
        /*0050*/ 	.word	0xffffffff


	//   ....[10]....
        /*0054*/ 	.word	0xffffffff


	//   ....[11]....
        /*0058*/ 	.word	0xffffffff


	//   ....[12]....
        /*005c*/ 	.word	0xffffffff


	//   ....[13]....
        /*0060*/ 	.word	0xffffffff


	//   ....[14]....
        /*0064*/ 	.word	0xffffffff


	//   ....[15]....
        /*0068*/ 	.word	0xffffffff


	//   ....[16]....
        /*006c*/ 	.word	0xffffffff


	//   ....[17]....
        /*0070*/ 	.word	0xffffffff


	//   ....[18]....
        /*0074*/ 	.word	0xffffffff


	//   ....[19]....
        /*0078*/ 	.word	0xffffffff


	//   ....[20]....
        /*007c*/ 	.word	0x0500000c


	//   ....[21]....
        /*0080*/ 	.word	0x0500000c


	//   ....[22]....
        /*0084*/ 	.word	0x0500000c


	//   ....[23]....
        /*0088*/ 	.word	0x0500000c


	//   ....[24]....
        /*008c*/ 	.word	0x0500000c


	//   ....[25]....
        /*0090*/ 	.word	0x0500000c


	//   ....[26]....
        /*0094*/ 	.word	0x0500000c


	//   ....[27]....
        /*0098*/ 	.word	0x0500000c


	//   ....[28]....
        /*009c*/ 	.word	0x0500000c


	//   ....[29]....
        /*00a0*/ 	.word	0x0500000c


	//   ....[30]....
        /*00a4*/ 	.word	0x0500000c


	//   ....[31]....
        /*00a8*/ 	.word	0x0500000c


	//   ....[32]....
        /*00ac*/ 	.word	0x0500000c


	//   ....[33]....
        /*00b0*/ 	.word	0x0500000c


	//   ....[34]....
        /*00b4*/ 	.word	0x0500000c


	//   ....[35]....
        /*00b8*/ 	.word	0x0500000c


	//   ....[36]....
        /*00bc*/ 	.word	0x0500000c


	//   ....[37]....
        /*00c0*/ 	.word	0x0500000c


	//   ....[38]....
        /*00c4*/ 	.word	0x0500000c


	//   ....[39]....
        /*00c8*/ 	.word	0x0500000c


	//----- nvinfo : EIATTR_COOP_GROUP_INSTR_OFFSETS
	.align		4
.L_2363:
        /*00cc*/ 	.byte	0x04, 0x28
        /*00ce*/ 	.short	(.L_2365 - .L_2364)


	//   ....[0]....
.L_2364:
        /*00d0*/ 	.word	0x00000ce0


	//   ....[1]....
        /*00d4*/ 	.word	0x00000cf0


	//   ....[2]....
        /*00d8*/ 	.word	0x00000d00


	//   ....[3]....
        /*00dc*/ 	.word	0x00000d10


	//   ....[4]....
        /*00e0*/ 	.word	0x00000d40


	//   ....[5]....
        /*00e4*/ 	.word	0x00000d70


	//   ....[6]....
        /*00e8*/ 	.word	0x00000d80


	//   ....[7]....
        /*00ec*/ 	.word	0x00000d90


	//   ....[8]....
        /*00f0*/ 	.word	0x00000db0


	//   ....[9]....
        /*00f4*/ 	.word	0x00000df0


	//   ....[10]....
        /*00f8*/ 	.word	0x00000e00


	//   ....[11]....
        /*00fc*/ 	.word	0x00000e10


	//   ....[12]....
        /*0100*/ 	.word	0x00000e30


	//   ....[13]....
        /*0104*/ 	.word	0x00000e70


	//   ....[14]....
        /*0108*/ 	.word	0x00000e80


	//   ....[15]....
        /*010c*/ 	.word	0x00000e90


	//   ....[16]....
        /*0110*/ 	.word	0x00000eb0


	//   ....[17]....
        /*0114*/ 	.word	0x00000ee0


	//   ....[18]....
        /*0118*/ 	.word	0x00000f00


	//   ....[19]....
        /*011c*/ 	.word	0x00000f10


	//   ....[20]....
        /*0120*/ 	.word	0x000011f0


	//   ....[21]....
        /*0124*/ 	.word	0x00001250


	//   ....[22]....
        /*0128*/ 	.word	0x000012b0


	//   ....[23]....
        /*012c*/ 	.word	0x00001310


	//   ....[24]....
        /*0130*/ 	.word	0x00001370


	//   ....[25]....
        /*0134*/ 	.word	0x000013d0


	//   ....[26]....
        /*0138*/ 	.word	0x00001440


	//   ....[27]....
        /*013c*/ 	.word	0x000014b0


	//   ....[28]....
        /*0140*/ 	.word	0x00001520


	//   ....[29]....
        /*0144*/ 	.word	0x00001590


	//   ....[30]....
        /*0148*/ 	.word	0x000015f0


	//   ....[31]....
        /*014c*/ 	.word	0x00001660


	//   ....[32]....
        /*0150*/ 	.word	0x000016d0


	//   ....[33]....
        /*0154*/ 	.word	0x00001740


	//   ....[34]....
        /*0158*/ 	.word	0x000017b0


	//   ....[35]....
        /*015c*/ 	.word	0x00001810


	//   ....[36]....
        /*0160*/ 	.word	0x00001880


	//   ....[37]....
        /*0164*/ 	.word	0x000018f0


	//   ....[38]....
        /*0168*/ 	.word	0x00001960


	//   ....[39]....
        /*016c*/ 	.word	0x000019d0


	//----- nvinfo : EIATTR_EXIT_INSTR_OFFSETS
	.align		4
.L_2365:
        /*0170*/ 	.byte	0x04, 0x1c
        /*0172*/ 	.short	(.L_2367 - .L_2366)


	//   ....[0]....
.L_2366:
        /*0174*/ 	.word	0x00000070


	//   ....[1]....
        /*0178*/ 	.word	0x00001190


	//----- nvinfo : EIATTR_MAX_THREADS
	.align		4
.L_2367:
        /*017c*/ 	.byte	0x04, 0x05
        /*017e*/ 	.short	(.L_2369 - .L_2368)
.L_2368:
        /*0180*/ 	.word	0x00000400
        /*0184*/ 	.word	0x00000001
        /*0188*/ 	.word	0x00000001


	//----- nvinfo : EIATTR_CRS_STACK_SIZE
	.align		4
.L_2369:
        /*018c*/ 	.byte	0x04, 0x1e
        /*018e*/ 	.short	(.L_2371 - .L_2370)
.L_2370:
        /*0190*/ 	.word	0x00000000


	//----- nvinfo : EIATTR_CBANK_PARAM_SIZE
	.align		4
.L_2371:
        /*0194*/ 	.byte	0x03, 0x19
        /*0196*/ 	.short	0x0128


	//----- nvinfo : EIATTR_PARAM_CBANK
	.align		4
        /*0198*/ 	.byte	0x04, 0x0a
        /*019a*/ 	.short	(.L_2373 - .L_2372)
	.align		4
.L_2372:
        /*019c*/ 	.word	index@(.nv.constant0._ZN10layer_norm40ln_parallel_residual_bwd_finalize_kernelINS_22Kernel_traits_finalizeILj512Ef6__halffS2_fjLb0ELj1024ELj4ENS_18Kernel_traits_baseILj512EfS2_fS2_fjLj1024EEEEELb0EEEvNS_9BwdParamsE)
        /*01a0*/ 	.short	0x0210
        /*01a2*/ 	.short	0x0128


	//----- nvinfo : EIATTR_SW_WAR
	.align		4
.L_2373:
        /*01a4*/ 	.byte	0x04, 0x36
        /*01a6*/ 	.short	(.L_2375 - .L_2374)
.L_2374:
        /*01a8*/ 	.word	0x00000008
.L_2375:


//--------------------- .nv.info._ZN10layer_norm31ln_parallel_residual_bwd_kernelINS_13Kernel_traitsIf6__halffS2_fjLj512ELj1ELj4ELj1ELj16ENS_18Kernel_traits_baseILj512EfS2_fS2_fjLj128EEEEELb1ELb1ELb0EEEvNS_9BwdParamsE --------------------------
	.section	.nv.info._ZN10layer_norm31ln_parallel_residual_bwd_kernelINS_13Kernel_traitsIf6__halffS2_fjLj512ELj1ELj4ELj1ELj16ENS_18Kernel_traits_baseILj512EfS2_fS2_fjLj128EEEEELb1ELb1ELb0EEEvNS_9BwdParamsE,"",@"SHT_CUDA_INFO"
	.sectionflags	@""
	.align	4


	//----- nvinfo : EIATTR_CUDA_API_VERSION
	.align		4
        /*0000*/ 	.byte	0x04, 0x37
        /*0002*/ 	.short	(.L_2377 - .L_2376)
.L_2376:
        /*0004*/ 	.word	0x00000082


	//----- nvinfo : EIATTR_KPARAM_INFO
	.align		4
.L_2377:
        /*0008*/ 	.byte	0x04, 0x17
        /*000a*/ 	.short	(.L_2379 - .L_2378)
.L_2378:
        /*000c*/ 	.word	0x00000000
        /*0010*/ 	.short	0x0000
        /*0012*/ 	.short	0x0000
        /*0014*/ 	.byte	0x00, 0xf0, 0xa1, 0x04


	//----- nvinfo : EIATTR_SPARSE_MMA_MASK
	.align		4
.L_2379:
        /*0018*/ 	.byte	0x03, 0x50
        /*001a*/ 	.short	0x0000


	//----- nvinfo : EIATTR_MAXREG_COUNT
	.align		4
        /*001c*/ 	.byte	0x03, 0x1b
        /*001e*/ 	.short	0x00ff


	//----- nvinfo : EIATTR_NUM_BARRIERS
	.align		4
        /*0020*/ 	.byte	0x02, 0x4c
        /*0022*/ 	.byte	0x01
	.zero		1


	//----- nvinfo : EIATTR_MERCURY_ISA_VERSION
	.align		4
        /*0024*/ 	.byte	0x03, 0x5f
        /*0026*/ 	.short	0x0101


	//----- nvinfo : EIATTR_COOP_GROUP_MASK_REGIDS
	.align		4
        /*0028*/ 	.byte	0x04, 0x29
        /*002a*/ 	.short	(.L_2381 - .L_2380)


	//   ....[0]....
.L_2380:
        /*002c*/ 	.word	0xffffffff


	//   ....[1]....
        /*0030*/ 	.word	0xffffffff


	//   ....[2]....
        /*0034*/ 	.word	0xffffffff


	//   ....[3]....
        /*0038*/ 	.word	0xffffffff


	//   ....[4]....
        /*003c*/ 	.word	0xffffffff


	//   ....[5]....
        /*0040*/ 	.word	0xffffffff


	//   ....[6]....
        /*0044*/ 	.word	0xffffffff


	//   ....[7]....
        /*0048*/ 	.word	0xffffffff


	//   ....[8]....
        /*004c*/ 	.word	0xffffffff


	//   ....[9]....
        /*0050*/ 	.word	0xffffffff


	//   ....[10]....
        /*0054*/ 	.word	0x05000060


	//   ....[11]....
        /*0058*/ 	.word	0x05000060


	//   ....[12]....
        /*005c*/ 	.word	0x05000060


	//   ....[13]....
        /*0060*/ 	.word	0x05000060


	//   ....[14]....
        /*0064*/ 	.word	0x05000060


	//   ....[15]....
        /*0068*/ 	.word	0x05000060


	//   ....[16]....
        /*006c*/ 	.word	0x05000060


	//   ....[17]....
        /*0070*/ 	.word	0x05000060


	//   ....[18]....
        /*0074*/ 	.word	0x05000060


	//   ....[19]....
        /*0078*/ 	.word	0x05000060


	//----- nvinfo : EIATTR_COOP_GROUP_INSTR_OFFSETS
	.align		4
.L_2381:
        /*007c*/ 	.byte	0x04, 0x28
        /*007e*/ 	.short	(.L_2383 - .L_2382)


	//   ....[0]....
.L_2382:
        /*0080*/ 	.word	0x00001000


	//   ....[1]....
        /*0084*/ 	.word	0x00001010


	//   ....[2]....
        /*0088*/ 	.word	0x00001040


	//   ....[3]....
        /*008c*/ 	.word	0x00001050


	//   ....[4]....
        /*0090*/ 	.word	0x00001080


	//   ....[5]....
        /*0094*/ 	.word	0x00001090


	//   ....[6]....
        /*0098*/ 	.word	0x000010c0


	//   ....[7]....
        /*009c*/ 	.word	0x000010d0


	//   ....[8]....
        /*00a0*/ 	.word	0x00001100


	//   ....[9]....
        /*00a4*/ 	.word	0x00001110


	//   ....[10]....
        /*00a8*/ 	.word	0x00002a30


	//   ....[11]....
        /*00ac*/ 	.word	0x00002ac0


	//   ....[12]....
        /*00b0*/ 	.word	0x00002b30


	//   ....[13]....
        /*00b4*/ 	.word	0x00002b90


	//   ....[14]....
        /*00b8*/ 	.word	0x00002c00


	//   ....[15]....
        /*00bc*/ 	.word	0x00002c60


	//   ....[16]....
        /*00c0*/ 	.word	0x00002cd0


	//   ....[17]....
        /*00c4*/ 	.word	0x00002d30


	//   ....[18]....
        /*00c8*/ 	.word	0x00002da0


	//   ....[19]....
        /*00cc*/ 	.word	0x00002e00


	//----- nvinfo : EIATTR_EXIT_INSTR_OFFSETS
	.align		4
.L_2383:
        /*00d0*/ 	.byte	0x04, 0x1c
        /*00d2*/ 	.short	(.L_2385 - .L_2384)


	//   ....[0]....
.L_2384:
        /*00d4*/ 	.word	0x00002990


	//   ....[1]....
        /*00d8*/ 	.word	0x000029c0


	//----- nvinfo : EIATTR_MAX_THREADS
	.align		4
.L_2385:
        /*00dc*/ 	.byte	0x04, 0x05
        /*00de*/ 	.short	(.L_2387 - .L_2386)
.L_2386:
        /*00e0*/ 	.word	0x00000080
        /*00e4*/ 	.word	0x00000001
        /*00e8*/ 	.word	0x00000001


	//----- nvinfo : EIATTR_CRS_STACK_SIZE
	.align		4
.L_2387:
        /*00ec*/ 	.byte	0x04, 0x1e
        /*00ee*/ 	.short	(.L_2389 - .L_2388)
.L_2388:
        /*00f0*/ 	.word	0x00000000


	//----- nvinfo : EIATTR_CBANK_PARAM_SIZE
	.align		4
.L_2389:
        /*00f4*/ 	.byte	0x03, 0x19
        /*00f6*/ 	.short	0x0128


	//----- nvinfo : EIATTR_PARAM_CBANK
	.align		4
        /*00f8*/ 	.byte	0x04, 0x0a
        /*00fa*/ 	.short	(.L_2391 - .L_2390)
	.align		4
.L_2390:
        /*00fc*/ 	.word	index@(.nv.constant0._ZN10layer_norm31ln_parallel_residual_bwd_kernelINS_13Kernel_traitsIf6__halffS2_fjLj512ELj1ELj4ELj1ELj16ENS_18Kernel_traits_baseILj512EfS2_fS2_fjLj128EEEEELb1ELb1ELb0EEEvNS_9BwdParamsE)
        /*0100*/ 	.short	0x0210
        /*0102*/ 	.short	0x0128


	//----- nvinfo : EIATTR_SW_WAR
	.align		4
.L_2391:
        /*0104*/ 	.byte	0x04, 0x36
        /*0106*/ 	.short	(.L_2393 - .L_2392)
.L_2392:
        /*0108*/ 	.word	0x00000008
.L_2393:


//--------------------- .nv.info._ZN10layer_norm22ln_bwd_finalize_kernelINS_22Kernel_traits_finalizeILj512Ef6__halffS2_fjLb0ELj1024ELj4ENS_18Kernel_traits_baseILj512EfS2_fS2_fjLj1024EEEEELb0ELb1EEEvNS_9BwdParamsE --------------------------
	.section	.nv.info._ZN10layer_norm22ln_bwd_finalize_kernelINS_22Kernel_traits_finalizeILj512Ef6__halffS2_fjLb0ELj1024ELj4ENS_18Kernel_traits_baseILj512EfS2_fS2_fjLj1024EEEEELb0ELb1EEEvNS_9BwdParamsE,"",@"SHT_CUDA_INFO"
	.sectionflags	@""
	.align	4


	//----- nvinfo : EIATTR_CUDA_API_VERSION
	.align		4
        /*0000*/ 	.byte	0x04, 0x37
        /*0002*/ 	.short	(.L_2395 - .L_2394)
.L_2394:
        /*0004*/ 	.word	0x00000082


	//----- nvinfo : EIATTR_KPARAM_INFO
	.align		4
.L_2395:
        /*0008*/ 	.byte	0x04, 0x17
        /*000a*/ 	.short	(.L_2397 - .L_2396)
.L_2396:
        /*000c*/ 	.word	0x00000000
        /*0010*/ 	.short	0x0000
        /*0012*/ 	.short	0x0000
        /*0014*/ 	.byte	0x00, 0xf0, 0xa1, 0x04


	//----- nvinfo : EIATTR_SPARSE_MMA_MASK
	.align		4
.L_2397:
        /*0018*/ 	.byte	0x03, 0x50
        /*001a*/ 	.short	0x0000


	//----- nvinfo : EIATTR_MAXREG_COUNT
	.align		4
        /*001c*/ 	.byte	0x03, 0x1b
        /*001e*/ 	.short	0x0040


	//----- nvinfo : EIATTR_NUM_BARRIERS
	.align		4
        /*0020*/ 	.byte	0x02, 0x4c
        /*0022*/ 	.byte	0x01
	.zero		1


	//----- nvinfo : EIATTR_MERCURY_ISA_VERSION
	.align		4
        /*0024*/ 	.byte	0x03, 0x5f
        /*0026*/ 	.short	0x0101


	//----- nvinfo : EIATTR_COOP_GROUP_MASK_REGIDS
	.align		4
        /*0028*/ 	.byte	0x04, 0x29
        /*002a*/ 	.short	(.L_2399 - .L_2398)


	//   ....[0]....
.L_2398:
        /*002c*/ 	.word	0xffffffff


	//   ....[1]....
        /*0030*/ 	.word	0xffffffff


	//   ....[2]....
        /*0034*/ 	.word	0xffffffff


	//   ....[3]....
        /*0038*/ 	.word	0xffffffff


	//   ....[4]....
        /*003c*/ 	.word	0xffffffff


	//   ....[5]....
        /*0040*/ 	.word	0xffffffff


	//   ....[6]....
        /*0044*/ 	.word	0xffffffff


	//   ....[7]....
        /*0048*/ 	.word	0xffffffff


	//   ....[8]....
        /*004c*/ 	.word	0xffffffff


	//   ....[9]....
        /*0050*/ 	.word	0xffffffff


	//   ....[10]....
        /*0054*/ 	.word	0x05000011


	//   ....[11]....
        /*0058*/ 	.word	0x05000011


	//   ....[12]....
        /*005c*/ 	.word	0x05000011


	//   ....[13]....
        /*0060*/ 	.word	0x05000011


	//   ....[14]....
        /*0064*/ 	.word	0x05000011


	//   ....[15]....
        /*0068*/ 	.word	0x05000011


	//   ....[16]....
        /*006c*/ 	.word	0x05000011


	//   ....[17]....
        /*0070*/ 	.word	0x05000011


	//   ....[18]....
        /*0074*/ 	.word	0x05000011


	//   ....[19]....
        /*0078*/ 	.word	0x05000011


	//----- nvinfo : EIATTR_COOP_GROUP_INSTR_OFFSETS
	.align		4
.L_2399:
        /*007c*/ 	.byte	0x04, 0x28
        /*007e*/ 	.short	(.L_2401 - .L_2400)


	//   ....[0]....
.L_2400:
        /*0080*/ 	.word	0x000008e0


	//   ....[1]....
        /*0084*/ 	.word	0x000008f0


	//   ....[2]....
        /*0088*/ 	.word	0x00000920


	//   ....[3]....
        /*008c*/ 	.word	0x00000930


	//   ....[4]....
        /*0090*/ 	.word	0x00000960


	//   ....[5]....
        /*0094*/ 	.word	0x00000970


	//   ....[6]....
        /*0098*/ 	.word	0x000009a0


	//   ....[7]....
        /*009c*/ 	.word	0x000009b0


	//   ....[8]....
        /*00a0*/ 	.word	0x000009e0


	//   ....[9]....
        /*00a4*/ 	.word	0x000009f0


	//   ....[10]....
        /*00a8*/ 	.word	0x00000ba0


	//   ....[11]....
        /*00ac*/ 	.word	0x00000c10


	//   ....[12]....
        /*00b0*/ 	.word	0x00000c80


	//   ....[13]....
        /*00b4*/ 	.word	0x00000cf0


	//   ....[14]....
        /*00b8*/ 	.word	0x00000d60


	//   ....[15]....
        /*00bc*/ 	.word	0x00000dc0


	//   ....[16]....
        /*00c0*/ 	.word	0x00000e30


	//   ....[17]....
        /*00c4*/ 	.word	0x00000ea0


	//   ....[18]....
        /*00c8*/ 	.word	0x00000f10


	//   ....[19]....
        /*00cc*/ 	.word	0x00000f80


	//----- nvinfo : EIATTR_EXIT_INSTR_OFFSETS
	.align		4
.L_2401:
        /*00d0*/ 	.byte	0x04, 0x1c
        /*00d2*/ 	.short	(.L_2403 - .L_2402)


	//   ....[0]....
.L_2402:
        /*00d4*/ 	.word	0x00000070


	//   ....[1]....
        /*00d8*/ 	.word	0x00000b40


	//----- nvinfo : EIATTR_MAX_THREADS
	.align		4
.L_2403:
        /*00dc*/ 	.byte	0x04, 0x05
        /*00de*/ 	.short	(.L_2405 - .L_2404)
.L_2404:
        /*00e0*/ 	.word	0x00000400
        /*00e4*/ 	.word	0x00000001
        /*00e8*/ 	.word	0x00000001


	//----- nvinfo : EIATTR_CRS_STACK_SIZE
	.align		4
.L_2405:
        /*00ec*/ 	.byte	0x04, 0x1e
        /*00ee*/ 	.short	(.L_2407 - .L_2406)
.L_2406:
        /*00f0*/ 	.word	0x00000000


	//----- nvinfo : EIATTR_CBANK_PARAM_SIZE
	.align		4
.L_2407:
        /*00f4*/ 	.byte	0x03, 0x19
        /*00f6*/ 	.short	0x0128


	//----- nvinfo : EIATTR_PARAM_CBANK
	.align		4
        /*00f8*/ 	.byte	0x04, 0x0a
        /*00fa*/ 	.short	(.L_2409 - .L_2408)
	.align		4
.L_2408:
        /*00fc*/ 	.word	index@(.nv.constant0._ZN10layer_norm22ln_bwd_finalize_kernelINS_22Kernel_traits_finalizeILj512Ef6__halffS2_fjLb0ELj1024ELj4ENS_18Kernel_traits_baseILj512EfS2_fS2_fjLj1024EEEEELb0ELb1EEEvNS_9BwdParamsE)
        /*0100*/ 	.short	0x0210
        /*0102*/ 	.short	0x0128


	//----- nvinfo : EIATTR_SW_WAR
	.align		4
.L_2409:
        /*0104*/ 	.byte	0x04, 0x36
        /*0106*/ 	.short	(.L_2411 - .L_2410)
.L_2410:
        /*0108*/ 	.word	0x00000008
.L_2411:


//--------------------- .nv.info._ZN10layer_norm40ln_parallel_residual_bwd_finalize_kernelINS_22Kernel_traits_finalizeILj512Ef6__halffS2_fjLb0ELj1024ELj4ENS_18Kernel_traits_baseILj512EfS2_fS2_fjLj1024EEEEELb1EEEvNS_9BwdParamsE --------------------------
	.section	.nv.info._ZN10layer_norm40ln_parallel_residual_bwd_finalize_kernelINS_22Kernel_traits_finalizeILj512Ef6__halffS2_fjLb0ELj1024ELj4ENS_18Kernel_traits_baseILj512EfS2_fS2_fjLj1024EEEEELb1EEEvNS_9BwdParamsE,"",@"SHT_CUDA_INFO"
	.sectionflags	@""
	.align	4


	//----- nvinfo : EIATTR_CUDA_API_VERSION
	.align		4
        /*0000*/ 	.byte	0x04, 0x37
        /*0002*/ 	.short	(.L_2413 - .L_2412)
.L_2412:
        /*0004*/ 	.word	0x00000082


	//----- nvinfo : EIATTR_KPARAM_INFO
	.align		4
.L_2413:
        /*0008*/ 	.byte	0x04, 0x17
        /*000a*/ 	.short	(.L_2415 - .L_2414)
.L_2414:
        /*000c*/ 	.word	0x00000000
        /*0010*/ 	.short	0x0000
        /*0012*/ 	.short	0x0000
        /*0014*/ 	.byte	0x00, 0xf0, 0xa1, 0x04


	//----- nvinfo : EIATTR_SPARSE_MMA_MASK
	.align		4
.L_2415:
        /*0018*/ 	.byte	0x03, 0x50
        /*001a*/ 	.short	0x0000


	//----- nvinfo : EIATTR_MAXREG_COUNT
	.align		4
        /*001c*/ 	.byte	0x03, 0x1b
        /*001e*/ 	.short	0x0040


	//----- nvinfo : EIATTR_NUM_BARRIERS
	.align		4
        /*0020*/ 	.byte	0x02, 0x4c
        /*0022*/ 	.byte	0x01
	.zero		1


	//----- nvinfo : EIATTR_MERCURY_ISA_VERSION
	.align		4
        /*0024*/ 	.byte	0x03, 0x5f
        /*0026*/ 	.short	0x0101


	//----- nvinfo : EIATTR_COOP_GROUP_MASK_REGIDS
	.align		4
        /*0028*/ 	.byte	0x04, 0x29
        /*002a*/ 	.short	(.L_2417 - .L_2416)


	//   ....[0]....
.L_2416:
        /*002c*/ 	.word	0xffffffff


	//   ....[1]....
        /*0030*/ 	.word	0xffffffff


	//   ....[2]....
        /*0034*/ 	.word	0xffffffff


	//   ....[3]....
        /*0038*/ 	.word	0xffffffff


	//   ....[4]....
        /*003c*/ 	.word	0xffffffff


	//   ....[5]....
        /*0040*/ 	.word	0xffffffff


	//   ....[6]....
        /*0044*/ 	.word	0xffffffff


	//   ....[7]....
        /*0048*/ 	.word	0xffffffff


	//   ....[8]....
        /*004c*/ 	.word	0xffffffff


	//   ....[9]....
        /*0050*/ 	.word	0xffffffff


	//   ....[10]....
        /*0054*/ 	.word	0xffffffff


	//   ....[11]....
        /*0058*/ 	.word	0xffffffff


	//   ....[12]....
        /*005c*/ 	.word	0xffffffff


	//   ....[13]....
        /*0060*/ 	.word	0xffffffff


	//   ....[14]....
        /*0064*/ 	.word	0xffffffff


	//   ....[15]....
        /*0068*/ 	.word	0xffffffff


	//   ....[16]....
        /*006c*/ 	.word	0xffffffff


	//   ....[17]....
        /*0070*/ 	.word	0xffffffff


	//   ....[18]....
        /*0074*/ 	.word	0xffffffff


	//   ....[19]....
        /*0078*/ 	.word	0xffffffff


	//   ....[20]....
        /*007c*/ 	.word	0x0500000b


	//   ....[21]....
        /*0080*/ 	.word	0x0500000b


	//   ....[22]....
        /*0084*/ 	.word	0x0500000b


	//   ....[23]....
        /*0088*/ 	.word	0x0500000b


	//   ....[24]....
        /*008c*/ 	.word	0x0500000b


	//   ....[25]....
        /*0090*/ 	.word	0x0500000b


	//   ....[26]....
        /*0094*/ 	.word	0x0500000b


	//   ....[27]....
        /*0098*/ 	.word	0x0500000b


	//   ....[28]....
        /*009c*/ 	.word	0x0500000b


	//   ....[29]....
        /*00a0*/ 	.word	0x0500000b


	//   ....[30]....
        /*00a4*/ 	.word	0x0500000b


	//   ....[31]....
        /*00a8*/ 	.word	0x0500000b


	//   ....[32]....
        /*00ac*/ 	.word	0x0500000b


	//   ....[33]....
        /*00b0*/ 	.word	0x0500000b


	//   ....[34]....
        /*00b4*/ 	.word	0x0500000b


	//   ....[35]....
        /*00b8*/ 	.word	0x0500000b


	//   ....[36]....
        /*00bc*/ 	.word	0x0500000b


	//   ....[37]....
        /*00c0*/ 	.word	0x0500000b


	//   ....[38]....
        /*00c4*/ 	.word	0x0500000b


	//   ....[39]....
        /*00c8*/ 	.word	0x0500000b


	//----- nvinfo : EIATTR_COOP_GROUP_INSTR_OFFSETS
	.align		4
.L_2417:
        /*00cc*/ 	.byte	0x04, 0x28
        /*00ce*/ 	.short	(.L_2419 - .L_2418)


	//   ....[0]....
.L_2418:
        /*00d0*/ 	.word	0x00000ce0


	//   ....[1]....
        /*00d4*/ 	.word	0x00000cf0


	//   ....[2]....
        /*00d8*/ 	.word	0x00000d00


	//   ....[3]....
        /*00dc*/ 	.word	0x00000d10


	//   ....[4]....
        /*00e0*/ 	.word	0x00000d40


	//   ....[5]....
        /*00e4*/ 	.word	0x00000d70


	//   ....[6]....
        /*00e8*/ 	.word	0x00000d80


	//   ....[7]....
        /*00ec*/ 	.word	0x00000d90


	//   ....[8]....
        /*00f0*/ 	.word	0x00000db0


	//   ....[9]....
        /*00f4*/ 	.word	0x00000df0


	//   ....[10]....
        /*00f8*/ 	.word	0x00000e00


	//   ....[11]....
        /*00fc*/ 	.word	0x00000e10


	//   ....[12]....
        /*0100*/ 	.word	0x00000e30


	//   ....[13]....
        /*0104*/ 	.word	0x00000e70


	//   ....[14]....
        /*0108*/ 	.word	0x00000e80


	//   ....[15]....
        /*010c*/ 	.word	0x00000e90


	//   ....[16]....
        /*0110*/ 	.word	0x00000eb0


	//   ....[17]....
        /*0114*/ 	.word	0x00000ee0


	//   ....[18]....
        /*0118*/ 	.word	0x00000f00


	//   ....[19]....
        /*011c*/ 	.word	0x00000f10


	//   ....[20]....
        /*0120*/ 	.word	0x000011d0


	//   ....[21]....
        /*0124*/ 	.word	0x00001230


	//   ....[22]....
        /*0128*/ 	.word	0x00001290


	//   ....[23]....
        /*012c*/ 	.word	0x000012f0


	//   ....[24]....
        /*0130*/ 	.word	0x00001350


	//   ....[25]....
        /*0134*/ 	.word	0x000013b0


	//   ....[26]....
        /*0138*/ 	.word	0x00001420


	//   ....[27]....
        /*013c*/ 	.word	0x00001490


	//   ....[28]....
        /*0140*/ 	.word	0x00001500


	//   ....[29]....
        /*0144*/ 	.word	0x00001570


	//   ....[30]....
        /*0148*/ 	.word	0x000015d0


	//   ....[31]....
        /*014c*/ 	.word	0x00001640


	//   ....[32]....
        /*0150*/ 	.word	0x000016b0


	//   ....[33]....
        /*0154*/ 	.word	0x00001720


	//   ....[34]....
        /*0158*/ 	.word	0x00001790


	//   ....[35]....
        /*015c*/ 	.word	0x000017f0


	//   ....[36]....
        /*0160*/ 	.word	0x00001860


	//   ....[37]....
        /*0164*/ 	.word	0x000018d0


	//   ....[38]....
        /*0168*/ 	.word	0x00001940


	//   ....[39]....
        /*016c*/ 	.word	0x000019b0


	//----- nvinfo : EIATTR_EXIT_INSTR_OFFSETS
	.align		4
.L_2419:
        /*0170*/ 	.byte	0x04, 0x1c
        /*0172*/ 	.short	(.L_2421 - .L_2420)


	//   ....[0]....
.L_2420:
        /*0174*/ 	.word	0x00000070


	//   ....[1]....
        /*0178*/ 	.word	0x00001170


	//----- nvinfo : EIATTR_MAX_THREADS
	.align		4
.L_2421:
        /*017c*/ 	.byte	0x04, 0x05
        /*017e*/ 	.short	(.L_2423 - .L_2422)
.L_2422:
        /*0180*/ 	.word	0x00000400
        /*0184*/ 	.word	0x00000001
        /*0188*/ 	.word	0x00000001


	//----- nvinfo : EIATTR_CRS_STACK_SIZE
	.align		4
.L_2423:
        /*018c*/ 	.byte	0x04, 0x1e
        /*018e*/ 	.short	(.L_2425 - .L_2424)
.L_2424:
        /*0190*/ 	.word	0x00000000


	//----- nvinfo : EIATTR_CBANK_PARAM_SIZE
	.align		4
.L_2425:
        /*0194*/ 	.byte	0x03, 0x19
        /*0196*/ 	.short	0x0128


	//----- nvinfo : EIATTR_PARAM_CBANK
	.align		4
        /*0198*/ 	.byte	0x04, 0x0a
        /*019a*/ 	.short	(.L_2427 - .L_2426)
	.align		4
.L_2426:
        /*019c*/ 	.word	index@(.nv.constant0._ZN10layer_norm40ln_parallel_residual_bwd_finalize_kernelINS_22Kernel_traits_finalizeILj512Ef6__halffS2_fjLb0ELj1024ELj4ENS_18Kernel_traits_baseILj512EfS2_fS2_fjLj1024EEEEELb1EEEvNS_9BwdParamsE)
        /*01a0*/ 	.short	0x0210
        /*01a2*/ 	.short	0x0128


	//----- nvinfo : EIATTR_SW_WAR
	.align		4
.L_2427:
        /*01a4*/ 	.byte	0x04, 0x36
        /*01a6*/ 	.short	(.L_2429 - .L_2428)
.L_2428:
        /*01a8*/ 	.word	0x00000008
.L_2429:


//--------------------- .nv.info._ZN10layer_norm31ln_parallel_residual_bwd_kernelINS_13Kernel_traitsIf6__halffS2_fjLj512ELj1ELj4ELj1ELj16ENS_18Kernel_traits_baseILj512EfS2_fS2_fjLj128EEEEELb1ELb1ELb1EEEvNS_9BwdParamsE --------------------------
	.section	.nv.info._ZN10layer_norm31ln_parallel_residual_bwd_kernelINS_13Kernel_traitsIf6__halffS2_fjLj512ELj1ELj4ELj1ELj16ENS_18Kernel_traits_baseILj512EfS2_fS2_fjLj128EEEEELb1ELb1ELb1EEEvNS_9BwdParamsE,"",@"SHT_CUDA_INFO"
	.sectionflags	@""
	.align	4


	//----- nvinfo : EIATTR_CUDA_API_VERSION
	.align		4
        /*0000*/ 	.byte	0x04, 0x37
        /*0002*/ 	.short	(.L_2431 - .L_2430)
.L_2430:
        /*0004*/ 	.word	0x00000082


	//----- nvinfo : EIATTR_KPARAM_INFO
	.align		4
.L_2431:
        /*0008*/ 	.byte	0x04, 0x17
        /*000a*/ 	.short	(.L_2433 - .L_2432)
.L_2432:
        /*000c*/ 	.word	0x00000000
        /*0010*/ 	.short	0x0000
        /*0012*/ 	.short	0x0000
        /*0014*/ 	.byte	0x00, 0xf0, 0xa1, 0x04


	//----- nvinfo : EIATTR_SPARSE_MMA_MASK
	.align		4
.L_2433:
        /*0018*/ 	.byte	0x03, 0x50
        /*001a*/ 	.short	0x0000


	//----- nvinfo : EIATTR_MAXREG_COUNT
	.align		4
        /*001c*/ 	.byte	0x03, 0x1b
        /*001e*/ 	.short	0x00ff


	//----- nvinfo : EIATTR_NUM_BARRIERS
	.align		4
        /*0020*/ 	.byte	0x02, 0x4c
        /*0022*/ 	.byte	0x01
	.zero		1


	//----- nvinfo : EIATTR_MERCURY_ISA_VERSION
	.align		4
        /*0024*/ 	.byte	0x03, 0x5f
        /*0026*/ 	.short	0x0101


	//----- nvinfo : EIATTR_COOP_GROUP_MASK_REGIDS
	.align		4
        /*0028*/ 	.byte	0x04, 0x29
        /*002a*/ 	.short	(.L_2435 - .L_2434)


	//   ....[0]....
.L_2434:
        /*002c*/ 	.word	0xffffffff


	//   ....[1]....
        /*0030*/ 	.word	0xffffffff


	//   ....[2]....
        /*0034*/ 	.word	0xffffffff


	//   ....[3]....
        /*0038*/ 	.word	0xffffffff


	//   ....[4]....
        /*003c*/ 	.word	0xffffffff


	//   ....[5]....
        /*0040*/ 	.word	0xffffffff


	//   ....[6]....
        /*0044*/ 	.word	0xffffffff


	//   ....[7]....
        /*0048*/ 	.word	0xffffffff


	//   ....[8]....
        /*004c*/ 	.word	0xffffffff


	//   ....[9]....
        /*0050*/ 	.word	0xffffffff


	//   ....[10]....
        /*0054*/ 	.word	0x05000086


	//   ....[11]....
        /*0058*/ 	.word	0x05000086


	//   ....[12]....
        /*005c*/ 	.word	0x05000086


	//   ....[13]....
        /*0060*/ 	.word	0x05000086


	//   ....[14]....
        /*0064*/ 	.word	0x05000086


	//   ....[15]....
        /*0068*/ 	.word	0x05000086


	//   ....[16]....
        /*006c*/ 	.word	0x05000086


	//   ....[17]....
        /*0070*/ 	.word	0x05000086


	//   ....[18]....
        /*0074*/ 	.word	0x05000086


	//   ....[19]....
        /*0078*/ 	.word	0x05000086


	//----- nvinfo : EIATTR_COOP_GROUP_INSTR_OFFSETS
	.align		4
.L_2435:
        /*007c*/ 	.byte	0x04, 0x28
        /*007e*/ 	.short	(.L_2437 - .L_2436)


	//   ....[0]....
.L_2436:
        /*0080*/ 	.word	0x00000fb0


	//   ....[1]....
        /*0084*/ 	.word	0x00000fc0


	//   ....[2]....
        /*0088*/ 	.word	0x00000ff0


	//   ....[3]....
        /*008c*/ 	.word	0x00001000


	//   ....[4]....
        /*0090*/ 	.word	0x00001030


	//   ....[5]....
        /*0094*/ 	.word	0x00001040


	//   ....[6]....
        /*0098*/ 	.word	0x00001070


	//   ....[7]....
        /*009c*/ 	.word	0x00001080


	//   ....[8]....
        /*00a0*/ 	.word	0x000010b0


	//   ....[9]....
        /*00a4*/ 	.word	0x000010c0


	//   ....[10]....
        /*00a8*/ 	.word	0x00002940


	//   ....[11]....
        /*00ac*/ 	.word	0x000029d0


	//   ....[12]....
        /*00b0*/ 	.word	0x00002a40


	//   ....[13]....
        /*00b4*/ 	.word	0x00002aa0


	//   ....[14]....
        /*00b8*/ 	.word	0x00002b10


	//   ....[15]....
        /*00bc*/ 	.word	0x00002b70


	//   ....[16]....
        /*00c0*/ 	.word	0x00002be0


	//   ....[17]....
        /*00c4*/ 	.word	0x00002c40


	//   ....[18]....
        /*00c8*/ 	.word	0x00002cb0


	//   ....[19]....
        /*00cc*/ 	.word	0x00002d10


	//----- nvinfo : EIATTR_EXIT_INSTR_OFFSETS
	.align		4
.L_2437:
        /*00d0*/ 	.byte	0x04, 0x1c
        /*00d2*/ 	.short	(.L_2439 - .L_2438)


	//   ....[0]....
.L_2438:
        /*00d4*/ 	.word	0x000028d0


	//----- nvinfo : EIATTR_MAX_THREADS
	.align		4
.L_2439:
        /*00d8*/ 	.byte	0x04, 0x05
        /*00da*/ 	.short	(.L_2441 - .L_2440)
.L_2440:
        /*00dc*/ 	.word	0x00000080
        /*00e0*/ 	.word	0x00000001
        /*00e4*/ 	.word	0x00000001


	//----- nvinfo : EIATTR_CRS_STACK_SIZE
	.align		4
.L_2441:
        /*00e8*/ 	.byte	0x04, 0x1e
        /*00ea*/ 	.short	(.L_2443 - .L_2442)
.L_2442:
        /*00ec*/ 	.word	0x00000000


	//----- nvinfo : EIATTR_CBANK_PARAM_SIZE
	.align		4
.L_2443:
        /*00f0*/ 	.byte	0x03, 0x19
        /*00f2*/ 	.short	0x0128


	//----- nvinfo : EIATTR_PARAM_CBANK
	.align		4
        /*00f4*/ 	.byte	0x04, 0x0a
        /*00f6*/ 	.short	(.L_2445 - .L_2444)
	.align		4
.L_2444:
        /*00f8*/ 	.word	index@(.nv.constant0._ZN10layer_norm31ln_parallel_residual_bwd_kernelINS_13Kernel_traitsIf6__halffS2_fjLj512ELj1ELj4ELj1ELj16ENS_18Kernel_traits_baseILj512EfS2_fS2_fjLj128EEEEELb1ELb1ELb1EEEvNS_9BwdParamsE)
        /*00fc*/ 	.short	0x0210
        /*00fe*/ 	.short	0x0128


	//----- nvinfo : EIATTR_SW_WAR
	.align		4
.L_2445:
        /*0100*/ 	.byte	0x04, 0x36
        /*0102*/ 	.short	(.L_2447 - .L_2446)
.L_2446:
        /*0104*/ 	.word	0x00000008
.L_2447:


//--------------------- .nv.info._ZN10layer_norm31ln_parallel_residual_bwd_kernelINS_13Kernel_traitsI6__halfffffjLj512ELj1ELj4ELj1ELj16ENS_18Kernel_traits_baseILj512ES2_ffffjLj128EEEEELb0ELb0ELb0EEEvNS_9BwdParamsE --------------------------
	.section	.nv.info._ZN10layer_norm31ln_parallel_residual_bwd_kernelINS_13Kernel_traitsI6__halfffffjLj512ELj1ELj4ELj1ELj16ENS_18Kernel_traits_baseILj512ES2_ffffjLj128EEEEELb0ELb0ELb0EEEvNS_9BwdParamsE,"",@"SHT_CUDA_INFO"
	.sectionflags	@""
	.align	4


	//----- nvinfo : EIATTR_CUDA_API_VERSION
	.align		4
        /*0000*/ 	.byte	0x04, 0x37
        /*0002*/ 	.short	(.L_2449 - .L_2448)
.L_2448:
        /*0004*/ 	.word	0x00000082


	//----- nvinfo : EIATTR_KPARAM_INFO
	.align		4
.L_2449:
        /*0008*/ 	.byte	0x04, 0x17
        /*000a*/ 	.short	(.L_2451 - .L_2450)
.L_2450:
        /*000c*/ 	.word	0x00000000
        /*0010*/ 	.short	0x0000
        /*0012*/ 	.short	0x0000
        /*0014*/ 	.byte	0x00, 0xf0, 0xa1, 0x04


	//----- nvinfo : EIATTR_SPARSE_MMA_MASK
	.align		4
.L_2451:
        /*0018*/ 	.byte	0x03, 0x50
        /*001a*/ 	.short	0x0000


	//----- nvinfo : EIATTR_MAXREG_COUNT
	.align		4
        /*001c*/ 	.byte	0x03, 0x1b
        /*001e*/ 	.short	0x00ff


	//----- nvinfo : EIATTR_NUM_BARRIERS
	.align		4
        /*0020*/ 	.byte	0x02, 0x4c
        /*0022*/ 	.byte	0x01
	.zero		1


	//----- nvinfo : EIATTR_MERCURY_ISA_VERSION
	.align		4
        /*0024*/ 	.byte	0x03, 0x5f
        /*0026*/ 	.short	0x0101


	//----- nvinfo : EIATTR_COOP_GROUP_MASK_REGIDS
	.align		4
        /*0028*/ 	.byte	0x04, 0x29
        /*002a*/ 	.short	(.L_2453 - .L_2452)


	//   ....[0]....
.L_2452:
        /*002c*/ 	.word	0xffffffff


	//   ....[1]....
        /*0030*/ 	.word	0xffffffff


	//   ....[2]....
        /*0034*/ 	.word	0xffffffff


	//   ....[3]....
        /*0038*/ 	.word	0xffffffff


	//   ....[4]....
        /*003c*/ 	.word	0xffffffff


	//   ....[5]....
        /*0040*/ 	.word	0xffffffff


	//   ....[6]....
        /*0044*/ 	.word	0xffffffff


	//   ....[7]....
        /*0048*/ 	.word	0xffffffff


	//   ....[8]....
        /*004c*/ 	.word	0xffffffff


	//   ....[9]....
        /*0050*/ 	.word	0xffffffff


	//   ....[10]....
        /*0054*/ 	.word	0x05000064


	//   ....[11]....
        /*0058*/ 	.word	0x05000064


	//   ....[12]....
        /*005c*/ 	.word	0x05000064


	//   ....[13]....
        /*0060*/ 	.word	0x05000064


	//   ....[14]....
        /*0064*/ 	.word	0x05000064


	//   ....[15]....
        /*0068*/ 	.word	0x05000064


	//   ....[16]....
        /*006c*/ 	.word	0x05000064


	//   ....[17]....
        /*0070*/ 	.word	0x05000064


	//   ....[18]....
        /*0074*/ 	.word	0x05000064


	//   ....[19]....
        /*0078*/ 	.word	0x05000064


	//----- nvinfo : EIATTR_COOP_GROUP_INSTR_OFFSETS
	.align		4
.L_2453:
        /*007c*/ 	.byte	0x04, 0x28
        /*007e*/ 	.short	(.L_2455 - .L_2454)


	//   ....[0]....
.L_2454:
        /*0080*/ 	.word	0x00001910


	//   ....[1]....
        /*0084*/ 	.word	0x00001920


	//   ....[2]....
        /*0088*/ 	.word	0x00001950


	//   ....[3]....
        /*008c*/ 	.word	0x00001960


	//   ....[4]....
        /*0090*/ 	.word	0x00001990


	//   ....[5]....
        /*0094*/ 	.word	0x000019a0


	//   ....[6]....
        /*0098*/ 	.word	0x000019d0


	//   ....[7]....
        /*009c*/ 	.word	0x000019e0


	//   ....[8]....
        /*00a0*/ 	.word	0x00001a10


	//   ....[9]....
        /*00a4*/ 	.word	0x00001a20


	//   ....[10]....
        /*00a8*/ 	.word	0x00003720


	//   ....[11]....
        /*00ac*/ 	.word	0x000037b0


	//   ....[12]....
        /*00b0*/ 	.word	0x00003820


	//   ....[13]....
        /*00b4*/ 	.word	0x00003880


	//   ....[14]....
        /*00b8*/ 	.word	0x000038f0


	//   ....[15]....
        /*00bc*/ 	.word	0x00003950


	//   ....[16]....
        /*00c0*/ 	.word	0x000039c0


	//   ....[17]....
        /*00c4*/ 	.word	0x00003a20


	//   ....[18]....
        /*00c8*/ 	.word	0x00003a90


	//   ....[19]....
        /*00cc*/ 	.word	0x00003af0


	//----- nvinfo : EIATTR_EXIT_INSTR_OFFSETS
	.align		4
.L_2455:
        /*00d0*/ 	.byte	0x04, 0x1c
        /*00d2*/ 	.short	(.L_2457 - .L_2456)


	//   ....[0]....
.L_2456:
        /*00d4*/ 	.word	0x000035f0


	//   ....[1]....
        /*00d8*/ 	.word	0x000036b0


	//----- nvinfo : EIATTR_MAX_THREADS
	.align		4
.L_2457:
        /*00dc*/ 	.byte	0x04, 0x05
        /*00de*/ 	.short	(.L_2459 - .L_2458)
.L_2458:
        /*00e0*/ 	.word	0x00000080
        /*00e4*/ 	.word	0x00000001
        /*00e8*/ 	.word	0x00000001


	//----- nvinfo : EIATTR_CRS_STACK_SIZE
	.align		4
.L_2459:
        /*00ec*/ 	.byte	0x04, 0x1e
        /*00ee*/ 	.short	(.L_2461 - .L_2460)
.L_2460:
        /*00f0*/ 	.word	0x00000000


	//----- nvinfo : EIATTR_CBANK_PARAM_SIZE
	.align		4
.L_2461:
        /*00f4*/ 	.byte	0x03, 0x19
        /*00f6*/ 	.short	0x0128


	//----- nvinfo : EIATTR_PARAM_CBANK
	.align		4
        /*00f8*/ 	.byte	0x04, 0x0a
        /*00fa*/ 	.short	(.L_2463 - .L_2462)
	.align		4
.L_2462:
        /*00fc*/ 	.word	index@(.nv.constant0._ZN10layer_norm31ln_parallel_residual_bwd_kernelINS_13Kernel_traitsI6__halfffffjLj512ELj1ELj4ELj1ELj16ENS_18Kernel_traits_baseILj512ES2_ffffjLj128EEEEELb0ELb0ELb0EEEvNS_9BwdParamsE)
        /*0100*/ 	.short	0x0210
        /*0102*/ 	.short	0x0128


	//----- nvinfo : EIATTR_SW_WAR
	.align		4
.L_2463:
        /*0104*/ 	.byte	0x04, 0x36
        /*0106*/ 	.short	(.L_2465 - .L_2464)
.L_2464:
        /*0108*/ 	.word	0x00000008
.L_2465:


//--------------------- .nv.info._ZN10layer_norm31ln_parallel_residual_bwd_kernelINS_13Kernel_traitsI6__halfffffjLj512ELj1ELj4ELj1ELj16ENS_18Kernel_traits_baseILj512ES2_ffffjLj128EEEEELb0ELb0ELb1EEEvNS_9BwdParamsE --------------------------
	.section	.nv.info._ZN10layer_norm31ln_parallel_residual_bwd_kernelINS_13Kernel_traitsI6__halfffffjLj512ELj1ELj4ELj1ELj16ENS_18Kernel_traits_baseILj512ES2_ffffjLj128EEEEELb0ELb0ELb1EEEvNS_9BwdParamsE,"",@"SHT_CUDA_INFO"
	.sectionflags	@""
	.align	4


	//----- nvinfo : EIATTR_CUDA_API_VERSION
	.align		4
        /*0000*/ 	.byte	0x04, 0x37
        /*0002*/ 	.short	(.L_2467 - .L_2466)
.L_2466:
        /*0004*/ 	.word	0x00000082


	//----- nvinfo : EIATTR_KPARAM_INFO
	.align		4
.L_2467:
        /*0008*/ 	.byte	0x04, 0x17
        /*000a*/ 	.short	(.L_2469 - .L_2468)
.L_2468:
        /*000c*/ 	.word	0x00000000
        /*0010*/ 	.short	0x0000
        /*0012*/ 	.short	0x0000
        /*0014*/ 	.byte	0x00, 0xf0, 0xa1, 0x04


	//----- nvinfo : EIATTR_SPARSE_MMA_MASK
	.align		4
.L_2469:
        /*0018*/ 	.byte	0x03, 0x50
        /*001a*/ 	.short	0x0000


	//----- nvinfo : EIATTR_MAXREG_COUNT
	.align		4
        /*001c*/ 	.byte	0x03, 0x1b
        /*001e*/ 	.short	0x00ff


	//----- nvinfo : EIATTR_NUM_BARRIERS
	.align		4
        /*0020*/ 	.byte	0x02, 0x4c
        /*0022*/ 	.byte	0x01
	.zero		1


	//----- nvinfo : EIATTR_MERCURY_ISA_VERSION
	.align		4
        /*0024*/ 	.byte	0x03, 0x5f
        /*0026*/ 	.short	0x0101


	//----- nvinfo : EIATTR_COOP_GROUP_MASK_REGIDS
	.align		4
        /*0028*/ 	.byte	0x04, 0x29
        /*002a*/ 	.short	(.L_2471 - .L_2470)


	//   ....[0]....
.L_2470:
        /*002c*/ 	.word	0xffffffff


	//   ....[1]....
        /*0030*/ 	.word	0xffffffff


	//   ....[2]....
        /*0034*/ 	.word	0xffffffff


	//   ....[3]....
        /*0038*/ 	.word	0xffffffff


	//   ....[4]....
        /*003c*/ 	.word	0xffffffff


	//   ....[5]....
        /*0040*/ 	.word	0xffffffff


	//   ....[6]....
        /*0044*/ 	.word	0xffffffff


	//   ....[7]....
        /*0048*/ 	.word	0xffffffff


	//   ....[8]....
        /*004c*/ 	.word	0xffffffff


	//   ....[9]....
        /*0050*/ 	.word	0xffffffff


	//   ....[10]....
        /*0054*/ 	.word	0x0500003b


	//   ....[11]....
        /*0058*/ 	.word	0x0500003b


	//   ....[12]....
        /*005c*/ 	.word	0x0500003b


	//   ....[13]....
        /*0060*/ 	.word	0x0500003b


	//   ....[14]....
        /*0064*/ 	.word	0x0500003b


	//   ....[15]....
        /*0068*/ 	.word	0x0500003b


	//   ....[16]....
        /*006c*/ 	.word	0x0500003b


	//   ....[17]....
        /*0070*/ 	.word	0x0500003b


	//   ....[18]....
        /*0074*/ 	.word	0x0500003b


	//   ....[19]....
        /*0078*/ 	.word	0x0500003b


	//----- nvinfo : EIATTR_COOP_GROUP_INSTR_OFFSETS
	.align		4
.L_2471:
        /*007c*/ 	.byte	0x04, 0x28
        /*007e*/ 	.short	(.L_2473 - .L_2472)


	//   ....[0]....
.L_2472:
        /*0080*/ 	.word	0x000016d0


	//   ....[1]....
        /*0084*/ 	.word	0x000016e0


	//   ....[2]....
        /*0088*/ 	.word	0x00001710


	//   ....[3]....
        /*008c*/ 	.word	0x00001720


	//   ....[4]....
        /*0090*/ 	.word	0x00001750


	//   ....[5]....
        /*0094*/ 	.word	0x00001760


	//   ....[6]....
        /*0098*/ 	.word	0x00001790


	//   ....[7]....
        /*009c*/ 	.word	0x000017a0


	//   ....[8]....
        /*00a0*/ 	.word	0x000017d0


	//   ....[9]....
        /*00a4*/ 	.word	0x000017e0


	//   ....[10]....
        /*00a8*/ 	.word	0x00003280


	//   ....[11]....
        /*00ac*/ 	.word	0x00003310


	//   ....[12]....
        /*00b0*/ 	.word	0x00003380


	//   ....[13]....
        /*00b4*/ 	.word	0x000033e0


	//   ....[14]....
        /*00b8*/ 	.word	0x00003450


	//   ....[15]....
        /*00bc*/ 	.word	0x000034b0


	//   ....[16]....
        /*00c0*/ 	.word	0x00003520


	//   ....[17]....
        /*00c4*/ 	.word	0x00003580


	//   ....[18]....
        /*00c8*/ 	.word	0x000035f0


	//   ....[19]....
        /*00cc*/ 	.word	0x00003650


	//----- nvinfo : EIATTR_EXIT_INSTR_OFFSETS
	.align		4
.L_2473:
        /*00d0*/ 	.byte	0x04, 0x1c
        /*00d2*/ 	.short	(.L_2475 - .L_2474)


	//   ....[0]....
.L_2474:
        /*00d4*/ 	.word	0x00003210


	//----- nvinfo : EIATTR_MAX_THREADS
	.align		4
.L_2475:
        /*00d8*/ 	.byte	0x04, 0x05
        /*00da*/ 	.short	(.L_2477 - .L_2476)
.L_2476:
        /*00dc*/ 	.word	0x00000080
        /*00e0*/ 	.word	0x00000001
        /*00e4*/ 	.word	0x00000001


	//----- nvinfo : EIATTR_CRS_STACK_SIZE
	.align		4
.L_2477:
        /*00e8*/ 	.byte	0x04, 0x1e
        /*00ea*/ 	.short	(.L_2479 - .L_2478)
.L_2478:
        /*00ec*/ 	.word	0x00000000


	//----- nvinfo : EIATTR_CBANK_PARAM_SIZE
	.align		4
.L_2479:
        /*00f0*/ 	.byte	0x03, 0x19
        /*00f2*/ 	.short	0x0128


	//----- nvinfo : EIATTR_PARAM_CBANK
	.align		4
        /*00f4*/ 	.byte	0x04, 0x0a
        /*00f6*/ 	.short	(.L_2481 - .L_2480)
	.align		4
.L_2480:
        /*00f8*/ 	.word	index@(.nv.constant0._ZN10layer_norm31ln_parallel_residual_bwd_kernelINS_13Kernel_traitsI6__halfffffjLj512ELj1ELj4ELj1ELj16ENS_18Kernel_traits_baseILj512ES2_ffffjLj128EEEEELb0ELb0ELb1EEEvNS_9BwdParamsE)
        /*00fc*/ 	.short	0x0210
        /*00fe*/ 	.short	0x0128


	//----- nvinfo : EIATTR_SW_WAR
	.align		4
.L_2481:
        /*0100*/ 	.byte	0x04, 0x36
        /*0102*/ 	.short	(.L_2483 - .L_2482)
.L_2482:
        /*0104*/ 	.word	0x00000008
.L_2483:


//--------------------- .nv.info._ZN10layer_norm31ln_parallel_residual_bwd_kernelINS_13Kernel_traitsI6__halfffffjLj512ELj1ELj4ELj1ELj16ENS_18Kernel_traits_baseILj512ES2_ffffjLj128EEEEELb0ELb1ELb0EEEvNS_9BwdParamsE --------------------------
	.section	.nv.info._ZN10layer_norm31ln_parallel_residual_bwd_kernelINS_13Kernel_traitsI6__halfffffjLj512ELj1ELj4ELj1ELj16ENS_18Kernel_traits_baseILj512ES2_ffffjLj128EEEEELb0ELb1ELb0EEEvNS_9BwdParamsE,"",@"SHT_CUDA_INFO"
	.sectionflags	@""
	.align	4


	//----- nvinfo : EIATTR_CUDA_API_VERSION
	.align		4
        /*0000*/ 	.byte	0x04, 0x37
        /*0002*/ 	.short	(.L_2485 - .L_2484)
.L_2484:
        /*0004*/ 	.word	0x00000082


	//----- nvinfo : EIATTR_KPARAM_INFO
	.align		4
.L_2485:
        /*0008*/ 	.byte	0x04, 0x17
        /*000a*/ 	.short	(.L_2487 - .L_2486)
.L_2486:
        /*000c*/ 	.word	0x00000000
        /*0010*/ 	.short	0x0000
        /*0012*/ 	.short	0x0000
        /*0014*/ 	.byte	0x00, 0xf0, 0xa1, 0x04


	//----- nvinfo : EIATTR_SPARSE_MMA_MASK
	.align		4
.L_2487:
        /*0018*/ 	.byte	0x03, 0x50
        /*001a*/ 	.short	0x0000


	//----- nvinfo : EIATTR_MAXREG_COUNT
	.align		4
        /*001c*/ 	.byte	0x03, 0x1b
        /*001e*/ 	.short	0x00ff


	//----- nvinfo : EIATTR_NUM_BARRIERS
	.align		4
        /*0020*/ 	.byte	0x02, 0x4c
        /*0022*/ 	.byte	0x01
	.zero		1


	//----- nvinfo : EIATTR_MERCURY_ISA_VERSION
	.align		4
        /*0024*/ 	.byte	0x03, 0x5f
        /*0026*/ 	.short	0x0101


	//----- nvinfo : EIATTR_COOP_GROUP_MASK_REGIDS
	.align		4
        /*0028*/ 	.byte	0x04, 0x29
        /*002a*/ 	.short	(.L_2489 - .L_2488)


	//   ....[0]....
.L_2488:
        /*002c*/ 	.word	0xffffffff


	//   ....[1]....
        /*0030*/ 	.word	0xffffffff


	//   ....[2]....
        /*0034*/ 	.word	0xffffffff


	//   ....[3]....
        /*0038*/ 	.word	0xffffffff


	//   ....[4]....
        /*003c*/ 	.word	0xffffffff


	//   ....[5]....
        /*0040*/ 	.word	0xffffffff


	//   ....[6]....
        /*0044*/ 	.word	0xffffffff


	//   ....[7]....
        /*0048*/ 	.word	0xffffffff


	//   ....[8]....
        /*004c*/ 	.word	0xffffffff


	//   ....[9]....
        /*0050*/ 	.word	0xffffffff


	//   ....[10]....
        /*0054*/ 	.word	0x05000075


	//   ....[11]....
        /*0058*/ 	.word	0x05000075


	//   ....[12]....
        /*005c*/ 	.word	0x05000075


	//   ....[13]....
        /*0060*/ 	.word	0x05000075


	//   ....[14]....
        /*0064*/ 	.word	0x05000075


	//   ....[15]....
        /*0068*/ 	.word	0x05000075


	//   ....[16]....
        /*006c*/ 	.word	0x05000075


	//   ....[17]....
        /*0070*/ 	.word	0x05000075


	//   ....[18]....
        /*0074*/ 	.word	0x05000075


	//   ....[19]....
        /*0078*/ 	.word	0x05000075


	//----- nvinfo : EIATTR_COOP_GROUP_INSTR_OFFSETS
	.align		4
.L_2489:
        /*007c*/ 	.byte	0x04, 0x28
        /*007e*/ 	.short	(.L_2491 - .L_2490)


	//   ....[0]....
.L_2490:
        /*0080*/ 	.word	0x00001190


	//   ....[1]....
        /*0084*/ 	.word	0x000011a0


	//   ....[2]....
        /*0088*/ 	.word	0x000011d0


	//   ....[3]....
        /*008c*/ 	.word	0x000011e0


	//   ....[4]....
        /*0090*/ 	.word	0x00001210


	//   ....[5]....
        /*0094*/ 	.word	0x00001220


	//   ....[6]....
        /*0098*/ 	.word	0x00001250


	//   ....[7]....
        /*009c*/ 	.word	0x00001260


	//   ....[8]....
        /*00a0*/ 	.word	0x00001290


	//   ....[9]....
        /*00a4*/ 	.word	0x000012a0


	//   ....[10]....
        /*00a8*/ 	.word	0x000027b0


	//   ....[11]....
        /*00ac*/ 	.word	0x00002840


	//   ....[12]....
        /*00b0*/ 	.word	0x000028b0


	//   ....[13]....
        /*00b4*/ 	.word	0x00002910


	//   ....[14]....
        /*00b8*/ 	.word	0x00002980


	//   ....[15]....
        /*00bc*/ 	.word	0x000029e0


	//   ....[16]....
        /*00c0*/ 	.word	0x00002a50


	//   ....[17]....
        /*00c4*/ 	.word	0x00002ab0


	//   ....[18]....
        /*00c8*/ 	.word	0x00002b20


	//   ....[19]....
        /*00cc*/ 	.word	0x00002b80


	//----- nvinfo : EIATTR_EXIT_INSTR_OFFSETS
	.align		4
.L_2491:
        /*00d0*/ 	.byte	0x04, 0x1c
        /*00d2*/ 	.short	(.L_2493 - .L_2492)


	//   ....[0]....
.L_2492:
        /*00d4*/ 	.word	0x00002710


	//   ....[1]....
        /*00d8*/ 	.word	0x00002740


	//----- nvinfo : EIATTR_MAX_THREADS
	.align		4
.L_2493:
        /*00dc*/ 	.byte	0x04, 0x05
        /*00de*/ 	.short	(.L_2495 - .L_2494)
.L_2494:
        /*00e0*/ 	.word	0x00000080
        /*00e4*/ 	.word	0x00000001
        /*00e8*/ 	.word	0x00000001


	//----- nvinfo : EIATTR_CRS_STACK_SIZE
	.align		4
.L_2495:
        /*00ec*/ 	.byte	0x04, 0x1e
        /*00ee*/ 	.short	(.L_2497 - .L_2496)
.L_2496:
        /*00f0*/ 	.word	0x00000000


	//----- nvinfo : EIATTR_CBANK_PARAM_SIZE
	.align		4
.L_2497:
        /*00f4*/ 	.byte	0x03, 0x19
        /*00f6*/ 	.short	0x0128


	//----- nvinfo : EIATTR_PARAM_CBANK
	.align		4
        /*00f8*/ 	.byte	0x04, 0x0a
        /*00fa*/ 	.short	(.L_2499 - .L_2498)
	.align		4
.L_2498:
        /*00fc*/ 	.word	index@(.nv.constant0._ZN10layer_norm31ln_parallel_residual_bwd_kernelINS_13Kernel_traitsI6__halfffffjLj512ELj1ELj4ELj1ELj16ENS_18Kernel_traits_baseILj512ES2_ffffjLj128EEEEELb0ELb1ELb0EEEvNS_9BwdParamsE)
        /*0100*/ 	.short	0x0210
        /*0102*/ 	.short	0x0128


	//----- nvinfo : EIATTR_SW_WAR
	.align		4
.L_2499:
        /*0104*/ 	.byte	0x04, 0x36
        /*0106*/ 	.short	(.L_2501 - .L_2500)
.L_2500:
        /*0108*/ 	.word	0x00000008
.L_2501:


//--------------------- .nv.info._ZN10layer_norm31ln_parallel_residual_bwd_kernelINS_13Kernel_traitsI6__halfffffjLj512ELj1ELj4ELj1ELj16ENS_18Kernel_traits_baseILj512ES2_ffffjLj128EEEEELb0ELb1ELb1EEEvNS_9BwdParamsE --------------------------
	.section	.nv.info._ZN10layer_norm31ln_parallel_residual_bwd_kernelINS_13Kernel_traitsI6__halfffffjLj512ELj1ELj4ELj1ELj16ENS_18Kernel_traits_baseILj512ES2_ffffjLj128EEEEELb0ELb1ELb1EEEvNS_9BwdParamsE,"",@"SHT_CUDA_INFO"
	.sectionflags	@""
	.align	4


	//----- nvinfo : EIATTR_CUDA_API_VERSION
	.align		4
        /*0000*/ 	.byte	0x04, 0x37
        /*0002*/ 	.short	(.L_2503 - .L_2502)
.L_2502:
        /*0004*/ 	.word	0x00000082


	//----- nvinfo : EIATTR_KPARAM_INFO
	.align		4
.L_2503:
        /*0008*/ 	.byte	0x04, 0x17
        /*000a*/ 	.short	(.L_2505 - .L_2504)
.L_2504:
        /*000c*/ 	.word	0x00000000
        /*0010*/ 	.short	0x0000
        /*0012*/ 	.short	0x0000
        /*0014*/ 	.byte	0x00, 0xf0, 0xa1, 0x04


	//----- nvinfo : EIATTR_SPARSE_MMA_MASK
	.align		4
.L_2505:
        /*0018*/ 	.byte	0x03, 0x50
        /*001a*/ 	.short	0x0000


	//----- nvinfo : EIATTR_MAXREG_COUNT
	.align		4
        /*001c*/ 	.byte	0x03, 0x1b
        /*001e*/ 	.short	0x00ff


	//----- nvinfo : EIATTR_NUM_BARRIERS
	.align		4
        /*0020*/ 	.byte	0x02, 0x4c
        /*0022*/ 	.byte	0x01
	.zero		1


	//----- nvinfo : EIATTR_MERCURY_ISA_VERSION
	.align		4
        /*0024*/ 	.byte	0x03, 0x5f
        /*0026*/ 	.short	0x0101


	//----- nvinfo : EIATTR_COOP_GROUP_MASK_REGIDS
	.align		4
        /*0028*/ 	.byte	0x04, 0x29
        /*002a*/ 	.short	(.L_2507 - .L_2506)


	//   ....[0]....
.L_2506:
        /*002c*/ 	.word	0xffffffff


	//   ....[1]....
        /*0030*/ 	.word	0xffffffff


	//   ....[2]....
        /*0034*/ 	.word	0xffffffff


	//   ....[3]....
        /*0038*/ 	.word	0xffffffff


	//   ....[4]....
        /*003c*/ 	.word	0xffffffff


	//   ....[5]....
        /*0040*/ 	.word	0xffffffff


	//   ....[6]....
        /*0044*/ 	.word	0xffffffff


	//   ....[7]....
        /*0048*/ 	.word	0xffffffff


	//   ....[8]....
        /*004c*/ 	.word	0xffffffff


	//   ....[9]....
        /*0050*/ 	.word	0xffffffff


	//   ....[10]....
        /*0054*/ 	.word	0x05000075


	//   ....[11]....
        /*0058*/ 	.word	0x05000075


	//   ....[12]....
        /*005c*/ 	.word	0x05000075


	//   ....[13]....
        /*0060*/ 	.word	0x05000075


	//   ....[14]....
        /*0064*/ 	.word	0x05000075


	//   ....[15]....
        /*0068*/ 	.word	0x05000075


	//   ....[16]....
        /*006c*/ 	.word	0x05000075


	//   ....[17]....
        /*0070*/ 	.word	0x05000075


	//   ....[18]....
        /*0074*/ 	.word	0x05000075


	//   ....[19]....
        /*0078*/ 	.word	0x05000075


	//----- nvinfo : EIATTR_COOP_GROUP_INSTR_OFFSETS
	.align		4
.L_2507:
        /*007c*/ 	.byte	0x04, 0x28
        /*007e*/ 	.short	(.L_2509 - .L_2508)


	//   ....[0]....
.L_2508:
        /*0080*/ 	.word	0x00000f70


	//   ....[1]....
        /*0084*/ 	.word	0x00000f80


	//   ....[2]....
        /*0088*/ 	.word	0x00000fb0


	//   ....[3]....
        /*008c*/ 	.word	0x00000fc0


	//   ....[4]....
        /*0090*/ 	.word	0x00000ff0


	//   ....[5]....
        /*0094*/ 	.word	0x00001000


	//   ....[6]....
        /*0098*/ 	.word	0x00001030


	//   ....[7]....
        /*009c*/ 	.word	0x00001040


	//   ....[8]....
        /*00a0*/ 	.word	0x00001070


	//   ....[9]....
        /*00a4*/ 	.word	0x00001080


	//   ....[10]....
        /*00a8*/ 	.word	0x00002390


	//   ....[11]....
        /*00ac*/ 	.word	0x00002430


	//   ....[12]....
        /*00b0*/ 	.word	0x00002490


	//   ....[13]....
        /*00b4*/ 	.word	0x000024f0


	//   ....[14]....
        /*00b8*/ 	.word	0x00002560


	//   ....[15]....
        /*00bc*/ 	.word	0x000025c0


	//   ....[16]....
        /*00c0*/ 	.word	0x00002630


	//   ....[17]....
        /*00c4*/ 	.word	0x00002690


	//   ....[18]....
        /*00c8*/ 	.word	0x00002700


	//   ....[19]....
        /*00cc*/ 	.word	0x00002750


	//----- nvinfo : EIATTR_EXIT_INSTR_OFFSETS
	.align		4
.L_2509:
        /*00d0*/ 	.byte	0x04, 0x1c
        /*00d2*/ 	.short	(.L_2511 - .L_2510)


	//   ....[0]....
.L_2510:
        /*00d4*/ 	.word	0x00002320


	//----- nvinfo : EIATTR_MAX_THREADS
	.align		4
.L_2511:
        /*00d8*/ 	.byte	0x04, 0x05
        /*00da*/ 	.short	(.L_2513 - .L_2512)
.L_2512:
        /*00dc*/ 	.word	0x00000080
        /*00e0*/ 	.word	0x00000001
        /*00e4*/ 	.word	0x00000001


	//----- nvinfo : EIATTR_CRS_STACK_SIZE
	.align		4
.L_2513:
        /*00e8*/ 	.byte	0x04, 0x1e
        /*00ea*/ 	.short	(.L_2515 - .L_2514)
.L_2514:
        /*00ec*/ 	.word	0x00000000


	//----- nvinfo : EIATTR_CBANK_PARAM_SIZE
	.align		4
.L_2515:
        /*00f0*/ 	.byte	0x03, 0x19
        /*00f2*/ 	.short	0x0128


	//----- nvinfo : EIATTR_PARAM_CBANK
	.align		4
        /*00f4*/ 	.byte	0x04, 0x0a
        /*00f6*/ 	.short	(.L_2517 - .L_2516)
	.align		4
.L_2516:
        /*00f8*/ 	.word	index@(.nv.constant0._ZN10layer_norm31ln_parallel_residual_bwd_kernelINS_13Kernel_traitsI6__halfffffjLj512ELj1ELj4ELj1ELj16ENS_18Kernel_traits_baseILj512ES2_ffffjLj128EEEEELb0ELb1ELb1EEEvNS_9BwdParamsE)
        /*00fc*/ 	.short	0x0210
        /*00fe*/ 	.short	0x0128


	//----- nvinfo : EIATTR_SW_WAR
	.align		4
.L_2517:
        /*0100*/ 	.byte	0x04, 0x36
        /*0102*/ 	.short	(.L_2519 - .L_2518)
.L_2518:
        /*0104*/ 	.word	0x00000008
.L_2519:


//--------------------- .nv.info._ZN10layer_norm31ln_parallel_residual_bwd_kernelINS_13Kernel_traitsI6__halfffffjLj512ELj1ELj4ELj1ELj16ENS_18Kernel_traits_baseILj512ES2_ffffjLj128EEEEELb1ELb0ELb0EEEvNS_9BwdParamsE --------------------------
	.section	.nv.info._ZN10layer_norm31ln_parallel_residual_bwd_kernelINS_13Kernel_traitsI6__halfffffjLj512ELj1ELj4ELj1ELj16ENS_18Kernel_traits_baseILj512ES2_ffffjLj128EEEEELb1ELb0ELb0EEEvNS_9BwdParamsE,"",@"SHT_CUDA_INFO"
	.sectionflags	@""
	.align	4


	//----- nvinfo : EIATTR_CUDA_API_VERSION
	.align		4
        /*0000*/ 	.byte	0x04, 0x37
        /*0002*/ 	.short	(.L_2521 - .L_2520)
.L_2520:
        /*0004*/ 	.word	0x00000082


	//----- nvinfo : EIATTR_KPARAM_INFO
	.align		4
.L_2521:
        /*0008*/ 	.byte	0x04, 0x17
        /*000a*/ 	.short	(.L_2523 - .L_2522)
.L_2522:
        /*000c*/ 	.word	0x00000000
        /*0010*/ 	.short	0x0000
        /*0012*/ 	.short	0x0000
        /*0014*/ 	.byte	0x00, 0xf0, 0xa1, 0x04


	//----- nvinfo : EIATTR_SPARSE_MMA_MASK
	.align		4
.L_2523:
        /*0018*/ 	.byte	0x03, 0x50
        /*001a*/ 	.short	0x0000


	//----- nvinfo : EIATTR_MAXREG_COUNT
	.align		4
        /*001c*/ 	.byte	0x03, 0x1b
        /*001e*/ 	.short	0x00ff


	//----- nvinfo : EIATTR_NUM_BARRIERS
	.align		4
        /*0020*/ 	.byte	0x02, 0x4c
        /*0022*/ 	.byte	0x01
	.zero		1


	//----- nvinfo : EIATTR_MERCURY_ISA_VERSION
	.align		4
        /*0024*/ 	.byte	0x03, 0x5f
        /*0026*/ 	.short	0x0101


	//----- nvinfo : EIATTR_COOP_GROUP_MASK_REGIDS
	.align		4
        /*0028*/ 	.byte	0x04, 0x29
        /*002a*/ 	.short	(.L_2525 - .L_2524)


	//   ....[0]....
.L_2524:
        /*002c*/ 	.word	0xffffffff


	//   ....[1]....
        /*0030*/ 	.word	0xffffffff


	//   ....[2]....
        /*0034*/ 	.word	0xffffffff


	//   ....[3]....
        /*0038*/ 	.word	0xffffffff


	//   ....[4]....
        /*003c*/ 	.word	0xffffffff


	//   ....[5]....
        /*0040*/ 	.word	0xffffffff


	//   ....[6]....
        /*0044*/ 	.word	0xffffffff


	//   ....[7]....
        /*0048*/ 	.word	0xffffffff


	//   ....[8]....
        /*004c*/ 	.word	0xffffffff


	//   ....[9]....
        /*0050*/ 	.word	0xffffffff


	//   ....[10]....
        /*0054*/ 	.word	0x05000088


	//   ....[11]....
        /*0058*/ 	.word	0x05000088


	//   ....[12]....
        /*005c*/ 	.word	0x05000088


	//   ....[13]....
        /*0060*/ 	.word	0x05000088


	//   ....[14]....
        /*0064*/ 	.word	0x05000088


	//   ....[15]....
        /*0068*/ 	.word	0x05000088


	//   ....[16]....
        /*006c*/ 	.word	0x05000088


	//   ....[17]....
        /*0070*/ 	.word	0x05000088


	//   ....[18]....
        /*0074*/ 	.word	0x05000088


	//   ....[19]....
        /*0078*/ 	.word	0x05000088


	//----- nvinfo : EIATTR_COOP_GROUP_INSTR_OFFSETS
	.align		4
.L_2525:
        /*007c*/ 	.byte	0x04, 0x28
        /*007e*/ 	.short	(.L_2527 - .L_2526)


	//   ....[0]....
.L_2526:
        /*0080*/ 	.word	0x00001c60


	//   ....[1]....
        /*0084*/ 	.word	0x00001c70


	//   ....[2]....
        /*0088*/ 	.word	0x00001ca0


	//   ....[3]....
        /*008c*/ 	.word	0x00001cb0


	//   ....[4]....
        /*0090*/ 	.word	0x00001ce0


	//   ....[5]....
        /*0094*/ 	.word	0x00001cf0


	//   ....[6]....
        /*0098*/ 	.word	0x00001d20


	//   ....[7]....
        /*009c*/ 	.word	0x00001d30


	//   ....[8]....
        /*00a0*/ 	.word	0x00001d60


	//   ....[9]....
        /*00a4*/ 	.word	0x00001d70


	//   ....[10]....
        /*00a8*/ 	.word	0x00003f80


	//   ....[11]....
        /*00ac*/ 	.word	0x00004010


	//   ....[12]....
        /*00b0*/ 	.word	0x00004080


	//   ....[13]....
        /*00b4*/ 	.word	0x000040e0


	//   ....[14]....
        /*00b8*/ 	.word	0x00004150


	//   ....[15]....
        /*00bc*/ 	.word	0x000041b0


	//   ....[16]....
        /*00c0*/ 	.word	0x00004220


	//   ....[17]....
        /*00c4*/ 	.word	0x00004280


	//   ....[18]....
        /*00c8*/ 	.word	0x000042f0


	//   ....[19]....
        /*00cc*/ 	.word	0x00004350


	//----- nvinfo : EIATTR_EXIT_INSTR_OFFSETS
	.align		4
.L_2527:
        /*00d0*/ 	.byte	0x04, 0x1c
        /*00d2*/ 	.short	(.L_2529 - .L_2528)


	//   ....[0]....
.L_2528:
        /*00d4*/ 	.word	0x00003e50


	//   ....[1]....
        /*00d8*/ 	.word	0x00003f10


	//----- nvinfo : EIATTR_MAX_THREADS
	.align		4
.L_2529:
        /*00dc*/ 	.byte	0x04, 0x05
        /*00de*/ 	.short	(.L_2531 - .L_2530)
.L_2530:
        /*00e0*/ 	.word	0x00000080
        /*00e4*/ 	.word	0x00000001
        /*00e8*/ 	.word	0x00000001


	//----- nvinfo : EIATTR_CRS_STACK_SIZE
	.align		4
.L_2531:
        /*00ec*/ 	.byte	0x04, 0x1e
        /*00ee*/ 	.short	(.L_2533 - .L_2532)
.L_2532:
        /*00f0*/ 	.word	0x00000000


	//----- nvinfo : EIATTR_CBANK_PARAM_SIZE
	.align		4
.L_2533:
        /*00f4*/ 	.byte	0x03, 0x19
        /*00f6*/ 	.short	0x0128


	//----- nvinfo : EIATTR_PARAM_CBANK
	.align		4
        /*00f8*/ 	.byte	0x04, 0x0a
        /*00fa*/ 	.short	(.L_2535 - .L_2534)
	.align		4
.L_2534:
        /*00fc*/ 	.word	index@(.nv.constant0._ZN10layer_norm31ln_parallel_residual_bwd_kernelINS_13Kernel_traitsI6__halfffffjLj512ELj1ELj4ELj1ELj16ENS_18Kernel_traits_baseILj512ES2_ffffjLj128EEEEELb1ELb0ELb0EEEvNS_9BwdParamsE)
        /*0100*/ 	.short	0x0210
        /*0102*/ 	.short	0x0128


	//----- nvinfo : EIATTR_SW_WAR
	.align		4
.L_2535:
        /*0104*/ 	.byte	0x04, 0x36
        /*0106*/ 	.short	(.L_2537 - .L_2536)
.L_2536:
        /*0108*/ 	.word	0x00000008
.L_2537:


//--------------------- .nv.info._ZN10layer_norm31ln_parallel_residual_bwd_kernelINS_13Kernel_traitsI6__halfffffjLj512ELj1ELj4ELj1ELj16ENS_18Kernel_traits_baseILj512ES2_ffffjLj128EEEEELb1ELb0ELb1EEEvNS_9BwdParamsE --------------------------
	.section	.nv.info._ZN10layer_norm31ln_parallel_residual_bwd_kernelINS_13Kernel_traitsI6__halfffffjLj512ELj1ELj4ELj1ELj16ENS_18Kernel_traits_baseILj512ES2_ffffjLj128EEEEELb1ELb0ELb1EEEvNS_9BwdParamsE,"",@"SHT_CUDA_INFO"
	.sectionflags	@""
	.align	4


	//----- nvinfo : EIATTR_CUDA_API_VERSION
	.align		4
        /*0000*/ 	.byte	0x04, 0x37
        /*0002*/ 	.short	(.L_2539 - .L_2538)
.L_2538:
        /*0004*/ 	.word	0x00000082


	//----- nvinfo : EIATTR_KPARAM_INFO
	.align		4
.L_2539:
        /*0008*/ 	.byte	0x04, 0x17
        /*000a*/ 	.short	(.L_2541 - .L_2540)
.L_2540:
        /*000c*/ 	.word	0x00000000
        /*0010*/ 	.short	0x0000
        /*0012*/ 	.short	0x0000
        /*0014*/ 	.byte	0x00, 0xf0, 0xa1, 0x04


	//----- nvinfo : EIATTR_SPARSE_MMA_MASK
	.align		4
.L_2541:
        /*0018*/ 	.byte	0x03, 0x50
        /*001a*/ 	.short	0x0000


	//----- nvinfo : EIATTR_MAXREG_COUNT
	.align		4
        /*001c*/ 	.byte	0x03, 0x1b
        /*001e*/ 	.short	0x00ff


	//----- nvinfo : EIATTR_NUM_BARRIERS
	.align		4
        /*0020*/ 	.byte	0x02, 0x4c
        /*0022*/ 	.byte	0x01
	.zero		1


	//----- nvinfo : EIATTR_MERCURY_ISA_VERSION
	.align		4
        /*0024*/ 	.byte	0x03, 0x5f
        /*0026*/ 	.short	0x0101


	//----- nvinfo : EIATTR_COOP_GROUP_MASK_REGIDS
	.align		4
        /*0028*/ 	.byte	0x04, 0x29
        /*002a*/ 	.short	(.L_2543 - .L_2542)


	//   ....[0]....
.L_2542:
        /*002c*/ 	.word	0xffffffff


	//   ....[1]....
        /*0030*/ 	.word	0xffffffff


	//   ....[2]....
        /*0034*/ 	.word	0xffffffff


	//   ....[3]....
        /*0038*/ 	.word	0xffffffff


	//   ....[4]....
        /*003c*/ 	.word	0xffffffff


	//   ....[5]....
        /*0040*/ 	.word	0xffffffff


	//   ....[6]....
        /*0044*/ 	.word	0xffffffff


	//   ....[7]....
        /*0048*/ 	.word	0xffffffff


	//   ....[8]....
        /*004c*/ 	.word	0xffffffff


	//   ....[9]....
        /*0050*/ 	.word	0xffffffff


	//   ....[10]....
        /*0054*/ 	.word	0x05000072


	//   ....[11]....
        /*0058*/ 	.word	0x05000072


	//   ....[12]....
        /*005c*/ 	.word	0x05000072


	//   ....[13]....
        /*0060*/ 	.word	0x05000072


	//   ....[14]....
        /*0064*/ 	.word	0x05000072


	//   ....[15]....
        /*0068*/ 	.word	0x05000072


	//   ....[16]....
        /*006c*/ 	.word	0x05000072


	//   ....[17]....
        /*0070*/ 	.word	0x05000072


	//   ....[18]....
        /*0074*/ 	.word	0x05000072


	//   ....[19]....
        /*0078*/ 	.word	0x05000072


	//----- nvinfo : EIATTR_COOP_GROUP_INSTR_OFFSETS
	.align		4
.L_2543:
        /*007c*/ 	.byte	0x04, 0x28
        /*007e*/ 	.short	(.L_2545 - .L_2544)


	//   ....[0]....
.L_2544:
        /*0080*/ 	.word	0x00001870


	//   ....[1]....
        /*0084*/ 	.word	0x00001880


	//   ....[2]....
        /*0088*/ 	.word	0x000018b0


	//   ....[3]....
        /*008c*/ 	.word	0x000018c0


	//   ....[4]....
        /*0090*/ 	.word	0x00001900


	//   ....[5]....
        /*0094*/ 	.word	0x00001930


	//   ....[6]....
        /*0098*/ 	.word	0x00001960


	//   ....[7]....
        /*009c*/ 	.word	0x00001980


	//   ....[8]....
        /*00a0*/ 	.word	0x000019c0


	//   ....[9]....
        /*00a4*/ 	.word	0x000019f0


	//   ....[10]....
        /*00a8*/ 	.word	0x00003930


	//   ....[11]....
        /*00ac*/ 	.word	0x000039c0


	//   ....[12]....
        /*00b0*/ 	.word	0x00003a30


	//   ....[13]....
        /*00b4*/ 	.word	0x00003a90


	//   ....[14]....
        /*00b8*/ 	.word	0x00003b10


	//   ....[15]....
        /*00bc*/ 	.word	0x00003b90


	//   ....[16]....
        /*00c0*/ 	.word	0x00003c00


	//   ....[17]....
        /*00c4*/ 	.word	0x00003c70


	//   ....[18]....
        /*00c8*/ 	.word	0x00003cf0


	//   ....[19]....
        /*00cc*/ 	.word	0x00003d70


	//----- nvinfo : EIATTR_EXIT_INSTR_OFFSETS
	.align		4
.L_2545:
        /*00d0*/ 	.byte	0x04, 0x1c
        /*00d2*/ 	.short	(.L_2547 - .L_2546)


	//   ....[0]....
.L_2546:
        /*00d4*/ 	.word	0x000038c0


	//----- nvinfo : EIATTR_MAX_THREADS
	.align		4
.L_2547:
        /*00d8*/ 	.byte	0x04, 0x05
        /*00da*/ 	.short	(.L_2549 - .L_2548)
.L_2548:
        /*00dc*/ 	.word	0x00000080
        /*00e0*/ 	.word	0x00000001
        /*00e4*/ 	.word	0x00000001


	//----- nvinfo : EIATTR_CRS_STACK_SIZE
	.align		4
.L_2549:
        /*00e8*/ 	.byte	0x04, 0x1e
        /*00ea*/ 	.short	(.L_2551 - .L_2550)
.L_2550:
        /*00ec*/ 	.word	0x00000000


	//----- nvinfo : EIATTR_CBANK_PARAM_SIZE
	.align		4
.L_2551:
        /*00f0*/ 	.byte	0x03, 0x19
        /*00f2*/ 	.short	0x0128


	//----- nvinfo : EIATTR_PARAM_CBANK
	.align		4
        /*00f4*/ 	.byte	0x04, 0x0a
        /*00f6*/ 	.short	(.L_2553 - .L_2552)
	.align		4
.L_2552:
        /*00f8*/ 	.word	index@(.nv.constant0._ZN10layer_norm31ln_parallel_residual_bwd_kernelINS_13Kernel_traitsI6__halfffffjLj512ELj1ELj4ELj1ELj16ENS_18Kernel_traits_baseILj512ES2_ffffjLj128EEEEELb1ELb0ELb1EEEvNS_9BwdParamsE)
        /*00fc*/ 	.short	0x0210
        /*00fe*/ 	.short	0x0128


	//----- nvinfo : EIATTR_SW_WAR
	.align		4
.L_2553:
        /*0100*/ 	.byte	0x04, 0x36
        /*0102*/ 	.short	(.L_2555 - .L_2554)
.L_2554:
        /*0104*/ 	.word	0x00000008
.L_2555:


//--------------------- .nv.info._ZN10layer_norm22ln_bwd_finalize_kernelINS_22Kernel_traits_finalizeILj512E6__halfffffjLb0ELj1024ELj4ENS_18Kernel_traits_baseILj512ES2_ffffjLj1024EEEEELb0ELb0EEEvNS_9BwdParamsE --------------------------
	.section	.nv.info._ZN10layer_norm22ln_bwd_finalize_kernelINS_22Kernel_traits_finalizeILj512E6__halfffffjLb0ELj1024ELj4ENS_18Kernel_traits_baseILj512ES2_ffffjLj1024EEEEELb0ELb0EEEvNS_9BwdParamsE,"",@"SHT_CUDA_INFO"
	.sectionflags	@""
	.align	4


	//----- nvinfo : EIATTR_CUDA_API_VERSION
	.align		4
        /*0000*/ 	.byte	0x04, 0x37
        /*0002*/ 	.short	(.L_2557 - .L_2556)
.L_2556:
        /*0004*/ 	.word	0x00000082


	//----- nvinfo : EIATTR_KPARAM_INFO
	.align		4
.L_2557:
        /*0008*/ 	.byte	0x04, 0x17
        /*000a*/ 	.short	(.L_2559 - .L_2558)
.L_2558:
        /*000c*/ 	.word	0x00000000
        /*0010*/ 	.short	0x0000
        /*0012*/ 	.short	0x0000
        /*0014*/ 	.byte	0x00, 0xf0, 0xa1, 0x04


	//----- nvinfo : EIATTR_SPARSE_MMA_MASK
	.align		4
.L_2559:
        /*0018*/ 	.byte	0x03, 0x50
        /*001a*/ 	.short	0x0000


	//----- nvinfo : EIATTR_MAXREG_COUNT
	.align		4
        /*001c*/ 	.byte	0x03, 0x1b
        /*001e*/ 	.short	0x0040


	//----- nvinfo : EIATTR_NUM_BARRIERS
	.align		4
        /*0020*/ 	.byte	0x02, 0x4c
        /*0022*/ 	.byte	0x01
	.zero		1


	//----- nvinfo : EIATTR_MERCURY_ISA_VERSION
	.align		4
        /*0024*/ 	.byte	0x03, 0x5f
        /*0026*/ 	.short	0x0101


	//----- nvinfo : EIATTR_COOP_GROUP_MASK_REGIDS
	.align		4
        /*0028*/ 	.byte	0x04, 0x29
        /*002a*/ 	.short	(.L_2561 - .L_2560)


	//   ....[0]....
.L_2560:
        /*002c*/ 	.word	0xffffffff


	//   ....[1]....
        /*0030*/ 	.word	0xffffffff


	//   ....[2]....
        /*0034*/ 	.word	0xffffffff


	//   ....[3]....
        /*0038*/ 	.word	0xffffffff


	//   ....[4]....
        /*003c*/ 	.word	0xffffffff


	//   ....[5]....
        /*0040*/ 	.word	0xffffffff


	//   ....[6]....
        /*0044*/ 	.word	0xffffffff


	//   ....[7]....
        /*0048*/ 	.word	0xffffffff


	//   ....[8]....
        /*004c*/ 	.word	0xffffffff


	//   ....[9]....
        /*0050*/ 	.word	0xffffffff


	//   ....[10]....
        /*0054*/ 	.word	0x05000013


	//   ....[11]....
        /*0058*/ 	.word	0x05000013


	//   ....[12]....
        /*005c*/ 	.word	0x05000013


	//   ....[13]....
        /*0060*/ 	.word	0x05000013


	//   ....[14]....
        /*0064*/ 	.word	0x05000013


	//   ....[15]....
        /*0068*/ 	.word	0x05000013


	//   ....[16]....
        /*006c*/ 	.word	0x05000013


	//   ....[17]....
        /*0070*/ 	.word	0x05000013


	//   ....[18]....
        /*0074*/ 	.word	0x05000013


	//   ....[19]....
        /*0078*/ 	.word	0x05000013


	//----- nvinfo : EIATTR_COOP_GROUP_INSTR_OFFSETS
	.align		4
.L_2561:
        /*007c*/ 	.byte	0x04, 0x28
        /*007e*/ 	.short	(.L_2563 - .L_2562)


	//   ....[0]....
.L_2562:
        /*0080*/ 	.word	0x000008e0


	//   ....[1]....
        /*0084*/ 	.word	0x000008f0


	//   ....[2]....
        /*0088*/ 	.word	0x00000920


	//   ....[3]....
        /*008c*/ 	.word	0x00000930


	//   ....[4]....
        /*0090*/ 	.word	0x00000960


	//   ....[5]....
        /*0094*/ 	.word	0x00000970


	//   ....[6]....
        /*0098*/ 	.word	0x000009a0


	//   ....[7]....
        /*009c*/ 	.word	0x000009b0


	//   ....[8]....
        /*00a0*/ 	.word	0x000009e0


	//   ....[9]....
        /*00a4*/ 	.word	0x000009f0


	//   ....[10]....
        /*00a8*/ 	.word	0x00000c10


	//   ....[11]....
        /*00ac*/ 	.word	0x00000c80


	//   ....[12]....
        /*00b0*/ 	.word	0x00000cf0


	//   ....[13]....
        /*00b4*/ 	.word	0x00000d60


	//   ....[14]....
        /*00b8*/ 	.word	0x00000dd0


	//   ....[15]....
        /*00bc*/ 	.word	0x00000e30


	//   ....[16]....
        /*00c0*/ 	.word	0x00000ea0


	//   ....[17]....
        /*00c4*/ 	.word	0x00000f10


	//   ....[18]....
        /*00c8*/ 	.word	0x00000f80


	//   ....[19]....
        /*00cc*/ 	.word	0x00000ff0


	//----- nvinfo : EIATTR_EXIT_INSTR_OFFSETS
	.align		4
.L_2563:
        /*00d0*/ 	.byte	0x04, 0x1c
        /*00d2*/ 	.short	(.L_2565 - .L_2564)


	//   ....[0]....
.L_2564:
        /*00d4*/ 	.word	0x00000070


	//   ....[1]....
        /*00d8*/ 	.word	0x00000bb0


	//----- nvinfo : EIATTR_MAX_THREADS
	.align		4
.L_2565:
        /*00dc*/ 	.byte	0x04, 0x05
        /*00de*/ 	.short	(.L_2567 - .L_2566)
.L_2566:
        /*00e0*/ 	.word	0x00000400
        /*00e4*/ 	.word	0x00000001
        /*00e8*/ 	.word	0x00000001


	//----- nvinfo : EIATTR_CRS_STACK_SIZE
	.align		4
.L_2567:
        /*00ec*/ 	.byte	0x04, 0x1e
        /*00ee*/ 	.short	(.L_2569 - .L_2568)
.L_2568:
        /*00f0*/ 	.word	0x00000000


	//----- nvinfo : EIATTR_CBANK_PARAM_SIZE
	.align		4
.L_2569:
        /*00f4*/ 	.byte	0x03, 0x19
        /*00f6*/ 	.short	0x0128


	//----- nvinfo : EIATTR_PARAM_CBANK
	.align		4
        /*00f8*/ 	.byte	0x04, 0x0a
        /*00fa*/ 	.short	(.L_2571 - .L_2570)
	.align		4
.L_2570:
        /*00fc*/ 	.word	index@(.nv.constant0._ZN10layer_norm22ln_bwd_finalize_kernelINS_22Kernel_traits_finalizeILj512E6__halfffffjLb0ELj1024ELj4ENS_18Kernel_traits_baseILj512ES2_ffffjLj1024EEEEELb0ELb0EEEvNS_9BwdParamsE)
        /*0100*/ 	.short	0x0210
        /*0102*/ 	.short	0x0128


	//----- nvinfo : EIATTR_SW_WAR
	.align		4
.L_2571:
        /*0104*/ 	.byte	0x04, 0x36
        /*0106*/ 	.short	(.L_2573 - .L_2572)
.L_2572:
        /*0108*/ 	.word	0x00000008
.L_2573:


//--------------------- .nv.info._ZN10layer_norm40ln_parallel_residual_bwd_finalize_kernelINS_22Kernel_traits_finalizeILj512E6__halfffffjLb0ELj1024ELj4ENS_18Kernel_traits_baseILj512ES2_ffffjLj1024EEEEELb0EEEvNS_9BwdParamsE --------------------------
	.section	.nv.info._ZN10layer_norm40ln_parallel_residual_bwd_finalize_kernelINS_22Kernel_traits_finalizeILj512E6__halfffffjLb0ELj1024ELj4ENS_18Kernel_traits_baseILj512ES2_ffffjLj1024EEEEELb0EEEvNS_9BwdParamsE,"",@"SHT_CUDA_INFO"
	.sectionflags	@""
	.align	4


	//----- nvinfo : EIATTR_CUDA_API_VERSION
	.align		4
        /*0000*/ 	.byte	0x04, 0x37
        /*0002*/ 	.short	(.L_2575 - .L_2574)
.L_2574:
        /*0004*/ 	.word	0x00000082


	//----- nvinfo : EIATTR_KPARAM_INFO
	.align		4
.L_2575:
        /*0008*/ 	.byte	0x04, 0x17
        /*000a*/ 	.short	(.L_2577 - .L_2576)
.L_2576:
        /*000c*/ 	.word	0x00000000
        /*0010*/ 	.short	0x0000
        /*0012*/ 	.short	0x0000
        /*0014*/ 	.byte	0x00, 0xf0, 0xa1, 0x04


	//----- nvinfo : EIATTR_SPARSE_MMA_MASK
	.align		4
.L_2577:
        /*0018*/ 	.byte	0x03, 0x50
        /*001a*/ 	.short	0x0000


	//----- nvinfo : EIATTR_MAXREG_COUNT
	.align		4
        /*001c*/ 	.byte	0x03, 0x1b
        /*001e*/ 	.short	0x0040


	//----- nvinfo : EIATTR_NUM_BARRIERS
	.align		4
        /*0020*/ 	.byte	0x02, 0x4c
        /*0022*/ 	.byte	0x01
	.zero		1


	//----- nvinfo : EIATTR_MERCURY_ISA_VERSION
	.align		4
        /*0024*/ 	.byte	0x03, 0x5f
        /*0026*/ 	.short	0x0101


	//----- nvinfo : EIATTR_COOP_GROUP_MASK_REGIDS
	.align		4
        /*0028*/ 	.byte	0x04, 0x29
        /*002a*/ 	.short	(.L_2579 - .L_2578)


	//   ....[0]....
.L_2578:
        /*002c*/ 	.word	0xffffffff


	//   ....[1]....
        /*0030*/ 	.word	0xffffffff


	//   ....[2]....
        /*0034*/ 	.word	0xffffffff


	//   ....[3]....
        /*0038*/ 	.word	0xffffffff


	//   ....[4]....
        /*003c*/ 	.word	0xffffffff


	//   ....[5]....
        /*0040*/ 	.word	0xffffffff


	//   ....[6]....
        /*0044*/ 	.word	0xffffffff


	//   ....[7]....
        /*0048*/ 	.word	0xffffffff


	//   ....[8]....
        /*004c*/ 	.word	0xffffffff


	//   ....[9]....
        /*0050*/ 	.word	0xffffffff


	//   ....[10]....
        /*0054*/ 	.word	0xffffffff


	//   ....[11]....
        /*0058*/ 	.word	0xffffffff


	//   ....[12]....
        /*005c*/ 	.word	0xffffffff


	//   ....[13]....
        /*0060*/ 	.word	0xffffffff


	//   ....[14]....
        /*0064*/ 	.word	0xffffffff


	//   ....[15]....
        /*0068*/ 	.word	0xffffffff


	//   ....[16]....
        /*006c*/ 	.word	0xffffffff


	//   ....[17]....
        /*0070*/ 	.word	0xffffffff


	//   ....[18]....
        /*0074*/ 	.word	0xffffffff


	//   ....[19]....
        /*0078*/ 	.word	0xffffffff


	//   ....[20]....
        /*007c*/ 	.word	0x0500000c


	//   ....[21]....
        /*0080*/ 	.word	0x0500000c


	//   ....[22]....
        /*0084*/ 	.word	0x0500000c


	//   ....[23]....
        /*0088*/ 	.word	0x0500000c


	//   ....[24]....
        /*008c*/ 	.word	0x0500000c


	//   ....[25]....
        /*0090*/ 	.word	0x0500000c


	//   ....[26]....
        /*0094*/ 	.word	0x0500000c


	//   ....[27]....
        /*0098*/ 	.word	0x0500000c


	//   ....[28]....
        /*009c*/ 	.word	0x0500000c


	//   ....[29]....
        /*00a0*/ 	.word	0x0500000c


	//   ....[30]....
        /*00a4*/ 	.word	0x0500000c


	//   ....[31]....
        /*00a8*/ 	.word	0x0500000c


	//   ....[32]....
        /*00ac*/ 	.word	0x0500000c


	//   ....[33]....
        /*00b0*/ 	.word	0x0500000c


	//   ....[34]....
        /*00b4*/ 	.word	0x0500000c


	//   ....[35]....
        /*00b8*/ 	.word	0x0500000c


	//   ....[36]....
        /*00bc*/ 	.word	0x0500000c


	//   ....[37]....
        /*00c0*/ 	.word	0x0500000c


	//   ....[38]....
        /*00c4*/ 	.word	0x0500000c


	//   ....[39]....
        /*00c8*/ 	.word	0x0500000c


	//----- nvinfo : EIATTR_COOP_GROUP_INSTR_OFFSETS
	.align		4
.L_2579:
        /*00cc*/ 	.byte	0x04, 0x28
        /*00ce*/ 	.short	(.L_2581 - .L_2580)


	//   ....[0]....
.L_2580:
        /*00d0*/ 	.word	0x00000ce0


	//   ....[1]....
        /*00d4*/ 	.word	0x00000cf0


	//   ....[2]....
        /*00d8*/ 	.word	0x00000d00


	//   ....[3]....
        /*00dc*/ 	.word	0x00000d10


	//   ....[4]....
        /*00e0*/ 	.word	0x00000d40


	//   ....[5]....
        /*00e4*/ 	.word	0x00000d70


	//   ....[6]....
        /*00e8*/ 	.word	0x00000d80


	//   ....[7]....
        /*00ec*/ 	.word	0x00000d90


	//   ....[8]....
        /*00f0*/ 	.word	0x00000db0


	//   ....[9]....
        /*00f4*/ 	.word	0x00000df0


	//   ....[10]....
        /*00f8*/ 	.word	0x00000e00


	//   ....[11]....
        /*00fc*/ 	.word	0x00000e10


	//   ....[12]....
        /*0100*/ 	.word	0x00000e30


	//   ....[13]....
        /*0104*/ 	.word	0x00000e70


	//   ....[14]....
        /*0108*/ 	.word	0x00000e80


	//   ....[15]....
        /*010c*/ 	.word	0x00000e90


	//   ....[16]....
        /*0110*/ 	.word	0x00000eb0


	//   ....[17]....
        /*0114*/ 	.word	0x00000ee0


	//   ....[18]....
        /*0118*/ 	.word	0x00000f00


	//   ....[19]....
        /*011c*/ 	.word	0x00000f10


	//   ....[20]....
        /*0120*/ 	.word	0x00001230


	//   ....[21]....
        /*0124*/ 	.word	0x00001290


	//   ....[22]....
        /*0128*/ 	.word	0x000012f0


	//   ....[23]....
        /*012c*/ 	.word	0x00001350


	//   ....[24]....
        /*0130*/ 	.word	0x000013b0


	//   ....[25]....
        /*0134*/ 	.word	0x00001410


	//   ....[26]....
        /*0138*/ 	.word	0x00001480


	//   ....[27]....
        /*013c*/ 	.word	0x000014f0


	//   ....[28]....
        /*0140*/ 	.word	0x00001560


	//   ....[29]....
        /*0144*/ 	.word	0x000015d0


	//   ....[30]....
        /*0148*/ 	.word	0x00001630


	//   ....[31]....
        /*014c*/ 	.word	0x000016a0


	//   ....[32]....
        /*0150*/ 	.word	0x00001710


	//   ....[33]....
        /*0154*/ 	.word	0x00001780


	//   ....[34]....
        /*0158*/ 	.word	0x000017f0


	//   ....[35]....
        /*015c*/ 	.word	0x00001850


	//   ....[36]....
        /*0160*/ 	.word	0x000018c0


	//   ....[37]....
        /*0164*/ 	.word	0x00001930


	//   ....[38]....
        /*0168*/ 	.word	0x000019a0


	//   ....[39]....
        /*016c*/ 	.word	0x00001a10


	//----- nvinfo : EIATTR_EXIT_INSTR_OFFSETS
	.align		4
.L_2581:
        /*0170*/ 	.byte	0x04, 0x1c
        /*0172*/ 	.short	(.L_2583 - .L_2582)


	//   ....[0]....
.L_2582:
        /*0174*/ 	.word	0x00000070


	//   ....[1]....
        /*0178*/ 	.word	0x000011d0


	//----- nvinfo : EIATTR_MAX_THREADS
	.align		4
.L_2583:
        /*017c*/ 	.byte	0x04, 0x05
        /*017e*/ 	.short	(.L_2585 - .L_2584)
.L_2584:
        /*0180*/ 	.word	0x00000400
        /*0184*/ 	.word	0x00000001
        /*0188*/ 	.word	0x00000001


	//----- nvinfo : EIATTR_CRS_STACK_SIZE
	.align		4
.L_2585:
        /*018c*/ 	.byte	0x04, 0x1e
        /*018e*/ 	.short	(.L_2587 - .L_2586)
.L_2586:
        /*0190*/ 	.word	0x00000000


	//----- nvinfo : EIATTR_CBANK_PARAM_SIZE
	.align		4
.L_2587:
        /*0194*/ 	.byte	0x03, 0x19
        /*0196*/ 	.short	0x0128


	//----- nvinfo : EIATTR_PARAM_CBANK
	.align		4
        /*0198*/ 	.byte	0x04, 0x0a
        /*019a*/ 	.short	(.L_2589 - .L_2588)
	.align		4
.L_2588:
        /*019c*/ 	.word	index@(.nv.constant0._ZN10layer_norm40ln_parallel_residual_bwd_finalize_kernelINS_22Kernel_traits_finalizeILj512E6__halfffffjLb0ELj1024ELj4ENS_18Kernel_traits_baseILj512ES2_ffffjLj1024EEEEELb0EEEvNS_9BwdParamsE)
        /*01a0*/ 	.short	0x0210
        /*01a2*/ 	.short	0x0128


	//----- nvinfo : EIATTR_SW_WAR
	.align		4
.L_2589:
        /*01a4*/ 	.byte	0x04, 0x36
        /*01a6*/ 	.short	(.L_2591 - .L_2590)
.L_2590:
        /*01a8*/ 	.word	0x00000008
.L_2591:


//--------------------- .nv.info._ZN10layer_norm31ln_parallel_residual_bwd_kernelINS_13Kernel_traitsI6__halfffffjLj512ELj1ELj4ELj1ELj16ENS_18Kernel_traits_baseILj512ES2_ffffjLj128EEEEELb1ELb1ELb0EEEvNS_9BwdParamsE --------------------------
	.section	.nv.info._ZN10layer_norm31ln_parallel_residual_bwd_kernelINS_13Kernel_traitsI6__halfffffjLj512ELj1ELj4ELj1ELj16ENS_18Kernel_traits_baseILj512ES2_ffffjLj128EEEEELb1ELb1ELb0EEEvNS_9BwdParamsE,"",@"SHT_CUDA_INFO"
	.sectionflags	@""
	.align	4


	//----- nvinfo : EIATTR_CUDA_API_VERSION
	.align		4
        /*0000*/ 	.byte	0x04, 0x37
        /*0002*/ 	.short	(.L_2593 - .L_2592)
.L_2592:
        /*0004*/ 	.word	0x00000082


	//----- nvinfo : EIATTR_KPARAM_INFO
	.align		4
.L_2593:
        /*0008*/ 	.byte	0x04, 0x17
        /*000a*/ 	.short	(.L_2595 - .L_2594)
.L_2594:
        /*000c*/ 	.word	0x00000000
        /*0010*/ 	.short	0x0000
        /*0012*/ 	.short	0x0000
        /*0014*/ 	.byte	0x00, 0xf0, 0xa1, 0x04


	//----- nvinfo : EIATTR_SPARSE_MMA_MASK
	.align		4
.L_2595:
        /*0018*/ 	.byte	0x03, 0x50
        /*001a*/ 	.short	0x0000


	//----- nvinfo : EIATTR_MAXREG_COUNT
	.align		4
        /*001c*/ 	.byte	0x03, 0x1b
        /*001e*/ 	.short	0x00ff


	//----- nvinfo : EIATTR_NUM_BARRIERS
	.align		4
        /*0020*/ 	.byte	0x02, 0x4c
        /*0022*/ 	.byte	0x01
	.zero		1


	//----- nvinfo : EIATTR_MERCURY_ISA_VERSION
	.align		4
        /*0024*/ 	.byte	0x03, 0x5f
        /*0026*/ 	.short	0x0101


	//----- nvinfo : EIATTR_COOP_GROUP_MASK_REGIDS
	.align		4
        /*0028*/ 	.byte	0x04, 0x29
        /*002a*/ 	.short	(.L_2597 - .L_2596)


	//   ....[0]....
.L_2596:
        /*002c*/ 	.word	0xffffffff


	//   ....[1]....
        /*0030*/ 	.word	0xffffffff


	//   ....[2]....
        /*0034*/ 	.word	0xffffffff


	//   ....[3]....
        /*0038*/ 	.word	0xffffffff


	//   ....[4]....
        /*003c*/ 	.word	0xffffffff


	//   ....[5]....
        /*0040*/ 	.word	0xffffffff


	//   ....[6]....
        /*0044*/ 	.word	0xffffffff


	//   ....[7]....
        /*0048*/ 	.word	0xffffffff


	//   ....[8]....
        /*004c*/ 	.word	0xffffffff


	//   ....[9]....
        /*0050*/ 	.word	0xffffffff


	//   ....[10]....
        /*0054*/ 	.word	0x0500007f


	//   ....[11]....
        /*0058*/ 	.word	0x0500007f


	//   ....[12]....
        /*005c*/ 	.word	0x0500007f


	//   ....[13]....
        /*0060*/ 	.word	0x0500007f


	//   ....[14]....
        /*0064*/ 	.word	0x0500007f


	//   ....[15]....
        /*0068*/ 	.word	0x0500007f


	//   ....[16]....
        /*006c*/ 	.word	0x0500007f


	//   ....[17]....
        /*0070*/ 	.word	0x0500007f


	//   ....[18]....
        /*0074*/ 	.word	0x0500007f


	//   ....[19]....
        /*0078*/ 	.word	0x0500007f


	//----- nvinfo : EIATTR_COOP_GROUP_INSTR_OFFSETS
	.align		4
.L_2597:
        /*007c*/ 	.byte	0x04, 0x28
        /*007e*/ 	.short	(.L_2599 - .L_2598)


	//   ....[0]....
.L_2598:
        /*0080*/ 	.word	0x00001490


	//   ....[1]....
        /*0084*/ 	.word	0x000014a0


	//   ....[2]....
        /*0088*/ 	.word	0x000014d0


	//   ....[3]....
        /*008c*/ 	.word	0x000014e0


	//   ....[4]....
        /*0090*/ 	.word	0x00001510


	//   ....[5]....
        /*0094*/ 	.word	0x00001520


	//   ....[6]....
        /*0098*/ 	.word	0x00001550


	//   ....[7]....
        /*009c*/ 	.word	0x00001560


	//   ....[8]....
        /*00a0*/ 	.word	0x00001590


	//   ....[9]....
        /*00a4*/ 	.word	0x000015a0


	//   ....[10]....
        /*00a8*/ 	.word	0x00002fc0


	//   ....[11]....
        /*00ac*/ 	.word	0x00003050


	//   ....[12]....
        /*00b0*/ 	.word	0x000030c0


	//   ....[13]....
        /*00b4*/ 	.word	0x00003120


	//   ....[14]....
        /*00b8*/ 	.word	0x00003190


	//   ....[15]....
        /*00bc*/ 	.word	0x000031f0


	//   ....[16]....
        /*00c0*/ 	.word	0x00003260


	//   ....[17]....
        /*00c4*/ 	.word	0x000032c0


	//   ....[18]....
        /*00c8*/ 	.word	0x00003330


	//   ....[19]....
        /*00cc*/ 	.word	0x00003390


	//----- nvinfo : EIATTR_EXIT_INSTR_OFFSETS
	.align		4
.L_2599:
        /*00d0*/ 	.byte	0x04, 0x1c
        /*00d2*/ 	.short	(.L_2601 - .L_2600)


	//   ....[0]....
.L_2600:
        /*00d4*/ 	.word	0x00002f20


	//   ....[1]....
        /*00d8*/ 	.word	0x00002f50


	//----- nvinfo : EIATTR_MAX_THREADS
	.align		4
.L_2601:
        /*00dc*/ 	.byte	0x04, 0x05
        /*00de*/ 	.short	(.L_2603 - .L_2602)
.L_2602:
        /*00e0*/ 	.word	0x00000080
        /*00e4*/ 	.word	0x00000001
        /*00e8*/ 	.word	0x00000001


	//----- nvinfo : EIATTR_CRS_STACK_SIZE
	.align		4
.L_2603:
        /*00ec*/ 	.byte	0x04, 0x1e
        /*00ee*/ 	.short	(.L_2605 - .L_2604)
.L_2604:
        /*00f0*/ 	.word	0x00000000


	//----- nvinfo : EIATTR_CBANK_PARAM_SIZE
	.align		4
.L_2605:
        /*00f4*/ 	.byte	0x03, 0x19
        /*00f6*/ 	.short	0x0128


	//----- nvinfo : EIATTR_PARAM_CBANK
	.align		4
        /*00f8*/ 	.byte	0x04, 0x0a
        /*00fa*/ 	.short	(.L_2607 - .L_2606)
	.align		4
.L_2606:
        /*00fc*/ 	.word	index@(.nv.constant0._ZN10layer_norm31ln_parallel_residual_bwd_kernelINS_13Kernel_traitsI6__halfffffjLj512ELj1ELj4ELj1ELj16ENS_18Kernel_traits_baseILj512ES2_ffffjLj128EEEEELb1ELb1ELb0EEEvNS_9BwdParamsE)
        /*0100*/ 	.short	0x0210
        /*0102*/ 	.short	0x0128


	//----- nvinfo : EIATTR_SW_WAR
	.align		4
.L_2607:
        /*0104*/ 	.byte	0x04, 0x36
        /*0106*/ 	.short	(.L_2609 - .L_2608)
.L_2608:
        /*0108*/ 	.word	0x00000008
.L_2609:


//--------------------- .nv.info._ZN10layer_norm22ln_bwd_finalize_kernelINS_22Kernel_traits_finalizeILj512E6__halfffffjLb0ELj1024ELj4ENS_18Kernel_traits_baseILj512ES2_ffffjLj1024EEEEELb0ELb1EEEvNS_9BwdParamsE --------------------------
	.section	.nv.info._ZN10layer_norm22ln_bwd_finalize_kernelINS_22Kernel_traits_finalizeILj512E6__halfffffjLb0ELj1024ELj4ENS_18Kernel_traits_baseILj512ES2_ffffjLj1024EEEEELb0ELb1EEEvNS_9BwdParamsE,"",@"SHT_CUDA_INFO"
	.sectionflags	@""
	.align	4


	//----- nvinfo : EIATTR_CUDA_API_VERSION
	.align		4
        /*0000*/ 	.byte	0x04, 0x37
        /*0002*/ 	.short	(.L_2611 - .L_2610)
.L_2610:
        /*0004*/ 	.word	0x00000082


	//----- nvinfo : EIATTR_KPARAM_INFO
	.align		4
.L_2611:
        /*0008*/ 	.byte	0x04, 0x17
        /*000a*/ 	.short	(.L_2613 - .L_2612)
.L_2612:
        /*000c*/ 	.word	0x00000000
        /*0010*/ 	.short	0x0000
        /*0012*/ 	.short	0x0000
        /*0014*/ 	.byte	0x00, 0xf0, 0xa1, 0x04


	//----- nvinfo : EIATTR_SPARSE_MMA_MASK
	.align		4
.L_2613:
        /*0018*/ 	.byte	0x03, 0x50
        /*001a*/ 	.short	0x0000


	//----- nvinfo : EIATTR_MAXREG_COUNT
	.align		4
        /*001c*/ 	.byte	0x03, 0x1b
        /*001e*/ 	.short	0x0040


	//----- nvinfo : EIATTR_NUM_BARRIERS
	.align		4
        /*0020*/ 	.byte	0x02, 0x4c
        /*0022*/ 	.byte	0x01
	.zero		1


	//----- nvinfo : EIATTR_MERCURY_ISA_VERSION
	.align		4
        /*0024*/ 	.byte	0x03, 0x5f
        /*0026*/ 	.short	0x0101


	//----- nvinfo : EIATTR_COOP_GROUP_MASK_REGIDS
	.align		4
        /*0028*/ 	.byte	0x04, 0x29
        /*002a*/ 	.short	(.L_2615 - .L_2614)


	//   ....[0]....
.L_2614:
        /*002c*/ 	.word	0xffffffff


	//   ....[1]....
        /*0030*/ 	.word	0xffffffff


	//   ....[2]....
        /*0034*/ 	.word	0xffffffff


	//   ....[3]....
        /*0038*/ 	.word	0xffffffff


	//   ....[4]....
        /*003c*/ 	.word	0xffffffff


	//   ....[5]....
        /*0040*/ 	.word	0xffffffff


	//   ....[6]....
        /*0044*/ 	.word	0xffffffff


	//   ....[7]....
        /*0048*/ 	.word	0xffffffff


	//   ....[8]....
        /*004c*/ 	.word	0xffffffff


	//   ....[9]....
        /*0050*/ 	.word	0xffffffff


	//   ....[10]....
        /*0054*/ 	.word	0x05000011


	//   ....[11]....
        /*0058*/ 	.word	0x05000011


	//   ....[12]....
        /*005c*/ 	.word	0x05000011


	//   ....[13]....
        /*0060*/ 	.word	0x05000011


	//   ....[14]....
        /*0064*/ 	.word	0x05000011


	//   ....[15]....
        /*0068*/ 	.word	0x05000011


	//   ....[16]....
        /*006c*/ 	.word	0x05000011


	//   ....[17]....
        /*0070*/ 	.word	0x05000011


	//   ....[18]....
        /*0074*/ 	.word	0x05000011


	//   ....[19]....
        /*0078*/ 	.word	0x05000011


	//----- nvinfo : EIATTR_COOP_GROUP_INSTR_OFFSETS
	.align		4
.L_2615:
        /*007c*/ 	.byte	0x04, 0x28
        /*007e*/ 	.short	(.L_2617 - .L_2616)


	//   ....[0]....
.L_2616:
        /*0080*/ 	.word	0x000008e0


	//   ....[1]....
        /*0084*/ 	.word	0x000008f0


	//   ....[2]....
        /*0088*/ 	.word	0x00000920


	//   ....[3]....
        /*008c*/ 	.word	0x00000930


	//   ....[4]....
        /*0090*/ 	.word	0x00000960


	//   ....[5]....
        /*0094*/ 	.word	0x00000970


	//   ....[6]....
        /*0098*/ 	.word	0x000009a0


	//   ....[7]....
        /*009c*/ 	.word	0x000009b0


	//   ....[8]....
        /*00a0*/ 	.word	0x000009e0


	//   ....[9]....
        /*00a4*/ 	.word	0x000009f0


	//   ....[10]....
        /*00a8*/ 	.word	0x00000bf0


	//   ....[11]....
        /*00ac*/ 	.word	0x00000c60


	//   ....[12]....
        /*00b0*/ 	.word	0x00000cd0


	//   ....[13]....
        /*00b4*/ 	.word	0x00000d40


	//   ....[14]....
        /*00b8*/ 	.word	0x00000db0


	//   ....[15]....
        /*00bc*/ 	.word	0x00000e10


	//   ....[16]....
        /*00c0*/ 	.word	0x00000e80


	//   ....[17]....
        /*00c4*/ 	.word	0x00000ef0


	//   ....[18]....
        /*00c8*/ 	.word	0x00000f60


	//   ....[19]....
        /*00cc*/ 	.word	0x00000fd0


	//----- nvinfo : EIATTR_EXIT_INSTR_OFFSETS
	.align		4
.L_2617:
        /*00d0*/ 	.byte	0x04, 0x1c
        /*00d2*/ 	.short	(.L_2619 - .L_2618)


	//   ....[0]....
.L_2618:
        /*00d4*/ 	.word	0x00000070


	//   ....[1]....
        /*00d8*/ 	.word	0x00000b90


	//----- nvinfo : EIATTR_MAX_THREADS
	.align		4
.L_2619:
        /*00dc*/ 	.byte	0x04, 0x05
        /*00de*/ 	.short	(.L_2621 - .L_2620)
.L_2620:
        /*00e0*/ 	.word	0x00000400
        /*00e4*/ 	.word	0x00000001
        /*00e8*/ 	.word	0x00000001


	//----- nvinfo : EIATTR_CRS_STACK_SIZE
	.align		4
.L_2621:
        /*00ec*/ 	.byte	0x04, 0x1e
        /*00ee*/ 	.short	(.L_2623 - .L_2622)
.L_2622:
        /*00f0*/ 	.word	0x00000000


	//----- nvinfo : EIATTR_CBANK_PARAM_SIZE
	.align		4
.L_2623:
        /*00f4*/ 	.byte	0x03, 0x19
        /*00f6*/ 	.short	0x0128


	//----- nvinfo : EIATTR_PARAM_CBANK
	.align		4
        /*00f8*/ 	.byte	0x04, 0x0a
        /*00fa*/ 	.short	(.L_2625 - .L_2624)
	.align		4
.L_2624:
        /*00fc*/ 	.word	index@(.nv.constant0._ZN10layer_norm22ln_bwd_finalize_kernelINS_22Kernel_traits_finalizeILj512E6__halfffffjLb0ELj1024ELj4ENS_18Kernel_traits_baseILj512ES2_ffffjLj1024EEEEELb0ELb1EEEvNS_9BwdParamsE)
        /*0100*/ 	.short	0x0210
        /*0102*/ 	.short	0x0128


	//----- nvinfo : EIATTR_SW_WAR
	.align		4
.L_2625:
        /*0104*/ 	.byte	0x04, 0x36
        /*0106*/ 	.short	(.L_2627 - .L_2626)
.L_2626:
        /*0108*/ 	.word	0x00000008
.L_2627:


//--------------------- .nv.info._ZN10layer_norm40ln_parallel_residual_bwd_finalize_kernelINS_22Kernel_traits_finalizeILj512E6__halfffffjLb0ELj1024ELj4ENS_18Kernel_traits_baseILj512ES2_ffffjLj1024EEEEELb1EEEvNS_9BwdParamsE --------------------------
	.section	.nv.info._ZN10layer_norm40ln_parallel_residual_bwd_finalize_kernelINS_22Kernel_traits_finalizeILj512E6__halfffffjLb0ELj1024ELj4ENS_18Kernel_traits_baseILj512ES2_ffffjLj1024EEEEELb1EEEvNS_9BwdParamsE,"",@"SHT_CUDA_INFO"
	.sectionflags	@""
	.align	4


	//----- nvinfo : EIATTR_CUDA_API_VERSION
	.align		4
        /*0000*/ 	.byte	0x04, 0x37
        /*0002*/ 	.short	(.L_2629 - .L_2628)
.L_2628:
        /*0004*/ 	.word	0x00000082


	//----- nvinfo : EIATTR_KPARAM_INFO
	.align		4
.L_2629:
        /*0008*/ 	.byte	0x04, 0x17
        /*000a*/ 	.short	(.L_2631 - .L_2630)
.L_2630:
        /*000c*/ 	.word	0x00000000
        /*0010*/ 	.short	0x0000
        /*0012*/ 	.short	0x0000
        /*0014*/ 	.byte	0x00, 0xf0, 0xa1, 0x04


	//----- nvinfo : EIATTR_SPARSE_MMA_MASK
	.align		4
.L_2631:
        /*0018*/ 	.byte	0x03, 0x50
        /*001a*/ 	.short	0x0000


	//----- nvinfo : EIATTR_MAXREG_COUNT
	.align		4
        /*001c*/ 	.byte	0x03, 0x1b
        /*001e*/ 	.short	0x0040


	//----- nvinfo : EIATTR_NUM_BARRIERS
	.align		4
        /*0020*/ 	.byte	0x02, 0x4c
        /*0022*/ 	.byte	0x01
	.zero		1


	//----- nvinfo : EIATTR_MERCURY_ISA_VERSION
	.align		4
        /*0024*/ 	.byte	0x03, 0x5f
        /*0026*/ 	.short	0x0101


	//----- nvinfo : EIATTR_COOP_GROUP_MASK_REGIDS
	.align		4
        /*0028*/ 	.byte	0x04, 0x29
        /*002a*/ 	.short	(.L_2633 - .L_2632)


	//   ....[0]....
.L_2632:
        /*002c*/ 	.word	0xffffffff


	//   ....[1]....
        /*0030*/ 	.word	0xffffffff


	//   ....[2]....
        /*0034*/ 	.word	0xffffffff


	//   ....[3]....
        /*0038*/ 	.word	0xffffffff


	//   ....[4]....
        /*003c*/ 	.word	0xffffffff


	//   ....[5]....
        /*0040*/ 	.word	0xffffffff


	//   ....[6]....
        /*0044*/ 	.word	0xffffffff


	//   ....[7]....
        /*0048*/ 	.word	0xffffffff


	//   ....[8]....
        /*004c*/ 	.word	0xffffffff


	//   ....[9]....
        /*0050*/ 	.word	0xffffffff


	//   ....[10]....
        /*0054*/ 	.word	0xffffffff


	//   ....[11]....
        /*0058*/ 	.word	0xffffffff


	//   ....[12]....
        /*005c*/ 	.word	0xffffffff


	//   ....[13]....
        /*0060*/ 	.word	0xffffffff


	//   ....[14]....
        /*0064*/ 	.word	0xffffffff


	//   ....[15]....
        /*0068*/ 	.word	0xffffffff


	//   ....[16]....
        /*006c*/ 	.word	0xffffffff


	//   ....[17]....
        /*0070*/ 	.word	0xffffffff


	//   ....[18]....
        /*0074*/ 	.word	0xffffffff


	//   ....[19]....
        /*0078*/ 	.word	0xffffffff


	//   ....[20]....
        /*007c*/ 	.word	0x0500000b


	//   ....[21]....
        /*0080*/ 	.word	0x0500000b


	//   ....[22]....
        /*0084*/ 	.word	0x0500000b


	//   ....[23]....
        /*0088*/ 	.word	0x0500000b


	//   ....[24]....
        /*008c*/ 	.word	0x0500000b


	//   ....[25]....
        /*0090*/ 	.word	0x0500000b


	//   ....[26]....
        /*0094*/ 	.word	0x0500000b


	//   ....[27]....
        /*0098*/ 	.word	0x0500000b


	//   ....[28]....
        /*009c*/ 	.word	0x0500000b


	//   ....[29]....
        /*00a0*/ 	.word	0x0500000b


	//   ....[30]....
        /*00a4*/ 	.word	0x0500000b


	//   ....[31]....
        /*00a8*/ 	.word	0x0500000b


	//   ....[32]....
        /*00ac*/ 	.word	0x0500000b


	//   ....[33]....
        /*00b0*/ 	.word	0x0500000b


	//   ....[34]....
        /*00b4*/ 	.word	0x0500000b


	//   ....[35]....
        /*00b8*/ 	.word	0x0500000b


	//   ....[36]....
        /*00bc*/ 	.word	0x0500000b


	//   ....[37]....
        /*00c0*/ 	.word	0x0500000b


	//   ....[38]....
        /*00c4*/ 	.word	0x0500000b


	//   ....[39]....
        /*00c8*/ 	.word	0x0500000b


	//----- nvinfo : EIATTR_COOP_GROUP_INSTR_OFFSETS
	.align		4
.L_2633:
        /*00cc*/ 	.byte	0x04, 0x28
        /*00ce*/ 	.short	(.L_2635 - .L_2634)


	//   ....[0]....
.L_2634:
        /*00d0*/ 	.word	0x00000ce0


	//   ....[1]....
        /*00d4*/ 	.word	0x00000cf0


	//   ....[2]....
        /*00d8*/ 	.word	0x00000d00


	//   ....[3]....
        /*00dc*/ 	.word	0x00000d10


	//   ....[4]....
        /*00e0*/ 	.word	0x00000d40


	//   ....[5]....
        /*00e4*/ 	.word	0x00000d70


	//   ....[6]....
        /*00e8*/ 	.word	0x00000d80


	//   ....[7]....
        /*00ec*/ 	.word	0x00000d90


	//   ....[8]....
        /*00f0*/ 	.word	0x00000db0


	//   ....[9]....
        /*00f4*/ 	.word	0x00000df0


	//   ....[10]....
        /*00f8*/ 	.word	0x00000e00


	//   ....[11]....
        /*00fc*/ 	.word	0x00000e10


	//   ....[12]....
        /*0100*/ 	.word	0x00000e30


	//   ....[13]....
        /*0104*/ 	.word	0x00000e70


	//   ....[14]....
        /*0108*/ 	.word	0x00000e80


	//   ....[15]....
        /*010c*/ 	.word	0x00000e90


	//   ....[16]....
        /*0110*/ 	.word	0x00000eb0


	//   ....[17]....
        /*0114*/ 	.word	0x00000ee0


	//   ....[18]....
        /*0118*/ 	.word	0x00000f00


	//   ....[19]....
        /*011c*/ 	.word	0x00000f10


	//   ....[20]....
        /*0120*/ 	.word	0x00001210


	//   ....[21]....
        /*0124*/ 	.word	0x00001270


	//   ....[22]....
        /*0128*/ 	.word	0x000012d0


	//   ....[23]....
        /*012c*/ 	.word	0x00001330


	//   ....[24]....
        /*0130*/ 	.word	0x00001390


	//   ....[25]....
        /*0134*/ 	.word	0x000013f0


	//   ....[26]....
        /*0138*/ 	.word	0x00001460


	//   ....[27]....
        /*013c*/ 	.word	0x000014d0


	//   ....[28]....
        /*0140*/ 	.word	0x00001540


	//   ....[29]....
        /*0144*/ 	.word	0x000015b0


	//   ....[30]....
        /*0148*/ 	.word	0x00001610


	//   ....[31]....
        /*014c*/ 	.word	0x00001680


	//   ....[32]....
        /*0150*/ 	.word	0x000016f0


	//   ....[33]....
        /*0154*/ 	.word	0x00001760


	//   ....[34]....
        /*0158*/ 	.word	0x000017d0


	//   ....[35]....
        /*015c*/ 	.word	0x00001830


	//   ....[36]....
        /*0160*/ 	.word	0x000018a0


	//   ....[37]....
        /*0164*/ 	.word	0x00001910


	//   ....[38]....
        /*0168*/ 	.word	0x00001980


	//   ....[39]....
        /*016c*/ 	.word	0x000019f0


	//----- nvinfo : EIATTR_EXIT_INSTR_OFFSETS
	.align		4
.L_2635:
        /*0170*/ 	.byte	0x04, 0x1c
        /*0172*/ 	.short	(.L_2637 - .L_2636)


	//   ....[0]....
.L_2636:
        /*0174*/ 	.word	0x00000070


	//   ....[1]....
        /*0178*/ 	.word	0x000011b0


	//----- nvinfo : EIATTR_MAX_THREADS
	.align		4
.L_2637:
        /*017c*/ 	.byte	0x04, 0x05
        /*017e*/ 	.short	(.L_2639 - .L_2638)
.L_2638:
        /*0180*/ 	.word	0x00000400
        /*0184*/ 	.word	0x00000001
        /*0188*/ 	.word	0x00000001


	//----- nvinfo : EIATTR_CRS_STACK_SIZE
	.align		4
.L_2639:
        /*018c*/ 	.byte	0x04, 0x1e
        /*018e*/ 	.short	(.L_2641 - .L_2640)
.L_2640:
        /*0190*/ 	.word	0x00000000


	//----- nvinfo : EIATTR_CBANK_PARAM_SIZE
	.align		4
.L_2641:
        /*0194*/ 	.byte	0x03, 0x19
        /*0196*/ 	.short	0x0128


	//----- nvinfo : EIATTR_PARAM_CBANK
	.align		4
        /*0198*/ 	.byte	0x04, 0x0a
        /*019a*/ 	.short	(.L_2643 - .L_2642)
	.align		4
.L_2642:
        /*019c*/ 	.word	index@(.nv.constant0._ZN10layer_norm40ln_parallel_residual_bwd_finalize_kernelINS_22Kernel_traits_finalizeILj512E6__halfffffjLb0ELj1024ELj4ENS_18Kernel_traits_baseILj512ES2_ffffjLj1024EEEEELb1EEEvNS_9BwdParamsE)
        /*01a0*/ 	.short	0x0210
        /*01a2*/ 	.short	0x0128


	//----- nvinfo : EIATTR_SW_WAR
	.align		4
.L_2643:
        /*01a4*/ 	.byte	0x04, 0x36
        /*01a6*/ 	.short	(.L_2645 - .L_2644)
.L_2644:
        /*01a8*/ 	.word	0x00000008
.L_2645:


//--------------------- .nv.info._ZN10layer_norm31ln_parallel_residual_bwd_kernelINS_13Kernel_traitsI6__halfffffjLj512ELj1ELj4ELj1ELj16ENS_18Kernel_traits_baseILj512ES2_ffffjLj128EEEEELb1ELb1ELb1EEEvNS_9BwdParamsE --------------------------
	.section	.nv.info._ZN10layer_norm31ln_parallel_residual_bwd_kernelINS_13Kernel_traitsI6__halfffffjLj512ELj1ELj4ELj1ELj16ENS_18Kernel_traits_baseILj512ES2_ffffjLj128EEEEELb1ELb1ELb1EEEvNS_9BwdParamsE,"",@"SHT_CUDA_INFO"
	.sectionflags	@""
	.align	4


	//----- nvinfo : EIATTR_CUDA_API_VERSION
	.align		4
        /*0000*/ 	.byte	0x04, 0x37
        /*0002*/ 	.short	(.L_2647 - .L_2646)
.L_2646:
        /*0004*/ 	.word	0x00000082


	//----- nvinfo : EIATTR_KPARAM_INFO
	.align		4
.L_2647:
        /*0008*/ 	.byte	0x04, 0x17
        /*000a*/ 	.short	(.L_2649 - .L_2648)
.L_2648:
        /*000c*/ 	.word	0x00000000
        /*0010*/ 	.short	0x0000
        /*0012*/ 	.short	0x0000
        /*0014*/ 	.byte	0x00, 0xf0, 0xa1, 0x04


	//----- nvinfo : EIATTR_SPARSE_MMA_MASK
	.align		4
.L_2649:
        /*0018*/ 	.byte	0x03, 0x50
        /*001a*/ 	.short	0x0000


	//----- nvinfo : EIATTR_MAXREG_COUNT
	.align		4
        /*001c*/ 	.byte	0x03, 0x1b
        /*001e*/ 	.short	0x00ff


	//----- nvinfo : EIATTR_NUM_BARRIERS
	.align		4
        /*0020*/ 	.byte	0x02, 0x4c
        /*0022*/ 	.byte	0x01
	.zero		1


	//----- nvinfo : EIATTR_MERCURY_ISA_VERSION
	.align		4
        /*0024*/ 	.byte	0x03, 0x5f
        /*0026*/ 	.short	0x0101


	//----- nvinfo : EIATTR_COOP_GROUP_MASK_REGIDS
	.align		4
        /*0028*/ 	.byte	0x04, 0x29
        /*002a*/ 	.short	(.L_2651 - .L_2650)


	//   ....[0]....
.L_2650:
        /*002c*/ 	.word	0xffffffff


	//   ....[1]....
        /*0030*/ 	.word	0xffffffff


	//   ....[2]....
        /*0034*/ 	.word	0xffffffff


	//   ....[3]....
        /*0038*/ 	.word	0xffffffff


	//   ....[4]....
        /*003c*/ 	.word	0xffffffff


	//   ....[5]....
        /*0040*/ 	.word	0xffffffff


	//   ....[6]....
        /*0044*/ 	.word	0xffffffff


	//   ....[7]....
        /*0048*/ 	.word	0xffffffff


	//   ....[8]....
        /*004c*/ 	.word	0xffffffff


	//   ....[9]....
        /*0050*/ 	.word	0xffffffff


	//   ....[10]....
        /*0054*/ 	.word	0x05000079


	//   ....[11]....
        /*0058*/ 	.word	0x05000079


	//   ....[12]....
        /*005c*/ 	.word	0x05000079


	//   ....[13]....
        /*0060*/ 	.word	0x05000079


	//   ....[14]....
        /*0064*/ 	.word	0x05000079


	//   ....[15]....
        /*0068*/ 	.word	0x05000079


	//   ....[16]....
        /*006c*/ 	.word	0x05000079


	//   ....[17]....
        /*0070*/ 	.word	0x05000079


	//   ....[18]....
        /*0074*/ 	.word	0x05000079


	//   ....[19]....
        /*0078*/ 	.word	0x05000079


	//----- nvinfo : EIATTR_COOP_GROUP_INSTR_OFFSETS
	.align		4
.L_2651:
        /*007c*/ 	.byte	0x04, 0x28
        /*007e*/ 	.short	(.L_2653 - .L_2652)


	//   ....[0]....
.L_2652:
        /*0080*/ 	.word	0x00001150


	//   ....[1]....
        /*0084*/ 	.word	0x00001160


	//   ....[2]....
        /*0088*/ 	.word	0x00001190


	//   ....[3]....
        /*008c*/ 	.word	0x000011a0


	//   ....[4]....
        /*0090*/ 	.word	0x000011d0


	//   ....[5]....
        /*0094*/ 	.word	0x000011e0


	//   ....[6]....
        /*0098*/ 	.word	0x00001210


	//   ....[7]....
        /*009c*/ 	.word	0x00001220


	//   ....[8]....
        /*00a0*/ 	.word	0x00001270


	//   ....[9]....
        /*00a4*/ 	.word	0x00001280


	//   ....[10]....
        /*00a8*/ 	.word	0x00002a40


	//   ....[11]....
        /*00ac*/ 	.word	0x00002ad0


	//   ....[12]....
        /*00b0*/ 	.word	0x00002b40


	//   ....[13]....
        /*00b4*/ 	.word	0x00002ba0


	//   ....[14]....
        /*00b8*/ 	.word	0x00002c10


	//   ....[15]....
        /*00bc*/ 	.word	0x00002c70


	//   ....[16]....
        /*00c0*/ 	.word	0x00002ce0


	//   ....[17]....
        /*00c4*/ 	.word	0x00002d40


	//   ....[18]....
        /*00c8*/ 	.word	0x00002db0


	//   ....[19]....
        /*00cc*/ 	.word	0x00002e30


	//----- nvinfo : EIATTR_EXIT_INSTR_OFFSETS
	.align		4
.L_2653:
        /*00d0*/ 	.byte	0x04, 0x1c
        /*00d2*/ 	.short	(.L_2655 - .L_2654)


	//   ....[0]....
.L_2654:
        /*00d4*/ 	.word	0x000029d0


	//----- nvinfo : EIATTR_MAX_THREADS
	.align		4
.L_2655:
        /*00d8*/ 	.byte	0x04, 0x05
        /*00da*/ 	.short	(.L_2657 - .L_2656)
.L_2656:
        /*00dc*/ 	.word	0x00000080
        /*00e0*/ 	.word	0x00000001
        /*00e4*/ 	.word	0x00000001


	//----- nvinfo : EIATTR_CRS_STACK_SIZE
	.align		4
.L_2657:
        /*00e8*/ 	.byte	0x04, 0x1e
        /*00ea*/ 	.short	(.L_2659 - .L_2658)
.L_2658:
        /*00ec*/ 	.word	0x00000000


	//----- nvinfo : EIATTR_CBANK_PARAM_SIZE
	.align		4
.L_2659:
        /*00f0*/ 	.byte	0x03, 0x19
        /*00f2*/ 	.short	0x0128


	//----- nvinfo : EIATTR_PARAM_CBANK
	.align		4
        /*00f4*/ 	.byte	0x04, 0x0a
        /*00f6*/ 	.short	(.L_2661 - .L_2660)
	.align		4
.L_2660:
        /*00f8*/ 	.word	index@(.nv.constant0._ZN10layer_norm31ln_parallel_residual_bwd_kernelINS_13Kernel_traitsI6__halfffffjLj512ELj1ELj4ELj1ELj16ENS_18Kernel_traits_baseILj512ES2_ffffjLj128EEEEELb1ELb1ELb1EEEvNS_9BwdParamsE)
        /*00fc*/ 	.short	0x0210
        /*00fe*/ 	.short	0x0128


	//----- nvinfo : EIATTR_SW_WAR
	.align		4
.L_2661:
        /*0100*/ 	.byte	0x04, 0x36
        /*0102*/ 	.short	(.L_2663 - .L_2662)
.L_2662:
        /*0104*/ 	.word	0x00000008
.L_2663:


//--------------------- .nv.info._ZN10layer_norm31ln_parallel_residual_bwd_kernelINS_13Kernel_traitsIfffffjLj512ELj1ELj4ELj1ELj16ENS_18Kernel_traits_baseILj512EfffffjLj128EEEEELb0ELb0ELb0EEEvNS_9BwdParamsE --------------------------
	.section	.nv.info._ZN10layer_norm31ln_parallel_residual_bwd_kernelINS_13Kernel_traitsIfffffjLj512ELj1ELj4ELj1ELj16ENS_18Kernel_traits_baseILj512EfffffjLj128EEEEELb0ELb0ELb0EEEvNS_9BwdParamsE,"",@"SHT_CUDA_INFO"
	.sectionflags	@""
	.align	4


	//----- nvinfo : EIATTR_CUDA_API_VERSION
	.align		4
        /*0000*/ 	.byte	0x04, 0x37
        /*0002*/ 	.short	(.L_2665 - .L_2664)
.L_2664:
        /*0004*/ 	.word	0x00000082


	//----- nvinfo : EIATTR_KPARAM_INFO
	.align		4
.L_2665:
        /*0008*/ 	.byte	0x04, 0x17
        /*000a*/ 	.short	(.L_2667 - .L_2666)
.L_2666:
        /*000c*/ 	.word	0x00000000
        /*0010*/ 	.short	0x0000
        /*0012*/ 	.short	0x0000
        /*0014*/ 	.byte	0x00, 0xf0, 0xa1, 0x04


	//----- nvinfo : EIATTR_SPARSE_MMA_MASK
	.align		4
.L_2667:
        /*0018*/ 	.byte	0x03, 0x50
        /*001a*/ 	.short	0x0000


	//----- nvinfo : EIATTR_MAXREG_COUNT
	.align		4
        /*001c*/ 	.byte	0x03, 0x1b
        /*001e*/ 	.short	0x00ff


	//----- nvinfo : EIATTR_NUM_BARRIERS
	.align		4
        /*0020*/ 	.byte	0x02, 0x4c
        /*0022*/ 	.byte	0x01
	.zero		1


	//----- nvinfo : EIATTR_MERCURY_ISA_VERSION
	.align		4
        /*0024*/ 	.byte	0x03, 0x5f
        /*0026*/ 	.short	0x0101


	//----- nvinfo : EIATTR_COOP_GROUP_MASK_REGIDS
	.align		4
        /*0028*/ 	.byte	0x04, 0x29
        /*002a*/ 	.short	(.L_2669 - .L_2668)


	//   ....[0]....
.L_2668:
        /*002c*/ 	.word	0xffffffff


	//   ....[1]....
        /*0030*/ 	.word	0xffffffff


	//   ....[2]....
        /*0034*/ 	.word	0xffffffff


	//   ....[3]....
        /*0038*/ 	.word	0xffffffff


	//   ....[4]....
        /*003c*/ 	.word	0xffffffff


	//   ....[5]....
        /*0040*/ 	.word	0xffffffff


	//   ....[6]....
        /*0044*/ 	.word	0xffffffff


	//   ....[7]....
        /*0048*/ 	.word	0xffffffff


	//   ....[8]....
        /*004c*/ 	.word	0xffffffff


	//   ....[9]....
        /*0050*/ 	.word	0xffffffff


	//   ....[10]....
        /*0054*/ 	.word	0x05000084


	//   ....[11]....
        /*0058*/ 	.word	0x05000084


	//   ....[12]....
        /*005c*/ 	.word	0x05000084


	//   ....[13]....
        /*0060*/ 	.word	0x05000084


	//   ....[14]....
        /*0064*/ 	.word	0x05000084


	//   ....[15]....
        /*0068*/ 	.word	0x05000084


	//   ....[16]....
        /*006c*/ 	.word	0x05000084


	//   ....[17]....
        /*0070*/ 	.word	0x05000084


	//   ....[18]....
        /*0074*/ 	.word	0x05000084


	//   ....[19]....
        /*0078*/ 	.word	0x05000084


	//----- nvinfo : EIATTR_COOP_GROUP_INSTR_OFFSETS
	.align		4
.L_2669:
        /*007c*/ 	.byte	0x04, 0x28
        /*007e*/ 	.short	(.L_2671 - .L_2670)


	//   ....[0]....
.L_2670:
        /*0080*/ 	.word	0x00001510


	//   ....[1]....
        /*0084*/ 	.word	0x00001520


	//   ....[2]....
        /*0088*/ 	.word	0x00001550


	//   ....[3]....
        /*008c*/ 	.word	0x00001560


	//   ....[4]....
        /*0090*/ 	.word	0x00001590


	//   ....[5]....
        /*0094*/ 	.word	0x000015a0


	//   ....[6]....
        /*0098*/ 	.word	0x000015d0


	//   ....[7]....
        /*009c*/ 	.word	0x000015e0


	//   ....[8]....
        /*00a0*/ 	.word	0x00001610


	//   ....[9]....
        /*00a4*/ 	.word	0x00001620


	//   ....[10]....
        /*00a8*/ 	.word	0x00003320


	//   ....[11]....
        /*00ac*/ 	.word	0x000033b0


	//   ....[12]....
        /*00b0*/ 	.word	0x00003420


	//   ....[13]....
        /*00b4*/ 	.word	0x00003480


	//   ....[14]....
        /*00b8*/ 	.word	0x000034f0


	//   ....[15]....
        /*00bc*/ 	.word	0x00003550


	//   ....[16]....
        /*00c0*/ 	.word	0x000035c0


	//   ....[17]....
        /*00c4*/ 	.word	0x00003620


	//   ....[18]....
        /*00c8*/ 	.word	0x00003690


	//   ....[19]....
        /*00cc*/ 	.word	0x000036f0


	//----- nvinfo : EIATTR_EXIT_INSTR_OFFSETS
	.align		4
.L_2671:
        /*00d0*/ 	.byte	0x04, 0x1c
        /*00d2*/ 	.short	(.L_2673 - .L_2672)


	//   ....[0]....
.L_2672:
        /*00d4*/ 	.word	0x000031f0


	//   ....[1]....
        /*00d8*/ 	.word	0x000032b0


	//----- nvinfo : EIATTR_MAX_THREADS
	.align		4
.L_2673:
        /*00dc*/ 	.byte	0x04, 0x05
        /*00de*/ 	.short	(.L_2675 - .L_2674)
.L_2674:
        /*00e0*/ 	.word	0x00000080
        /*00e4*/ 	.word	0x00000001
        /*00e8*/ 	.word	0x00000001


	//----- nvinfo : EIATTR_CRS_STACK_SIZE
	.align		4
.L_2675:
        /*00ec*/ 	.byte	0x04, 0x1e
        /*00ee*/ 	.short	(.L_2677 - .L_2676)
.L_2676:
        /*00f0*/ 	.word	0x00000000


	//----- nvinfo : EIATTR_CBANK_PARAM_SIZE
	.align		4
.L_2677:
        /*00f4*/ 	.byte	0x03, 0x19
        /*00f6*/ 	.short	0x0128


	//----- nvinfo : EIATTR_PARAM_CBANK
	.align		4
        /*00f8*/ 	.byte	0x04, 0x0a
        /*00fa*/ 	.short	(.L_2679 - .L_2678)
	.align		4
.L_2678:
        /*00fc*/ 	.word	index@(.nv.constant0._ZN10layer_norm31ln_parallel_residual_bwd_kernelINS_13Kernel_traitsIfffffjLj512ELj1ELj4ELj1ELj16ENS_18Kernel_traits_baseILj512EfffffjLj128EEEEELb0ELb0ELb0EEEvNS_9BwdParamsE)
        /*0100*/ 	.short	0x0210
        /*0102*/ 	.short	0x0128


	//----- nvinfo : EIATTR_SW_WAR
	.align		4
.L_2679:
        /*0104*/ 	.byte	0x04, 0x36
        /*0106*/ 	.short	(.L_2681 - .L_2680)
.L_2680:
        /*0108*/ 	.word	0x00000008
.L_2681:


//--------------------- .nv.info._ZN10layer_norm31ln_parallel_residual_bwd_kernelINS_13Kernel_traitsIfffffjLj512ELj1ELj4ELj1ELj16ENS_18Kernel_traits_baseILj512EfffffjLj128EEEEELb0ELb0ELb1EEEvNS_9BwdParamsE --------------------------
	.section	.nv.info._ZN10layer_norm31ln_parallel_residual_bwd_kernelINS_13Kernel_traitsIfffffjLj512ELj1ELj4ELj1ELj16ENS_18Kernel_traits_baseILj512EfffffjLj128EEEEELb0ELb0ELb1EEEvNS_9BwdParamsE,"",@"SHT_CUDA_INFO"
	.sectionflags	@""
	.align	4


	//----- nvinfo : EIATTR_CUDA_API_VERSION
	.align		4
        /*0000*/ 	.byte	0x04, 0x37
        /*0002*/ 	.short	(.L_2683 - .L_2682)
.L_2682:
        /*0004*/ 	.word	0x00000082


	//----- nvinfo : EIATTR_KPARAM_INFO
	.align		4
.L_2683:
        /*0008*/ 	.byte	0x04, 0x17
        /*000a*/ 	.short	(.L_2685 - .L_2684)
.L_2684:
        /*000c*/ 	.word	0x00000000
        /*0010*/ 	.short	0x0000
        /*0012*/ 	.short	0x0000
        /*0014*/ 	.byte	0x00, 0xf0, 0xa1, 0x04


	//----- nvinfo : EIATTR_SPARSE_MMA_MASK
	.align		4
.L_2685:
        /*0018*/ 	.byte	0x03, 0x50
        /*001a*/ 	.short	0x0000


	//----- nvinfo : EIATTR_MAXREG_COUNT
	.align		4
        /*001c*/ 	.byte	0x03, 0x1b
        /*001e*/ 	.short	0x00ff


	//----- nvinfo : EIATTR_NUM_BARRIERS
	.align		4
        /*0020*/ 	.byte	0x02, 0x4c
        /*0022*/ 	.byte	0x01
	.zero		1


	//----- nvinfo : EIATTR_MERCURY_ISA_VERSION
	.align		4
        /*0024*/ 	.byte	0x03, 0x5f
        /*0026*/ 	.short	0x0101


	//----- nvinfo : EIATTR_COOP_GROUP_MASK_REGIDS
	.align		4
        /*0028*/ 	.byte	0x04, 0x29
        /*002a*/ 	.short	(.L_2687 - .L_2686)


	//   ....[0]....
.L_2686:
        /*002c*/ 	.word	0xffffffff


	//   ....[1]....
        /*0030*/ 	.word	0xffffffff


	//   ....[2]....
        /*0034*/ 	.word	0xffffffff


	//   ....[3]....
        /*0038*/ 	.word	0xffffffff


	//   ....[4]....
        /*003c*/ 	.word	0xffffffff


	//   ....[5]....
        /*0040*/ 	.word	0xffffffff


	//   ....[6]....
        /*0044*/ 	.word	0xffffffff


	//   ....[7]....
        /*0048*/ 	.word	0xffffffff


	//   ....[8]....
        /*004c*/ 	.word	0xffffffff


	//   ....[9]....
        /*0050*/ 	.word	0xffffffff


	//   ....[10]....
        /*0054*/ 	.word	0x0500005b


	//   ....[11]....
        /*0058*/ 	.word	0x0500005b


	//   ....[12]....
        /*005c*/ 	.word	0x0500005b


	//   ....[13]....
        /*0060*/ 	.word	0x0500005b


	//   ....[14]....
        /*0064*/ 	.word	0x0500005b


	//   ....[15]....
        /*0068*/ 	.word	0x0500005b


	//   ....[16]....
        /*006c*/ 	.word	0x0500005b


	//   ....[17]....
        /*0070*/ 	.word	0x0500005b


	//   ....[18]....
        /*0074*/ 	.word	0x0500005b


	//   ....[19]....
        /*0078*/ 	.word	0x0500005b


	//----- nvinfo : EIATTR_COOP_GROUP_INSTR_OFFSETS
	.align		4
.L_2687:
        /*007c*/ 	.byte	0x04, 0x28
        /*007e*/ 	.short	(.L_2689 - .L_2688)


	//   ....[0]....
.L_2688:
        /*0080*/ 	.word	0x00001400


	//   ....[1]....
        /*0084*/ 	.word	0x00001410


	//   ....[2]....
        /*0088*/ 	.word	0x00001440


	//   ....[3]....
        /*008c*/ 	.word	0x00001450


	//   ....[4]....
        /*0090*/ 	.word	0x00001480


	//   ....[5]....
        /*0094*/ 	.word	0x00001490


	//   ....[6]....
        /*0098*/ 	.word	0x000014c0


	//   ....[7]....
        /*009c*/ 	.word	0x000014d0


	//   ....[8]....
        /*00a0*/ 	.word	0x00001500


	//   ....[9]....
        /*00a4*/ 	.word	0x00001510


	//   ....[10]....
        /*00a8*/ 	.word	0x00002fb0


	//   ....[11]....
        /*00ac*/ 	.word	0x00003040


	//   ....[12]....
        /*00b0*/ 	.word	0x000030b0


	//   ....[13]....
        /*00b4*/ 	.word	0x00003110


	//   ....[14]....
        /*00b8*/ 	.word	0x00003180


	//   ....[15]....
        /*00bc*/ 	.word	0x000031e0


	//   ....[16]....
        /*00c0*/ 	.word	0x00003250


	//   ....[17]....
        /*00c4*/ 	.word	0x000032b0


	//   ....[18]....
        /*00c8*/ 	.word	0x00003320


	//   ....[19]....
        /*00cc*/ 	.word	0x00003380


	//----- nvinfo : EIATTR_EXIT_INSTR_OFFSETS
	.align		4
.L_2689:
        /*00d0*/ 	.byte	0x04, 0x1c
        /*00d2*/ 	.short	(.L_2691 - .L_2690)


	//   ....[0]....
.L_2690:
        /*00d4*/ 	.word	0x00002f40


	//----- nvinfo : EIATTR_MAX_THREADS
	.align		4
.L_2691:
        /*00d8*/ 	.byte	0x04, 0x05
        /*00da*/ 	.short	(.L_2693 - .L_2692)
.L_2692:
        /*00dc*/ 	.word	0x00000080
        /*00e0*/ 	.word	0x00000001
        /*00e4*/ 	.word	0x00000001


	//----- nvinfo : EIATTR_CRS_STACK_SIZE
	.align		4
.L_2693:
        /*00e8*/ 	.byte	0x04, 0x1e
        /*00ea*/ 	.short	(.L_2695 - .L_2694)
.L_2694:
        /*00ec*/ 	.word	0x00000000


	//----- nvinfo : EIATTR_CBANK_PARAM_SIZE
	.align		4
.L_2695:
        /*00f0*/ 	.byte	0x03, 0x19
        /*00f2*/ 	.short	0x0128


	//----- nvinfo : EIATTR_PARAM_CBANK
	.align		4
        /*00f4*/ 	.byte	0x04, 0x0a
        /*00f6*/ 	.short	(.L_2697 - .L_2696)
	.align		4
.L_2696:
        /*00f8*/ 	.word	index@(.nv.constant0._ZN10layer_norm31ln_parallel_residual_bwd_kernelINS_13Kernel_traitsIfffffjLj512ELj1ELj4ELj1ELj16ENS_18Kernel_traits_baseILj512EfffffjLj128EEEEELb0ELb0ELb1EEEvNS_9BwdParamsE)
        /*00fc*/ 	.short	0x0210
        /*00fe*/ 	.short	0x0128


	//----- nvinfo : EIATTR_SW_WAR
	.align		4
.L_2697:
        /*0100*/ 	.byte	0x04, 0x36
        /*0102*/ 	.short	(.L_2699 - .L_2698)
.L_2698:
        /*0104*/ 	.word	0x00000008
.L_2699:


//--------------------- .nv.info._ZN10layer_norm31ln_parallel_residual_bwd_kernelINS_13Kernel_traitsIfffffjLj512ELj1ELj4ELj1ELj16ENS_18Kernel_traits_baseILj512EfffffjLj128EEEEELb0ELb1ELb0EEEvNS_9BwdParamsE --------------------------
	.section	.nv.info._ZN10layer_norm31ln_parallel_residual_bwd_kernelINS_13Kernel_traitsIfffffjLj512ELj1ELj4ELj1ELj16ENS_18Kernel_traits_baseILj512EfffffjLj128EEEEELb0ELb1ELb0EEEvNS_9BwdParamsE,"",@"SHT_CUDA_INFO"
	.sectionflags	@""
	.align	4


	//----- nvinfo : EIATTR_CUDA_API_VERSION
	.align		4
        /*0000*/ 	.byte	0x04, 0x37
        /*0002*/ 	.short	(.L_2701 - .L_2700)
.L_2700:
        /*0004*/ 	.word	0x00000082


	//----- nvinfo : EIATTR_KPARAM_INFO
	.align		4
.L_2701:
        /*0008*/ 	.byte	0x04, 0x17
        /*000a*/ 	.short	(.L_2703 - .L_2702)
.L_2702:
        /*000c*/ 	.word	0x00000000
        /*0010*/ 	.short	0x0000
        /*0012*/ 	.short	0x0000
        /*0014*/ 	.byte	0x00, 0xf0, 0xa1, 0x04


	//----- nvinfo : EIATTR_SPARSE_MMA_MASK
	.align		4
.L_2703:
        /*0018*/ 	.byte	0x03, 0x50
        /*001a*/ 	.short	0x0000


	//----- nvinfo : EIATTR_MAXREG_COUNT
	.align		4
        /*001c*/ 	.byte	0x03, 0x1b
        /*001e*/ 	.short	0x00ff


	//----- nvinfo : EIATTR_NUM_BARRIERS
	.align		4
        /*0020*/ 	.byte	0x02, 0x4c
        /*0022*/ 	.byte	0x01
	.zero		1


	//----- nvinfo : EIATTR_MERCURY_ISA_VERSION
	.align		4
        /*0024*/ 	.byte	0x03, 0x5f
        /*0026*/ 	.short	0x0101


	//----- nvinfo : EIATTR_COOP_GROUP_MASK_REGIDS
	.align		4
        /*0028*/ 	.byte	0x04, 0x29
        /*002a*/ 	.short	(.L_2705 - .L_2704)


	//   ....[0]....
.L_2704:
        /*002c*/ 	.word	0xffffffff


	//   ....[1]....
        /*0030*/ 	.word	0xffffffff


	//   ....[2]....
        /*0034*/ 	.word	0xffffffff


	//   ....[3]....
        /*0038*/ 	.word	0xffffffff


	//   ....[4]....
        /*003c*/ 	.word	0xffffffff


	//   ....[5]....
        /*0040*/ 	.word	0xffffffff


	//   ....[6]....
        /*0044*/ 	.word	0xffffffff


	//   ....[7]....
        /*0048*/ 	.word	0xffffffff


	//   ....[8]....
        /*004c*/ 	.word	0xffffffff


	//   ....[9]....
        /*0050*/ 	.word	0xffffffff


	//   ....[10]....
        /*0054*/ 	.word	0x05000073


	//   ....[11]....
        /*0058*/ 	.word	0x05000073


	//   ....[12]....
        /*005c*/ 	.word	0x05000073


	//   ....[13]....
        /*0060*/ 	.word	0x05000073


	//   ....[14]....
        /*0064*/ 	.word	0x05000073


	//   ....[15]....
        /*0068*/ 	.word	0x05000073


	//   ....[16]....
        /*006c*/ 	.word	0x05000073


	//   ....[17]....
        /*0070*/ 	.word	0x05000073


	//   ....[18]....
        /*0074*/ 	.word	0x05000073


	//   ....[19]....
        /*0078*/ 	.word	0x05000073


	//----- nvinfo : EIATTR_COOP_GROUP_INSTR_OFFSETS
	.align		4
.L_2705:
        /*007c*/ 	.byte	0x04, 0x28
        /*007e*/ 	.short	(.L_2707 - .L_2706)


	//   ....[0]....
.L_2706:
        /*0080*/ 	.word	0x00000fb0


	//   ....[1]....
        /*0084*/ 	.word	0x00000fc0


	//   ....[2]....
        /*0088*/ 	.word	0x00000ff0


	//   ....[3]....
        /*008c*/ 	.word	0x00001000


	//   ....[4]....
        /*0090*/ 	.word	0x00001030


	//   ....[5]....
        /*0094*/ 	.word	0x00001040


	//   ....[6]....
        /*0098*/ 	.word	0x00001070


	//   ....[7]....
        /*009c*/ 	.word	0x00001080


	//   ....[8]....
        /*00a0*/ 	.word	0x000010b0


	//   ....[9]....
        /*00a4*/ 	.word	0x000010c0


	//   ....[10]....
        /*00a8*/ 	.word	0x000025d0


	//   ....[11]....
        /*00ac*/ 	.word	0x00002660


	//   ....[12]....
        /*00b0*/ 	.word	0x000026d0


	//   ....[13]....
        /*00b4*/ 	.word	0x00002730


	//   ....[14]....
        /*00b8*/ 	.word	0x000027a0


	//   ....[15]....
        /*00bc*/ 	.word	0x00002800


	//   ....[16]....
        /*00c0*/ 	.word	0x00002870


	//   ....[17]....
        /*00c4*/ 	.word	0x000028d0


	//   ....[18]....
        /*00c8*/ 	.word	0x00002940


	//   ....[19]....
        /*00cc*/ 	.word	0x000029a0


	//----- nvinfo : EIATTR_EXIT_INSTR_OFFSETS
	.align		4
.L_2707:
        /*00d0*/ 	.byte	0x04, 0x1c
        /*00d2*/ 	.short	(.L_2709 - .L_2708)


	//   ....[0]....
.L_2708:
        /*00d4*/ 	.word	0x00002530


	//   ....[1]....
        /*00d8*/ 	.word	0x00002560


	//----- nvinfo : EIATTR_MAX_THREADS
	.align		4
.L_2709:
        /*00dc*/ 	.byte	0x04, 0x05
        /*00de*/ 	.short	(.L_2711 - .L_2710)
.L_2710:
        /*00e0*/ 	.word	0x00000080
        /*00e4*/ 	.word	0x00000001
        /*00e8*/ 	.word	0x00000001


	//----- nvinfo : EIATTR_CRS_STACK_SIZE
	.align		4
.L_2711:
        /*00ec*/ 	.byte	0x04, 0x1e
        /*00ee*/ 	.short	(.L_2713 - .L_2712)
.L_2712:
        /*00f0*/ 	.word	0x00000000


	//----- nvinfo : EIATTR_CBANK_PARAM_SIZE
	.align		4
.L_2713:
        /*00f4*/ 	.byte	0x03, 0x19
        /*00f6*/ 	.short	0x0128


	//----- nvinfo : EIATTR_PARAM_CBANK
	.align		4
        /*00f8*/ 	.byte	0x04, 0x0a
        /*00fa*/ 	.short	(.L_2715 - .L_2714)
	.align		4
.L_2714:
        /*00fc*/ 	.word	index@(.nv.constant0._ZN10layer_norm31ln_parallel_residual_bwd_kernelINS_13Kernel_traitsIfffffjLj512ELj1ELj4ELj1ELj16ENS_18Kernel_traits_baseILj512EfffffjLj128EEEEELb0ELb1ELb0EEEvNS_9BwdParamsE)
        /*0100*/ 	.short	0x0210
        /*0102*/ 	.short	0x0128


	//----- nvinfo : EIATTR_SW_WAR
	.align		4
.L_2715:
        /*0104*/ 	.byte	0x04, 0x36
        /*0106*/ 	.short	(.L_2717 - .L_2716)
.L_2716:
        /*0108*/ 	.word	0x00000008
.L_2717:


//--------------------- .nv.info._ZN10layer_norm31ln_parallel_residual_bwd_kernelINS_13Kernel_traitsIfffffjLj512ELj1ELj4ELj1ELj16ENS_18Kernel_traits_baseILj512EfffffjLj128EEEEELb0ELb1ELb1EEEvNS_9BwdParamsE --------------------------
	.section	.nv.info._ZN10layer_norm31ln_parallel_residual_bwd_kernelINS_13Kernel_traitsIfffffjLj512ELj1ELj4ELj1ELj16ENS_18Kernel_traits_baseILj512EfffffjLj128EEEEELb0ELb1ELb1EEEvNS_9BwdParamsE,"",@"SHT_CUDA_INFO"
	.sectionflags	@""
	.align	4


	//----- nvinfo : EIATTR_CUDA_API_VERSION
	.align		4
        /*0000*/ 	.byte	0x04, 0x37
        /*0002*/ 	.short	(.L_2719 - .L_2718)
.L_2718:
        /*0004*/ 	.word	0x00000082


	//----- nvinfo : EIATTR_KPARAM_INFO
	.align		4
.L_2719:
        /*0008*/ 	.byte	0x04, 0x17
        /*000a*/ 	.short	(.L_2721 - .L_2720)
.L_2720:
        /*000c*/ 	.word	0x00000000
        /*0010*/ 	.short	0x0000
        /*0012*/ 	.short	0x0000
        /*0014*/ 	.byte	0x00, 0xf0, 0xa1, 0x04


	//----- nvinfo : EIATTR_SPARSE_MMA_MASK
	.align		4
.L_2721:
        /*0018*/ 	.byte	0x03, 0x50
        /*001a*/ 	.short	0x0000


	//----- nvinfo : EIATTR_MAXREG_COUNT
	.align		4
        /*001c*/ 	.byte	0x03, 0x1b
        /*001e*/ 	.short	0x00ff


	//----- nvinfo : EIATTR_NUM_BARRIERS
	.align		4
        /*0020*/ 	.byte	0x02, 0x4c
        /*0022*/ 	.byte	0x01
	.zero		1


	//----- nvinfo : EIATTR_MERCURY_ISA_VERSION
	.align		4
        /*0024*/ 	.byte	0x03, 0x5f
        /*0026*/ 	.short	0x0101


	//----- nvinfo : EIATTR_COOP_GROUP_MASK_REGIDS
	.align		4
        /*0028*/ 	.byte	0x04, 0x29
        /*002a*/ 	.short	(.L_2723 - .L_2722)


	//   ....[0]....
.L_2722:
        /*002c*/ 	.word	0xffffffff


	//   ....[1]....
        /*0030*/ 	.word	0xffffffff


	//   ....[2]....
        /*0034*/ 	.word	0xffffffff


	//   ....[3]....
        /*0038*/ 	.word	0xffffffff


	//   ....[4]....
        /*003c*/ 	.word	0xffffffff


	//   ....[5]....
        /*0040*/ 	.word	0xffffffff


	//   ....[6]....
        /*0044*/ 	.word	0xffffffff


	//   ....[7]....
        /*0048*/ 	.word	0xffffffff


	//   ....[8]....
        /*004c*/ 	.word	0xffffffff


	//   ....[9]....
        /*0050*/ 	.word	0xffffffff


	//   ....[10]....
        /*0054*/ 	.word	0x05000075


	//   ....[11]....
        /*0058*/ 	.word	0x05000075


	//   ....[12]....
        /*005c*/ 	.word	0x05000075


	//   ....[13]....
        /*0060*/ 	.word	0x05000075


	//   ....[14]....
        /*0064*/ 	.word	0x05000075


	//   ....[15]....
        /*0068*/ 	.word	0x05000075


	//   ....[16]....
        /*006c*/ 	.word	0x05000075


	//   ....[17]....
        /*0070*/ 	.word	0x05000075


	//   ....[18]....
        /*0074*/ 	.word	0x05000075


	//   ....[19]....
        /*0078*/ 	.word	0x05000075


	//----- nvinfo : EIATTR_COOP_GROUP_INSTR_OFFSETS
	.align		4
.L_2723:
        /*007c*/ 	.byte	0x04, 0x28
        /*007e*/ 	.short	(.L_2725 - .L_2724)


	//   ....[0]....
.L_2724:
        /*0080*/ 	.word	0x00000df0


	//   ....[1]....
        /*0084*/ 	.word	0x00000e00


	//   ....[2]....
        /*0088*/ 	.word	0x00000e30


	//   ....[3]....
        /*008c*/ 	.word	0x00000e40


	//   ....[4]....
        /*0090*/ 	.word	0x00000e70


	//   ....[5]....
        /*0094*/ 	.word	0x00000e80


	//   ....[6]....
        /*0098*/ 	.word	0x00000eb0


	//   ....[7]....
        /*009c*/ 	.word	0x00000ec0


	//   ....[8]....
        /*00a0*/ 	.word	0x00000ef0


	//   ....[9]....
        /*00a4*/ 	.word	0x00000f00


	//   ....[10]....
        /*00a8*/ 	.word	0x00002210


	//   ....[11]....
        /*00ac*/ 	.word	0x000022b0


	//   ....[12]....
        /*00b0*/ 	.word	0x00002310


	//   ....[13]....
        /*00b4*/ 	.word	0x00002370


	//   ....[14]....
        /*00b8*/ 	.word	0x000023e0


	//   ....[15]....
        /*00bc*/ 	.word	0x00002440


	//   ....[16]....
        /*00c0*/ 	.word	0x000024b0


	//   ....[17]....
        /*00c4*/ 	.word	0x00002510


	//   ....[18]....
        /*00c8*/ 	.word	0x00002580


	//   ....[19]....
        /*00cc*/ 	.word	0x000025d0


	//----- nvinfo : EIATTR_EXIT_INSTR_OFFSETS
	.align		4
.L_2725:
        /*00d0*/ 	.byte	0x04, 0x1c
        /*00d2*/ 	.short	(.L_2727 - .L_2726)


	//   ....[0]....
.L_2726:
        /*00d4*/ 	.word	0x000021a0


	//----- nvinfo : EIATTR_MAX_THREADS
	.align		4
.L_2727:
        /*00d8*/ 	.byte	0x04, 0x05
        /*00da*/ 	.short	(.L_2729 - .L_2728)
.L_2728:
        /*00dc*/ 	.word	0x00000080
        /*00e0*/ 	.word	0x00000001
        /*00e4*/ 	.word	0x00000001


	//----- nvinfo : EIATTR_CRS_STACK_SIZE
	.align		4
.L_2729:
        /*00e8*/ 	.byte	0x04, 0x1e
        /*00ea*/ 	.short	(.L_2731 - .L_2730)
.L_2730:
        /*00ec*/ 	.word	0x00000000


	//----- nvinfo : EIATTR_CBANK_PARAM_SIZE
	.align		4
.L_2731:
        /*00f0*/ 	.byte	0x03, 0x19
        /*00f2*/ 	.short	0x0128


	//----- nvinfo : EIATTR_PARAM_CBANK
	.align		4
        /*00f4*/ 	.byte	0x04, 0x0a
        /*00f6*/ 	.short	(.L_2733 - .L_2732)
	.align		4
.L_2732:
        /*00f8*/ 	.word	index@(.nv.constant0._ZN10layer_norm31ln_parallel_residual_bwd_kernelINS_13Kernel_traitsIfffffjLj512ELj1ELj4ELj1ELj16ENS_18Kernel_traits_baseILj512EfffffjLj128EEEEELb0ELb1ELb1EEEvNS_9BwdParamsE)
        /*00fc*/ 	.short	0x0210
        /*00fe*/ 	.short	0x0128


	//----- nvinfo : EIATTR_SW_WAR
	.align		4
.L_2733:
        /*0100*/ 	.byte	0x04, 0x36
        /*0102*/ 	.short	(.L_2735 - .L_2734)
.L_2734:
        /*0104*/ 	.word	0x00000008
.L_2735:


//--------------------- .nv.info._ZN10layer_norm31ln_parallel_residual_bwd_kernelINS_13Kernel_traitsIfffffjLj512ELj1ELj4ELj1ELj16ENS_18Kernel_traits_baseILj512EfffffjLj128EEEEELb1ELb0ELb0EEEvNS_9BwdParamsE --------------------------
	.section	.nv.info._ZN10layer_norm31ln_parallel_residual_bwd_kernelINS_13Kernel_traitsIfffffjLj512ELj1ELj4ELj1ELj16ENS_18Kernel_traits_baseILj512EfffffjLj128EEEEELb1ELb0ELb0EEEvNS_9BwdParamsE,"",@"SHT_CUDA_INFO"
	.sectionflags	@""
	.align	4


	//----- nvinfo : EIATTR_CUDA_API_VERSION
	.align		4
        /*0000*/ 	.byte	0x04, 0x37
        /*0002*/ 	.short	(.L_2737 - .L_2736)
.L_2736:
        /*0004*/ 	.word	0x00000082


	//----- nvinfo : EIATTR_KPARAM_INFO
	.align		4
.L_2737:
        /*0008*/ 	.byte	0x04, 0x17
        /*000a*/ 	.short	(.L_2739 - .L_2738)
.L_2738:
        /*000c*/ 	.word	0x00000000
        /*0010*/ 	.short	0x0000
        /*0012*/ 	.short	0x0000
        /*0014*/ 	.byte	0x00, 0xf0, 0xa1, 0x04


	//----- nvinfo : EIATTR_SPARSE_MMA_MASK
	.align		4
.L_2739:
        /*0018*/ 	.byte	0x03, 0x50
        /*001a*/ 	.short	0x0000


	//----- nvinfo : EIATTR_MAXREG_COUNT
	.align		4
        /*001c*/ 	.byte	0x03, 0x1b
        /*001e*/ 	.short	0x00ff


	//----- nvinfo : EIATTR_NUM_BARRIERS
	.align		4
        /*0020*/ 	.byte	0x02, 0x4c
        /*0022*/ 	.byte	0x01
	.zero		1


	//----- nvinfo : EIATTR_MERCURY_ISA_VERSION
	.align		4
        /*0024*/ 	.byte	0x03, 0x5f
        /*0026*/ 	.short	0x0101


	//----- nvinfo : EIATTR_COOP_GROUP_MASK_REGIDS
	.align		4
        /*0028*/ 	.byte	0x04, 0x29
        /*002a*/ 	.short	(.L_2741 - .L_2740)


	//   ....[0]....
.L_2740:
        /*002c*/ 	.word	0xffffffff


	//   ....[1]....
        /*0030*/ 	.word	0xffffffff


	//   ....[2]....
        /*0034*/ 	.word	0xffffffff


	//   ....[3]....
        /*0038*/ 	.word	0xffffffff


	//   ....[4]....
        /*003c*/ 	.word	0xffffffff


	//   ....[5]....
        /*0040*/ 	.word	0xffffffff


	//   ....[6]....
        /*0044*/ 	.word	0xffffffff


	//   ....[7]....
        /*0048*/ 	.word	0xffffffff


	//   ....[8]....
        /*004c*/ 	.word	0xffffffff


	//   ....[9]....
        /*0050*/ 	.word	0xffffffff


	//   ....[10]....
        /*0054*/ 	.word	0x05000084


	//   ....[11]....
        /*0058*/ 	.word	0x05000084


	//   ....[12]....
        /*005c*/ 	.word	0x05000084


	//   ....[13]....
        /*0060*/ 	.word	0x05000084


	//   ....[14]....
        /*0064*/ 	.word	0x05000084


	//   ....[15]....
        /*0068*/ 	.word	0x05000084


	//   ....[16]....
        /*006c*/ 	.word	0x05000084


	//   ....[17]....
        /*0070*/ 	.word	0x05000084


	//   ....[18]....
        /*0074*/ 	.word	0x05000084


	//   ....[19]....
        /*0078*/ 	.word	0x05000084


	//----- nvinfo : EIATTR_COOP_GROUP_INSTR_OFFSETS
	.align		4
.L_2741:
        /*007c*/ 	.byte	0x04, 0x28
        /*007e*/ 	.short	(.L_2743 - .L_2742)


	//   ....[0]....
.L_2742:
        /*0080*/ 	.word	0x00001860


	//   ....[1]....
        /*0084*/ 	.word	0x00001870


	//   ....[2]....
        /*0088*/ 	.word	0x000018a0


	//   ....[3]....
        /*008c*/ 	.word	0x000018b0


	//   ....[4]....
        /*0090*/ 	.word	0x000018e0


	//   ....[5]....
        /*0094*/ 	.word	0x000018f0


	//   ....[6]....
        /*0098*/ 	.word	0x00001920


	//   ....[7]....
        /*009c*/ 	.word	0x00001930


	//   ....[8]....
        /*00a0*/ 	.word	0x00001960


	//   ....[9]....
        /*00a4*/ 	.word	0x00001970


	//   ....[10]....
        /*00a8*/ 	.word	0x00003b80


	//   ....[11]....
        /*00ac*/ 	.word	0x00003c10


	//   ....[12]....
        /*00b0*/ 	.word	0x00003c80


	//   ....[13]....
        /*00b4*/ 	.word	0x00003ce0


	//   ....[14]....
        /*00b8*/ 	.word	0x00003d50


	//   ....[15]....
        /*00bc*/ 	.word	0x00003db0


	//   ....[16]....
        /*00c0*/ 	.word	0x00003e20


	//   ....[17]....
        /*00c4*/ 	.word	0x00003e80


	//   ....[18]....
        /*00c8*/ 	.word	0x00003ef0


	//   ....[19]....
        /*00cc*/ 	.word	0x00003f50


	//----- nvinfo : EIATTR_EXIT_INSTR_OFFSETS
	.align		4
.L_2743:
        /*00d0*/ 	.byte	0x04, 0x1c
        /*00d2*/ 	.short	(.L_2745 - .L_2744)


	//   ....[0]....
.L_2744:
        /*00d4*/ 	.word	0x00003a50


	//   ....[1]....
        /*00d8*/ 	.word	0x00003b10


	//----- nvinfo : EIATTR_MAX_THREADS
	.align		4
.L_2745:
        /*00dc*/ 	.byte	0x04, 0x05
        /*00de*/ 	.short	(.L_2747 - .L_2746)
.L_2746:
        /*00e0*/ 	.word	0x00000080
        /*00e4*/ 	.word	0x00000001
        /*00e8*/ 	.word	0x00000001


	//----- nvinfo : EIATTR_CRS_STACK_SIZE
	.align		4
.L_2747:
        /*00ec*/ 	.byte	0x04, 0x1e
        /*00ee*/ 	.short	(.L_2749 - .L_2748)
.L_2748:
        /*00f0*/ 	.word	0x00000000


	//----- nvinfo : EIATTR_CBANK_PARAM_SIZE
	.align		4
.L_2749:
        /*00f4*/ 	.byte	0x03, 0x19
        /*00f6*/ 	.short	0x0128


	//----- nvinfo : EIATTR_PARAM_CBANK
	.align		4
        /*00f8*/ 	.byte	0x04, 0x0a
        /*00fa*/ 	.short	(.L_2751 - .L_2750)
	.align		4
.L_2750:
        /*00fc*/ 	.word	index@(.nv.constant0._ZN10layer_norm31ln_parallel_residual_bwd_kernelINS_13Kernel_traitsIfffffjLj512ELj1ELj4ELj1ELj16ENS_18Kernel_traits_baseILj512EfffffjLj128EEEEELb1ELb0ELb0EEEvNS_9BwdParamsE)
        /*0100*/ 	.short	0x0210
        /*0102*/ 	.short	0x0128


	//----- nvinfo : EIATTR_SW_WAR
	.align		4
.L_2751:
        /*0104*/ 	.byte	0x04, 0x36
        /*0106*/ 	.short	(.L_2753 - .L_2752)
.L_2752:
        /*0108*/ 	.word	0x00000008
.L_2753:


//--------------------- .nv.info._ZN10layer_norm31ln_parallel_residual_bwd_kernelINS_13Kernel_traitsIfffffjLj512ELj1ELj4ELj1ELj16ENS_18Kernel_traits_baseILj512EfffffjLj128EEEEELb1ELb0ELb1EEEvNS_9BwdParamsE --------------------------
	.section	.nv.info._ZN10layer_norm31ln_parallel_residual_bwd_kernelINS_13Kernel_traitsIfffffjLj512ELj1ELj4ELj1ELj16ENS_18Kernel_traits_baseILj512EfffffjLj128EEEEELb1ELb0ELb1EEEvNS_9BwdParamsE,"",@"SHT_CUDA_INFO"
	.sectionflags	@""
	.align	4


	//----- nvinfo : EIATTR_CUDA_API_VERSION
	.align		4
        /*0000*/ 	.byte	0x04, 0x37
        /*0002*/ 	.short	(.L_2755 - .L_2754)
.L_2754:
        /*0004*/ 	.word	0x00000082


	//----- nvinfo : EIATTR_KPARAM_INFO
	.align		4
.L_2755:
        /*0008*/ 	.byte	0x04, 0x17
        /*000a*/ 	.short	(.L_2757 - .L_2756)
.L_2756:
        /*000c*/ 	.word	0x00000000
        /*0010*/ 	.short	0x0000
        /*0012*/ 	.short	0x0000
        /*0014*/ 	.byte	0x00, 0xf0, 0xa1, 0x04


	//----- nvinfo : EIATTR_SPARSE_MMA_MASK
	.align		4
.L_2757:
        /*0018*/ 	.byte	0x03, 0x50
        /*001a*/ 	.short	0x0000


	//----- nvinfo : EIATTR_MAXREG_COUNT
	.align		4
        /*001c*/ 	.byte	0x03, 0x1b
        /*001e*/ 	.short	0x00ff


	//----- nvinfo : EIATTR_NUM_BARRIERS
	.align		4
        /*0020*/ 	.byte	0x02, 0x4c
        /*0022*/ 	.byte	0x01
	.zero		1


	//----- nvinfo : EIATTR_MERCURY_ISA_VERSION
	.align		4
        /*0024*/ 	.byte	0x03, 0x5f
        /*0026*/ 	.short	0x0101


	//----- nvinfo : EIATTR_COOP_GROUP_MASK_REGIDS
	.align		4
        /*0028*/ 	.byte	0x04, 0x29
        /*002a*/ 	.short	(.L_2759 - .L_2758)


	//   ....[0]....
.L_2758:
        /*002c*/ 	.word	0xffffffff


	//   ....[1]....
        /*0030*/ 	.word	0xffffffff


	//   ....[2]....
        /*0034*/ 	.word	0xffffffff


	//   ....[3]....
        /*0038*/ 	.word	0xffffffff


	//   ....[4]....
        /*003c*/ 	.word	0xffffffff


	//   ....[5]....
        /*0040*/ 	.word	0xffffffff


	//   ....[6]....
        /*0044*/ 	.word	0xffffffff


	//   ....[7]....
        /*0048*/ 	.word	0xffffffff


	//   ....[8]....
        /*004c*/ 	.word	0xffffffff


	//   ....[9]....
        /*0050*/ 	.word	0xffffffff


	//   ....[10]....
        /*0054*/ 	.word	0x0500008a


	//   ....[11]....
        /*0058*/ 	.word	0x0500008a


	//   ....[12]....
        /*005c*/ 	.word	0x0500008a


	//   ....[13]....
        /*0060*/ 	.word	0x0500008a


	//   ....[14]....
        /*0064*/ 	.word	0x0500008a


	//   ....[15]....
        /*0068*/ 	.word	0x0500008a


	//   ....[16]....
        /*006c*/ 	.word	0x0500008a


	//   ....[17]....
        /*0070*/ 	.word	0x0500008a


	//   ....[18]....
        /*0074*/ 	.word	0x0500008a


	//   ....[19]....
        /*0078*/ 	.word	0x0500008a


	//----- nvinfo : EIATTR_COOP_GROUP_INSTR_OFFSETS
	.align		4
.L_2759:
        /*007c*/ 	.byte	0x04, 0x28
        /*007e*/ 	.short	(.L_2761 - .L_2760)


	//   ....[0]....
.L_2760:
        /*0080*/ 	.word	0x000015e0


	//   ....[1]....
        /*0084*/ 	.word	0x000015f0


	//   ....[2]....
        /*0088*/ 	.word	0x00001620


	//   ....[3]....
        /*008c*/ 	.word	0x00001630


	//   ....[4]....
        /*0090*/ 	.word	0x00001670


	//   ....[5]....
        /*0094*/ 	.word	0x00001690


	//   ....[6]....
        /*0098*/ 	.word	0x000016c0


	//   ....[7]....
        /*009c*/ 	.word	0x000016d0


	//   ....[8]....
        /*00a0*/ 	.word	0x00001710


	//   ....[9]....
        /*00a4*/ 	.word	0x00001730


	//   ....[10]....
        /*00a8*/ 	.word	0x00003670


	//   ....[11]....
        /*00ac*/ 	.word	0x00003700


	//   ....[12]....
        /*00b0*/ 	.word	0x00003770


	//   ....[13]....
        /*00b4*/ 	.word	0x000037d0


	//   ....[14]....
        /*00b8*/ 	.word	0x00003850


	//   ....[15]....
        /*00bc*/ 	.word	0x000038c0


	//   ....[16]....
        /*00c0*/ 	.word	0x00003930


	//   ....[17]....
        /*00c4*/ 	.word	0x00003990


	//   ....[18]....
        /*00c8*/ 	.word	0x00003a10


	//   ....[19]....
        /*00cc*/ 	.word	0x00003a80


	//----- nvinfo : EIATTR_EXIT_INSTR_OFFSETS
	.align		4
.L_2761:
        /*00d0*/ 	.byte	0x04, 0x1c
        /*00d2*/ 	.short	(.L_2763 - .L_2762)


	//   ....[0]....
.L_2762:
        /*00d4*/ 	.word	0x00003600


	//----- nvinfo : EIATTR_MAX_THREADS
	.align		4
.L_2763:
        /*00d8*/ 	.byte	0x04, 0x05
        /*00da*/ 	.short	(.L_2765 - .L_2764)
.L_2764:
        /*00dc*/ 	.word	0x00000080
        /*00e0*/ 	.word	0x00000001
        /*00e4*/ 	.word	0x00000001


	//----- nvinfo : EIATTR_CRS_STACK_SIZE
	.align		4
.L_2765:
        /*00e8*/ 	.byte	0x04, 0x1e
        /*00ea*/ 	.short	(.L_2767 - .L_2766)
.L_2766:
        /*00ec*/ 	.word	0x00000000


	//----- nvinfo : EIATTR_CBANK_PARAM_SIZE
	.align		4
.L_2767:
        /*00f0*/ 	.byte	0x03, 0x19
        /*00f2*/ 	.short	0x0128


	//----- nvinfo : EIATTR_PARAM_CBANK
	.align		4
        /*00f4*/ 	.byte	0x04, 0x0a
        /*00f6*/ 	.short	(.L_2769 - .L_2768)
	.align		4
.L_2768:
        /*00f8*/ 	.word	index@(.nv.constant0._ZN10layer_norm31ln_parallel_residual_bwd_kernelINS_13Kernel_traitsIfffffjLj512ELj1ELj4ELj1ELj16ENS_18Kernel_traits_baseILj512EfffffjLj128EEEEELb1ELb0ELb1EEEvNS_9BwdParamsE)
        /*00fc*/ 	.short	0x0210
        /*00fe*/ 	.short	0x0128


	//----- nvinfo : EIATTR_SW_WAR
	.align		4
.L_2769:
        /*0100*/ 	.byte	0x04, 0x36
        /*0102*/ 	.short	(.L_2771 - .L_2770)
.L_2770:
        /*0104*/ 	.word	0x00000008
.L_2771:


//--------------------- .nv.info._ZN10layer_norm22ln_bwd_finalize_kernelINS_22Kernel_traits_finalizeILj512EfffffjLb0ELj1024ELj4ENS_18Kernel_traits_baseILj512EfffffjLj1024EEEEELb0ELb0EEEvNS_9BwdParamsE --------------------------
	.section	.nv.info._ZN10layer_norm22ln_bwd_finalize_kernelINS_22Kernel_traits_finalizeILj512EfffffjLb0ELj1024ELj4ENS_18Kernel_traits_baseILj512EfffffjLj1024EEEEELb0ELb0EEEvNS_9BwdParamsE,"",@"SHT_CUDA_INFO"
	.sectionflags	@""
	.align	4


	//----- nvinfo : EIATTR_CUDA_API_VERSION
	.align		4
        /*0000*/ 	.byte	0x04, 0x37
        /*0002*/ 	.short	(.L_2773 - .L_2772)
.L_2772:
        /*0004*/ 	.word	0x00000082


	//----- nvinfo : EIATTR_KPARAM_INFO
	.align		4
.L_2773:
        /*0008*/ 	.byte	0x04, 0x17
        /*000a*/ 	.short	(.L_2775 - .L_2774)
.L_2774:
        /*000c*/ 	.word	0x00000000
        /*0010*/ 	.short	0x0000
        /*0012*/ 	.short	0x0000
        /*0014*/ 	.byte	0x00, 0xf0, 0xa1, 0x04


	//----- nvinfo : EIATTR_SPARSE_MMA_MASK
	.align		4
.L_2775:
        /*0018*/ 	.byte	0x03, 0x50
        /*001a*/ 	.short	0x0000


	//----- nvinfo : EIATTR_MAXREG_COUNT
	.align		4
        /*001c*/ 	.byte	0x03, 0x1b
        /*001e*/ 	.short	0x0040


	//----- nvinfo : EIATTR_NUM_BARRIERS
	.align		4
        /*0020*/ 	.byte	0x02, 0x4c
        /*0022*/ 	.byte	0x01
	.zero		1


	//----- nvinfo : EIATTR_MERCURY_ISA_VERSION
	.align		4
        /*0024*/ 	.byte	0x03, 0x5f
        /*0026*/ 	.short	0x0101


	//----- nvinfo : EIATTR_COOP_GROUP_MASK_REGIDS
	.align		4
        /*0028*/ 	.byte	0x04, 0x29
        /*002a*/ 	.short	(.L_2777 - .L_2776)


	//   ....[0]....
.L_2776:
        /*002c*/ 	.word	0xffffffff


	//   ....[1]....
        /*0030*/ 	.word	0xffffffff


	//   ....[2]....
        /*0034*/ 	.word	0xffffffff


	//   ....[3]....
        /*0038*/ 	.word	0xffffffff


	//   ....[4]....
        /*003c*/ 	.word	0xffffffff


	//   ....[5]....
        /*0040*/ 	.word	0xffffffff


	//   ....[6]....
        /*0044*/ 	.word	0xffffffff


	//   ....[7]....
        /*0048*/ 	.word	0xffffffff


	//   ....[8]....
        /*004c*/ 	.word	0xffffffff


	//   ....[9]....
        /*0050*/ 	.word	0xffffffff


	//   ....[10]....
        /*0054*/ 	.word	0x05000013


	//   ....[11]....
        /*0058*/ 	.word	0x05000013


	//   ....[12]....
        /*005c*/ 	.word	0x05000013


	//   ....[13]....
        /*0060*/ 	.word	0x05000013


	//   ....[14]....
        /*0064*/ 	.word	0x05000013


	//   ....[15]....
        /*0068*/ 	.word	0x05000013


	//   ....[16]....
        /*006c*/ 	.word	0x05000013


	//   ....[17]....
        /*0070*/ 	.word	0x05000013


	//   ....[18]....
        /*0074*/ 	.word	0x05000013


	//   ....[19]....
        /*0078*/ 	.word	0x05000013


	//----- nvinfo : EIATTR_COOP_GROUP_INSTR_OFFSETS
	.align		4
.L_2777:
        /*007c*/ 	.byte	0x04, 0x28
        /*007e*/ 	.short	(.L_2779 - .L_2778)


	//   ....[0]....
.L_2778:
        /*0080*/ 	.word	0x000008e0


	//   ....[1]....
        /*0084*/ 	.word	0x000008f0


	//   ....[2]....
        /*0088*/ 	.word	0x00000920


	//   ....[3]....
        /*008c*/ 	.word	0x00000930


	//   ....[4]....
        /*0090*/ 	.word	0x00000960


	//   ....[5]....
        /*0094*/ 	.word	0x00000970


	//   ....[6]....
        /*0098*/ 	.word	0x000009a0


	//   ....[7]....
        /*009c*/ 	.word	0x000009b0


	//   ....[8]....
        /*00a0*/ 	.word	0x000009e0


	//   ....[9]....
        /*00a4*/ 	.word	0x000009f0


	//   ....[10]....
        /*00a8*/ 	.word	0x00000bf0


	//   ....[11]....
        /*00ac*/ 	.word	0x00000c60


	//   ....[12]....
        /*00b0*/ 	.word	0x00000cd0


	//   ....[13]....
        /*00b4*/ 	.word	0x00000d40


	//   ....[14]....
        /*00b8*/ 	.word	0x00000db0


	//   ....[15]....
        /*00bc*/ 	.word	0x00000e10


	//   ....[16]....
        /*00c0*/ 	.word	0x00000e80


	//   ....[17]....
        /*00c4*/ 	.word	0x00000ef0


	//   ....[18]....
        /*00c8*/ 	.word	0x00000f60


	//   ....[19]....
        /*00cc*/ 	.word	0x00000fd0


	//----- nvinfo : EIATTR_EXIT_INSTR_OFFSETS
	.align		4
.L_2779:
        /*00d0*/ 	.byte	0x04, 0x1c
        /*00d2*/ 	.short	(.L_2781 - .L_2780)


	//   ....[0]....
.L_2780:
        /*00d4*/ 	.word	0x00000070


	//   ....[1]....
        /*00d8*/ 	.word	0x00000b90


	//----- nvinfo : EIATTR_MAX_THREADS
	.align		4
.L_2781:
        /*00dc*/ 	.byte	0x04, 0x05
        /*00de*/ 	.short	(.L_2783 - .L_2782)
.L_2782:
        /*00e0*/ 	.word	0x00000400
        /*00e4*/ 	.word	0x00000001
        /*00e8*/ 	.word	0x00000001


	//----- nvinfo : EIATTR_CRS_STACK_SIZE
	.align		4
.L_2783:
        /*00ec*/ 	.byte	0x04, 0x1e
        /*00ee*/ 	.short	(.L_2785 - .L_2784)
.L_2784:
        /*00f0*/ 	.word	0x00000000


	//----- nvinfo : EIATTR_CBANK_PARAM_SIZE
	.align		4
.L_2785:
        /*00f4*/ 	.byte	0x03, 0x19
        /*00f6*/ 	.short	0x0128


	//----- nvinfo : EIATTR_PARAM_CBANK
	.align		4
        /*00f8*/ 	.byte	0x04, 0x0a
        /*00fa*/ 	.short	(.L_2787 - .L_2786)
	.align		4
.L_2786:
        /*00fc*/ 	.word	index@(.nv.constant0._ZN10layer_norm22ln_bwd_finalize_kernelINS_22Kernel_traits_finalizeILj512EfffffjLb0ELj1024ELj4ENS_18Kernel_traits_baseILj512EfffffjLj1024EEEEELb0ELb0EEEvNS_9BwdParamsE)
        /*0100*/ 	.short	0x0210
        /*0102*/ 	.short	0x0128


	//----- nvinfo : EIATTR_SW_WAR
	.align		4
.L_2787:
        /*0104*/ 	.byte	0x04, 0x36
        /*0106*/ 	.short	(.L_2789 - .L_2788)
.L_2788:
        /*0108*/ 	.word	0x00000008
.L_2789:


//--------------------- .nv.info._ZN10layer_norm40ln_parallel_residual_bwd_finalize_kernelINS_22Kernel_traits_finalizeILj512EfffffjLb0ELj1024ELj4ENS_18Kernel_traits_baseILj512EfffffjLj1024EEEEELb0EEEvNS_9BwdParamsE --------------------------
	.section	.nv.info._ZN10layer_norm40ln_parallel_residual_bwd_finalize_kernelINS_22Kernel_traits_finalizeILj512EfffffjLb0ELj1024ELj4ENS_18Kernel_traits_baseILj512EfffffjLj1024EEEEELb0EEEvNS_9BwdParamsE,"",@"SHT_CUDA_INFO"
	.sectionflags	@""
	.align	4


	//----- nvinfo : EIATTR_CUDA_API_VERSION
	.align		4
        /*0000*/ 	.byte	0x04, 0x37
        /*0002*/ 	.short	(.L_2791 - .L_2790)
.L_2790:
        /*0004*/ 	.word	0x00000082


	//----- nvinfo : EIATTR_KPARAM_INFO
	.align		4
.L_2791:
        /*0008*/ 	.byte	0x04, 0x17
        /*000a*/ 	.short	(.L_2793 - .L_2792)
.L_2792:
        /*000c*/ 	.word	0x00000000
        /*0010*/ 	.short	0x0000
        /*0012*/ 	.short	0x0000
        /*0014*/ 	.byte	0x00, 0xf0, 0xa1, 0x04


	//----- nvinfo : EIATTR_SPARSE_MMA_MASK
	.align		4
.L_2793:
        /*0018*/ 	.byte	0x03, 0x50
        /*001a*/ 	.short	0x0000


	//----- nvinfo : EIATTR_MAXREG_COUNT
	.align		4
        /*001c*/ 	.byte	0x03, 0x1b
        /*001e*/ 	.short	0x0040


	//----- nvinfo : EIATTR_NUM_BARRIERS
	.align		4
        /*0020*/ 	.byte	0x02, 0x4c
        /*0022*/ 	.byte	0x01
	.zero		1


	//----- nvinfo : EIATTR_MERCURY_ISA_VERSION
	.align		4
        /*0024*/ 	.byte	0x03, 0x5f
        /*0026*/ 	.short	0x0101


	//----- nvinfo : EIATTR_COOP_GROUP_MASK_REGIDS
	.align		4
        /*0028*/ 	.byte	0x04, 0x29
        /*002a*/ 	.short	(.L_2795 - .L_2794)


	//   ....[0]....
.L_2794:
        /*002c*/ 	.word	0xffffffff


	//   ....[1]....
        /*0030*/ 	.word	0xffffffff


	//   ....[2]....
        /*0034*/ 	.word	0xffffffff


	//   ....[3]....
        /*0038*/ 	.word	0xffffffff


	//   ....[4]....
        /*003c*/ 	.word	0xffffffff


	//   ....[5]....
        /*0040*/ 	.word	0xffffffff


	//   ....[6]....
        /*0044*/ 	.word	0xffffffff


	//   ....[7]....
        /*0048*/ 	.word	0xffffffff


	//   ....[8]....
        /*004c*/ 	.word	0xffffffff


	//   ....[9]....
        /*0050*/ 	.word	0xffffffff


	//   ....[10]....
        /*0054*/ 	.word	0xffffffff


	//   ....[11]....
        /*0058*/ 	.word	0xffffffff


	//   ....[12]....
        /*005c*/ 	.word	0xffffffff


	//   ....[13]....
        /*0060*/ 	.word	0xffffffff


	//   ....[14]....
        /*0064*/ 	.word	0xffffffff


	//   ....[15]....
        /*0068*/ 	.word	0xffffffff


	//   ....[16]....
        /*006c*/ 	.word	0xffffffff


	//   ....[17]....
        /*0070*/ 	.word	0xffffffff


	//   ....[18]....
        /*0074*/ 	.word	0xffffffff


	//   ....[19]....
        /*0078*/ 	.word	0xffffffff


	//   ....[20]....
        /*007c*/ 	.word	0x0500000c


	//   ....[21]....
        /*0080*/ 	.word	0x0500000c


	//   ....[22]....
        /*0084*/ 	.word	0x0500000c


	//   ....[23]....
        /*0088*/ 	.word	0x0500000c


	//   ....[24]....
        /*008c*/ 	.word	0x0500000c


	//   ....[25]....
        /*0090*/ 	.word	0x0500000c


	//   ....[26]....
        /*0094*/ 	.word	0x0500000c


	//   ....[27]....
        /*0098*/ 	.word	0x0500000c


	//   ....[28]....
        /*009c*/ 	.word	0x0500000c


	//   ....[29]....
        /*00a0*/ 	.word	0x0500000c


	//   ....[30]....
        /*00a4*/ 	.word	0x0500000c


	//   ....[31]....
        /*00a8*/ 	.word	0x0500000c


	//   ....[32]....
        /*00ac*/ 	.word	0x0500000c


	//   ....[33]....
        /*00b0*/ 	.word	0x0500000c


	//   ....[34]....
        /*00b4*/ 	.word	0x0500000c


	//   ....[35]....
        /*00b8*/ 	.word	0x0500000c


	//   ....[36]....
        /*00bc*/ 	.word	0x0500000c


	//   ....[37]....
        /*00c0*/ 	.word	0x0500000c


	//   ....[38]....
        /*00c4*/ 	.word	0x0500000c


	//   ....[39]....
        /*00c8*/ 	.word	0x0500000c


	//----- nvinfo : EIATTR_COOP_GROUP_INSTR_OFFSETS
	.align		4
.L_2795:
        /*00cc*/ 	.byte	0x04, 0x28
        /*00ce*/ 	.short	(.L_2797 - .L_2796)


	//   ....[0]....
.L_2796:
        /*00d0*/ 	.word	0x00000ce0


	//   ....[1]....
        /*00d4*/ 	.word	0x00000cf0


	//   ....[2]....
        /*00d8*/ 	.word	0x00000d00


	//   ....[3]....
        /*00dc*/ 	.word	0x00000d10


	//   ....[4]....
        /*00e0*/ 	.word	0x00000d40


	//   ....[5]....
        /*00e4*/ 	.word	0x00000d70


	//   ....[6]....
        /*00e8*/ 	.word	0x00000d80


	//   ....[7]....
        /*00ec*/ 	.word	0x00000d90


	//   ....[8]....
        /*00f0*/ 	.word	0x00000db0


	//   ....[9]....
        /*00f4*/ 	.word	0x00000df0


	//   ....[10]....
        /*00f8*/ 	.word	0x00000e00


	//   ....[11]....
        /*00fc*/ 	.word	0x00000e10


	//   ....[12]....
        /*0100*/ 	.word	0x00000e30


	//   ....[13]....
        /*0104*/ 	.word	0x00000e70


	//   ....[14]....
        /*0108*/ 	.word	0x00000e80


	//   ....[15]....
        /*010c*/ 	.word	0x00000e90


	//   ....[16]....
        /*0110*/ 	.word	0x00000eb0


	//   ....[17]....
        /*0114*/ 	.word	0x00000ee0


	//   ....[18]....
        /*0118*/ 	.word	0x00000f00


	//   ....[19]....
        /*011c*/ 	.word	0x00000f10


	//   ....[20]....
        /*0120*/ 	.word	0x000011f0


	//   ....[21]....
        /*0124*/ 	.word	0x00001250


	//   ....[22]....
        /*0128*/ 	.word	0x000012b0


	//   ....[23]....
        /*012c*/ 	.word	0x00001310


	//   ....[24]....
        /*0130*/ 	.word	0x00001370


	//   ....[25]....
        /*0134*/ 	.word	0x000013d0


	//   ....[26]....
        /*0138*/ 	.word	0x00001440


	//   ....[27]....
        /*013c*/ 	.word	0x000014b0


	//   ....[28]....
        /*0140*/ 	.word	0x00001520


	//   ....[29]....
        /*0144*/ 	.word	0x00001590


	//   ....[30]....
        /*0148*/ 	.word	0x000015f0


	//   ....[31]....
        /*014c*/ 	.word	0x00001660


	//   ....[32]....
        /*0150*/ 	.word	0x000016d0


	//   ....[33]....
        /*0154*/ 	.word	0x00001740


	//   ....[34]....
        /*0158*/ 	.word	0x000017b0


	//   ....[35]....
        /*015c*/ 	.word	0x00001810


	//   ....[36]....
        /*0160*/ 	.word	0x00001880


	//   ....[37]....
        /*0164*/ 	.word	0x000018f0


	//   ....[38]....
        /*0168*/ 	.word	0x00001960


	//   ....[39]....
        /*016c*/ 	.word	0x000019d0


	//----- nvinfo : EIATTR_EXIT_INSTR_OFFSETS
	.align		4
.L_2797:
        /*0170*/ 	.byte	0x04, 0x1c
        /*0172*/ 	.short	(.L_2799 - .L_2798)


	//   ....[0]....
.L_2798:
        /*0174*/ 	.word	0x00000070


	//   ....[1]....
        /*0178*/ 	.word	0x00001190


	//----- nvinfo : EIATTR_MAX_THREADS
	.align		4
.L_2799:
        /*017c*/ 	.byte	0x04, 0x05
        /*017e*/ 	.short	(.L_2801 - .L_2800)
.L_2800:
        /*0180*/ 	.word	0x00000400
        /*0184*/ 	.word	0x00000001
        /*0188*/ 	.word	0x00000001


	//----- nvinfo : EIATTR_CRS_STACK_SIZE
	.align		4
.L_2801:
        /*018c*/ 	.byte	0x04, 0x1e
        /*018e*/ 	.short	(.L_2803 - .L_2802)
.L_2802:
        /*0190*/ 	.word	0x00000000


	//----- nvinfo : EIATTR_CBANK_PARAM_SIZE
	.align		4
.L_2803:
        /*0194*/ 	.byte	0x03, 0x19
        /*0196*/ 	.short	0x0128


	//----- nvinfo : EIATTR_PARAM_CBANK
	.align		4
        /*0198*/ 	.byte	0x04, 0x0a
        /*019a*/ 	.short	(.L_2805 - .L_2804)
	.align		4
.L_2804:
        /*019c*/ 	.word	index@(.nv.constant0._ZN10layer_norm40ln_parallel_residual_bwd_finalize_kernelINS_22Kernel_traits_finalizeILj512EfffffjLb0ELj1024ELj4ENS_18Kernel_traits_baseILj512EfffffjLj1024EEEEELb0EEEvNS_9BwdParamsE)
        /*01a0*/ 	.short	0x0210
        /*01a2*/ 	.short	0x0128


	//----- nvinfo : EIATTR_SW_WAR
	.align		4
.L_2805:
        /*01a4*/ 	.byte	0x04, 0x36
        /*01a6*/ 	.short	(.L_2807 - .L_2806)
.L_2806:
        /*01a8*/ 	.word	0x00000008
.L_2807:


//--------------------- .nv.info._ZN10layer_norm31ln_parallel_residual_bwd_kernelINS_13Kernel_traitsIfffffjLj512ELj1ELj4ELj1ELj16ENS_18Kernel_traits_baseILj512EfffffjLj128EEEEELb1ELb1ELb0EEEvNS_9BwdParamsE --------------------------
	.section	.nv.info._ZN10layer_norm31ln_parallel_residual_bwd_kernelINS_13Kernel_traitsIfffffjLj512ELj1ELj4ELj1ELj16ENS_18Kernel_traits_baseILj512EfffffjLj128EEEEELb1ELb1ELb0EEEvNS_9BwdParamsE,"",@"SHT_CUDA_INFO"
	.sectionflags	@""
	.align	4


	//----- nvinfo : EIATTR_CUDA_API_VERSION
	.align		4
        /*0000*/ 	.byte	0x04, 0x37
        /*0002*/ 	.short	(.L_2809 - .L_2808)
.L_2808:
        /*0004*/ 	.word	0x00000082


	//----- nvinfo : EIATTR_KPARAM_INFO
	.align		4
.L_2809:
        /*0008*/ 	.byte	0x04, 0x17
        /*000a*/ 	.short	(.L_2811 - .L_2810)
.L_2810:
        /*000c*/ 	.word	0x00000000
        /*0010*/ 	.short	0x0000
        /*0012*/ 	.short	0x0000
        /*0014*/ 	.byte	0x00, 0xf0, 0xa1, 0x04


	//----- nvinfo : EIATTR_SPARSE_MMA_MASK
	.align		4
.L_2811:
        /*0018*/ 	.byte	0x03, 0x50
        /*001a*/ 	.short	0x0000


	//----- nvinfo : EIATTR_MAXREG_COUNT
	.align		4
        /*001c*/ 	.byte	0x03, 0x1b
        /*001e*/ 	.short	0x00ff


	//----- nvinfo : EIATTR_NUM_BARRIERS
	.align		4
        /*0020*/ 	.byte	0x02, 0x4c
        /*0022*/ 	.byte	0x01
	.zero		1


	//----- nvinfo : EIATTR_MERCURY_ISA_VERSION
	.align		4
        /*0024*/ 	.byte	0x03, 0x5f
        /*0026*/ 	.short	0x0101


	//----- nvinfo : EIATTR_COOP_GROUP_MASK_REGIDS
	.align		4
        /*0028*/ 	.byte	0x04, 0x29
        /*002a*/ 	.short	(.L_2813 - .L_2812)


	//   ....[0]....
.L_2812:
        /*002c*/ 	.word	0xffffffff


	//   ....[1]....
        /*0030*/ 	.word	0xffffffff


	//   ....[2]....
        /*0034*/ 	.word	0xffffffff


	//   ....[3]....
        /*0038*/ 	.word	0xffffffff


	//   ....[4]....
        /*003c*/ 	.word	0xffffffff


	//   ....[5]....
        /*0040*/ 	.word	0xffffffff


	//   ....[6]....
        /*0044*/ 	.word	0xffffffff


	//   ....[7]....
        /*0048*/ 	.word	0xffffffff


	//   ....[8]....
        /*004c*/ 	.word	0xffffffff


	//   ....[9]....
        /*0050*/ 	.word	0xffffffff


	//   ....[10]....
        /*0054*/ 	.word	0x0500007f


	//   ....[11]....
        /*0058*/ 	.word	0x0500007f


	//   ....[12]....
        /*005c*/ 	.word	0x0500007f


	//   ....[13]....
        /*0060*/ 	.word	0x0500007f


	//   ....[14]....
        /*0064*/ 	.word	0x0500007f


	//   ....[15]....
        /*0068*/ 	.word	0x0500007f


	//   ....[16]....
        /*006c*/ 	.word	0x0500007f


	//   ....[17]....
        /*0070*/ 	.word	0x0500007f


	//   ....[18]....
        /*0074*/ 	.word	0x0500007f


	//   ....[19]....
        /*0078*/ 	.word	0x0500007f


	//----- nvinfo : EIATTR_COOP_GROUP_INSTR_OFFSETS
	.align		4
.L_2813:
        /*007c*/ 	.byte	0x04, 0x28
        /*007e*/ 	.short	(.L_2815 - .L_2814)


	//   ....[0]....
.L_2814:
        /*0080*/ 	.word	0x000012a0


	//   ....[1]....
        /*0084*/ 	.word	0x000012b0


	//   ....[2]....
        /*0088*/ 	.word	0x000012e0


	//   ....[3]....
        /*008c*/ 	.word	0x000012f0


	//   ....[4]....
        /*0090*/ 	.word	0x00001320


	//   ....[5]....
        /*0094*/ 	.word	0x00001330


	//   ....[6]....
        /*0098*/ 	.word	0x00001360


	//   ....[7]....
        /*009c*/ 	.word	0x00001370


	//   ....[8]....
        /*00a0*/ 	.word	0x000013a0


	//   ....[9]....
        /*00a4*/ 	.word	0x000013b0


	//   ....[10]....
        /*00a8*/ 	.word	0x00002dd0


	//   ....[11]....
        /*00ac*/ 	.word	0x00002e60


	//   ....[12]....
        /*00b0*/ 	.word	0x00002ed0


	//   ....[13]....
        /*00b4*/ 	.word	0x00002f30


	//   ....[14]....
        /*00b8*/ 	.word	0x00002fa0


	//   ....[15]....
        /*00bc*/ 	.word	0x00003000


	//   ....[16]....
        /*00c0*/ 	.word	0x00003070


	//   ....[17]....
        /*00c4*/ 	.word	0x000030d0


	//   ....[18]....
        /*00c8*/ 	.word	0x00003140


	//   ....[19]....
        /*00cc*/ 	.word	0x000031a0


	//----- nvinfo : EIATTR_EXIT_INSTR_OFFSETS
	.align		4
.L_2815:
        /*00d0*/ 	.byte	0x04, 0x1c
        /*00d2*/ 	.short	(.L_2817 - .L_2816)


	//   ....[0]....
.L_2816:
        /*00d4*/ 	.word	0x00002d30


	//   ....[1]....
        /*00d8*/ 	.word	0x00002d60


	//----- nvinfo : EIATTR_MAX_THREADS
	.align		4
.L_2817:
        /*00dc*/ 	.byte	0x04, 0x05
        /*00de*/ 	.short	(.L_2819 - .L_2818)
.L_2818:
        /*00e0*/ 	.word	0x00000080
        /*00e4*/ 	.word	0x00000001
        /*00e8*/ 	.word	0x00000001


	//----- nvinfo : EIATTR_CRS_STACK_SIZE
	.align		4
.L_2819:
        /*00ec*/ 	.byte	0x04, 0x1e
        /*00ee*/ 	.short	(.L_2821 - .L_2820)
.L_2820:
        /*00f0*/ 	.word	0x00000000


	//----- nvinfo : EIATTR_CBANK_PARAM_SIZE
	.align		4
.L_2821:
        /*00f4*/ 	.byte	0x03, 0x19
        /*00f6*/ 	.short	0x0128


	//----- nvinfo : EIATTR_PARAM_CBANK
	.align		4
        /*00f8*/ 	.byte	0x04, 0x0a
        /*00fa*/ 	.short	(.L_2823 - .L_2822)
	.align		4
.L_2822:
        /*00fc*/ 	.word	index@(.nv.constant0._ZN10layer_norm31ln_parallel_residual_bwd_kernelINS_13Kernel_traitsIfffffjLj512ELj1ELj4ELj1ELj16ENS_18Kernel_traits_baseILj512EfffffjLj128EEEEELb1ELb1ELb0EEEvNS_9BwdParamsE)
        /*0100*/ 	.short	0x0210
        /*0102*/ 	.short	0x0128


	//----- nvinfo : EIATTR_SW_WAR
	.align		4
.L_2823:
        /*0104*/ 	.byte	0x04, 0x36
        /*0106*/ 	.short	(.L_2825 - .L_2824)
.L_2824:
        /*0108*/ 	.word	0x00000008
.L_2825:


//--------------------- .nv.info._ZN10layer_norm22ln_bwd_finalize_kernelINS_22Kernel_traits_finalizeILj512EfffffjLb0ELj1024ELj4ENS_18Kernel_traits_baseILj512EfffffjLj1024EEEEELb0ELb1EEEvNS_9BwdParamsE --------------------------
	.section	.nv.info._ZN10layer_norm22ln_bwd_finalize_kernelINS_22Kernel_traits_finalizeILj512EfffffjLb0ELj1024ELj4ENS_18Kernel_traits_baseILj512EfffffjLj1024EEEEELb0ELb1EEEvNS_9BwdParamsE,"",@"SHT_CUDA_INFO"
	.sectionflags	@""
	.align	4


	//----- nvinfo : EIATTR_CUDA_API_VERSION
	.align		4
        /*0000*/ 	.byte	0x04, 0x37
        /*0002*/ 	.short	(.L_2827 - .L_2826)
.L_2826:
        /*0004*/ 	.word	0x00000082


	//----- nvinfo : EIATTR_KPARAM_INFO
	.align		4
.L_2827:
        /*0008*/ 	.byte	0x04, 0x17
        /*000a*/ 	.short	(.L_2829 - .L_2828)
.L_2828:
        /*000c*/ 	.word	0x00000000
        /*0010*/ 	.short	0x0000
        /*0012*/ 	.short	0x0000
        /*0014*/ 	.byte	0x00, 0xf0, 0xa1, 0x04


	//----- nvinfo : EIATTR_SPARSE_MMA_MASK
	.align		4
.L_2829:
        /*0018*/ 	.byte	0x03, 0x50
        /*001a*/ 	.short	0x0000


	//----- nvinfo : EIATTR_MAXREG_COUNT
	.align		4
        /*001c*/ 	.byte	0x03, 0x1b
        /*001e*/ 	.short	0x0040


	//----- nvinfo : EIATTR_NUM_BARRIERS
	.align		4
        /*0020*/ 	.byte	0x02, 0x4c
        /*0022*/ 	.byte	0x01
	.zero		1


	//----- nvinfo : EIATTR_MERCURY_ISA_VERSION
	.align		4
        /*0024*/ 	.byte	0x03, 0x5f
        /*0026*/ 	.short	0x0101


	//----- nvinfo : EIATTR_COOP_GROUP_MASK_REGIDS
	.align		4
        /*0028*/ 	.byte	0x04, 0x29
        /*002a*/ 	.short	(.L_2831 - .L_2830)


	//   ....[0]....
.L_2830:
        /*002c*/ 	.word	0xffffffff


	//   ....[1]....
        /*0030*/ 	.word	0xffffffff


	//   ....[2]....
        /*0034*/ 	.word	0xffffffff


	//   ....[3]....
        /*0038*/ 	.word	0xffffffff


	//   ....[4]....
        /*003c*/ 	.word	0xffffffff


	//   ....[5]....
        /*0040*/ 	.word	0xffffffff


	//   ....[6]....
        /*0044*/ 	.word	0xffffffff


	//   ....[7]....
        /*0048*/ 	.word	0xffffffff


	//   ....[8]....
        /*004c*/ 	.word	0xffffffff


	//   ....[9]....
        /*0050*/ 	.word	0xffffffff


	//   ....[10]....
        /*0054*/ 	.word	0x05000011


	//   ....[11]....
        /*0058*/ 	.word	0x05000011


	//   ....[12]....
        /*005c*/ 	.word	0x05000011


	//   ....[13]....
        /*0060*/ 	.word	0x05000011


	//   ....[14]....
        /*0064*/ 	.word	0x05000011


	//   ....[15]....
        /*0068*/ 	.word	0x05000011


	//   ....[16]....
        /*006c*/ 	.word	0x05000011


	//   ....[17]....
        /*0070*/ 	.word	0x05000011


	//   ....[18]....
        /*0074*/ 	.word	0x05000011


	//   ....[19]....
        /*0078*/ 	.word	0x05000011


	//----- nvinfo : EIATTR_COOP_GROUP_INSTR_OFFSETS
	.align		4
.L_2831:
        /*007c*/ 	.byte	0x04, 0x28
        /*007e*/ 	.short	(.L_2833 - .L_2832)


	//   ....[0]....
.L_2832:
        /*0080*/ 	.word	0x000008e0


	//   ....[1]....
        /*0084*/ 	.word	0x000008f0


	//   ....[2]....
        /*0088*/ 	.word	0x00000920


	//   ....[3]....
        /*008c*/ 	.word	0x00000930


	//   ....[4]....
        /*0090*/ 	.word	0x00000960


	//   ....[5]....
        /*0094*/ 	.word	0x00000970


	//   ....[6]....
        /*0098*/ 	.word	0x000009a0


	//   ....[7]....
        /*009c*/ 	.word	0x000009b0


	//   ....[8]....
        /*00a0*/ 	.word	0x000009e0


	//   ....[9]....
        /*00a4*/ 	.word	0x000009f0


	//   ....[10]....
        /*00a8*/ 	.word	0x00000ba0


	//   ....[11]....
        /*00ac*/ 	.word	0x00000c10


	//   ....[12]....
        /*00b0*/ 	.word	0x00000c80


	//   ....[13]....
        /*00b4*/ 	.word	0x00000cf0


	//   ....[14]....
        /*00b8*/ 	.word	0x00000d60


	//   ....[15]....
        /*00bc*/ 	.word	0x00000dc0


	//   ....[16]....
        /*00c0*/ 	.word	0x00000e30


	//   ....[17]....
        /*00c4*/ 	.word	0x00000ea0


	//   ....[18]....
        /*00c8*/ 	.word	0x00000f10


	//   ....[19]....
        /*00cc*/ 	.word	0x00000f80


	//----- nvinfo : EIATTR_EXIT_INSTR_OFFSETS
	.align		4
.L_2833:
        /*00d0*/ 	.byte	0x04, 0x1c
        /*00d2*/ 	.short	(.L_2835 - .L_2834)


	//   ....[0]....
.L_2834:
        /*00d4*/ 	.word	0x00000070


	//   ....[1]....
        /*00d8*/ 	.word	0x00000b40


	//----- nvinfo : EIATTR_MAX_THREADS
	.align		4
.L_2835:
        /*00dc*/ 	.byte	0x04, 0x05
        /*00de*/ 	.short	(.L_2837 - .L_2836)
.L_2836:
        /*00e0*/ 	.word	0x00000400
        /*00e4*/ 	.word	0x00000001
        /*00e8*/ 	.word	0x00000001


	//----- nvinfo : EIATTR_CRS_STACK_SIZE
	.align		4
.L_2837:
        /*00ec*/ 	.byte	0x04, 0x1e
        /*00ee*/ 	.short	(.L_2839 - .L_2838)
.L_2838:
        /*00f0*/ 	.word	0x00000000


	//----- nvinfo : EIATTR_CBANK_PARAM_SIZE
	.align		4
.L_2839:
        /*00f4*/ 	.byte	0x03, 0x19
        /*00f6*/ 	.short	0x0128


	//----- nvinfo : EIATTR_PARAM_CBANK
	.align		4
        /*00f8*/ 	.byte	0x04, 0x0a
        /*00fa*/ 	.short	(.L_2841 - .L_2840)
	.align		4
.L_2840:
        /*00fc*/ 	.word	index@(.nv.constant0._ZN10layer_norm22ln_bwd_finalize_kernelINS_22Kernel_traits_finalizeILj512EfffffjLb0ELj1024ELj4ENS_18Kernel_traits_baseILj512EfffffjLj1024EEEEELb0ELb1EEEvNS_9BwdParamsE)
        /*0100*/ 	.short	0x0210
        /*0102*/ 	.short	0x0128


	//----- nvinfo : EIATTR_SW_WAR
	.align		4
.L_2841:
        /*0104*/ 	.byte	0x04, 0x36
        /*0106*/ 	.short	(.L_2843 - .L_2842)
.L_2842:
        /*0108*/ 	.word	0x00000008
.L_2843:


//--------------------- .nv.info._ZN10layer_norm40ln_parallel_residual_bwd_finalize_kernelINS_22Kernel_traits_finalizeILj512EfffffjLb0ELj1024ELj4ENS_18Kernel_traits_baseILj512EfffffjLj1024EEEEELb1EEEvNS_9BwdParamsE --------------------------
	.section	.nv.info._ZN10layer_norm40ln_parallel_residual_bwd_finalize_kernelINS_22Kernel_traits_finalizeILj512EfffffjLb0ELj1024ELj4ENS_18Kernel_traits_baseILj512EfffffjLj1024EEEEELb1EEEvNS_9BwdParamsE,"",@"SHT_CUDA_INFO"
	.sectionflags	@""
	.align	4


	//----- nvinfo : EIATTR_CUDA_API_VERSION
	.align		4
        /*0000*/ 	.byte	0x04, 0x37
        /*0002*/ 	.short	(.L_2845 - .L_2844)
.L_2844:
        /*0004*/ 	.word	0x00000082


	//----- nvinfo : EIATTR_KPARAM_INFO
	.align		4
.L_2845:
        /*0008*/ 	.byte	0x04, 0x17
        /*000a*/ 	.short	(.L_2847 - .L_2846)
.L_2846:
        /*000c*/ 	.word	0x00000000
        /*0010*/ 	.short	0x0000
        /*0012*/ 	.short	0x0000
        /*0014*/ 	.byte	0x00, 0xf0, 0xa1, 0x04


	//----- nvinfo : EIATTR_SPARSE_MMA_MASK
	.align		4
.L_2847:
        /*0018*/ 	.byte	0x03, 0x50
        /*001a*/ 	.short	0x0000


	//----- nvinfo : EIATTR_MAXREG_COUNT
	.align		4
        /*001c*/ 	.byte	0x03, 0x1b
        /*001e*/ 	.short	0x0040


	//----- nvinfo : EIATTR_NUM_BARRIERS
	.align		4
        /*0020*/ 	.byte	0x02, 0x4c
        /*0022*/ 	.byte	0x01
	.zero		1


	//----- nvinfo : EIATTR_MERCURY_ISA_VERSION
	.align		4
        /*0024*/ 	.byte	0x03, 0x5f
        /*0026*/ 	.short	0x0101


	//----- nvinfo : EIATTR_COOP_GROUP_MASK_REGIDS
	.align		4
        /*0028*/ 	.byte	0x04, 0x29
        /*002a*/ 	.short	(.L_2849 - .L_2848)


	//   ....[0]....
.L_2848:
        /*002c*/ 	.word	0xffffffff


	//   ....[1]....
        /*0030*/ 	.word	0xffffffff


	//   ....[2]....
        /*0034*/ 	.word	0xffffffff


	//   ....[3]....
        /*0038*/ 	.word	0xffffffff


	//   ....[4]....
        /*003c*/ 	.word	0xffffffff


	//   ....[5]....
        /*0040*/ 	.word	0xffffffff


	//   ....[6]....
        /*0044*/ 	.word	0xffffffff


	//   ....[7]....
        /*0048*/ 	.word	0xffffffff


	//   ....[8]....
        /*004c*/ 	.word	0xffffffff


	//   ....[9]....
        /*0050*/ 	.word	0xffffffff


	//   ....[10]....
        /*0054*/ 	.word	0xffffffff


	//   ....[11]....
        /*0058*/ 	.word	0xffffffff


	//   ....[12]....
        /*005c*/ 	.word	0xffffffff


	//   ....[13]....
        /*0060*/ 	.word	0xffffffff


	//   ....[14]....
        /*0064*/ 	.word	0xffffffff


	//   ....[15]....
        /*0068*/ 	.word	0xffffffff


	//   ....[16]....
        /*006c*/ 	.word	0xffffffff


	//   ....[17]....
        /*0070*/ 	.word	0xffffffff


	//   ....[18]....
        /*0074*/ 	.word	0xffffffff


	//   ....[19]....
        /*0078*/ 	.word	0xffffffff


	//   ....[20]....
        /*007c*/ 	.word	0x0500000b


	//   ....[21]....
        /*0080*/ 	.word	0x0500000b


	//   ....[22]....
        /*0084*/ 	.word	0x0500000b


	//   ....[23]....
        /*0088*/ 	.word	0x0500000b


	//   ....[24]....
        /*008c*/ 	.word	0x0500000b


	//   ....[25]....
        /*0090*/ 	.word	0x0500000b


	//   ....[26]....
        /*0094*/ 	.word	0x0500000b


	//   ....[27]....
        /*0098*/ 	.word	0x0500000b


	//   ....[28]....
        /*009c*/ 	.word	0x0500000b


	//   ....[29]....
        /*00a0*/ 	.word	0x0500000b


	//   ....[30]....
        /*00a4*/ 	.word	0x0500000b


	//   ....[31]....
        /*00a8*/ 	.word	0x0500000b


	//   ....[32]....
        /*00ac*/ 	.word	0x0500000b


	//   ....[33]....
        /*00b0*/ 	.word	0x0500000b


	//   ....[34]....
        /*00b4*/ 	.word	0x0500000b


	//   ....[35]....
        /*00b8*/ 	.word	0x0500000b


	//   ....[36]....
        /*00bc*/ 	.word	0x0500000b


	//   ....[37]....
        /*00c0*/ 	.word	0x0500000b


	//   ....[38]....
        /*00c4*/ 	.word	0x0500000b


	//   ....[39]....
        /*00c8*/ 	.word	0x0500000b


	//----- nvinfo : EIATTR_COOP_GROUP_INSTR_OFFSETS
	.align		4
.L_2849:
        /*00cc*/ 	.byte	0x04, 0x28
        /*00ce*/ 	.short	(.L_2851 - .L_2850)


	//   ....[0]....
.L_2850:
        /*00d0*/ 	.word	0x00000ce0


	//   ....[1]....
        /*00d4*/ 	.word	0x00000cf0


	//   ....[2]....
        /*00d8*/ 	.word	0x00000d00


	//   ....[3]....
        /*00dc*/ 	.word	0x00000d10


	//   ....[4]....
        /*00e0*/ 	.word	0x00000d40


	//   ....[5]....
        /*00e4*/ 	.word	0x00000d70


	//   ....[6]....
        /*00e8*/ 	.word	0x00000d80


	//   ....[7]....
        /*00ec*/ 	.word	0x00000d90


	//   ....[8]....
        /*00f0*/ 	.word	0x00000db0


	//   ....[9]....
        /*00f4*/ 	.word	0x00000df0


	//   ....[10]....
        /*00f8*/ 	.word	0x00000e00


	//   ....[11]....
        /*00fc*/ 	.word	0x00000e10


	//   ....[12]....
        /*0100*/ 	.word	0x00000e30


	//   ....[13]....
        /*0104*/ 	.word	0x00000e70


	//   ....[14]....
        /*0108*/ 	.word	0x00000e80


	//   ....[15]....
        /*010c*/ 	.word	0x00000e90


	//   ....[16]....
        /*0110*/ 	.word	0x00000eb0


	//   ....[17]....
        /*0114*/ 	.word	0x00000ee0


	//   ....[18]....
        /*0118*/ 	.word	0x00000f00


	//   ....[19]....
        /*011c*/ 	.word	0x00000f10


	//   ....[20]....
        /*0120*/ 	.word	0x000011d0


	//   ....[21]....
        /*0124*/ 	.word	0x00001230


	//   ....[22]....
        /*0128*/ 	.word	0x00001290


	//   ....[23]....
        /*012c*/ 	.word	0x000012f0


	//   ....[24]....
        /*0130*/ 	.word	0x00001350


	//   ....[25]....
        /*0134*/ 	.word	0x000013b0


	//   ....[26]....
        /*0138*/ 	.word	0x00001420


	//   ....[27]....
        /*013c*/ 	.word	0x00001490


	//   ....[28]....
        /*0140*/ 	.word	0x00001500


	//   ....[29]....
        /*0144*/ 	.word	0x00001570


	//   ....[30]....
        /*0148*/ 	.word	0x000015d0


	//   ....[31]....
        /*014c*/ 	.word	0x00001640


	//   ....[32]....
        /*0150*/ 	.word	0x000016b0


	//   ....[33]....
        /*0154*/ 	.word	0x00001720


	//   ....[34]....
        /*0158*/ 	.word	0x00001790


	//   ....[35]....
        /*015c*/ 	.word	0x000017f0


	//   ....[36]....
        /*0160*/ 	.word	0x00001860


	//   ....[37]....
        /*0164*/ 	.word	0x000018d0


	//   ....[38]....
        /*0168*/ 	.word	0x00001940


	//   ....[39]....
        /*016c*/ 	.word	0x000019b0


	//----- nvinfo : EIATTR_EXIT_INSTR_OFFSETS
	.align		4
.L_2851:
        /*0170*/ 	.byte	0x04, 0x1c
        /*0172*/ 	.short	(.L_2853 - .L_2852)


	//   ....[0]....
.L_2852:
        /*0174*/ 	.word	0x00000070


	//   ....[1]....
        /*0178*/ 	.word	0x00001170


	//----- nvinfo : EIATTR_MAX_THREADS
	.align		4
.L_2853:
        /*017c*/ 	.byte	0x04, 0x05
        /*017e*/ 	.short	(.L_2855 - .L_2854)
.L_2854:
        /*0180*/ 	.word	0x00000400
        /*0184*/ 	.word	0x00000001
        /*0188*/ 	.word	0x00000001


	//----- nvinfo : EIATTR_CRS_STACK_SIZE
	.align		4
.L_2855:
        /*018c*/ 	.byte	0x04, 0x1e
        /*018e*/ 	.short	(.L_2857 - .L_2856)
.L_2856:
        /*0190*/ 	.word	0x00000000


	//----- nvinfo : EIATTR_CBANK_PARAM_SIZE
	.align		4
.L_2857:
        /*0194*/ 	.byte	0x03, 0x19
        /*0196*/ 	.short	0x0128


	//----- nvinfo : EIATTR_PARAM_CBANK
	.align		4
        /*0198*/ 	.byte	0x04, 0x0a
        /*019a*/ 	.short	(.L_2859 - .L_2858)
	.align		4
.L_2858:
        /*019c*/ 	.word	index@(.nv.constant0._ZN10layer_norm40ln_parallel_residual_bwd_finalize_kernelINS_22Kernel_traits_finalizeILj512EfffffjLb0ELj1024ELj4ENS_18Kernel_traits_baseILj512EfffffjLj1024EEEEELb1EEEvNS_9BwdParamsE)
        /*01a0*/ 	.short	0x0210
        /*01a2*/ 	.short	0x0128


	//----- nvinfo : EIATTR_SW_WAR
	.align		4
.L_2859:
        /*01a4*/ 	.byte	0x04, 0x36
        /*01a6*/ 	.short	(.L_2861 - .L_2860)
.L_2860:
        /*01a8*/ 	.word	0x00000008
.L_2861:


//--------------------- .nv.info._ZN10layer_norm31ln_parallel_residual_bwd_kernelINS_13Kernel_traitsIfffffjLj512ELj1ELj4ELj1ELj16ENS_18Kernel_traits_baseILj512EfffffjLj128EEEEELb1ELb1ELb1EEEvNS_9BwdParamsE --------------------------
	.section	.nv.info._ZN10layer_norm31ln_parallel_residual_bwd_kernelINS_13Kernel_traitsIfffffjLj512ELj1ELj4ELj1ELj16ENS_18Kernel_traits_baseILj512EfffffjLj128EEEEELb1ELb1ELb1EEEvNS_9BwdParamsE,"",@"SHT_CUDA_INFO"
	.sectionflags	@""
	.align	4


	//----- nvinfo : EIATTR_CUDA_API_VERSION
	.align		4
        /*0000*/ 	.byte	0x04, 0x37
        /*0002*/ 	.short	(.L_2863 - .L_2862)
.L_2862:
        /*0004*/ 	.word	0x00000082


	//----- nvinfo : EIATTR_KPARAM_INFO
	.align		4
.L_2863:
        /*0008*/ 	.byte	0x04, 0x17
        /*000a*/ 	.short	(.L_2865 - .L_2864)
.L_2864:
        /*000c*/ 	.word	0x00000000
        /*0010*/ 	.short	0x0000
        /*0012*/ 	.short	0x0000
        /*0014*/ 	.byte	0x00, 0xf0, 0xa1, 0x04


	//----- nvinfo : EIATTR_SPARSE_MMA_MASK
	.align		4
.L_2865:
        /*0018*/ 	.byte	0x03, 0x50
        /*001a*/ 	.short	0x0000


	//----- nvinfo : EIATTR_MAXREG_COUNT
	.align		4
        /*001c*/ 	.byte	0x03, 0x1b
        /*001e*/ 	.short	0x00ff


	//----- nvinfo : EIATTR_NUM_BARRIERS
	.align		4
        /*0020*/ 	.byte	0x02, 0x4c
        /*0022*/ 	.byte	0x01
	.zero		1


	//----- nvinfo : EIATTR_MERCURY_ISA_VERSION
	.align		4
        /*0024*/ 	.byte	0x03, 0x5f
        /*0026*/ 	.short	0x0101


	//----- nvinfo : EIATTR_COOP_GROUP_MASK_REGIDS
	.align		4
        /*0028*/ 	.byte	0x04, 0x29
        /*002a*/ 	.short	(.L_2867 - .L_2866)


	//   ....[0]....
.L_2866:
        /*002c*/ 	.word	0xffffffff


	//   ....[1]....
        /*0030*/ 	.word	0xffffffff


	//   ....[2]....
        /*0034*/ 	.word	0xffffffff


	//   ....[3]....
        /*0038*/ 	.word	0xffffffff


	//   ....[4]....
        /*003c*/ 	.word	0xffffffff


	//   ....[5]....
        /*0040*/ 	.word	0xffffffff


	//   ....[6]....
        /*0044*/ 	.word	0xffffffff


	//   ....[7]....
        /*0048*/ 	.word	0xffffffff


	//   ....[8]....
        /*004c*/ 	.word	0xffffffff


	//   ....[9]....
        /*0050*/ 	.word	0xffffffff


	//   ....[10]....
        /*0054*/ 	.word	0x05000036


	//   ....[11]....
        /*0058*/ 	.word	0x05000036


	//   ....[12]....
        /*005c*/ 	.word	0x05000036


	//   ....[13]....
        /*0060*/ 	.word	0x05000036


	//   ....[14]....
        /*0064*/ 	.word	0x05000036


	//   ....[15]....
        /*0068*/ 	.word	0x05000036


	//   ....[16]....
        /*006c*/ 	.word	0x05000036


	//   ....[17]....
        /*0070*/ 	.word	0x05000036


	//   ....[18]....
        /*0074*/ 	.word	0x05000036


	//   ....[19]....
        /*0078*/ 	.word	0x05000036


	//----- nvinfo : EIATTR_COOP_GROUP_INSTR_OFFSETS
	.align		4
.L_2867:
        /*007c*/ 	.byte	0x04, 0x28
        /*007e*/ 	.short	(.L_2869 - .L_2868)


	//   ....[0]....
.L_2868:
        /*0080*/ 	.word	0x00000fa0


	//   ....[1]....
        /*0084*/ 	.word	0x00000fb0


	//   ....[2]....
        /*0088*/ 	.word	0x00000fe0


	//   ....[3]....
        /*008c*/ 	.word	0x00000ff0


	//   ....[4]....
        /*0090*/ 	.word	0x00001020


	//   ....[5]....
        /*0094*/ 	.word	0x00001030


	//   ....[6]....
        /*0098*/ 	.word	0x00001060


	//   ....[7]....
        /*009c*/ 	.word	0x00001070


	//   ....[8]....
        /*00a0*/ 	.word	0x000010a0


	//   ....[9]....
        /*00a4*/ 	.word	0x000010b0


	//   ....[10]....
        /*00a8*/ 	.word	0x00002870


	//   ....[11]....
        /*00ac*/ 	.word	0x00002900


	//   ....[12]....
        /*00b0*/ 	.word	0x00002970


	//   ....[13]....
        /*00b4*/ 	.word	0x000029d0


	//   ....[14]....
        /*00b8*/ 	.word	0x00002a40


	//   ....[15]....
        /*00bc*/ 	.word	0x00002aa0


	//   ....[16]....
        /*00c0*/ 	.word	0x00002b10


	//   ....[17]....
        /*00c4*/ 	.word	0x00002b70


	//   ....[18]....
        /*00c8*/ 	.word	0x00002be0


	//   ....[19]....
        /*00cc*/ 	.word	0x00002c40


	//----- nvinfo : EIATTR_EXIT_INSTR_OFFSETS
	.align		4
.L_2869:
        /*00d0*/ 	.byte	0x04, 0x1c
        /*00d2*/ 	.short	(.L_2871 - .L_2870)


	//   ....[0]....
.L_2870:
        /*00d4*/ 	.word	0x00002800


	//----- nvinfo : EIATTR_MAX_THREADS
	.align		4
.L_2871:
        /*00d8*/ 	.byte	0x04, 0x05
        /*00da*/ 	.short	(.L_2873 - .L_2872)
.L_2872:
        /*00dc*/ 	.word	0x00000080
        /*00e0*/ 	.word	0x00000001
        /*00e4*/ 	.word	0x00000001


	//----- nvinfo : EIATTR_CRS_STACK_SIZE
	.align		4
.L_2873:
        /*00e8*/ 	.byte	0x04, 0x1e
        /*00ea*/ 	.short	(.L_2875 - .L_2874)
.L_2874:
        /*00ec*/ 	.word	0x00000000


	//----- nvinfo : EIATTR_CBANK_PARAM_SIZE
	.align		4
.L_2875:
        /*00f0*/ 	.byte	0x03, 0x19
        /*00f2*/ 	.short	0x0128


	//----- nvinfo : EIATTR_PARAM_CBANK
	.align		4
        /*00f4*/ 	.byte	0x04, 0x0a
        /*00f6*/ 	.short	(.L_2877 - .L_2876)
	.align		4
.L_2876:
        /*00f8*/ 	.word	index@(.nv.constant0._ZN10layer_norm31ln_parallel_residual_bwd_kernelINS_13Kernel_traitsIfffffjLj512ELj1ELj4ELj1ELj16ENS_18Kernel_traits_baseILj512EfffffjLj128EEEEELb1ELb1ELb1EEEvNS_9BwdParamsE)
        /*00fc*/ 	.short	0x0210
        /*00fe*/ 	.short	0x0128


	//----- nvinfo : EIATTR_SW_WAR
	.align		4
.L_2877:
        /*0100*/ 	.byte	0x04, 0x36
        /*0102*/ 	.short	(.L_2879 - .L_2878)
.L_2878:
        /*0104*/ 	.word	0x00000008
.L_2879:


//--------------------- .nv.callgraph             --------------------------
	.section	.nv.callgraph,"",@"SHT_CUDA_CALLGRAPH"
	.align	4
	.sectionentsize	8
	.align		4
        /*0000*/ 	.word	0x00000000
	.align		4
        /*0004*/ 	.word	0xffffffff
	.align		4
        /*0008*/ 	.word	0x00000000
	.align		4
        /*000c*/ 	.word	0xfffffffe
	.align		4
        /*0010*/ 	.word	0x00000000
	.align		4
        /*0014*/ 	.word	0xfffffffd
	.align		4
        /*0018*/ 	.word	0x00000000
	.align		4
        /*001c*/ 	.word	0xfffffffc


//--------------------- .text._ZN10layer_norm31ln_parallel_residual_bwd_kernelINS_13Kernel_traitsI13__nv_bfloat16S2_S2_S2_fjLj512ELj1ELj4ELj1ELj16ENS_18Kernel_traits_baseILj512ES2_S2_S2_S2_fjLj128EEEEELb0ELb0ELb0EEEvNS_9BwdParamsE --------------------------
	.section	.text._ZN10layer_norm31ln_parallel_residual_bwd_kernelINS_13Kernel_traitsI13__nv_bfloat16S2_S2_S2_fjLj512ELj1ELj4ELj1ELj16ENS_18Kernel_traits_baseILj512ES2_S2_S2_S2_fjLj128EEEEELb0ELb0ELb0EEEvNS_9BwdParamsE,"ax",@progbits
	.align	128
        .global         _ZN10layer_norm31ln_parallel_residual_bwd_kernelINS_13Kernel_traitsI13__nv_bfloat16S2_S2_S2_fjLj512ELj1ELj4ELj1ELj16ENS_18Kernel_traits_baseILj512ES2_S2_S2_S2_fjLj128EEEEELb0ELb0ELb0EEEvNS_9BwdParamsE
        .type           _ZN10layer_norm31ln_parallel_residual_bwd_kernelINS_13Kernel_traitsI13__nv_bfloat16S2_S2_S2_fjLj512ELj1ELj4ELj1ELj16ENS_18Kernel_traits_baseILj512ES2_S2_S2_S2_fjLj128EEEEELb0ELb0ELb0EEEvNS_9BwdParamsE,@function
        .size           _ZN10layer_norm31ln_parallel_residual_bwd_kernelINS_13Kernel_traitsI13__nv_bfloat16S2_S2_S2_fjLj512ELj1ELj4ELj1ELj16ENS_18Kernel_traits_baseILj512ES2_S2_S2_S2_fjLj128EEEEELb0ELb0ELb0EEEvNS_9BwdParamsE,(.L_x_3142 - _ZN10layer_norm31ln_parallel_residual_bwd_kernelINS_13Kernel_traitsI13__nv_bfloat16S2_S2_S2_fjLj512ELj1ELj4ELj1ELj16ENS_18Kernel_traits_baseILj512ES2_S2_S2_S2_fjLj128EEEEELb0ELb0ELb0EEEvNS_9BwdParamsE)
        .other          _ZN10layer_norm31ln_parallel_residual_bwd_kernelINS_13Kernel_traitsI13__nv_bfloat16S2_S2_S2_fjLj512ELj1ELj4ELj1ELj16ENS_18Kernel_traits_baseILj512ES2_S2_S2_S2_fjLj128EEEEELb0ELb0ELb0EEEvNS_9BwdParamsE,@"STO_CUDA_ENTRY STV_DEFAULT"
_ZN10layer_norm31ln_parallel_residual_bwd_kernelINS_13Kernel_traitsI13__nv_bfloat16S2_S2_S2_fjLj512ELj1ELj4ELj1ELj16ENS_18Kernel_traits_baseILj512ES2_S2_S2_S2_fjLj128EEEEELb0ELb0ELb0EEEvNS_9BwdParamsE:
.text._ZN10layer_norm31ln_parallel_residual_bwd_kernelINS_13Kernel_traitsI13__nv_bfloat16S2_S2_S2_fjLj512ELj1ELj4ELj1ELj16ENS_18Kernel_traits_baseILj512ES2_S2_S2_S2_fjLj128EEEEELb0ELb0ELb0EEEvNS_9BwdParamsE:
[----:B------:R-:W-:Y:S01]  /*0000*/  LDC R1, c[0x0][0x28] ;  /* 0x00000a00ff017b82 */ /* 0x000fe20000000800 */
[----:B------:R-:W0:Y:S01]  /*0010*/  S2R R20, SR_TID.X ;  /* 0x0000000000147919 */ /* 0x000e220000002100 */
[----:B------:R-:W-:Y:S01]  /*0020*/  ULDC UR4, c[0x0][0x218] ;  /* 0x0000860000047ab9 */ /* 0x000fe20000000800 */
[----:B------:R-:W-:Y:S01]  /*0030*/  ULDC UR6, c[0x0][0x214] ;  /* 0x0000850000067ab9 */ /* 0x000fe20000000800 */
[----:B------:R-:W-:Y:S01]  /*0040*/  MOV R2, UR4 ;  /* 0x0000000400027c02 */ /* 0x000fe20008000f00 */
[----:B------:R-:W-:Y:S01]  /*0050*/  ULDC.64 UR4, c[0x0][0x208] ;  /* 0x0000820000047ab9 */ /* 0x000fe20000000a00 */
[----:B------:R-:W-:Y:S01]  /*0060*/  ULDC UR22, c[0x0][0x218] ;  /* 0x0000860000167ab9 */ /* 0x000fe20000000800 */
[----:B------:R-:W-:Y:S01]  /*0070*/  ULDC UR7, c[0x0][0x290] ;  /* 0x0000a40000077ab9 */ /* 0x000fe20000000800 */
[----:B------:R-:W-:Y:S01]  /*0080*/  SHF.R.S32.HI R3, RZ, 0x1f, R2 ;  /* 0x0000001fff037819 */ /* 0x000fe20000011402 */
[----:B------:R-:W-:Y:S01]  /*0090*/  ULDC.64 UR8, c[0x0][0x2c8] ;  /* 0x0000b20000087ab9 */ /* 0x000fe20000000a00 */
[----:B------:R-:W-:Y:S01]  /*00a0*/  ULDC.64 UR10, c[0x0][0x238] ;  /* 0x00008e00000a7ab9 */ /* 0x000fe20000000a00 */
[----:B------:R-:W-:Y:S01]  /*00b0*/  ULDC.64 UR12, c[0x0][0x308] ;  /* 0x0000c200000c7ab9 */ /* 0x000fe20000000a00 */
[----:B------:R-:W-:Y:S01]  /*00c0*/  LEA.HI R3, R3, R2, RZ, 0x3 ;  /* 0x0000000203037211 */ /* 0x000fe200078f18ff */
[----:B------:R-:W-:Y:S01]  /*00d0*/  ULDC.64 UR14, c[0x0][0x300] ;  /* 0x0000c000000e7ab9 */ /* 0x000fe20000000a00 */
[----:B0-----:R-:W-:-:S02]  /*00e0*/  LOP3.LUT R0, R20, 0x1f, RZ, 0xc, !PT ;  /* 0x0000001f14007812 */ /* 0x001fc400078e0cff */
[----:B------:R-:W-:Y:S02]  /*00f0*/  LOP3.LUT R164, R20, 0x1f, RZ, 0xc0, !PT ;  /* 0x0000001f14a47812 */ /* 0x000fe400078ec0ff */
[----:B------:R-:W-:Y:S02]  /*0100*/  LEA.HI.SX32 R0, R3, R0, 0x1d ;  /* 0x0000000003007211 */ /* 0x000fe400078feaff */
[----:B------:R-:W-:Y:S02]  /*0110*/  MOV R3, R164 ;  /* 0x000000a400037202 */ /* 0x000fe40000000f00 */
[C---:B------:R-:W-:Y:S02]  /*0120*/  LOP3.LUT P2, RZ, R0.reuse, 0xffffffe0, RZ, 0xc0, !PT ;  /* 0xffffffe000ff7812 */ /* 0x040fe4000784c0ff */
[----:B------:R-:W-:-:S11]  /*0130*/  ISETP.GE.U32.AND P3, PT, R0, 0x40, PT ;  /* 0x000000400000780c */ /* 0x000fd60003f66070 */
[----:B------:R-:W0:Y:S08]  /*0140*/  @P2 LDC.64 R12, c[0x0][0x260] ;  /* 0x00009800ff0c2b82 */ /* 0x000e300000000a00 */
[----:B------:R-:W1:Y:S08]  /*0150*/  @P2 LDC.64 R14, c[0x0][0x268] ;  /* 0x00009a00ff0e2b82 */ /* 0x000e700000000a00 */
[----:B------:R-:W2:Y:S08]  /*0160*/  @P3 LDC.64 R16, c[0x0][0x260] ;  /* 0x00009800ff103b82 */ /* 0x000eb00000000a00 */
[----:B------:R-:W3:Y:S01]  /*0170*/  @P3 LDC.64 R18, c[0x0][0x268] ;  /* 0x00009a00ff123b82 */ /* 0x000ee20000000a00 */
[----:B0-----:R-:W-:-:S05]  /*0180*/  @P2 IMAD.WIDE.U32 R12, R3, 0x10, R12 ;  /* 0x00000010030c2825 */ /* 0x001fca00078e000c */
[----:B------:R0:W5:Y:S01]  /*0190*/  @P2 LDG.E.128 R160, desc[UR4][R12.64] ;  /* 0x000000040ca02981 */ /* 0x000162000c1e1d00 */
[C---:B-1----:R-:W-:Y:S01]  /*01a0*/  @P2 IMAD.WIDE.U32 R14, R3.reuse, 0x10, R14 ;  /* 0x00000010030e2825 */ /* 0x042fe200078e000e */
[----:B------:R-:W-:-:S04]  /*01b0*/  @P2 LOP3.LUT R3, R3, 0x20, RZ, 0xfc, !PT ;  /* 0x0000002003032812 */ /* 0x000fc800078efcff */
[----:B------:R0:W5:Y:S01]  /*01c0*/  @P2 LDG.E.128 R4, desc[UR4][R14.64] ;  /* 0x000000040e042981 */ /* 0x000162000c1e1d00 */
[----:B--2---:R-:W-:-:S05]  /*01d0*/  @P3 IMAD.WIDE.U32 R16, R3, 0x10, R16 ;  /* 0x0000001003103825 */ /* 0x004fca00078e0010 */
[----:B------:R0:W5:Y:S01]  /*01e0*/  @P3 LDG.E.128 R140, desc[UR4][R16.64] ;  /* 0x00000004108c3981 */ /* 0x000162000c1e1d00 */
[----:B---3--:R-:W-:-:S05]  /*01f0*/  @P3 IMAD.WIDE.U32 R18, R3, 0x10, R18 ;  /* 0x0000001003123825 */ /* 0x008fca00078e0012 */
[----:B------:R0:W5:Y:S01]  /*0200*/  @P3 LDG.E.128 R8, desc[UR4][R18.64] ;  /* 0x0000000412083981 */ /* 0x000162000c1e1d00 */
[----:B------:R-:W1:Y:S01]  /*0210*/  S2R R0, SR_CTAID.X ;  /* 0x0000000000007919 */ /* 0x000e620000002500 */
[----:B------:R-:W-:Y:S01]  /*0220*/  SHF.R.U32.HI R3, RZ, 0x5, R20 ;  /* 0x00000005ff037819 */ /* 0x000fe20000011614 */
[----:B------:R-:W-:Y:S01]  /*0230*/  BSSY B0, `(.L_x_0) ;  /* 0x000025a000007945 */ /* 0x000fe20003800000 */
[----:B------:R-:W-:Y:S02]  /*0240*/  CS2R R40, SRZ ;  /* 0x0000000000287805 */ /* 0x000fe4000001ff00 */
[----:B------:R-:W-:Y:S02]  /*0250*/  CS2R R42, SRZ ;  /* 0x00000000002a7805 */ /* 0x000fe4000001ff00 */
[----:B------:R-:W-:Y:S02]  /*0260*/  CS2R R44, SRZ ;  /* 0x00000000002c7805 */ /* 0x000fe4000001ff00 */
[----:B------:R-:W-:-:S02]  /*0270*/  CS2R R46, SRZ ;  /* 0x00000000002e7805 */ /* 0x000fc4000001ff00 */
[----:B------:R-:W-:Y:S02]  /*0280*/  CS2R R32, SRZ ;  /* 0x0000000000207805 */ /* 0x000fe4000001ff00 */
[----:B------:R-:W-:Y:S02]  /*0290*/  CS2R R34, SRZ ;  /* 0x0000000000227805 */ /* 0x000fe4000001ff00 */
[----:B------:R-:W-:Y:S02]  /*02a0*/  CS2R R36, SRZ ;  /* 0x0000000000247805 */ /* 0x000fe4000001ff00 */
[----:B------:R-:W-:Y:S02]  /*02b0*/  CS2R R38, SRZ ;  /* 0x0000000000267805 */ /* 0x000fe4000001ff00 */
[----:B------:R-:W-:Y:S02]  /*02c0*/  CS2R R24, SRZ ;  /* 0x0000000000187805 */ /* 0x000fe4000001ff00 */
[----:B------:R-:W-:Y:S01]  /*02d0*/  CS2R R26, SRZ ;  /* 0x00000000001a7805 */ /* 0x000fe2000001ff00 */
[----:B-1----:R-:W-:-:S05]  /*02e0*/  IMAD R3, R0, 0x4, R3 ;  /* 0x0000000400037824 */ /* 0x002fca00078e0203 */
[----:B------:R-:W-:Y:S02]  /*02f0*/  ISETP.GE.AND P0, PT, R3, UR6, PT ;  /* 0x0000000603007c0c */ /* 0x000fe4000bf06270 */
[----:B------:R-:W-:Y:S02]  /*0300*/  CS2R R28, SRZ ;  /* 0x00000000001c7805 */ /* 0x000fe4000001ff00 */
        /* <DEDUP_REMOVED lines=20> */
[----:B------:R-:W-:Y:S01]  /*0450*/  CS2R R82, SRZ ;  /* 0x0000000000527805 */ /* 0x000fe2000001ff00 */
[----:B0-----:R-:W-:Y:S06]  /*0460*/  @P0 BRA `(.L_x_1) ;  /* 0x0000002000d80947 */ /* 0x001fec0003800000 */
[----:B-----5:R-:W-:Y:S01]  /*0470*/  @P2 PRMT R154, R161, 0x7632, R154 ;  /* 0x00007632a19a2816 */ /* 0x020fe2000000009a */
[----:B------:R-:W-:Y:S01]  /*0480*/  IMAD.U32 R155, R5, 0x10000, RZ ;  /* 0x00010000059b7824 */ /* 0x000fe200078e00ff */
[----:B------:R-:W-:Y:S01]  /*0490*/  SHF.L.U32 R156, R161, 0x10, RZ ;  /* 0x00000010a19c7819 */ /* 0x000fe200000006ff */
[----:B------:R-:W-:Y:S01]  /*04a0*/  HFMA2.MMA R41, -RZ, RZ, 0, 0 ;  /* 0x00000000ff297435 */ /* 0x000fe200000001ff */
[----:B------:R-:W0:Y:S01]  /*04b0*/  LDC.U8 R161, c[0x0][0x2a0] ;  /* 0x0000a800ffa17b82 */ /* 0x000e220000000000 */
[----:B------:R-:W-:Y:S01]  /*04c0*/  @P2 PRMT R158, R160, 0x7632, R158 ;  /* 0x00007632a09e2816 */ /* 0x000fe2000000009e */
[----:B------:R-:W-:Y:S01]  /*04d0*/  IMAD.U32 R149, R162, 0x10000, RZ ;  /* 0x00010000a2957824 */ /* 0x000fe200078e00ff */
[----:B------:R-:W-:Y:S02]  /*04e0*/  @P2 PRMT R0, R163, 0x7632, R0 ;  /* 0x00007632a3002816 */ /* 0x000fe40000000000 */
[----:B------:R-:W-:Y:S01]  /*04f0*/  @P2 PRMT R150, R5, 0x7632, R150 ;  /* 0x0000763205962816 */ /* 0x000fe20000000096 */
[----:B------:R-:W-:Y:S01]  /*0500*/  IMAD.U32 R5, R143, 0x10000, RZ ;  /* 0x000100008f057824 */ /* 0x000fe200078e00ff */
[----:B------:R-:W-:Y:S01]  /*0510*/  @P3 PRMT R12, R142, 0x7632, R12 ;  /* 0x000076328e0c3816 */ /* 0x000fe2000000000c */
[----:B------:R-:W-:Y:S01]  /*0520*/  IMAD.U32 R158, R158, 0x10000, RZ ;  /* 0x000100009e9e7824 */ /* 0x000fe200078e00ff */
[----:B------:R-:W-:Y:S01]  /*0530*/  @P3 PRMT R136, R8, 0x7632, R136 ;  /* 0x0000763208883816 */ /* 0x000fe20000000088 */
[----:B------:R-:W-:Y:S01]  /*0540*/  IMAD.U32 R150, R150, 0x10000, RZ ;  /* 0x0001000096967824 */ /* 0x000fe200078e00ff */
[----:B------:R-:W-:-:S02]  /*0550*/  @P3 PRMT R132, R9, 0x7632, R132 ;  /* 0x0000763209843816 */ /* 0x000fc40000000084 */
[----:B------:R-:W-:Y:S01]  /*0560*/  SHF.L.U32 R134, R9, 0x10, RZ ;  /* 0x0000001009867819 */ /* 0x000fe200000006ff */
[----:B------:R-:W-:Y:S01]  /*0570*/  IMAD.U32 R136, R136, 0x10000, RZ ;  /* 0x0001000088887824 */ /* 0x000fe200078e00ff */
[----:B------:R-:W-:Y:S02]  /*0580*/  @P3 PRMT R14, R11, 0x7632, R14 ;  /* 0x000076320b0e3816 */ /* 0x000fe4000000000e */
[----:B------:R-:W-:Y:S02]  /*0590*/  @P2 PRMT R147, R162, 0x7632, R147 ;  /* 0x00007632a2932816 */ /* 0x000fe40000000093 */
[----:B------:R-:W-:Y:S02]  /*05a0*/  @P2 PRMT R157, R4, 0x7632, R157 ;  /* 0x00007632049d2816 */ /* 0x000fe4000000009d */
[----:B------:R-:W-:Y:S02]  /*05b0*/  @P2 PRMT R146, R6, 0x7632, R146 ;  /* 0x0000763206922816 */ /* 0x000fe40000000092 */
[----:B------:R-:W-:-:S02]  /*05c0*/  @P2 PRMT R2, R7, 0x7632, R2 ;  /* 0x0000763207022816 */ /* 0x000fc40000000002 */
[C---:B------:R-:W-:Y:S01]  /*05d0*/  @P3 PRMT R138, R140.reuse, 0x7632, R138 ;  /* 0x000076328c8a3816 */ /* 0x040fe2000000008a */
[----:B------:R-:W-:Y:S01]  /*05e0*/  IMAD.U32 R140, R140, 0x10000, RZ ;  /* 0x000100008c8c7824 */ /* 0x000fe200078e00ff */
[----:B------:R-:W-:Y:S02]  /*05f0*/  @P3 PRMT R133, R141, 0x7632, R133 ;  /* 0x000076328d853816 */ /* 0x000fe40000000085 */
[----:B------:R-:W-:Y:S01]  /*0600*/  @P3 PRMT R13, R143, 0x7632, R13 ;  /* 0x000076328f0d3816 */ /* 0x000fe2000000000d */
[----:B------:R-:W-:Y:S01]  /*0610*/  IMAD.U32 R143, R0, 0x10000, RZ ;  /* 0x00010000008f7824 */ /* 0x000fe200078e00ff */
[----:B------:R-:W-:Y:S02]  /*0620*/  @P3 PRMT R9, R10, 0x7632, R9 ;  /* 0x000076320a093816 */ /* 0x000fe40000000009 */
[----:B------:R-:W-:Y:S02]  /*0630*/  SHF.L.U32 R159, R4, 0x10, RZ ;  /* 0x00000010049f7819 */ /* 0x000fe400000006ff */
[----:B------:R-:W-:Y:S01]  /*0640*/  SHF.L.U32 R148, R6, 0x10, RZ ;  /* 0x0000001006947819 */ /* 0x000fe200000006ff */
[----:B------:R-:W-:Y:S01]  /*0650*/  IMAD.U32 R6, R10, 0x10000, RZ ;  /* 0x000100000a067824 */ /* 0x000fe200078e00ff */
[----:B------:R-:W-:-:S02]  /*0660*/  SHF.L.U32 R144, R7, 0x10, RZ ;  /* 0x0000001007907819 */ /* 0x000fc400000006ff */
[----:B------:R-:W-:Y:S02]  /*0670*/  SHF.L.U32 R4, R142, 0x10, RZ ;  /* 0x000000108e047819 */ /* 0x000fe400000006ff */
[----:B------:R-:W-:Y:S01]  /*0680*/  SHF.L.U32 R139, R8, 0x10, RZ ;  /* 0x00000010088b7819 */ /* 0x000fe200000006ff */
[----:B------:R-:W-:Y:S01]  /*0690*/  IMAD.U32 R8, R12, 0x10000, RZ ;  /* 0x000100000c087824 */ /* 0x000fe200078e00ff */
[----:B------:R-:W-:Y:S01]  /*06a0*/  SHF.L.U32 R7, R11, 0x10, RZ ;  /* 0x000000100b077819 */ /* 0x000fe200000006ff */
[----:B------:R-:W-:Y:S01]  /*06b0*/  IMAD.U32 R11, R14, 0x10000, RZ ;  /* 0x000100000e0b7824 */ /* 0x000fe200078e00ff */
[----:B------:R-:W-:Y:S02]  /*06c0*/  SHF.L.U32 R160, R160, 0x10, RZ ;  /* 0x00000010a0a07819 */ /* 0x000fe400000006ff */
[----:B------:R-:W-:Y:S02]  /*06d0*/  SHF.L.U32 R145, R163, 0x10, RZ ;  /* 0x00000010a3917819 */ /* 0x000fe400000006ff */
[----:B------:R-:W-:-:S02]  /*06e0*/  SHF.L.U32 R135, R141, 0x10, RZ ;  /* 0x000000108d877819 */ /* 0x000fc400000006ff */
[----:B------:R-:W-:Y:S02]  /*06f0*/  SHF.L.U32 R157, R157, 0x10, RZ ;  /* 0x000000109d9d7819 */ /* 0x000fe400000006ff */
[----:B------:R-:W-:Y:S02]  /*0700*/  SHF.L.U32 R154, R154, 0x10, RZ ;  /* 0x000000109a9a7819 */ /* 0x000fe400000006ff */
[----:B------:R-:W-:Y:S02]  /*0710*/  SHF.L.U32 R147, R147, 0x10, RZ ;  /* 0x0000001093937819 */ /* 0x000fe400000006ff */
[----:B------:R-:W-:Y:S02]  /*0720*/  SHF.L.U32 R146, R146, 0x10, RZ ;  /* 0x0000001092927819 */ /* 0x000fe400000006ff */
[----:B------:R-:W-:Y:S02]  /*0730*/  SHF.L.U32 R142, R2, 0x10, RZ ;  /* 0x00000010028e7819 */ /* 0x000fe400000006ff */
[----:B------:R-:W-:-:S02]  /*0740*/  SHF.L.U32 R138, R138, 0x10, RZ ;  /* 0x000000108a8a7819 */ /* 0x000fc400000006ff */
[----:B------:R-:W-:Y:S02]  /*0750*/  SHF.L.U32 R133, R133, 0x10, RZ ;  /* 0x0000001085857819 */ /* 0x000fe400000006ff */
[----:B------:R-:W-:Y:S02]  /*0760*/  SHF.L.U32 R132, R132, 0x10, RZ ;  /* 0x0000001084847819 */ /* 0x000fe400000006ff */
[----:B------:R-:W-:Y:S02]  /*0770*/  SHF.L.U32 R9, R9, 0x10, RZ ;  /* 0x0000001009097819 */ /* 0x000fe400000006ff */
[----:B0-----:R-:W-:-:S07]  /*0780*/  SHF.L.U32 R10, R13, 0x10, RZ ;  /* 0x000000100d0a7819 */ /* 0x001fce00000006ff */
.L_x_11:
[----:B------:R-:W0:Y:S08]  /*0790*/  LDC.64 R100, c[0x0][0x250] ;  /* 0x00009400ff647b82 */ /* 0x000e300000000a00 */
[----:B------:R-:W1:Y:S01]  /*07a0*/  LDC.64 R102, c[0x0][0x258] ;  /* 0x00009600ff667b82 */ /* 0x000e620000000a00 */
[----:B0-----:R-:W-:-:S05]  /*07b0*/  IMAD.WIDE R100, R3, 0x4, R100 ;  /* 0x0000000403647825 */ /* 0x001fca00078e0264 */
[----:B-----5:R0:W5:Y:S01]  /*07c0*/  LDG.E R141, desc[UR4][R100.64] ;  /* 0x00000004648d7981 */ /* 0x020162000c1e1900 */
[----:B-1----:R-:W-:-:S05]  /*07d0*/  IMAD.WIDE R102, R3, 0x4, R102 ;  /* 0x0000000403667825 */ /* 0x002fca00078e0266 */
[----:B------:R0:W5:Y:S01]  /*07e0*/  LDG.E R137, desc[UR4][R102.64] ;  /* 0x0000000466897981 */ /* 0x000162000c1e1900 */
[----:B------:R-:W-:-:S05]  /*07f0*/  MOV R2, UR22 ;  /* 0x0000001600027c02 */ /* 0x000fca0008000f00 */
[----:B------:R-:W-:-:S05]  /*0800*/  IMAD R12, R3, R2, RZ ;  /* 0x00000002030c7224 */ /* 0x000fca00078e02ff */
[----:B------:R-:W-:-:S04]  /*0810*/  SHF.R.S32.HI R105, RZ, 0x1f, R12 ;  /* 0x0000001fff697819 */ /* 0x000fc8000001140c */
[----:B------:R-:W-:Y:S01]  /*0820*/  LEA.HI R105, R105, R12, RZ, 0x3 ;  /* 0x0000000c69697211 */ /* 0x000fe200078f18ff */
[----:B------:R-:W-:Y:S03]  /*0830*/  BSSY B1, `(.L_x_2) ;  /* 0x000008b000017945 */ /* 0x000fe60003800000 */
[----:B------:R-:W-:Y:S01]  /*0840*/  LEA.HI.SX32 R12, R105, R164, 0x1d ;  /* 0x000000a4690c7211 */ /* 0x000fe200078feaff */
[----:B------:R-:W-:Y:S01]  /*0850*/  IMAD.MOV.U32 R152, RZ, RZ, RZ ;  /* 0x000000ffff987224 */ /* 0x000fe200078e00ff */
[----:B------:R-:W-:Y:S02]  /*0860*/  MOV R151, RZ ;  /* 0x000000ff00977202 */ /* 0x000fe40000000f00 */
[----:B------:R-:W-:Y:S01]  /*0870*/  MOV R153, R12 ;  /* 0x0000000c00997202 */ /* 0x000fe20000000f00 */
[----:B0-----:R-:W-:Y:S06]  /*0880*/  @!P2 BRA `(.L_x_3) ;  /* 0x000000080014a947 */ /* 0x001fec0003800000 */
[----:B------:R-:W0:Y:S01]  /*0890*/  LDC.64 R100, c[0x0][0x2c0] ;  /* 0x0000b000ff647b82 */ /* 0x000e220000000a00 */
[----:B------:R-:W-:-:S04]  /*08a0*/  LEA R108, P0, R12, UR10, 0x4 ;  /* 0x0000000a0c6c7c11 */ /* 0x000fc8000f8020ff */
[----:B------:R-:W-:-:S03]  /*08b0*/  LEA.HI.X R109, R12, UR11, RZ, 0x4, P0 ;  /* 0x0000000b0c6d7c11 */ /* 0x000fc600080f24ff */
[----:B------:R-:W1:Y:S03]  /*08c0*/  LDC.64 R104, c[0x0][0x2b8] ;  /* 0x0000ae00ff687b82 */ /* 0x000e660000000a00 */
[----:B------:R-:W2:Y:S01]  /*08d0*/  LDG.E.128 R108, desc[UR4][R108.64] ;  /* 0x000000046c6c7981 */ /* 0x000ea2000c1e1d00 */
[----:B0-----:R-:W-:-:S06]  /*08e0*/  IMAD.WIDE.U32 R100, R12, 0x10, R100 ;  /* 0x000000100c647825 */ /* 0x001fcc00078e0064 */
[----:B------:R-:W3:Y:S01]  /*08f0*/  LDG.E.128 R100, desc[UR4][R100.64] ;  /* 0x0000000464647981 */ /* 0x000ee2000c1e1d00 */
[----:B-1----:R-:W-:-:S06]  /*0900*/  IMAD.WIDE.U32 R104, R12, 0x10, R104 ;  /* 0x000000100c687825 */ /* 0x002fcc00078e0068 */
[----:B------:R-:W4:Y:S01]  /*0910*/  LDG.E.128 R104, desc[UR4][R104.64] ;  /* 0x0000000468687981 */ /* 0x000f22000c1e1d00 */
[----:B------:R-:W-:-:S04]  /*0920*/  ISETP.NE.U32.AND P0, PT, RZ, UR8, PT ;  /* 0x00000008ff007c0c */ /* 0x000fc8000bf05070 */
[----:B------:R-:W-:-:S13]  /*0930*/  ISETP.NE.AND.EX P0, PT, RZ, UR9, PT, P0 ;  /* 0x00000009ff007c0c */ /* 0x000fda000bf05300 */
[----:B------:R-:W-:-:S04]  /*0940*/  @P0 LEA R114, P1, R12, UR8, 0x4 ;  /* 0x000000080c720c11 */ /* 0x000fc8000f8220ff */
[----:B------:R-:W-:-:S05]  /*0950*/  @P0 LEA.HI.X R115, R12, UR9, RZ, 0x4, P1 ;  /* 0x000000090c730c11 */ /* 0x000fca00088f24ff */
[----:B------:R0:W5:Y:S01]  /*0960*/  @P0 LDG.E.128 R20, desc[UR4][R114.64] ;  /* 0x0000000472140981 */ /* 0x000162000c1e1d00 */
[----:B------:R-:W-:Y:S02]  /*0970*/  ISETP.NE.AND P0, PT, R161, RZ, PT ;  /* 0x000000ffa100720c */ /* 0x000fe40003f05270 */
[----:B------:R-:W-:Y:S02]  /*0980*/  IADD3 R153, R12, 0x20, RZ ;  /* 0x000000200c997810 */ /* 0x000fe40007ffe0ff */
[C---:B--2---:R-:W-:Y:S02]  /*0990*/  PRMT R113, R109.reuse, 0x7632, R113 ;  /* 0x000076326d717816 */ /* 0x044fe40000000071 */
[----:B------:R-:W-:Y:S02]  /*09a0*/  SHF.L.U32 R120, R109, 0x10, RZ ;  /* 0x000000106d787819 */ /* 0x000fe400000006ff */
[----:B-----5:R-:W-:Y:S02]  /*09b0*/  FSEL R109, R141, RZ, !P0 ;  /* 0x000000ff8d6d7208 */ /* 0x020fe40004000000 */
[----:B------:R-:W-:-:S02]  /*09c0*/  PRMT R0, R108, 0x7632, R0 ;  /* 0x000076326c007816 */ /* 0x000fc40000000000 */
[----:B------:R-:W-:Y:S02]  /*09d0*/  PRMT R117, R110, 0x7632, R117 ;  /* 0x000076326e757816 */ /* 0x000fe40000000075 */
[----:B------:R-:W-:Y:S01]  /*09e0*/  PRMT R121, R111, 0x7632, R121 ;  /* 0x000076326f797816 */ /* 0x000fe20000000079 */
[----:B0-----:R-:W-:Y:S01]  /*09f0*/  FADD.FTZ R114, -R109, R120 ;  /* 0x000000786d727221 */ /* 0x001fe20000010100 */
[----:B------:R-:W-:Y:S02]  /*0a00*/  SHF.L.U32 R108, R108, 0x10, RZ ;  /* 0x000000106c6c7819 */ /* 0x000fe400000006ff */
[----:B------:R-:W-:Y:S01]  /*0a10*/  SHF.L.U32 R128, R111, 0x10, RZ ;  /* 0x000000106f807819 */ /* 0x000fe200000006ff */
[----:B------:R-:W-:Y:S01]  /*0a20*/  IMAD.U32 R110, R110, 0x10000, RZ ;  /* 0x000100006e6e7824 */ /* 0x000fe200078e00ff */
[----:B------:R-:W-:Y:S01]  /*0a30*/  SHF.L.U32 R116, R0, 0x10, RZ ;  /* 0x0000001000747819 */ /* 0x000fe200000006ff */
[----:B------:R-:W-:Y:S01]  /*0a40*/  IMAD.U32 R124, R117, 0x10000, RZ ;  /* 0x00010000757c7824 */ /* 0x000fe200078e00ff */
[----:B------:R-:W-:-:S02]  /*0a50*/  SHF.L.U32 R120, R113, 0x10, RZ ;  /* 0x0000001071787819 */ /* 0x000fc400000006ff */
[----:B------:R-:W-:Y:S01]  /*0a60*/  SHF.L.U32 R152, R121, 0x10, RZ ;  /* 0x0000001079987819 */ /* 0x000fe200000006ff */
[----:B------:R-:W-:Y:S01]  /*0a70*/  FADD.FTZ R0, R108, -R109 ;  /* 0x8000006d6c007221 */ /* 0x000fe20000010000 */
[C---:B------:R-:W-:Y:S01]  /*0a80*/  FADD.FTZ R108, -R109.reuse, R128 ;  /* 0x000000806d6c7221 */ /* 0x040fe20000010100 */
[C---:B------:R-:W-:Y:S01]  /*0a90*/  FADD.FTZ R110, -R109.reuse, R110 ;  /* 0x0000006e6d6e7221 */ /* 0x040fe20000010100 */
[C---:B------:R-:W-:Y:S01]  /*0aa0*/  FADD.FTZ R116, -R109.reuse, R116 ;  /* 0x000000746d747221 */ /* 0x040fe20000010100 */
[C---:B------:R-:W-:Y:S01]  /*0ab0*/  FADD.FTZ R120, -R109.reuse, R120 ;  /* 0x000000786d787221 */ /* 0x040fe20000010100 */
[C---:B------:R-:W-:Y:S01]  /*0ac0*/  FADD.FTZ R124, -R109.reuse, R124 ;  /* 0x0000007c6d7c7221 */ /* 0x040fe20000010100 */
[----:B------:R-:W-:Y:S01]  /*0ad0*/  FADD.FTZ R128, -R109, R152 ;  /* 0x000000986d807221 */ /* 0x000fe20000010100 */
[----:B---3--:R-:W-:Y:S01]  /*0ae0*/  SHF.L.U32 R109, R100, 0x10, RZ ;  /* 0x00000010646d7819 */ /* 0x008fe200000006ff */
[----:B------:R-:W-:Y:S01]  /*0af0*/  FMUL.FTZ R0, R137, R0 ;  /* 0x0000000089007220 */ /* 0x000fe20000410000 */
[----:B----4-:R-:W-:-:S03]  /*0b00*/  SHF.L.U32 R115, R104, 0x10, RZ ;  /* 0x0000001068737819 */ /* 0x010fc600000006ff */
[-C--:B------:R-:W-:Y:S01]  /*0b10*/  FMUL.FTZ R111, R159, R109.reuse ;  /* 0x0000006d9f6f7220 */ /* 0x080fe20000410000 */
[----:B------:R-:W-:Y:S01]  /*0b20*/  FADD.FTZ R88, R88, R109 ;  /* 0x0000006d58587221 */ /* 0x000fe20000010000 */
[----:B------:R-:W-:Y:S01]  /*0b30*/  FFMA.FTZ R68, R0, R109, R68 ;  /* 0x0000006d00447223 */ /* 0x000fe20000010044 */
[----:B------:R-:W-:Y:S02]  /*0b40*/  IMAD.U32 R109, R101, 0x10000, RZ ;  /* 0x00010000656d7824 */ /* 0x000fe400078e00ff */
[----:B------:R-:W-:Y:S01]  /*0b50*/  FADD.FTZ R24, R24, R115 ;  /* 0x0000007318187221 */ /* 0x000fe20000010000 */
[-C--:B------:R-:W-:Y:S01]  /*0b60*/  FFMA.FTZ R40, R0, R115.reuse, R40 ;  /* 0x0000007300287223 */ /* 0x080fe20000010028 */
[----:B------:R-:W-:Y:S01]  /*0b70*/  SHF.L.U32 R113, R105, 0x10, RZ ;  /* 0x0000001069717819 */ /* 0x000fe200000006ff */
[----:B------:R-:W-:Y:S01]  /*0b80*/  FFMA.FTZ R115, R160, R115, R111 ;  /* 0x00000073a0737223 */ /* 0x000fe2000001006f */
[----:B------:R-:W-:Y:S01]  /*0b90*/  FMUL.FTZ R114, R137, R114 ;  /* 0x0000007289727220 */ /* 0x000fe20000410000 */
[----:B------:R-:W-:Y:S01]  /*0ba0*/  FMUL.FTZ R111, R155, R109 ;  /* 0x0000006d9b6f7220 */ /* 0x000fe20000410000 */
[----:B------:R-:W-:Y:S01]  /*0bb0*/  SHF.L.U32 R117, R102, 0x10, RZ ;  /* 0x0000001066757819 */ /* 0x000fe200000006ff */
[----:B------:R-:W-:Y:S01]  /*0bc0*/  FADD.FTZ R26, R26, R113 ;  /* 0x000000711a1a7221 */ /* 0x000fe20000010000 */
[-C--:B------:R-:W-:Y:S01]  /*0bd0*/  FFMA.FTZ R42, R114, R113.reuse, R42 ;  /* 0x00000071722a7223 */ /* 0x080fe2000001002a */
[----:B------:R-:W-:Y:S01]  /*0be0*/  FFMA.FTZ R113, R156, R113, R111 ;  /* 0x000000719c717223 */ /* 0x000fe2000001006f */
[----:B------:R-:W-:Y:S01]  /*0bf0*/  FADD.FTZ R90, R90, R109 ;  /* 0x0000006d5a5a7221 */ /* 0x000fe20000010000 */
[----:B------:R-:W-:Y:S01]  /*0c00*/  FFMA.FTZ R70, R114, R109, R70 ;  /* 0x0000006d72467223 */ /* 0x000fe20000010046 */
[----:B------:R-:W-:Y:S01]  /*0c10*/  SHF.L.U32 R109, R106, 0x10, RZ ;  /* 0x000000106a6d7819 */ /* 0x000fe200000006ff */
[----:B------:R-:W-:Y:S01]  /*0c20*/  FMUL.FTZ R111, R137, R110 ;  /* 0x0000006e896f7220 */ /* 0x000fe20000410000 */
[----:B------:R-:W-:Y:S01]  /*0c30*/  FMUL.FTZ R110, R148, R117 ;  /* 0x00000075946e7220 */ /* 0x000fe20000410000 */
[----:B------:R-:W-:Y:S01]  /*0c40*/  IMAD.U32 R121, R103, 0x10000, RZ ;  /* 0x0001000067797824 */ /* 0x000fe200078e00ff */
[----:B------:R-:W-:Y:S01]  /*0c50*/  PRMT R100, R100, 0x7632, R100 ;  /* 0x0000763264647816 */ /* 0x000fe20000000064 */
[----:B------:R-:W-:Y:S01]  /*0c60*/  FADD.FTZ R28, R28, R109 ;  /* 0x0000006d1c1c7221 */ /* 0x000fe20000010000 */
[-C--:B------:R-:W-:Y:S01]  /*0c70*/  FFMA.FTZ R44, R111, R109.reuse, R44 ;  /* 0x0000006d6f2c7223 */ /* 0x080fe2000001002c */
[----:B------:R-:W-:Y:S01]  /*0c80*/  FFMA.FTZ R110, R149, R109, R110 ;  /* 0x0000006d956e7223 */ /* 0x000fe2000001006e */
[----:B------:R-:W-:Y:S01]  /*0c90*/  FADD.FTZ R92, R92, R117 ;  /* 0x000000755c5c7221 */ /* 0x000fe20000010000 */
[----:B------:R-:W-:Y:S01]  /*0ca0*/  FFMA.FTZ R72, R111, R117, R72 ;  /* 0x000000756f487223 */ /* 0x000fe20000010048 */
[----:B------:R-:W-:Y:S01]  /*0cb0*/  SHF.L.U32 R117, R107, 0x10, RZ ;  /* 0x000000106b757819 */ /* 0x000fe200000006ff */
[C---:B------:R-:W-:Y:S01]  /*0cc0*/  FMUL.FTZ R109, R137.reuse, R108 ;  /* 0x0000006c896d7220 */ /* 0x040fe20000410000 */
[----:B------:R-:W-:Y:S01]  /*0cd0*/  FMUL.FTZ R108, R144, R121 ;  /* 0x00000079906c7220 */ /* 0x000fe20000410000 */
[----:B------:R-:W-:Y:S01]  /*0ce0*/  SHF.L.U32 R100, R100, 0x10, RZ ;  /* 0x0000001064647819 */ /* 0x000fe200000006ff */
[----:B------:R-:W-:Y:S01]  /*0cf0*/  FMUL.FTZ R116, R137, R116 ;  /* 0x0000007489747220 */ /* 0x000fe20000410000 */
[----:B------:R-:W-:-:S02]  /*0d00*/  PRMT R101, R101, 0x7632, R101 ;  /* 0x0000763265657816 */ /* 0x000fc40000000065 */
[----:B------:R-:W-:Y:S01]  /*0d10*/  PRMT R102, R102, 0x7632, R102 ;  /* 0x0000763266667816 */ /* 0x000fe20000000066 */
[----:B------:R-:W-:Y:S01]  /*0d20*/  FADD.FTZ R30, R30, R117 ;  /* 0x000000751e1e7221 */ /* 0x000fe20000010000 */
[-C--:B------:R-:W-:Y:S01]  /*0d30*/  FFMA.FTZ R46, R109, R117.reuse, R46 ;  /* 0x000000756d2e7223 */ /* 0x080fe2000001002e */
[----:B------:R-:W-:Y:S01]  /*0d40*/  FFMA.FTZ R108, R145, R117, R108 ;  /* 0x00000075916c7223 */ /* 0x000fe2000001006c */
[-C--:B------:R-:W-:Y:S01]  /*0d50*/  FMUL.FTZ R117, R157, R100.reuse ;  /* 0x000000649d757220 */ /* 0x080fe20000410000 */
[----:B------:R-:W-:Y:S01]  /*0d60*/  FADD.FTZ R89, R89, R100 ;  /* 0x0000006459597221 */ /* 0x000fe20000010000 */
[----:B------:R-:W-:Y:S01]  /*0d70*/  FFMA.FTZ R69, R116, R100, R69 ;  /* 0x0000006474457223 */ /* 0x000fe20000010045 */
[----:B------:R-:W-:Y:S02]  /*0d80*/  IMAD.U32 R100, R101, 0x10000, RZ ;  /* 0x0001000065647824 */ /* 0x000fe400078e00ff */
[----:B------:R-:W-:Y:S01]  /*0d90*/  FMUL.FTZ R120, R137, R120 ;  /* 0x0000007889787220 */ /* 0x000fe20000410000 */
[----:B------:R-:W-:-:S02]  /*0da0*/  PRMT R106, R106, 0x7632, R106 ;  /* 0x000076326a6a7816 */ /* 0x000fc4000000006a */
[----:B------:R-:W-:Y:S01]  /*0db0*/  SHF.L.U32 R102, R102, 0x10, RZ ;  /* 0x0000001066667819 */ /* 0x000fe200000006ff */
[----:B------:R-:W-:Y:S01]  /*0dc0*/  FMUL.FTZ R124, R137, R124 ;  /* 0x0000007c897c7220 */ /* 0x000fe20000410000 */
[----:B------:R-:W-:Y:S01]  /*0dd0*/  PRMT R104, R104, 0x7632, R104 ;  /* 0x0000763268687816 */ /* 0x000fe20000000068 */
[----:B------:R-:W-:Y:S01]  /*0de0*/  FADD.FTZ R94, R94, R121 ;  /* 0x000000795e5e7221 */ /* 0x000fe20000010000 */
[----:B------:R-:W-:Y:S01]  /*0df0*/  PRMT R103, R103, 0x7632, R103 ;  /* 0x0000763267677816 */ /* 0x000fe20000000067 */
[----:B------:R-:W-:Y:S01]  /*0e00*/  FFMA.FTZ R74, R109, R121, R74 ;  /* 0x000000796d4a7223 */ /* 0x000fe2000001004a */
[-C--:B------:R-:W-:Y:S01]  /*0e10*/  FMUL.FTZ R121, R150, R100.reuse ;  /* 0x0000006496797220 */ /* 0x080fe20000410000 */
[----:B------:R-:W-:Y:S01]  /*0e20*/  FADD.FTZ R91, R91, R100 ;  /* 0x000000645b5b7221 */ /* 0x000fe20000010000 */
[----:B------:R-:W-:Y:S01]  /*0e30*/  FFMA.FTZ R71, R120, R100, R71 ;  /* 0x0000006478477223 */ /* 0x000fe20000010047 */
[----:B------:R-:W-:Y:S01]  /*0e40*/  SHF.L.U32 R106, R106, 0x10, RZ ;  /* 0x000000106a6a7819 */ /* 0x000fe200000006ff */
[-C--:B------:R-:W-:Y:S01]  /*0e50*/  FMUL.FTZ R100, R146, R102.reuse ;  /* 0x0000006692647220 */ /* 0x080fe20000410000 */
[----:B------:R-:W-:Y:S01]  /*0e60*/  SHF.L.U32 R104, R104, 0x10, RZ ;  /* 0x0000001068687819 */ /* 0x000fe200000006ff */
[----:B------:R-:W-:Y:S01]  /*0e70*/  FADD.FTZ R93, R93, R102 ;  /* 0x000000665d5d7221 */ /* 0x000fe20000010000 */
[----:B------:R-:W-:Y:S01]  /*0e80*/  FFMA.FTZ R73, R124, R102, R73 ;  /* 0x000000667c497223 */ /* 0x000fe20000010049 */
[----:B------:R-:W-:Y:S01]  /*0e90*/  PRMT R107, R107, 0x7632, R107 ;  /* 0x000076326b6b7816 */ /* 0x000fe2000000006b */
[----:B------:R-:W-:-:S02]  /*0ea0*/  IMAD.U32 R102, R103, 0x10000, RZ ;  /* 0x0001000067667824 */ /* 0x000fc400078e00ff */
[----:B------:R-:W-:Y:S01]  /*0eb0*/  FFMA.FTZ R125, R147, R106, R100 ;  /* 0x0000006a937d7223 */ /* 0x000fe20000010064 */
[----:B------:R-:W-:Y:S01]  /*0ec0*/  FADD.FTZ R25, R25, R104 ;  /* 0x0000006819197221 */ /* 0x000fe20000010000 */
[-C--:B------:R-:W-:Y:S01]  /*0ed0*/  FFMA.FTZ R41, R116, R104.reuse, R41 ;  /* 0x0000006874297223 */ /* 0x080fe20000010029 */
[----:B------:R-:W-:Y:S01]  /*0ee0*/  FFMA.FTZ R117, R158, R104, R117 ;  /* 0x000000689e757223 */ /* 0x000fe20000010075 */
[----:B------:R-:W-:Y:S01]  /*0ef0*/  SHF.L.U32 R100, R107, 0x10, RZ ;  /* 0x000000106b647819 */ /* 0x000fe200000006ff */
[----:B------:R-:W-:Y:S01]  /*0f00*/  FMUL.FTZ R128, R137, R128 ;  /* 0x0000008089807220 */ /* 0x000fe20000410000 */
[----:B------:R-:W-:Y:S01]  /*0f10*/  FMUL.FTZ R104, R142, R102 ;  /* 0x000000668e687220 */ /* 0x000fe20000410000 */
[----:B------:R-:W-:Y:S02]  /*0f20*/  PRMT R105, R105, 0x7632, R105 ;  /* 0x0000763269697816 */ /* 0x000fe40000000069 */
[----:B------:R-:W-:Y:S01]  /*0f30*/  FADD.FTZ R31, R31, R100 ;  /* 0x000000641f1f7221 */ /* 0x000fe20000010000 */
[-C--:B------:R-:W-:Y:S01]  /*0f40*/  FFMA.FTZ R47, R128, R100.reuse, R47 ;  /* 0x00000064802f7223 */ /* 0x080fe2000001002f */
[----:B------:R-:W-:Y:S01]  /*0f50*/  FFMA.FTZ R129, R143, R100, R104 ;  /* 0x000000648f817223 */ /* 0x000fe20000010068 */
[----:B------:R-:W-:Y:S01]  /*0f60*/  FADD.FTZ R100, RZ, R115 ;  /* 0x00000073ff647221 */ /* 0x000fe20000010000 */
[----:B------:R-:W-:Y:S01]  /*0f70*/  FFMA.FTZ R101, R0, R115, RZ ;  /* 0x0000007300657223 */ /* 0x000fe200000100ff */
[----:B------:R-:W-:-:S02]  /*0f80*/  SHF.L.U32 R105, R105, 0x10, RZ ;  /* 0x0000001069697819 */ /* 0x000fc400000006ff */
[----:B------:R-:W-:Y:S01]  /*0f90*/  FADD.FTZ R100, R100, R117 ;  /* 0x0000007564647221 */ /* 0x000fe20000010000 */
[----:B------:R-:W-:Y:S02]  /*0fa0*/  FFMA.FTZ R101, R116, R117, R101 ;  /* 0x0000007574657223 */ /* 0x000fe40000010065 */
[----:B------:R-:W-:Y:S01]  /*0fb0*/  FFMA.FTZ R121, R154, R105, R121 ;  /* 0x000000699a797223 */ /* 0x000fe20000010079 */
[----:B------:R-:W-:Y:S01]  /*0fc0*/  FADD.FTZ R100, R100, R113 ;  /* 0x0000007164647221 */ /* 0x000fe20000010000 */
[----:B------:R-:W-:-:S03]  /*0fd0*/  FFMA.FTZ R101, R114, R113, R101 ;  /* 0x0000007172657223 */ /* 0x000fc60000010065 */
[----:B------:R-:W-:Y:S01]  /*0fe0*/  FADD.FTZ R103, R100, R121 ;  /* 0x0000007964677221 */ /* 0x000fe20000010000 */
[----:B------:R-:W-:Y:S01]  /*0ff0*/  FFMA.FTZ R100, R120, R121, R101 ;  /* 0x0000007978647223 */ /* 0x000fe20000010065 */
[----:B------:R-:W-:Y:S01]  /*1000*/  FADD.FTZ R95, R95, R102 ;  /* 0x000000665f5f7221 */ /* 0x000fe20000010000 */
[----:B------:R-:W-:Y:S01]  /*1010*/  FFMA.FTZ R75, R128, R102, R75 ;  /* 0x00000066804b7223 */ /* 0x000fe2000001004b */
[----:B------:R-:W-:Y:S01]  /*1020*/  FADD.FTZ R102, R103, R110 ;  /* 0x0000006e67667221 */ /* 0x000fe20000010000 */
[----:B------:R-:W-:-:S03]  /*1030*/  FFMA.FTZ R101, R111, R110, R100 ;  /* 0x0000006e6f657223 */ /* 0x000fc60000010064 */
[----:B------:R-:W-:Y:S01]  /*1040*/  FADD.FTZ R103, R102, R125 ;  /* 0x0000007d66677221 */ /* 0x000fe20000010000 */
[----:B------:R-:W-:-:S03]  /*1050*/  FFMA.FTZ R100, R124, R125, R101 ;  /* 0x0000007d7c647223 */ /* 0x000fc60000010065 */
[----:B------:R-:W-:Y:S01]  /*1060*/  FADD.FTZ R102, R103, R108 ;  /* 0x0000006c67667221 */ /* 0x000fe20000010000 */
[----:B------:R-:W-:Y:S01]  /*1070*/  FFMA.FTZ R101, R109, R108, R100 ;  /* 0x0000006c6d657223 */ /* 0x000fe20000010064 */
[----:B------:R-:W-:Y:S01]  /*1080*/  FADD.FTZ R27, R27, R105 ;  /* 0x000000691b1b7221 */ /* 0x000fe20000010000 */
[----:B------:R-:W-:Y:S01]  /*1090*/  FFMA.FTZ R43, R120, R105, R43 ;  /* 0x00000069782b7223 */ /* 0x000fe2000001002b */
[----:B------:R-:W-:Y:S01]  /*10a0*/  FADD.FTZ R29, R29, R106 ;  /* 0x0000006a1d1d7221 */ /* 0x000fe20000010000 */
[----:B------:R-:W-:Y:S01]  /*10b0*/  FFMA.FTZ R45, R124, R106, R45 ;  /* 0x0000006a7c2d7223 */ /* 0x000fe2000001002d */
[----:B------:R-:W-:Y:S01]  /*10c0*/  FADD.FTZ R151, R102, R129 ;  /* 0x0000008166977221 */ /* 0x000fe20000010000 */
[----:B------:R-:W-:-:S07]  /*10d0*/  FFMA.FTZ R152, R128, R129, R101 ;  /* 0x0000008180987223 */ /* 0x000fce0000010065 */
.L_x_3:
[----:B------:R-:W-:Y:S05]  /*10e0*/  BSYNC B1 ;  /* 0x0000000000017941 */ /* 0x000fea0003800000 */
.L_x_2:
[----:B------:R-:W-:Y:S04]  /*10f0*/  BSSY B1, `(.L_x_4) ;  /* 0x0000086000017945 */ /* 0x000fe80003800000 */
[----:B------:R-:W-:Y:S05]  /*1100*/  @!P3 BRA `(.L_x_5) ;  /* 0x000000080010b947 */ /* 0x000fea0003800000 */
        /* <DEDUP_REMOVED lines=14> */
[----:B------:R-:W-:-:S04]  /*11f0*/  ISETP.NE.AND P0, PT, R161, RZ, PT ;  /* 0x000000ffa100720c */ /* 0x000fc80003f05270 */
[----:B-----5:R-:W-:Y:S02]  /*1200*/  FSEL R130, R141, RZ, !P0 ;  /* 0x000000ff8d827208 */ /* 0x020fe40004000000 */
[C---:B--2---:R-:W-:Y:S02]  /*1210*/  SHF.L.U32 R13, R16.reuse, 0x10, RZ ;  /* 0x00000010100d7819 */ /* 0x044fe400000006ff */
[----:B------:R-:W-:Y:S02]  /*1220*/  PRMT R16, R16, 0x7632, R16 ;  /* 0x0000763210107816 */ /* 0x000fe40000000010 */
[C---:B------:R-:W-:Y:S01]  /*1230*/  PRMT R118, R17.reuse, 0x7632, R118 ;  /* 0x0000763211767816 */ /* 0x040fe20000000076 */
[----:B------:R-:W-:Y:S01]  /*1240*/  FADD.FTZ R112, -R130, R13 ;  /* 0x0000000d82707221 */ /* 0x000fe20000010100 */
[----:B------:R-:W-:Y:S01]  /*1250*/  SHF.L.U32 R13, R16, 0x10, RZ ;  /* 0x00000010100d7819 */ /* 0x000fe200000006ff */
[----:B------:R-:W-:Y:S01]  /*1260*/  IMAD.U32 R17, R17, 0x10000, RZ ;  /* 0x0001000011117824 */ /* 0x000fe200078e00ff */
[----:B------:R-:W-:Y:S01]  /*1270*/  PRMT R122, R19, 0x7632, R122 ;  /* 0x00007632137a7816 */ /* 0x000fe2000000007a */
[----:B0-----:R-:W-:-:S02]  /*1280*/  IMAD.U32 R15, R118, 0x10000, RZ ;  /* 0x00010000760f7824 */ /* 0x001fc400078e00ff */
[----:B------:R-:W-:Y:S01]  /*1290*/  FADD.FTZ R118, -R130, R13 ;  /* 0x0000000d82767221 */ /* 0x000fe20000010100 */
[C---:B------:R-:W-:Y:S01]  /*12a0*/  PRMT R119, R18.reuse, 0x7632, R119 ;  /* 0x0000763212777816 */ /* 0x040fe20000000077 */
[----:B------:R-:W-:Y:S01]  /*12b0*/  FMUL.FTZ R112, R137, R112 ;  /* 0x0000007089707220 */ /* 0x000fe20000410000 */
[----:B------:R-:W-:Y:S01]  /*12c0*/  SHF.L.U32 R123, R18, 0x10, RZ ;  /* 0x00000010127b7819 */ /* 0x000fe200000006ff */
[----:B------:R-:W-:Y:S01]  /*12d0*/  FADD.FTZ R18, -R130, R17 ;  /* 0x0000001182127221 */ /* 0x000fe20000010100 */
[----:B------:R-:W-:Y:S02]  /*12e0*/  SHF.L.U32 R17, R122, 0x10, RZ ;  /* 0x000000107a117819 */ /* 0x000fe400000006ff */
[----:B---3--:R-:W-:Y:S01]  /*12f0*/  SHF.L.U32 R13, R100, 0x10, RZ ;  /* 0x00000010640d7819 */ /* 0x008fe200000006ff */
[----:B------:R-:W-:Y:S01]  /*1300*/  FADD.FTZ R122, -R130, R15 ;  /* 0x0000000f827a7221 */ /* 0x000fe20000010100 */
[----:B------:R-:W-:Y:S01]  /*1310*/  SHF.L.U32 R19, R19, 0x10, RZ ;  /* 0x0000001013137819 */ /* 0x000fe200000006ff */
[----:B------:R-:W-:-:S02]  /*1320*/  FMUL.FTZ R18, R137, R18 ;  /* 0x0000001289127220 */ /* 0x000fc40000410000 */
[-C--:B------:R-:W-:Y:S01]  /*1330*/  FMUL.FTZ R15, R139, R13.reuse ;  /* 0x0000000d8b0f7220 */ /* 0x080fe20000410000 */
[----:B------:R-:W-:Y:S01]  /*1340*/  FADD.FTZ R76, R76, R13 ;  /* 0x0000000d4c4c7221 */ /* 0x000fe20000010000 */
[----:B------:R-:W-:Y:S01]  /*1350*/  FFMA.FTZ R60, R112, R13, R60 ;  /* 0x0000000d703c7223 */ /* 0x000fe2000001003c */
[----:B------:R-:W-:Y:S01]  /*1360*/  SHF.L.U32 R13, R101, 0x10, RZ ;  /* 0x00000010650d7819 */ /* 0x000fe200000006ff */
[----:B------:R-:W-:Y:S01]  /*1370*/  FADD.FTZ R14, -R130, R19 ;  /* 0x00000013820e7221 */ /* 0x000fe20000010100 */
[----:B----4-:R-:W-:Y:S01]  /*1380*/  IMAD.U32 R19, R104, 0x10000, RZ ;  /* 0x0001000068137824 */ /* 0x010fe200078e00ff */
[----:B------:R-:W-:Y:S01]  /*1390*/  SHF.L.U32 R119, R119, 0x10, RZ ;  /* 0x0000001077777819 */ /* 0x000fe200000006ff */
[----:B------:R-:W-:Y:S01]  /*13a0*/  FADD.FTZ R16, -R130, R123 ;  /* 0x0000007b82107221 */ /* 0x000fe20000010100 */
[-C--:B------:R-:W-:Y:S01]  /*13b0*/  FMUL.FTZ R162, R134, R13.reuse ;  /* 0x0000000d86a27220 */ /* 0x080fe20000410000 */
[----:B------:R-:W-:Y:S01]  /*13c0*/  FADD.FTZ R78, R78, R13 ;  /* 0x0000000d4e4e7221 */ /* 0x000fe20000010000 */
[----:B------:R-:W-:Y:S01]  /*13d0*/  FFMA.FTZ R62, R18, R13, R62 ;  /* 0x0000000d123e7223 */ /* 0x000fe2000001003e */
[----:B------:R-:W-:Y:S01]  /*13e0*/  SHF.L.U32 R13, R102, 0x10, RZ ;  /* 0x00000010660d7819 */ /* 0x000fe200000006ff */
[----:B------:R-:W-:Y:S01]  /*13f0*/  FADD.FTZ R48, R48, R19 ;  /* 0x0000001330307221 */ /* 0x000fe20000010000 */
[-C--:B------:R-:W-:Y:S01]  /*1400*/  FFMA.FTZ R32, R112, R19.reuse, R32 ;  /* 0x0000001370207223 */ /* 0x080fe20000010020 */
[----:B------:R-:W-:Y:S01]  /*1410*/  FFMA.FTZ R19, R140, R19, R15 ;  /* 0x000000138c137223 */ /* 0x000fe2000001000f */
[----:B------:R-:W-:Y:S01]  /*1420*/  FADD.FTZ R126, -R130, R119 ;  /* 0x00000077827e7221 */ /* 0x000fe20000010100 */
[----:B------:R-:W-:-:S02]  /*1430*/  IMAD.U32 R15, R106, 0x10000, RZ ;  /* 0x000100006a0f7824 */ /* 0x000fc400078e00ff */
[----:B------:R-:W-:Y:S01]  /*1440*/  FMUL.FTZ R16, R137, R16 ;  /* 0x0000001089107220 */ /* 0x000fe20000410000 */
[----:B------:R-:W-:Y:S01]  /*1450*/  FMUL.FTZ R119, R6, R13 ;  /* 0x0000000d06777220 */ /* 0x000fe20000410000 */
[----:B------:R-:W-:Y:S01]  /*1460*/  FADD.FTZ R130, -R130, R17 ;  /* 0x0000001182827221 */ /* 0x000fe20000010100 */
[----:B------:R-:W-:Y:S01]  /*1470*/  PRMT R100, R100, 0x7632, R100 ;  /* 0x0000763264647816 */ /* 0x000fe20000000064 */
[----:B------:R-:W-:Y:S01]  /*1480*/  FADD.FTZ R52, R52, R15 ;  /* 0x0000000f34347221 */ /* 0x000fe20000010000 */
[----:B------:R-:W-:Y:S01]  /*1490*/  SHF.L.U32 R17, R105, 0x10, RZ ;  /* 0x0000001069117819 */ /* 0x000fe200000006ff */
[-C--:B------:R-:W-:Y:S01]  /*14a0*/  FFMA.FTZ R36, R16, R15.reuse, R36 ;  /* 0x0000000f10247223 */ /* 0x080fe20000010024 */
[----:B------:R-:W-:Y:S01]  /*14b0*/  FFMA.FTZ R15, R4, R15, R119 ;  /* 0x0000000f040f7223 */ /* 0x000fe20000010077 */
[----:B------:R-:W-:Y:S01]  /*14c0*/  SHF.L.U32 R119, R103, 0x10, RZ ;  /* 0x0000001067777819 */ /* 0x000fe200000006ff */
[----:B------:R-:W-:Y:S01]  /*14d0*/  FMUL.FTZ R14, R137, R14 ;  /* 0x0000000e890e7220 */ /* 0x000fe20000410000 */
[----:B------:R-:W-:-:S02]  /*14e0*/  PRMT R104, R104, 0x7632, R104 ;  /* 0x0000763268687816 */ /* 0x000fc40000000068 */
[----:B------:R-:W-:Y:S01]  /*14f0*/  SHF.L.U32 R100, R100, 0x10, RZ ;  /* 0x0000001064647819 */ /* 0x000fe200000006ff */
        /* <DEDUP_REMOVED lines=8> */
[----:B------:R-:W-:Y:S01]  /*1580*/  FMUL.FTZ R119, R136, R100 ;  /* 0x0000006488777220 */ /* 0x000fe20000410000 */
[----:B------:R-:W-:Y:S01]  /*1590*/  PRMT R101, R101, 0x7632, R101 ;  /* 0x0000763265657816 */ /* 0x000fe20000000065 */
[----:B------:R-:W-:Y:S01]  /*15a0*/  FADD.FTZ R80, R80, R13 ;  /* 0x0000000d50507221 */ /* 0x000fe20000010000 */
[----:B------:R-:W-:Y:S01]  /*15b0*/  FFMA.FTZ R64, R16, R13, R64 ;  /* 0x0000000d10407223 */ /* 0x000fe20000010040 */
[----:B------:R-:W-:Y:S01]  /*15c0*/  SHF.L.U32 R13, R107, 0x10, RZ ;  /* 0x000000106b0d7819 */ /* 0x000fe200000006ff */
[----:B------:R-:W-:Y:S01]  /*15d0*/  FADD.FTZ R49, R49, R104 ;  /* 0x0000006831317221 */ /* 0x000fe20000010000 */
[-C--:B------:R-:W-:Y:S01]  /*15e0*/  FFMA.FTZ R33, R118, R104.reuse, R33 ;  /* 0x0000006876217223 */ /* 0x080fe20000010021 */
[----:B------:R-:W-:Y:S01]  /*15f0*/  FFMA.FTZ R119, R138, R104, R119 ;  /* 0x000000688a777223 */ /* 0x000fe20000010077 */
[----:B------:R-:W-:-:S02]  /*1600*/  PRMT R105, R105, 0x7632, R105 ;  /* 0x0000763269697816 */ /* 0x000fc40000000069 */
[----:B------:R-:W-:Y:S01]  /*1610*/  SHF.L.U32 R104, R101, 0x10, RZ ;  /* 0x0000001065687819 */ /* 0x000fe200000006ff */
[----:B------:R-:W-:Y:S01]  /*1620*/  FADD.FTZ R54, R54, R13 ;  /* 0x0000000d36367221 */ /* 0x000fe20000010000 */
[-C--:B------:R-:W-:Y:S01]  /*1630*/  FFMA.FTZ R38, R14, R13.reuse, R38 ;  /* 0x0000000d0e267223 */ /* 0x080fe20000010026 */
[----:B------:R-:W-:Y:S01]  /*1640*/  FADD.FTZ R77, R77, R100 ;  /* 0x000000644d4d7221 */ /* 0x000fe20000010000 */
[----:B------:R-:W-:Y:S01]  /*1650*/  FFMA.FTZ R61, R118, R100, R61 ;  /* 0x00000064763d7223 */ /* 0x000fe2000001003d */
        /* <DEDUP_REMOVED lines=8> */
[----:B------:R-:W-:Y:S01]  /*16e0*/  SHF.L.U32 R100, R103, 0x10, RZ ;  /* 0x0000001067647819 */ /* 0x000fe200000006ff */
[----:B------:R-:W-:Y:S01]  /*16f0*/  FMUL.FTZ R130, R137, R130 ;  /* 0x0000008289827220 */ /* 0x000fe20000410000 */
[----:B------:R-:W-:-:S03]  /*1700*/  FFMA.FTZ R101, R112, R19, R152 ;  /* 0x0000001370657223 */ /* 0x000fc60000010098 */
[-C--:B------:R-:W-:Y:S01]  /*1710*/  FMUL.FTZ R131, R11, R100.reuse ;  /* 0x000000640b837220 */ /* 0x080fe20000410000 */
[----:B------:R-:W-:Y:S01]  /*1720*/  FADD.FTZ R83, R83, R100 ;  /* 0x0000006453537221 */ /* 0x000fe20000010000 */
[----:B------:R-:W-:Y:S01]  /*1730*/  FFMA.FTZ R67, R130, R100, R67 ;  /* 0x0000006482437223 */ /* 0x000fe20000010043 */
[----:B------:R-:W-:Y:S01]  /*1740*/  FADD.FTZ R100, R151, R19 ;  /* 0x0000001397647221 */ /* 0x000fe20000010000 */
[----:B------:R-:W-:Y:S01]  /*1750*/  PRMT R102, R102, 0x7632, R102 ;  /* 0x0000763266667816 */ /* 0x000fe20000000066 */
[----:B------:R-:W-:Y:S02]  /*1760*/  FFMA.FTZ R101, R118, R119, R101 ;  /* 0x0000007776657223 */ /* 0x000fe40000010065 */
[----:B------:R-:W-:Y:S01]  /*1770*/  FADD.FTZ R100, R100, R119 ;  /* 0x0000007764647221 */ /* 0x000fe20000010000 */
[----:B------:R-:W-:Y:S01]  /*1780*/  PRMT R106, R106, 0x7632, R106 ;  /* 0x000076326a6a7816 */ /* 0x000fe2000000006a */
[----:B------:R-:W-:Y:S01]  /*1790*/  FFMA.FTZ R101, R18, R17, R101 ;  /* 0x0000001112657223 */ /* 0x000fe20000010065 */
[----:B------:R-:W-:Y:S01]  /*17a0*/  SHF.L.U32 R102, R102, 0x10, RZ ;  /* 0x0000001066667819 */ /* 0x000fe200000006ff */
[----:B------:R-:W-:-:S02]  /*17b0*/  FADD.FTZ R100, R100, R17 ;  /* 0x0000001164647221 */ /* 0x000fc40000010000 */
[----:B------:R-:W-:Y:S02]  /*17c0*/  IMAD.U32 R106, R106, 0x10000, RZ ;  /* 0x000100006a6a7824 */ /* 0x000fe400078e00ff */
[----:B------:R-:W-:Y:S01]  /*17d0*/  FFMA.FTZ R101, R122, R123, R101 ;  /* 0x0000007b7a657223 */ /* 0x000fe20000010065 */
[----:B------:R-:W-:Y:S01]  /*17e0*/  FMUL.FTZ R127, R9, R102 ;  /* 0x00000066097f7220 */ /* 0x000fe20000410000 */
[----:B------:R-:W-:Y:S01]  /*17f0*/  FADD.FTZ R100, R100, R123 ;  /* 0x0000007b64647221 */ /* 0x000fe20000010000 */
[----:B------:R-:W-:Y:S01]  /*1800*/  PRMT R107, R107, 0x7632, R107 ;  /* 0x000076326b6b7816 */ /* 0x000fe2000000006b */
[----:B------:R-:W-:Y:S01]  /*1810*/  FMUL.FTZ R126, R137, R126 ;  /* 0x0000007e897e7220 */ /* 0x000fe20000410000 */
[----:B------:R-:W-:Y:S01]  /*1820*/  FFMA.FTZ R127, R8, R106, R127 ;  /* 0x0000006a087f7223 */ /* 0x000fe2000001007f */
[----:B------:R-:W-:Y:S01]  /*1830*/  FADD.FTZ R100, R100, R15 ;  /* 0x0000000f64647221 */ /* 0x000fe20000010000 */
[----:B------:R-:W-:Y:S01]  /*1840*/  FFMA.FTZ R101, R16, R15, R101 ;  /* 0x0000000f10657223 */ /* 0x000fe20000010065 */
[----:B------:R-:W-:-:S02]  /*1850*/  SHF.L.U32 R107, R107, 0x10, RZ ;  /* 0x000000106b6b7819 */ /* 0x000fc400000006ff */
[----:B------:R-:W-:Y:S01]  /*1860*/  FADD.FTZ R100, R100, R127 ;  /* 0x0000007f64647221 */ /* 0x000fe20000010000 */
[----:B------:R-:W-:Y:S02]  /*1870*/  FFMA.FTZ R101, R126, R127, R101 ;  /* 0x0000007f7e657223 */ /* 0x000fe40000010065 */
[----:B------:R-:W-:Y:S01]  /*1880*/  FFMA.FTZ R131, R10, R107, R131 ;  /* 0x0000006b0a837223 */ /* 0x000fe20000010083 */
[----:B------:R-:W-:Y:S01]  /*1890*/  FADD.FTZ R100, R100, R13 ;  /* 0x0000000d64647221 */ /* 0x000fe20000010000 */
[----:B------:R-:W-:Y:S01]  /*18a0*/  FFMA.FTZ R101, R14, R13, R101 ;  /* 0x0000000d0e657223 */ /* 0x000fe20000010065 */
[----:B------:R-:W-:Y:S01]  /*18b0*/  FADD.FTZ R79, R79, R104 ;  /* 0x000000684f4f7221 */ /* 0x000fe20000010000 */
[----:B------:R-:W-:Y:S01]  /*18c0*/  FFMA.FTZ R63, R122, R104, R63 ;  /* 0x000000687a3f7223 */ /* 0x000fe2000001003f */
[----:B------:R-:W-:Y:S01]  /*18d0*/  FADD.FTZ R53, R53, R106 ;  /* 0x0000006a35357221 */ /* 0x000fe20000010000 */
[C---:B------:R-:W-:Y:S01]  /*18e0*/  FFMA.FTZ R37, R126.reuse, R106, R37 ;  /* 0x0000006a7e257223 */ /* 0x040fe20000010025 */
[----:B------:R-:W-:Y:S01]  /*18f0*/  FADD.FTZ R81, R81, R102 ;  /* 0x0000006651517221 */ /* 0x000fe20000010000 */
[----:B------:R-:W-:Y:S01]  /*1900*/  FFMA.FTZ R65, R126, R102, R65 ;  /* 0x000000667e417223 */ /* 0x000fe20000010041 */
[----:B------:R-:W-:Y:S01]  /*1910*/  FADD.FTZ R55, R55, R107 ;  /* 0x0000006b37377221 */ /* 0x000fe20000010000 */
[----:B------:R-:W-:Y:S01]  /*1920*/  FFMA.FTZ R39, R130, R107, R39 ;  /* 0x0000006b82277223 */ /* 0x000fe20000010027 */
[----:B------:R-:W-:Y:S01]  /*1930*/  FADD.FTZ R151, R100, R131 ;  /* 0x0000008364977221 */ /* 0x000fe20000010000 */
[----:B------:R-:W-:-:S07]  /*1940*/  FFMA.FTZ R152, R130, R131, R101 ;  /* 0x0000008382987223 */ /* 0x000fce0000010065 */
.L_x_5:
[----:B------:R-:W-:Y:S05]  /*1950*/  BSYNC B1 ;  /* 0x0000000000017941 */ /* 0x000fea0003800000 */
.L_x_4:
[----:B------:R-:W-:-:S03]  /*1960*/  UMOV UR6, 0xffffffff ;  /* 0xffffffff00067882 */ /* 0x000fc60000000000 */
[----:B------:R-:W-:Y:S05]  /*1970*/  BRA.DIV UR6, `(.L_x_6) ;  /* 0x0000001e06c87947 */ /* 0x000fea000b800000 */
[----:B------:R-:W0:Y:S04]  /*1980*/  SHFL.BFLY PT, R100, R151, 0x1, 0x1f ;  /* 0x0c201f0097647f89 */ /* 0x000e2800000e0000 */
[----:B------:R-:W1:Y:S01]  /*1990*/  SHFL.BFLY PT, R101, R152, 0x1, 0x1f ;  /* 0x0c201f0098657f89 */ /* 0x000e6200000e0000 */
[----:B0-----:R-:W-:Y:S01]  /*19a0*/  FADD.FTZ R100, R100, R151 ;  /* 0x0000009764647221 */ /* 0x001fe20000010000 */
[----:B-1----:R-:W-:-:S04]  /*19b0*/  FADD.FTZ R101, R101, R152 ;  /* 0x0000009865657221 */ /* 0x002fc80000010000 */
        /* <DEDUP_REMOVED lines=12> */
[----:B------:R0:W1:Y:S04]  /*1a80*/  SHFL.BFLY PT, R100, R107, 0x10, 0x1f ;  /* 0x0e001f006b647f89 */ /* 0x00006800000e0000 */
[----:B------:R0:W2:Y:S02]  /*1a90*/  SHFL.BFLY PT, R101, R106, 0x10, 0x1f ;  /* 0x0e001f006a657f89 */ /* 0x0000a400000e0000 */
.L_x_29:
[----:B-1----:R-:W-:Y:S01]  /*1aa0*/  FADD.FTZ R100, R107, R100 ;  /* 0x000000646b647221 */ /* 0x002fe20000010000 */
[----:B0-2---:R-:W-:Y:S01]  /*1ab0*/  FADD.FTZ R106, R106, R101 ;  /* 0x000000656a6a7221 */ /* 0x005fe20000010000 */
[----:B------:R-:W-:Y:S01]  /*1ac0*/  ISETP.NE.AND P0, PT, R161, RZ, PT ;  /* 0x000000ffa100720c */ /* 0x000fe20003f05270 */
[----:B------:R-:W-:Y:S01]  /*1ad0*/  BSSY B1, `(.L_x_7) ;  /* 0x0000067000017945 */ /* 0x000fe20003800000 */
[----:B------:R-:W-:Y:S01]  /*1ae0*/  FMUL.FTZ R100, R100, UR7 ;  /* 0x0000000764647c20 */ /* 0x000fe20008410000 */
[----:B------:R-:W-:-:S04]  /*1af0*/  FMUL.FTZ R106, R106, UR7 ;  /* 0x000000076a6a7c20 */ /* 0x000fc80008410000 */
[----:B------:R-:W-:Y:S01]  /*1b00*/  FSEL R107, R100, RZ, !P0 ;  /* 0x000000ff646b7208 */ /* 0x000fe20004000000 */
[----:B------:R-:W-:Y:S06]  /*1b10*/  @!P2 BRA `(.L_x_8) ;  /* 0x000000040088a947 */ /* 0x000fec0003800000 */
[----:B------:R-:W-:Y:S01]  /*1b20*/  ISETP.NE.U32.AND P0, PT, RZ, UR8, PT ;  /* 0x00000008ff007c0c */ /* 0x000fe2000bf05070 */
[-CC-:B------:R-:W-:Y:S01]  /*1b30*/  FFMA.FTZ R100, R120, R106.reuse, R107.reuse ;  /* 0x0000006a78647223 */ /* 0x180fe2000001006b */
[-CC-:B------:R-:W-:Y:S01]  /*1b40*/  FFMA.FTZ R102, R124, R106.reuse, R107.reuse ;  /* 0x0000006a7c667223 */ /* 0x180fe2000001006b */
[----:B------:R-:W-:Y:S01]  /*1b50*/  ISETP.NE.U32.AND P1, PT, RZ, UR12, PT ;  /* 0x0000000cff007c0c */ /* 0x000fe2000bf25070 */
[----:B------:R-:W-:Y:S01]  /*1b60*/  FFMA.FTZ R105, R111, R106, R107 ;  /* 0x0000006a6f697223 */ /* 0x000fe2000001006b */
[----:B------:R-:W-:Y:S01]  /*1b70*/  ISETP.NE.AND.EX P4, PT, RZ, UR9, PT, P0 ;  /* 0x00000009ff007c0c */ /* 0x000fe2000bf85300 */
[----:B------:R-:W-:Y:S01]  /*1b80*/  FADD.FTZ R100, R121, -R100 ;  /* 0x8000006479647221 */ /* 0x000fe20000010000 */
[----:B------:R-:W-:Y:S01]  /*1b90*/  FADD.FTZ R102, R125, -R102 ;  /* 0x800000667d667221 */ /* 0x000fe20000010000 */
[----:B------:R-:W-:Y:S01]  /*1ba0*/  ISETP.NE.AND.EX P1, PT, RZ, UR13, PT, P1 ;  /* 0x0000000dff007c0c */ /* 0x000fe2000bf25310 */
[----:B------:R-:W-:Y:S01]  /*1bb0*/  FADD.FTZ R152, R110, -R105 ;  /* 0x800000696e987221 */ /* 0x000fe20000010000 */
[C---:B-----5:R-:W-:Y:S01]  /*1bc0*/  FMUL.FTZ R151, R137.reuse, R100 ;  /* 0x0000006489977220 */ /* 0x060fe20000410000 */
[C---:B------:R-:W-:Y:S01]  /*1bd0*/  FMUL.FTZ R102, R137.reuse, R102 ;  /* 0x0000006689667220 */ /* 0x040fe20000410000 */
[----:B------:R-:W-:Y:S01]  /*1be0*/  ISETP.NE.U32.AND P0, PT, RZ, UR14, PT ;  /* 0x0000000eff007c0c */ /* 0x000fe2000bf05070 */
[----:B------:R-:W-:-:S03]  /*1bf0*/  FMUL.FTZ R105, R137, R152 ;  /* 0x0000009889697220 */ /* 0x000fc60000410000 */
[----:B------:R-:W-:Y:S02]  /*1c00*/  ISETP.NE.AND.EX P0, PT, RZ, UR15, PT, P0 ;  /* 0x0000000fff007c0c */ /* 0x000fe4000bf05300 */
[----:B------:R-:W-:Y:S02]  /*1c10*/  @P4 PRMT R101, R21, 0x7632, R101 ;  /* 0x0000763215654816 */ /* 0x000fe40000000065 */
[----:B------:R-:W-:Y:S02]  /*1c20*/  @P4 PRMT R103, R22, 0x7632, R103 ;  /* 0x0000763216674816 */ /* 0x000fe40000000067 */
[----:B------:R-:W-:Y:S02]  /*1c30*/  @P4 SHF.L.U32 R100, R101, 0x10, RZ ;  /* 0x0000001065644819 */ /* 0x000fe400000006ff */
[----:B------:R-:W-:Y:S01]  /*1c40*/  @P4 PRMT R101, R20, 0x7632, R101 ;  /* 0x0000763214654816 */ /* 0x000fe20000000065 */
[----:B------:R-:W-:Y:S01]  /*1c50*/  @P4 IMAD.U32 R103, R103, 0x10000, RZ ;  /* 0x0001000067674824 */ /* 0x000fe200078e00ff */
[----:B------:R-:W-:Y:S01]  /*1c60*/  @P4 SHF.L.U32 R152, R22, 0x10, RZ ;  /* 0x0000001016984819 */ /* 0x000fe200000006ff */
[----:B------:R-:W-:Y:S01]  /*1c70*/  @P4 FADD.FTZ R151, R151, R100 ;  /* 0x0000006497974221 */ /* 0x000fe20000010000 */
[-C--:B------:R-:W-:Y:S01]  /*1c80*/  FFMA.FTZ R100, R114, R106.reuse, R107 ;  /* 0x0000006a72647223 */ /* 0x080fe2000001006b */
[----:B------:R-:W-:Y:S01]  /*1c90*/  @P4 FADD.FTZ R102, R102, R103 ;  /* 0x0000006766664221 */ /* 0x000fe20000010000 */
[----:B------:R-:W-:Y:S01]  /*1ca0*/  @P4 SHF.L.U32 R103, R21, 0x10, RZ ;  /* 0x0000001015674819 */ /* 0x000fe200000006ff */
[----:B------:R-:W-:Y:S01]  /*1cb0*/  @P4 FADD.FTZ R105, R105, R152 ;  /* 0x0000009869694221 */ /* 0x000fe20000010000 */
[----:B------:R-:W-:Y:S01]  /*1cc0*/  FADD.FTZ R104, R113, -R100 ;  /* 0x8000006471687221 */ /* 0x000fe20000010000 */
[----:B------:R-:W-:Y:S01]  /*1cd0*/  FFMA.FTZ R100, R116, R106, R107 ;  /* 0x0000006a74647223 */ /* 0x000fe2000001006b */
[----:B------:R-:W-:-:S02]  /*1ce0*/  @P4 SHF.L.U32 R101, R101, 0x10, RZ ;  /* 0x0000001065654819 */ /* 0x000fc400000006ff */
[----:B------:R-:W-:Y:S01]  /*1cf0*/  FMUL.FTZ R104, R137, R104 ;  /* 0x0000006889687220 */ /* 0x000fe20000410000 */
[----:B------:R-:W-:Y:S01]  /*1d00*/  FADD.FTZ R100, R117, -R100 ;  /* 0x8000006475647221 */ /* 0x000fe20000010000 */
[----:B------:R-:W-:Y:S02]  /*1d10*/  @P0 F2FP.BF16.F32.PACK_AB R152, RZ, R105 ;  /* 0x00000069ff98023e */ /* 0x000fe400000010ff */
[----:B------:R-:W-:Y:S01]  /*1d20*/  @P4 FADD.FTZ R104, R104, R103 ;  /* 0x0000006768684221 */ /* 0x000fe20000010000 */
[----:B------:R-:W-:Y:S01]  /*1d30*/  FMUL.FTZ R100, R137, R100 ;  /* 0x0000006489647220 */ /* 0x000fe20000410000 */
[----:B------:R-:W-:Y:S02]  /*1d40*/  @P1 F2FP.BF16.F32.PACK_AB R103, RZ, R151 ;  /* 0x00000097ff67123e */ /* 0x000fe400000010ff */
[----:B------:R-:W-:Y:S01]  /*1d50*/  @P0 PRMT R86, R152, 0x7610, R86 ;  /* 0x0000761098560816 */ /* 0x000fe20000000056 */
[----:B------:R-:W-:Y:S01]  /*1d60*/  @P4 FADD.FTZ R100, R100, R101 ;  /* 0x0000006564644221 */ /* 0x000fe20000010000 */
[----:B------:R-:W-:-:S02]  /*1d70*/  @P1 F2FP.BF16.F32.PACK_AB R101, RZ, R104 ;  /* 0x00000068ff65123e */ /* 0x000fc400000010ff */
[-C--:B------:R-:W-:Y:S02]  /*1d80*/  @P0 F2FP.BF16.F32.PACK_AB R141, RZ, R104.reuse ;  /* 0x00000068ff8d023e */ /* 0x080fe400000010ff */
[----:B------:R-:W-:Y:S02]  /*1d90*/  @P1 PRMT R57, R101, 0x7610, R57 ;  /* 0x0000761065391816 */ /* 0x000fe40000000039 */
[----:B------:R-:W-:Y:S01]  /*1da0*/  F2FP.BF16.F32.PACK_AB R101, R151, R104 ;  /* 0x000000689765723e */ /* 0x000fe200000010ff */
[----:B------:R-:W-:Y:S01]  /*1db0*/  FFMA.FTZ R104, R0, R106, R107 ;  /* 0x0000006a00687223 */ /* 0x000fe2000001006b */
[----:B------:R-:W-:Y:S02]  /*1dc0*/  @P0 PRMT R85, R141, 0x7610, R85 ;  /* 0x000076108d550816 */ /* 0x000fe40000000055 */
[----:B------:R-:W-:Y:S01]  /*1dd0*/  @P1 F2FP.BF16.F32.PACK_AB R141, RZ, R105 ;  /* 0x00000069ff8d123e */ /* 0x000fe200000010ff */
[----:B------:R-:W-:Y:S01]  /*1de0*/  FADD.FTZ R104, R115, -R104 ;  /* 0x8000006873687221 */ /* 0x000fe20000010000 */
[----:B------:R-:W-:-:S02]  /*1df0*/  @P1 PRMT R57, R57, 0x5410, R103 ;  /* 0x0000541039391816 */ /* 0x000fc40000000067 */
[----:B------:R-:W-:Y:S01]  /*1e00*/  @P1 PRMT R58, R141, 0x7610, R58 ;  /* 0x000076108d3a1816 */ /* 0x000fe2000000003a */
[----:B------:R-:W-:Y:S01]  /*1e10*/  FMUL.FTZ R163, R137, R104 ;  /* 0x0000006889a37220 */ /* 0x000fe20000410000 */
[----:B------:R-:W-:Y:S02]  /*1e20*/  @P4 IMAD.U32 R104, R20, 0x10000, RZ ;  /* 0x0001000014684824 */ /* 0x000fe400078e00ff */
[----:B------:R-:W-:Y:S01]  /*1e30*/  FFMA.FTZ R141, R109, R106, R107 ;  /* 0x0000006a6d8d7223 */ /* 0x000fe2000001006b */
[----:B------:R-:W-:Y:S01]  /*1e40*/  @P0 F2FP.BF16.F32.PACK_AB R151, RZ, R151 ;  /* 0x00000097ff97023e */ /* 0x000fe200000010ff */
[----:B------:R-:W-:Y:S02]  /*1e50*/  @P4 FADD.FTZ R163, R163, R104 ;  /* 0x00000068a3a34221 */ /* 0x000fe40000010000 */
[----:B------:R-:W-:Y:S01]  /*1e60*/  FADD.FTZ R152, R108, -R141 ;  /* 0x8000008d6c987221 */ /* 0x000fe20000010000 */
[-C--:B------:R-:W-:Y:S02]  /*1e70*/  @P1 F2FP.BF16.F32.PACK_AB R104, RZ, R102.reuse ;  /* 0x00000066ff68123e */ /* 0x080fe400000010ff */
[----:B------:R-:W-:Y:S01]  /*1e80*/  @P0 F2FP.BF16.F32.PACK_AB R141, RZ, R102 ;  /* 0x00000066ff8d023e */ /* 0x000fe200000010ff */
[----:B------:R-:W-:Y:S01]  /*1e90*/  FMUL.FTZ R103, R137, R152 ;  /* 0x0000009889677220 */ /* 0x000fe20000410000 */
[----:B------:R-:W-:-:S02]  /*1ea0*/  @P4 SHF.L.U32 R152, R23, 0x10, RZ ;  /* 0x0000001017984819 */ /* 0x000fc400000006ff */
[----:B------:R-:W-:Y:S01]  /*1eb0*/  @P1 PRMT R58, R58, 0x5410, R104 ;  /* 0x000054103a3a1816 */ /* 0x000fe20000000068 */
[----:B------:R-:W-:Y:S01]  /*1ec0*/  FFMA.FTZ R104, R128, R106, R107 ;  /* 0x0000006a80687223 */ /* 0x000fe2000001006b */
[----:B------:R-:W-:Y:S01]  /*1ed0*/  F2FP.BF16.F32.PACK_AB R102, R102, R105 ;  /* 0x000000696666723e */ /* 0x000fe200000010ff */
[--C-:B------:R-:W-:Y:S01]  /*1ee0*/  @P4 FADD.FTZ R103, R103, R152.reuse ;  /* 0x0000009867674221 */ /* 0x100fe20000010000 */
[----:B------:R-:W-:Y:S01]  /*1ef0*/  @P4 PRMT R152, R23, 0x7632, R152 ;  /* 0x0000763217984816 */ /* 0x000fe20000000098 */
[----:B------:R-:W-:Y:S01]  /*1f00*/  FADD.FTZ R104, R129, -R104 ;  /* 0x8000006881687221 */ /* 0x000fe20000010000 */
[-C--:B------:R-:W-:Y:S02]  /*1f10*/  @P0 F2FP.BF16.F32.PACK_AB R105, RZ, R163.reuse ;  /* 0x000000a3ff69023e */ /* 0x080fe400000010ff */
[----:B------:R-:W-:Y:S01]  /*1f20*/  @P4 SHF.L.U32 R152, R152, 0x10, RZ ;  /* 0x0000001098984819 */ /* 0x000fe200000006ff */
[----:B------:R-:W-:Y:S01]  /*1f30*/  FMUL.FTZ R153, R137, R104 ;  /* 0x0000006889997220 */ /* 0x000fe20000410000 */
[----:B------:R-:W-:-:S02]  /*1f40*/  @P1 F2FP.BF16.F32.PACK_AB R104, RZ, R163 ;  /* 0x000000a3ff68123e */ /* 0x000fc400000010ff */
[----:B------:R-:W-:Y:S01]  /*1f50*/  @P0 PRMT R84, R105, 0x7610, R84 ;  /* 0x0000761069540816 */ /* 0x000fe20000000054 */
[----:B------:R-:W-:Y:S01]  /*1f60*/  @P4 FADD.FTZ R153, R153, R152 ;  /* 0x0000009899994221 */ /* 0x000fe20000010000 */
[----:B------:R-:W-:Y:S02]  /*1f70*/  @P1 PRMT R56, R104, 0x7610, R56 ;  /* 0x0000761068381816 */ /* 0x000fe40000000038 */
[----:B------:R-:W-:Y:S02]  /*1f80*/  @P1 F2FP.BF16.F32.PACK_AB R104, RZ, R103 ;  /* 0x00000067ff68123e */ /* 0x000fe400000010ff */
[----:B------:R-:W-:Y:S02]  /*1f90*/  @P1 F2FP.BF16.F32.PACK_AB R105, RZ, R153 ;  /* 0x00000099ff69123e */ /* 0x000fe400000010ff */
[----:B------:R-:W-:Y:S02]  /*1fa0*/  @P1 PRMT R59, R104, 0x7610, R59 ;  /* 0x00007610683b1816 */ /* 0x000fe4000000003b */
[----:B------:R-:W-:-:S02]  /*1fb0*/  @P1 F2FP.BF16.F32.PACK_AB R104, RZ, R100 ;  /* 0x00000064ff68123e */ /* 0x000fc400000010ff */
[----:B------:R-:W-:Y:S02]  /*1fc0*/  @P1 PRMT R59, R59, 0x5410, R105 ;  /* 0x000054103b3b1816 */ /* 0x000fe40000000069 */
[----:B------:R-:W-:Y:S02]  /*1fd0*/  @P1 PRMT R56, R56, 0x5410, R104 ;  /* 0x0000541038381816 */ /* 0x000fe40000000068 */
[----:B------:R-:W-:Y:S02]  /*1fe0*/  ISETP.NE.U32.AND P1, PT, RZ, UR12, PT ;  /* 0x0000000cff007c0c */ /* 0x000fe4000bf25070 */
[----:B------:R-:W-:Y:S02]  /*1ff0*/  @P0 F2FP.BF16.F32.PACK_AB R152, RZ, R100 ;  /* 0x00000064ff98023e */ /* 0x000fe400000010ff */
[----:B------:R-:W-:Y:S02]  /*2000*/  ISETP.NE.AND.EX P1, PT, RZ, UR13, PT, P1 ;  /* 0x0000000dff007c0c */ /* 0x000fe4000bf25310 */
[----:B------:R-:W-:-:S02]  /*2010*/  @P0 F2FP.BF16.F32.PACK_AB R162, RZ, R103 ;  /* 0x00000067ffa2023e */ /* 0x000fc400000010ff */
[----:B------:R-:W-:Y:S02]  /*2020*/  F2FP.BF16.F32.PACK_AB R100, R100, R163 ;  /* 0x000000a36464723e */ /* 0x000fe400000010ff */
[----:B------:R-:W-:Y:S02]  /*2030*/  F2FP.BF16.F32.PACK_AB R103, R153, R103 ;  /* 0x000000679967723e */ /* 0x000fe400000010ff */
[----:B------:R-:W-:Y:S02]  /*2040*/  @P0 PRMT R87, R162, 0x7610, R87 ;  /* 0x00007610a2570816 */ /* 0x000fe40000000057 */
[----:B------:R-:W-:Y:S02]  /*2050*/  @P0 F2FP.BF16.F32.PACK_AB R162, RZ, R153 ;  /* 0x00000099ffa2023e */ /* 0x000fe400000010ff */
[----:B------:R-:W-:Y:S01]  /*2060*/  @P0 PRMT R85, R85, 0x5410, R151 ;  /* 0x0000541055550816 */ /* 0x000fe20000000097 */
[----:B------:R-:W0:Y:S01]  /*2070*/  @P1 LDC.64 R104, c[0x0][0x308] ;  /* 0x0000c200ff681b82 */ /* 0x000e220000000a00 */
[----:B------:R-:W-:-:S02]  /*2080*/  @P0 PRMT R86, R86, 0x5410, R141 ;  /* 0x0000541056560816 */ /* 0x000fc4000000008d */
[----:B------:R-:W-:Y:S02]  /*2090*/  @P0 PRMT R84, R84, 0x5410, R152 ;  /* 0x0000541054540816 */ /* 0x000fe40000000098 */
[----:B------:R-:W-:Y:S01]  /*20a0*/  @P0 PRMT R87, R87, 0x5410, R162 ;  /* 0x0000541057570816 */ /* 0x000fe200000000a2 */
[----:B0-----:R-:W-:-:S05]  /*20b0*/  @P1 IMAD.WIDE.U32 R104, R12, 0x10, R104 ;  /* 0x000000100c681825 */ /* 0x001fca00078e0068 */
[----:B------:R0:W-:Y:S02]  /*20c0*/  @P1 STG.E.128 desc[UR4][R104.64], R56 ;  /* 0x0000003868001986 */ /* 0x0001e4000c101d04 */
[----:B0-----:R-:W0:Y:S02]  /*20d0*/  LDC.64 R104, c[0x0][0x2f8] ;  /* 0x0000be00ff687b82 */ /* 0x001e240000000a00 */
[----:B0-----:R-:W-:-:S05]  /*20e0*/  IMAD.WIDE.U32 R104, R12, 0x10, R104 ;  /* 0x000000100c687825 */ /* 0x001fca00078e0068 */
[----:B------:R0:W-:Y:S02]  /*20f0*/  STG.E.128 desc[UR4][R104.64], R100 ;  /* 0x0000006468007986 */ /* 0x0001e4000c101d04 */
[----:B0-----:R-:W-:-:S04]  /*2100*/  @P0 LEA R100, P1, R12, UR14, 0x4 ;  /* 0x0000000e0c640c11 */ /* 0x001fc8000f8220ff */
[C---:B------:R-:W-:Y:S02]  /*2110*/  @P0 LEA.HI.X R101, R12.reuse, UR15, RZ, 0x4, P1 ;  /* 0x0000000f0c650c11 */ /* 0x040fe400088f24ff */
[----:B------:R-:W-:-:S03]  /*2120*/  IADD3 R12, R12, 0x20, RZ ;  /* 0x000000200c0c7810 */ /* 0x000fc60007ffe0ff */
[----:B------:R0:W-:Y:S04]  /*2130*/  @P0 STG.E.128 desc[UR4][R100.64], R84 ;  /* 0x0000005464000986 */ /* 0x0001e8000c101d04 */
.L_x_8:
[----:B------:R-:W-:Y:S05]  /*2140*/  BSYNC B1 ;  /* 0x0000000000017941 */ /* 0x000fea0003800000 */
.L_x_7:
[----:B------:R-:W-:Y:S04]  /*2150*/  BSSY B1, `(.L_x_9) ;  /* 0x0000063000017945 */ /* 0x000fe80003800000 */
[----:B------:R-:W-:Y:S05]  /*2160*/  @!P3 BRA `(.L_x_10) ;  /* 0x000000040084b947 */ /* 0x000fea0003800000 */
[----:B------:R-:W-:Y:S01]  /*2170*/  ISETP.NE.U32.AND P0, PT, RZ, UR8, PT ;  /* 0x00000008ff007c0c */ /* 0x000fe2000bf05070 */
[-CC-:B------:R-:W-:Y:S01]  /*2180*/  FFMA.FTZ R103, R126, R106.reuse, R107.reuse ;  /* 0x0000006a7e677223 */ /* 0x180fe2000001006b */
[-CC-:B0-----:R-:W-:Y:S01]  /*2190*/  FFMA.FTZ R100, R14, R106.reuse, R107.reuse ;  /* 0x0000006a0e647223 */ /* 0x181fe2000001006b */
[-C--:B------:R-:W-:Y:S01]  /*21a0*/  FFMA.FTZ R104, R118, R106.reuse, R107 ;  /* 0x0000006a76687223 */ /* 0x080fe2000001006b */
[----:B------:R-:W-:Y:S01]  /*21b0*/  ISETP.NE.AND.EX P1, PT, RZ, UR9, PT, P0 ;  /* 0x00000009ff007c0c */ /* 0x000fe2000bf25300 */
[----:B------:R-:W-:Y:S01]  /*21c0*/  FADD.FTZ R103, R127, -R103 ;  /* 0x800000677f677221 */ /* 0x000fe20000010000 */
[----:B------:R-:W-:Y:S01]  /*21d0*/  FADD.FTZ R100, R13, -R100 ;  /* 0x800000640d647221 */ /* 0x000fe20000010000 */
[----:B------:R-:W-:Y:S01]  /*21e0*/  FADD.FTZ R104, R119, -R104 ;  /* 0x8000006877687221 */ /* 0x000fe20000010000 */
[--C-:B------:R-:W-:Y:S01]  /*21f0*/  FFMA.FTZ R102, R112, R106, R107.reuse ;  /* 0x0000006a70667223 */ /* 0x100fe2000001006b */
[C---:B-----5:R-:W-:Y:S01]  /*2200*/  FMUL.FTZ R151, R137.reuse, R103 ;  /* 0x0000006789977220 */ /* 0x060fe20000410000 */
[C---:B------:R-:W-:Y:S01]  /*2210*/  FMUL.FTZ R103, R137.reuse, R100 ;  /* 0x0000006489677220 */ /* 0x040fe20000410000 */
[-CC-:B------:R-:W-:Y:S01]  /*2220*/  FFMA.FTZ R152, R18, R106.reuse, R107.reuse ;  /* 0x0000006a12987223 */ /* 0x180fe2000001006b */
[--C-:B------:R-:W-:Y:S01]  /*2230*/  FFMA.FTZ R101, R16, R106, R107.reuse ;  /* 0x0000006a10657223 */ /* 0x100fe2000001006b */
[----:B------:R-:W-:Y:S01]  /*2240*/  FMUL.FTZ R141, R137, R104 ;  /* 0x00000068898d7220 */ /* 0x000fe20000410000 */
[-CC-:B------:R-:W-:Y:S01]  /*2250*/  FFMA.FTZ R162, R122, R106.reuse, R107.reuse ;  /* 0x0000006a7aa27223 */ /* 0x180fe2000001006b */
[----:B------:R-:W-:Y:S01]  /*2260*/  FFMA.FTZ R107, R130, R106, R107 ;  /* 0x0000006a826b7223 */ /* 0x000fe2000001006b */
[----:B------:R-:W-:Y:S01]  /*2270*/  FADD.FTZ R102, R19, -R102 ;  /* 0x8000006613667221 */ /* 0x000fe20000010000 */
[----:B------:R-:W-:Y:S01]  /*2280*/  @P1 PRMT R100, R96, 0x7632, R100 ;  /* 0x0000763260641816 */ /* 0x000fe20000000064 */
[----:B------:R-:W-:Y:S01]  /*2290*/  FADD.FTZ R106, R17, -R152 ;  /* 0x80000098116a7221 */ /* 0x000fe20000010000 */
[----:B------:R-:W-:Y:S01]  /*22a0*/  FADD.FTZ R101, R15, -R101 ;  /* 0x800000650f657221 */ /* 0x000fe20000010000 */
[----:B------:R-:W-:Y:S01]  /*22b0*/  FADD.FTZ R162, R123, -R162 ;  /* 0x800000a27ba27221 */ /* 0x000fe20000010000 */
[----:B------:R-:W-:Y:S01]  /*22c0*/  @P1 SHF.L.U32 R100, R100, 0x10, RZ ;  /* 0x0000001064641819 */ /* 0x000fe200000006ff */
[----:B------:R-:W-:Y:S01]  /*22d0*/  FADD.FTZ R107, R131, -R107 ;  /* 0x8000006b836b7221 */ /* 0x000fe20000010000 */
[C---:B------:R-:W-:Y:S01]  /*22e0*/  FMUL.FTZ R152, R137.reuse, R102 ;  /* 0x0000006689987220 */ /* 0x040fe20000410000 */
[----:B------:R-:W-:Y:S01]  /*22f0*/  ISETP.NE.U32.AND P0, PT, RZ, UR12, PT ;  /* 0x0000000cff007c0c */ /* 0x000fe2000bf05070 */
[----:B------:R-:W-:Y:S01]  /*2300*/  FMUL.FTZ R105, R137, R106 ;  /* 0x0000006a89697220 */ /* 0x000fe20000410000 */
[--C-:B------:R-:W-:Y:S01]  /*2310*/  @P1 FADD.FTZ R141, R141, R100.reuse ;  /* 0x000000648d8d1221 */ /* 0x100fe20000010000 */
[----:B------:R-:W-:Y:S01]  /*2320*/  @P1 PRMT R100, R99, 0x7632, R100 ;  /* 0x0000763263641816 */ /* 0x000fe20000000064 */
[C---:B------:R-:W-:Y:S01]  /*2330*/  FMUL.FTZ R102, R137.reuse, R101 ;  /* 0x0000006589667220 */ /* 0x040fe20000410000 */
[----:B------:R-:W-:Y:S01]  /*2340*/  FMUL.FTZ R106, R137, R162 ;  /* 0x000000a2896a7220 */ /* 0x000fe20000410000 */
[----:B------:R-:W-:Y:S01]  /*2350*/  @P1 PRMT R101, R97, 0x7632, R101 ;  /* 0x0000763261651816 */ /* 0x000fe20000000065 */
[----:B------:R-:W-:Y:S01]  /*2360*/  FMUL.FTZ R137, R137, R107 ;  /* 0x0000006b89897220 */ /* 0x000fe20000410000 */
[----:B------:R-:W-:-:S02]  /*2370*/  @P1 SHF.L.U32 R100, R100, 0x10, RZ ;  /* 0x0000001064641819 */ /* 0x000fc400000006ff */
[----:B------:R-:W-:Y:S01]  /*2380*/  ISETP.NE.AND.EX P0, PT, RZ, UR13, PT, P0 ;  /* 0x0000000dff007c0c */ /* 0x000fe2000bf05300 */
[----:B------:R-:W-:Y:S01]  /*2390*/  @P1 IMAD.U32 R101, R101, 0x10000, RZ ;  /* 0x0001000065651824 */ /* 0x000fe200078e00ff */
[----:B------:R-:W-:Y:S01]  /*23a0*/  ISETP.NE.U32.AND P4, PT, RZ, UR12, PT ;  /* 0x0000000cff007c0c */ /* 0x000fe2000bf85070 */
[----:B------:R-:W-:Y:S01]  /*23b0*/  @P1 FADD.FTZ R137, R137, R100 ;  /* 0x0000006489891221 */ /* 0x000fe20000010000 */
[----:B------:R-:W-:Y:S02]  /*23c0*/  @P1 IMAD.U32 R100, R97, 0x10000, RZ ;  /* 0x0001000061641824 */ /* 0x000fe400078e00ff */
[----:B------:R-:W-:Y:S01]  /*23d0*/  @P1 FADD.FTZ R106, R106, R101 ;  /* 0x000000656a6a1221 */ /* 0x000fe20000010000 */
[----:B------:R-:W-:Y:S01]  /*23e0*/  @P1 SHF.L.U32 R101, R96, 0x10, RZ ;  /* 0x0000001060651819 */ /* 0x000fe200000006ff */
[----:B------:R-:W-:Y:S01]  /*23f0*/  @P1 FADD.FTZ R105, R105, R100 ;  /* 0x0000006469691221 */ /* 0x000fe20000010000 */
[----:B------:R-:W-:-:S03]  /*2400*/  ISETP.NE.AND.EX P4, PT, RZ, UR13, PT, P4 ;  /* 0x0000000dff007c0c */ /* 0x000fc6000bf85340 */
[----:B------:R-:W-:Y:S01]  /*2410*/  @P1 FADD.FTZ R152, R152, R101 ;  /* 0x0000006598981221 */ /* 0x000fe20000010000 */
[----:B------:R-:W-:Y:S02]  /*2420*/  @P1 PRMT R104, R98, 0x7632, R104 ;  /* 0x0000763262681816 */ /* 0x000fe40000000068 */
[----:B------:R-:W-:Y:S02]  /*2430*/  @P0 F2FP.BF16.F32.PACK_AB R100, RZ, R105 ;  /* 0x00000069ff64023e */ /* 0x000fe400000010ff */
[----:B------:R-:W-:Y:S02]  /*2440*/  @P0 F2FP.BF16.F32.PACK_AB R101, RZ, R106 ;  /* 0x0000006aff65023e */ /* 0x000fe400000010ff */
[----:B------:R-:W-:Y:S02]  /*2450*/  @P0 PRMT R57, R100, 0x7610, R57 ;  /* 0x0000761064390816 */ /* 0x000fe40000000039 */
[----:B------:R-:W-:Y:S02]  /*2460*/  @P0 F2FP.BF16.F32.PACK_AB R100, RZ, R152 ;  /* 0x00000098ff64023e */ /* 0x000fe400000010ff */
[----:B------:R-:W-:-:S02]  /*2470*/  @P1 SHF.L.U32 R104, R104, 0x10, RZ ;  /* 0x0000001068681819 */ /* 0x000fc400000006ff */
[----:B------:R-:W-:Y:S02]  /*2480*/  @P0 PRMT R56, R100, 0x7610, R56 ;  /* 0x0000761064380816 */ /* 0x000fe40000000038 */
[----:B------:R-:W-:Y:S01]  /*2490*/  @P0 PRMT R57, R57, 0x5410, R101 ;  /* 0x0000541039390816 */ /* 0x000fe20000000065 */
[----:B------:R-:W-:Y:S01]  /*24a0*/  @P1 FADD.FTZ R151, R151, R104 ;  /* 0x0000006897971221 */ /* 0x000fe20000010000 */
[----:B------:R-:W0:Y:S01]  /*24b0*/  @P4 LDC.64 R100, c[0x0][0x308] ;  /* 0x0000c200ff644b82 */ /* 0x000e220000000a00 */
[----:B------:R-:W-:Y:S02]  /*24c0*/  @P1 SHF.L.U32 R107, R98, 0x10, RZ ;  /* 0x00000010626b1819 */ /* 0x000fe400000006ff */
[----:B------:R-:W-:-:S03]  /*24d0*/  @P1 SHF.L.U32 R104, R99, 0x10, RZ ;  /* 0x0000001063681819 */ /* 0x000fc600000006ff */
[----:B------:R-:W-:Y:S01]  /*24e0*/  @P1 FADD.FTZ R102, R102, R107 ;  /* 0x0000006b66661221 */ /* 0x000fe20000010000 */
[----:B------:R-:W-:Y:S01]  /*24f0*/  @P0 F2FP.BF16.F32.PACK_AB R107, RZ, R151 ;  /* 0x00000097ff6b023e */ /* 0x000fe200000010ff */
[----:B------:R-:W-:Y:S01]  /*2500*/  @P1 FADD.FTZ R103, R103, R104 ;  /* 0x0000006867671221 */ /* 0x000fe20000010000 */
[----:B------:R-:W-:Y:S02]  /*2510*/  ISETP.NE.U32.AND P1, PT, RZ, UR14, PT ;  /* 0x0000000eff007c0c */ /* 0x000fe4000bf25070 */
[----:B------:R-:W-:Y:S02]  /*2520*/  @P0 F2FP.BF16.F32.PACK_AB R104, RZ, R102 ;  /* 0x00000066ff68023e */ /* 0x000fe400000010ff */
[----:B------:R-:W-:Y:S02]  /*2530*/  @P0 F2FP.BF16.F32.PACK_AB R153, RZ, R103 ;  /* 0x00000067ff99023e */ /* 0x000fe400000010ff */
[----:B------:R-:W-:Y:S02]  /*2540*/  @P0 PRMT R58, R104, 0x7610, R58 ;  /* 0x00007610683a0816 */ /* 0x000fe4000000003a */
[----:B------:R-:W-:-:S02]  /*2550*/  ISETP.NE.AND.EX P1, PT, RZ, UR15, PT, P1 ;  /* 0x0000000fff007c0c */ /* 0x000fc4000bf25310 */
[----:B------:R-:W-:Y:S02]  /*2560*/  @P0 PRMT R58, R58, 0x5410, R107 ;  /* 0x000054103a3a0816 */ /* 0x000fe4000000006b */
[----:B------:R-:W-:Y:S02]  /*2570*/  @P0 PRMT R59, R153, 0x7610, R59 ;  /* 0x00007610993b0816 */ /* 0x000fe4000000003b */
[----:B------:R-:W-:Y:S01]  /*2580*/  @P0 F2FP.BF16.F32.PACK_AB R104, RZ, R141 ;  /* 0x0000008dff68023e */ /* 0x000fe200000010ff */
[----:B0-----:R-:W-:Y:S01]  /*2590*/  @P4 IMAD.WIDE.U32 R100, R12, 0x10, R100 ;  /* 0x000000100c644825 */ /* 0x001fe200078e0064 */
[----:B------:R-:W-:Y:S02]  /*25a0*/  @P0 F2FP.BF16.F32.PACK_AB R107, RZ, R137 ;  /* 0x00000089ff6b023e */ /* 0x000fe400000010ff */
[----:B------:R-:W-:Y:S02]  /*25b0*/  @P0 PRMT R56, R56, 0x5410, R104 ;  /* 0x0000541038380816 */ /* 0x000fe40000000068 */
[----:B------:R-:W-:-:S02]  /*25c0*/  @P0 PRMT R59, R59, 0x5410, R107 ;  /* 0x000054103b3b0816 */ /* 0x000fc4000000006b */
[-C--:B------:R-:W-:Y:S02]  /*25d0*/  @P1 F2FP.BF16.F32.PACK_AB R162, RZ, R102.reuse ;  /* 0x00000066ffa2123e */ /* 0x080fe400000010ff */
[-C--:B------:R-:W-:Y:S01]  /*25e0*/  @P1 F2FP.BF16.F32.PACK_AB R107, RZ, R103.reuse ;  /* 0x00000067ff6b123e */ /* 0x080fe200000010ff */
[----:B------:R0:W-:Y:S01]  /*25f0*/  @P4 STG.E.128 desc[UR4][R100.64], R56 ;  /* 0x0000003864004986 */ /* 0x0001e2000c101d04 */
[----:B------:R-:W-:Y:S02]  /*2600*/  F2FP.BF16.F32.PACK_AB R102, R151, R102 ;  /* 0x000000669766723e */ /* 0x000fe400000010ff */
[----:B------:R-:W-:Y:S02]  /*2610*/  F2FP.BF16.F32.PACK_AB R103, R137, R103 ;  /* 0x000000678967723e */ /* 0x000fe400000010ff */
[----:B------:R-:W-:Y:S02]  /*2620*/  @P1 F2FP.BF16.F32.PACK_AB R153, RZ, R152 ;  /* 0x00000098ff99123e */ /* 0x000fe400000010ff */
[----:B------:R-:W-:-:S02]  /*2630*/  @P1 PRMT R86, R162, 0x7610, R86 ;  /* 0x00007610a2561816 */ /* 0x000fc40000000056 */
[----:B------:R-:W-:Y:S02]  /*2640*/  @P1 F2FP.BF16.F32.PACK_AB R151, RZ, R151 ;  /* 0x00000097ff97123e */ /* 0x000fe400000010ff */
[----:B------:R-:W-:Y:S02]  /*2650*/  @P1 PRMT R84, R153, 0x7610, R84 ;  /* 0x0000761099541816 */ /* 0x000fe40000000054 */
[----:B------:R-:W-:Y:S02]  /*2660*/  @P1 PRMT R87, R107, 0x7610, R87 ;  /* 0x000076106b571816 */ /* 0x000fe40000000057 */
[----:B------:R-:W-:Y:S02]  /*2670*/  @P1 F2FP.BF16.F32.PACK_AB R137, RZ, R137 ;  /* 0x00000089ff89123e */ /* 0x000fe400000010ff */
[----:B------:R-:W-:Y:S02]  /*2680*/  @P1 PRMT R86, R86, 0x5410, R151 ;  /* 0x0000541056561816 */ /* 0x000fe40000000097 */
[----:B0-----:R-:W-:-:S02]  /*2690*/  @P1 F2FP.BF16.F32.PACK_AB R101, RZ, R105 ;  /* 0x00000069ff65123e */ /* 0x001fc400000010ff */
[----:B------:R-:W-:Y:S02]  /*26a0*/  F2FP.BF16.F32.PACK_AB R100, R141, R152 ;  /* 0x000000988d64723e */ /* 0x000fe400000010ff */
[----:B------:R-:W-:Y:S02]  /*26b0*/  @P1 PRMT R85, R101, 0x7610, R85 ;  /* 0x0000761065551816 */ /* 0x000fe40000000055 */
[----:B------:R-:W-:Y:S02]  /*26c0*/  F2FP.BF16.F32.PACK_AB R101, R106, R105 ;  /* 0x000000696a65723e */ /* 0x000fe400000010ff */
[----:B------:R-:W0:Y:S01]  /*26d0*/  LDC.64 R104, c[0x0][0x2f8] ;  /* 0x0000be00ff687b82 */ /* 0x000e220000000a00 */
[----:B------:R-:W-:Y:S02]  /*26e0*/  @P1 F2FP.BF16.F32.PACK_AB R106, RZ, R106 ;  /* 0x0000006aff6a123e */ /* 0x000fe400000010ff */
[----:B------:R-:W-:Y:S02]  /*26f0*/  @P1 F2FP.BF16.F32.PACK_AB R141, RZ, R141 ;  /* 0x0000008dff8d123e */ /* 0x000fe400000010ff */
[----:B------:R-:W-:-:S02]  /*2700*/  @P1 PRMT R85, R85, 0x5410, R106 ;  /* 0x0000541055551816 */ /* 0x000fc4000000006a */
[----:B------:R-:W-:Y:S02]  /*2710*/  @P1 PRMT R84, R84, 0x5410, R141 ;  /* 0x0000541054541816 */ /* 0x000fe4000000008d */
[----:B------:R-:W-:Y:S01]  /*2720*/  @P1 PRMT R87, R87, 0x5410, R137 ;  /* 0x0000541057571816 */ /* 0x000fe20000000089 */
[----:B0-----:R-:W-:-:S05]  /*2730*/  IMAD.WIDE.U32 R104, R12, 0x10, R104 ;  /* 0x000000100c687825 */ /* 0x001fca00078e0068 */
[----:B------:R0:W-:Y:S02]  /*2740*/  STG.E.128 desc[UR4][R104.64], R100 ;  /* 0x0000006468007986 */ /* 0x0001e4000c101d04 */
[----:B0-----:R-:W-:-:S04]  /*2750*/  @P1 LEA R100, P0, R12, UR14, 0x4 ;  /* 0x0000000e0c641c11 */ /* 0x001fc8000f8020ff */
[----:B------:R-:W-:-:S05]  /*2760*/  @P1 LEA.HI.X R101, R12, UR15, RZ, 0x4, P0 ;  /* 0x0000000f0c651c11 */ /* 0x000fca00080f24ff */
[----:B------:R1:W-:Y:S04]  /*2770*/  @P1 STG.E.128 desc[UR4][R100.64], R84 ;  /* 0x0000005464001986 */ /* 0x0003e8000c101d04 */
.L_x_10:
[----:B------:R-:W-:Y:S05]  /*2780*/  BSYNC B1 ;  /* 0x0000000000017941 */ /* 0x000fea0003800000 */
.L_x_9:
[----:B01----:R-:W0:Y:S02]  /*2790*/  LDC.64 R100, c[0x0][0x210] ;  /* 0x00008400ff647b82 */ /* 0x003e240000000a00 */
[----:B0-----:R-:W-:-:S05]  /*27a0*/  IMAD R3, R100, 0x4, R3 ;  /* 0x0000000464037824 */ /* 0x001fca00078e0203 */
[----:B------:R-:W-:-:S13]  /*27b0*/  ISETP.GE.AND P0, PT, R3, R101, PT ;  /* 0x000000650300720c */ /* 0x000fda0003f06270 */
[----:B------:R-:W-:Y:S05]  /*27c0*/  @!P0 BRA `(.L_x_11) ;  /* 0xffffffdc00f08947 */ /* 0x000fea000383ffff */
.L_x_1:
[----:B------:R-:W-:Y:S05]  /*27d0*/  BSYNC B0 ;  /* 0x0000000000007941 */ /* 0x000fea0003800000 */
.L_x_0:
[----:B------:R-:W0:Y:S01]  /*27e0*/  S2R R21, SR_TID.X ;  /* 0x0000000000157919 */ /* 0x000e220000002100 */
[----:B------:R-:W-:Y:S01]  /*27f0*/  MOV R0, 0x400 ;  /* 0x0000040000007802 */ /* 0x000fe20000000f00 */
[----:B------:R-:W-:Y:S05]  /*2800*/  WARPSYNC.ALL ;  /* 0x0000000000007948 */ /* 0x000fea0003800000 */
[----:B------:R-:W1:Y:S01]  /*2810*/  S2R R3, SR_CgaCtaId ;  /* 0x0000000000037919 */ /* 0x000e620000008800 */
[----:B------:R-:W-:Y:S01]  /*2820*/  ULDC.64 UR16, c[0x0][0x2d8] ;  /* 0x0000b60000107ab9 */ /* 0x000fe20000000a00 */
[----:B------:R-:W-:Y:S01]  /*2830*/  ULDC.64 UR18, c[0x0][0x2e8] ;  /* 0x0000ba0000127ab9 */ /* 0x000fe20000000a00 */
[----:B------:R-:W-:Y:S01]  /*2840*/  ULDC.64 UR20, c[0x0][0x2e0] ;  /* 0x0000b80000147ab9 */ /* 0x000fe20000000a00 */
[----:B------:R-:W2:Y:S01]  /*2850*/  S2R R19, SR_CTAID.X ;  /* 0x0000000000137919 */ /* 0x000ea20000002500 */
[----:B------:R-:W-:Y:S01]  /*2860*/  BSSY B0, `(.L_x_12) ;  /* 0x00000c4000007945 */ /* 0x000fe20003800000 */
[----:B0----5:R-:W-:-:S02]  /*2870*/  SHF.R.U32.HI R4, RZ, 0x5, R21 ;  /* 0x00000005ff047819 */ /* 0x021fc40000011615 */
[----:B------:R-:W-:Y:S02]  /*2880*/  LOP3.LUT R5, R21, 0x1f, RZ, 0xc0, !PT ;  /* 0x0000001f15057812 */ /* 0x000fe400078ec0ff */
[----:B------:R-:W-:Y:S02]  /*2890*/  SHF.L.U32 R4, R4, 0x6, RZ ;  /* 0x0000000604047819 */ /* 0x000fe400000006ff */
[----:B-1----:R-:W-:Y:S02]  /*28a0*/  LEA R3, R3, R0, 0x18 ;  /* 0x0000000003037211 */ /* 0x002fe400078ec0ff */
[----:B------:R-:W-:-:S04]  /*28b0*/  LOP3.LUT R0, R4, 0xffffffc0, R5, 0xe2, !PT ;  /* 0xffffffc004007812 */ /* 0x000fc800078ee205 */
[-C--:B------:R-:W-:Y:S02]  /*28c0*/  LEA R4, R0, R3.reuse, 0x5 ;  /* 0x0000000300047211 */ /* 0x080fe400078e28ff */
[----:B------:R-:W-:-:S03]  /*28d0*/  LEA R0, R21, R3, 0x2 ;  /* 0x0000000315007211 */ /* 0x000fc600078e10ff */
[----:B------:R-:W-:Y:S04]  /*28e0*/  STS.128 [R4], R24 ;  /* 0x0000001804007388 */ /* 0x000fe80000000c00 */
[----:B------:R-:W-:Y:S04]  /*28f0*/  STS.128 [R4+0x10], R28 ;  /* 0x0000101c04007388 */ /* 0x000fe80000000c00 */
[----:B------:R2:W-:Y:S04]  /*2900*/  STS.128 [R4+0x400], R48 ;  /* 0x0004003004007388 */ /* 0x0005e80000000c00 */
[----:B------:R-:W-:Y:S01]  /*2910*/  STS.128 [R4+0x410], R52 ;  /* 0x0004103404007388 */ /* 0x000fe20000000c00 */
[----:B------:R-:W-:Y:S01]  /*2920*/  BAR.SYNC.DEFER_BLOCKING 0x0 ;  /* 0x0000000000007b1d */ /* 0x000fe20000010000 */
[----:B--2---:R-:W-:Y:S01]  /*2930*/  IMAD R48, R19, R2, RZ ;  /* 0x0000000213307224 */ /* 0x004fe200078e02ff */
[----:B------:R-:W-:-:S04]  /*2940*/  IADD3 R2, R2, 0x7f, -R21 ;  /* 0x0000007f02027810 */ /* 0x000fc80007ffe815 */
[C---:B------:R-:W-:Y:S02]  /*2950*/  LOP3.LUT P3, RZ, R2.reuse, 0xffffff80, RZ, 0xc0, !PT ;  /* 0xffffff8002ff7812 */ /* 0x040fe4000786c0ff */
[C---:B------:R-:W-:Y:S02]  /*2960*/  ISETP.GE.U32.AND P0, PT, R2.reuse, 0x100, PT ;  /* 0x000001000200780c */ /* 0x040fe40003f06070 */
[C---:B------:R-:W-:Y:S02]  /*2970*/  ISETP.GE.U32.AND P1, PT, R2.reuse, 0x180, PT ;  /* 0x000001800200780c */ /* 0x040fe40003f26070 */
[----:B------:R-:W-:Y:S02]  /*2980*/  ISETP.GE.U32.AND P2, PT, R2, 0x200, PT ;  /* 0x000002000200780c */ /* 0x000fe40003f46070 */
[----:B------:R-:W-:Y:S01]  /*2990*/  IADD3 R48, P4, R48, R21, RZ ;  /* 0x0000001530307210 */ /* 0x000fe20007f9e0ff */
[----:B------:R-:W0:Y:S04]  /*29a0*/  LDS R3, [R0] ;  /* 0x0000000000037984 */ /* 0x000e280000000800 */
[----:B------:R-:W1:Y:S04]  /*29b0*/  LDS R8, [R0+0x800] ;  /* 0x0008000000087984 */ /* 0x000e680000000800 */
[----:B------:R-:W2:Y:S04]  /*29c0*/  LDS R5, [R0+0x200] ;  /* 0x0002000000057984 */ /* 0x000ea80000000800 */
[----:B------:R-:W3:Y:S04]  /*29d0*/  LDS R10, [R0+0xa00] ;  /* 0x000a0000000a7984 */ /* 0x000ee80000000800 */
[----:B------:R-:W4:Y:S04]  /*29e0*/  LDS R6, [R0+0x400] ;  /* 0x0004000000067984 */ /* 0x000f280000000800 */
[----:B------:R-:W4:Y:S04]  /*29f0*/  LDS R9, [R0+0xc00] ;  /* 0x000c000000097984 */ /* 0x000f280000000800 */
[----:B------:R-:W4:Y:S04]  /*2a00*/  LDS R7, [R0+0x600] ;  /* 0x0006000000077984 */ /* 0x000f280000000800 */
[----:B------:R-:W4:Y:S04]  /*2a10*/  LDS R12, [R0+0xe00] ;  /* 0x000e0000000c7984 */ /* 0x000f280000000800 */
[----:B------:R-:W4:Y:S04]  /*2a20*/  LDS R14, [R0+0x1000] ;  /* 0x00100000000e7984 */ /* 0x000f280000000800 */
[----:B------:R-:W4:Y:S04]  /*2a30*/  LDS R16, [R0+0x1200] ;  /* 0x0012000000107984 */ /* 0x000f280000000800 */
[----:B------:R-:W4:Y:S01]  /*2a40*/  LDS R11, [R0+0x1400] ;  /* 0x00140000000b7984 */ /* 0x000f220000000800 */
[----:B0-----:R-:W-:-:S03]  /*2a50*/  FADD.FTZ R3, RZ, R3 ;  /* 0x00000003ff037221 */ /* 0x001fc60000010000 */
[----:B------:R-:W0:Y:S01]  /*2a60*/  LDS R18, [R0+0x1600] ;  /* 0x0016000000127984 */ /* 0x000e220000000800 */
[----:B-1----:R-:W-:-:S03]  /*2a70*/  FADD.FTZ R3, R3, R8 ;  /* 0x0000000803037221 */ /* 0x002fc60000010000 */
[----:B------:R-:W1:Y:S01]  /*2a80*/  LDS R20, [R0+0x1800] ;  /* 0x0018000000147984 */ /* 0x000e620000000800 */
[----:B--2---:R-:W-:-:S03]  /*2a90*/  FADD.FTZ R5, RZ, R5 ;  /* 0x00000005ff057221 */ /* 0x004fc60000010000 */
[----:B------:R-:W-:Y:S01]  /*2aa0*/  LDS R22, [R0+0x1a00] ;  /* 0x001a000000167984 */ /* 0x000fe20000000800 */
[----:B---3--:R-:W-:-:S03]  /*2ab0*/  FADD.FTZ R5, R5, R10 ;  /* 0x0000000a05057221 */ /* 0x008fc60000010000 */
[----:B------:R-:W2:Y:S01]  /*2ac0*/  LDS R15, [R0+0x1c00] ;  /* 0x001c0000000f7984 */ /* 0x000ea20000000800 */
[----:B----4-:R-:W-:-:S03]  /*2ad0*/  FADD.FTZ R6, RZ, R6 ;  /* 0x00000006ff067221 */ /* 0x010fc60000010000 */
[----:B------:R-:W3:Y:S01]  /*2ae0*/  LDS R17, [R0+0x1e00] ;  /* 0x001e000000117984 */ /* 0x000ee20000000800 */
[----:B------:R-:W-:Y:S01]  /*2af0*/  FADD.FTZ R6, R6, R9 ;  /* 0x0000000906067221 */ /* 0x000fe20000010000 */
[----:B------:R-:W-:Y:S01]  /*2b00*/  BAR.SYNC.DEFER_BLOCKING 0x0 ;  /* 0x0000000000007b1d */ /* 0x000fe20000010000 */
[----:B------:R-:W-:-:S04]  /*2b10*/  FADD.FTZ R7, RZ, R7 ;  /* 0x00000007ff077221 */ /* 0x000fc80000010000 */
[----:B------:R-:W-:Y:S01]  /*2b20*/  FADD.FTZ R7, R7, R12 ;  /* 0x0000000c07077221 */ /* 0x000fe20000010000 */
[----:B------:R-:W-:Y:S01]  /*2b30*/  FADD.FTZ R3, R3, R14 ;  /* 0x0000000e03037221 */ /* 0x000fe20000010000 */
[----:B------:R-:W-:Y:S01]  /*2b40*/  FADD.FTZ R5, R5, R16 ;  /* 0x0000001005057221 */ /* 0x000fe20000010000 */
[----:B------:R-:W-:Y:S01]  /*2b50*/  FADD.FTZ R6, R6, R11 ;  /* 0x0000000b06067221 */ /* 0x000fe20000010000 */
[----:B0-----:R-:W-:Y:S01]  /*2b60*/  FADD.FTZ R2, R7, R18 ;  /* 0x0000001207027221 */ /* 0x001fe20000010000 */
[----:B------:R-:W-:Y:S01]  /*2b70*/  STS.128 [R4], R40 ;  /* 0x0000002804007388 */ /* 0x000fe20000000c00 */
[----:B-1----:R-:W-:-:S03]  /*2b80*/  FADD.FTZ R11, R3, R20 ;  /* 0x00000014030b7221 */ /* 0x002fc60000010000 */
[----:B------:R-:W-:Y:S04]  /*2b90*/  STS.128 [R4+0x10], R44 ;  /* 0x0000102c04007388 */ /* 0x000fe80000000c00 */
[----:B------:R-:W-:Y:S01]  /*2ba0*/  STS.128 [R4+0x400], R32 ;  /* 0x0004002004007388 */ /* 0x000fe20000000c00 */
[----:B--2---:R-:W-:-:S03]  /*2bb0*/  FADD.FTZ R3, R6, R15 ;  /* 0x0000000f06037221 */ /* 0x004fc60000010000 */
[----:B------:R-:W-:Y:S01]  /*2bc0*/  STS.128 [R4+0x410], R36 ;  /* 0x0004102404007388 */ /* 0x000fe20000000c00 */
[----:B---3--:R-:W-:Y:S01]  /*2bd0*/  FADD.FTZ R2, R2, R17 ;  /* 0x0000001102027221 */ /* 0x008fe20000010000 */
[----:B------:R-:W-:Y:S06]  /*2be0*/  BAR.SYNC.DEFER_BLOCKING 0x0 ;  /* 0x0000000000007b1d */ /* 0x000fec0000010000 */
[----:B------:R-:W0:Y:S04]  /*2bf0*/  LDS R13, [R0] ;  /* 0x00000000000d7984 */ /* 0x000e280000000800 */
[----:B------:R-:W1:Y:S04]  /*2c00*/  LDS R24, [R0+0x800] ;  /* 0x0008000000187984 */ /* 0x000e680000000800 */
[----:B------:R-:W-:Y:S04]  /*2c10*/  LDS R8, [R0+0xa00] ;  /* 0x000a000000087984 */ /* 0x000fe80000000800 */
[----:B------:R-:W2:Y:S04]  /*2c20*/  LDS R6, [R0+0x400] ;  /* 0x0004000000067984 */ /* 0x000ea80000000800 */
[----:B------:R-:W3:Y:S04]  /*2c30*/  LDS R9, [R0+0xc00] ;  /* 0x000c000000097984 */ /* 0x000ee80000000800 */
[----:B------:R-:W-:Y:S04]  /*2c40*/  LDS R10, [R0+0xe00] ;  /* 0x000e0000000a7984 */ /* 0x000fe80000000800 */
[----:B------:R-:W4:Y:S04]  /*2c50*/  LDS R15, [R0+0x1000] ;  /* 0x00100000000f7984 */ /* 0x000f280000000800 */
[----:B------:R-:W-:Y:S04]  /*2c60*/  LDS R12, [R0+0x1200] ;  /* 0x00120000000c7984 */ /* 0x000fe80000000800 */
[----:B------:R-:W4:Y:S04]  /*2c70*/  LDS R17, [R0+0x1400] ;  /* 0x0014000000117984 */ /* 0x000f280000000800 */
[----:B------:R-:W-:Y:S01]  /*2c80*/  LDS R14, [R0+0x1600] ;  /* 0x00160000000e7984 */ /* 0x000fe20000000800 */
[----:B0-----:R-:W-:Y:S01]  /*2c90*/  FADD.FTZ R7, RZ, R13 ;  /* 0x0000000dff077221 */ /* 0x001fe20000010000 */
[----:B------:R-:W-:-:S02]  /*2ca0*/  FADD.FTZ R13, R5, R22 ;  /* 0x00000016050d7221 */ /* 0x000fc40000010000 */
[----:B------:R-:W0:Y:S01]  /*2cb0*/  LDS R16, [R0+0x1800] ;  /* 0x0018000000107984 */ /* 0x000e220000000800 */
[----:B-1----:R-:W-:-:S03]  /*2cc0*/  FADD.FTZ R24, R7, R24 ;  /* 0x0000001807187221 */ /* 0x002fc60000010000 */
[----:B------:R-:W1:Y:S04]  /*2cd0*/  LDS R5, [R0+0x200] ;  /* 0x0002000000057984 */ /* 0x000e680000000800 */
[----:B------:R-:W1:Y:S01]  /*2ce0*/  LDS R7, [R0+0x600] ;  /* 0x0006000000077984 */ /* 0x000e620000000800 */
[----:B--2---:R-:W-:-:S03]  /*2cf0*/  FADD.FTZ R6, RZ, R6 ;  /* 0x00000006ff067221 */ /* 0x004fc60000010000 */
[----:B------:R-:W2:Y:S01]  /*2d00*/  LDS R18, [R0+0x1a00] ;  /* 0x001a000000127984 */ /* 0x000ea20000000800 */
[----:B---3--:R-:W-:-:S03]  /*2d10*/  FADD.FTZ R6, R6, R9 ;  /* 0x0000000906067221 */ /* 0x008fc60000010000 */
[----:B------:R-:W3:Y:S04]  /*2d20*/  LDS R19, [R0+0x1c00] ;  /* 0x001c000000137984 */ /* 0x000ee80000000800 */
[----:B------:R-:W3:Y:S01]  /*2d30*/  LDS R20, [R0+0x1e00] ;  /* 0x001e000000147984 */ /* 0x000ee20000000800 */
[----:B----4-:R-:W-:Y:S01]  /*2d40*/  FADD.FTZ R15, R24, R15 ;  /* 0x0000000f180f7221 */ /* 0x010fe20000010000 */
[----:B------:R-:W-:Y:S01]  /*2d50*/  BAR.SYNC.DEFER_BLOCKING 0x0 ;  /* 0x0000000000007b1d */ /* 0x000fe20000010000 */
[----:B------:R-:W-:Y:S02]  /*2d60*/  FADD.FTZ R6, R6, R17 ;  /* 0x0000001106067221 */ /* 0x000fe40000010000 */
[----:B0-----:R-:W-:Y:S01]  /*2d70*/  FADD.FTZ R15, R15, R16 ;  /* 0x000000100f0f7221 */ /* 0x001fe20000010000 */
[----:B-1----:R-:W-:-:S02]  /*2d80*/  FADD.FTZ R5, RZ, R5 ;  /* 0x00000005ff057221 */ /* 0x002fc40000010000 */
[----:B------:R-:W-:Y:S02]  /*2d90*/  STS.128 [R4], R88 ;  /* 0x0000005804007388 */ /* 0x000fe40000000c00 */
[----:B------:R-:W-:Y:S01]  /*2da0*/  FADD.FTZ R5, R5, R8 ;  /* 0x0000000805057221 */ /* 0x000fe20000010000 */
[----:B------:R-:W-:Y:S01]  /*2db0*/  FADD.FTZ R7, RZ, R7 ;  /* 0x00000007ff077221 */ /* 0x000fe20000010000 */
[----:B------:R-:W-:Y:S02]  /*2dc0*/  STS.128 [R4+0x10], R92 ;  /* 0x0000105c04007388 */ /* 0x000fe40000000c00 */
[----:B------:R-:W-:Y:S01]  /*2dd0*/  FADD.FTZ R5, R5, R12 ;  /* 0x0000000c05057221 */ /* 0x000fe20000010000 */
[----:B------:R-:W-:Y:S01]  /*2de0*/  FADD.FTZ R7, R7, R10 ;  /* 0x0000000a07077221 */ /* 0x000fe20000010000 */
[----:B------:R-:W-:Y:S02]  /*2df0*/  STS.128 [R4+0x400], R76 ;  /* 0x0004004c04007388 */ /* 0x000fe40000000c00 */
[----:B--2---:R-:W-:Y:S01]  /*2e00*/  FADD.FTZ R17, R5, R18 ;  /* 0x0000001205117221 */ /* 0x004fe20000010000 */
[----:B------:R-:W-:Y:S01]  /*2e10*/  FADD.FTZ R7, R7, R14 ;  /* 0x0000000e07077221 */ /* 0x000fe20000010000 */
[----:B---3--:R-:W-:Y:S01]  /*2e20*/  FADD.FTZ R19, R6, R19 ;  /* 0x0000001306137221 */ /* 0x008fe20000010000 */
[----:B------:R-:W-:Y:S01]  /*2e30*/  STS.128 [R4+0x410], R80 ;  /* 0x0004105004007388 */ /* 0x000fe20000000c00 */
[----:B------:R-:W-:Y:S01]  /*2e40*/  SHF.L.U32 R6, R48, 0x2, RZ ;  /* 0x0000000230067819 */ /* 0x000fe200000006ff */
[----:B------:R-:W-:Y:S01]  /*2e50*/  FADD.FTZ R21, R7, R20 ;  /* 0x0000001407157221 */ /* 0x000fe20000010000 */
[----:B------:R-:W-:Y:S06]  /*2e60*/  BAR.SYNC.DEFER_BLOCKING 0x0 ;  /* 0x0000000000007b1d */ /* 0x000fec0000010000 */
        /* <DEDUP_REMOVED lines=16> */
[----:B------:R-:W2:Y:S01]  /*2f70*/  LDS R36, [R0+0x1a00] ;  /* 0x001a000000247984 */ /* 0x000ea20000000800 */
[----:B---3--:R-:W-:-:S03]  /*2f80*/  FADD.FTZ R23, R23, R28 ;  /* 0x0000001c17177221 */ /* 0x008fc60000010000 */
[----:B------:R-:W3:Y:S01]  /*2f90*/  LDS R38, [R0+0x1c00] ;  /* 0x001c000000267984 */ /* 0x000ee20000000800 */
[----:B----4-:R-:W-:-:S03]  /*2fa0*/  FADD.FTZ R25, RZ, R25 ;  /* 0x00000019ff197221 */ /* 0x010fc60000010000 */
[----:B------:R-:W4:Y:S01]  /*2fb0*/  LDS R37, [R0+0x1e00] ;  /* 0x001e000000257984 */ /* 0x000f220000000800 */
[----:B------:R-:W-:Y:S01]  /*2fc0*/  FADD.FTZ R25, R25, R30 ;  /* 0x0000001e19197221 */ /* 0x000fe20000010000 */
[----:B------:R-:W-:Y:S01]  /*2fd0*/  BAR.SYNC.DEFER_BLOCKING 0x0 ;  /* 0x0000000000007b1d */ /* 0x000fe20000010000 */
[----:B------:R-:W-:-:S04]  /*2fe0*/  FADD.FTZ R26, RZ, R26 ;  /* 0x0000001aff1a7221 */ /* 0x000fc80000010000 */
[----:B------:R-:W-:Y:S01]  /*2ff0*/  FADD.FTZ R26, R26, R29 ;  /* 0x0000001d1a1a7221 */ /* 0x000fe20000010000 */
[----:B------:R-:W-:Y:S01]  /*3000*/  FADD.FTZ R22, R22, R31 ;  /* 0x0000001f16167221 */ /* 0x000fe20000010000 */
[----:B------:R-:W-:Y:S02]  /*3010*/  IMAD.X R31, RZ, RZ, RZ, P4 ;  /* 0x000000ffff1f7224 */ /* 0x000fe400020e06ff */
[----:B------:R-:W-:-:S03]  /*3020*/  FADD.FTZ R23, R23, R32 ;  /* 0x0000002017177221 */ /* 0x000fc60000010000 */
[----:B------:R-:W-:Y:S01]  /*3030*/  SHF.L.U64.HI R31, R48, 0x2, R31 ;  /* 0x00000002301f7819 */ /* 0x000fe2000001021f */
[----:B------:R-:W-:Y:S01]  /*3040*/  FADD.FTZ R25, R25, R34 ;  /* 0x0000002219197221 */ /* 0x000fe20000010000 */
[----:B0-----:R-:W-:Y:S01]  /*3050*/  FADD.FTZ R26, R26, R33 ;  /* 0x000000211a1a7221 */ /* 0x001fe20000010000 */
[----:B------:R-:W-:Y:S01]  /*3060*/  STS.128 [R4], R68 ;  /* 0x0000004404007388 */ /* 0x000fe20000000c00 */
[----:B-1----:R-:W-:Y:S01]  /*3070*/  FADD.FTZ R35, R22, R35 ;  /* 0x0000002316237221 */ /* 0x002fe20000010000 */
[----:B------:R-:W-:Y:S02]  /*3080*/  IADD3 R22, P4, R6, UR16, RZ ;  /* 0x0000001006167c10 */ /* 0x000fe4000ff9e0ff */
[----:B------:R-:W-:Y:S01]  /*3090*/  STS.128 [R4+0x10], R72 ;  /* 0x0000104804007388 */ /* 0x000fe20000000c00 */
[----:B--2---:R-:W-:-:S03]  /*30a0*/  FADD.FTZ R23, R23, R36 ;  /* 0x0000002417177221 */ /* 0x004fc60000010000 */
[----:B------:R-:W-:Y:S01]  /*30b0*/  STS.128 [R4+0x400], R60 ;  /* 0x0004003c04007388 */ /* 0x000fe20000000c00 */
[----:B---3--:R-:W-:-:S03]  /*30c0*/  FADD.FTZ R25, R25, R38 ;  /* 0x0000002619197221 */ /* 0x008fc60000010000 */
[----:B------:R-:W-:Y:S01]  /*30d0*/  STS.128 [R4+0x410], R64 ;  /* 0x0004104004007388 */ /* 0x000fe20000000c00 */
[----:B----4-:R-:W-:Y:S01]  /*30e0*/  FADD.FTZ R37, R26, R37 ;  /* 0x000000251a257221 */ /* 0x010fe20000010000 */
[----:B------:R-:W-:Y:S06]  /*30f0*/  BAR.SYNC.DEFER_BLOCKING 0x0 ;  /* 0x0000000000007b1d */ /* 0x000fec0000010000 */
[----:B------:R-:W0:Y:S04]  /*3100*/  LDS R8, [R0+0x200] ;  /* 0x0002000000087984 */ /* 0x000e280000000800 */
[----:B------:R-:W1:Y:S04]  /*3110*/  LDS R39, [R0] ;  /* 0x0000000000277984 */ /* 0x000e680000000800 */
        /* <DEDUP_REMOVED lines=11> */
[----:B-1----:R-:W-:-:S03]  /*31d0*/  FADD.FTZ R39, RZ, R39 ;  /* 0x00000027ff277221 */ /* 0x002fc60000010000 */
[----:B------:R-:W1:Y:S01]  /*31e0*/  LDS R5, [R0+0x1800] ;  /* 0x0018000000057984 */ /* 0x000e620000000800 */
[----:B--2---:R-:W-:Y:S01]  /*31f0*/  FADD.FTZ R9, RZ, R9 ;  /* 0x00000009ff097221 */ /* 0x004fe20000010000 */
[----:B---3--:R-:W-:Y:S01]  /*3200*/  FADD.FTZ R8, R8, R41 ;  /* 0x0000002908087221 */ /* 0x008fe20000010000 */
[----:B------:R-:W-:Y:S01]  /*3210*/  IADD3.X R41, R31, UR17, RZ, P4, !PT ;  /* 0x000000111f297c10 */ /* 0x000fe2000a7fe4ff */
[----:B------:R-:W-:Y:S01]  /*3220*/  ULDC.64 UR16, c[0x0][0x2d0] ;  /* 0x0000b40000107ab9 */ /* 0x000fe20000000a00 */
[----:B------:R-:W2:Y:S01]  /*3230*/  LDS R16, [R0+0x1a00] ;  /* 0x001a000000107984 */ /* 0x000ea20000000800 */
[----:B----4-:R-:W-:Y:S01]  /*3240*/  FADD.FTZ R39, R39, R40 ;  /* 0x0000002827277221 */ /* 0x010fe20000010000 */
[C---:B------:R-:W-:Y:S02]  /*3250*/  IADD3 R20, P4, R6.reuse, UR16, RZ ;  /* 0x0000001006147c10 */ /* 0x040fe4000ff9e0ff */
[----:B------:R-:W3:Y:S01]  /*3260*/  LDS R18, [R0+0x1c00] ;  /* 0x001c000000127984 */ /* 0x000ee20000000800 */
[----:B------:R-:W-:Y:S01]  /*3270*/  FADD.FTZ R9, R9, R10 ;  /* 0x0000000a09097221 */ /* 0x000fe20000010000 */
[----:B------:R-:W-:-:S02]  /*3280*/  IADD3 R10, P5, R6, UR18, RZ ;  /* 0x00000012060a7c10 */ /* 0x000fc4000ffbe0ff */
[----:B------:R4:W2:Y:S01]  /*3290*/  LDS R29, [R0+0x1e00] ;  /* 0x001e0000001d7984 */ /* 0x0008a20000000800 */
[----:B------:R-:W-:Y:S01]  /*32a0*/  FADD.FTZ R4, RZ, R4 ;  /* 0x00000004ff047221 */ /* 0x000fe20000010000 */
[----:B------:R-:W-:Y:S01]  /*32b0*/  IADD3.X R33, R31, UR19, RZ, P5, !PT ;  /* 0x000000131f217c10 */ /* 0x000fe2000affe4ff */
[----:B------:R-:W-:Y:S01]  /*32c0*/  FADD.FTZ R12, R39, R12 ;  /* 0x0000000c270c7221 */ /* 0x000fe20000010000 */
[----:B------:R-:W-:Y:S02]  /*32d0*/  IADD3.X R39, R31, UR17, RZ, P4, !PT ;  /* 0x000000111f277c10 */ /* 0x000fe4000a7fe4ff */
[----:B----4-:R-:W-:Y:S01]  /*32e0*/  IADD3 R0, P6, R6, UR20, RZ ;  /* 0x0000001406007c10 */ /* 0x010fe2000ffde0ff */
[----:B------:R-:W-:-:S03]  /*32f0*/  FADD.FTZ R4, R4, R43 ;  /* 0x0000002b04047221 */ /* 0x000fc60000010000 */
[----:B------:R-:W-:Y:S01]  /*3300*/  IADD3.X R31, R31, UR21, RZ, P6, !PT ;  /* 0x000000151f1f7c10 */ /* 0x000fe2000b7fe4ff */
[----:B------:R-:W-:Y:S01]  /*3310*/  FADD.FTZ R45, R8, R45 ;  /* 0x0000002d082d7221 */ /* 0x000fe20000010000 */
[----:B------:R-:W-:Y:S01]  /*3320*/  FADD.FTZ R47, R4, R47 ;  /* 0x0000002f042f7221 */ /* 0x000fe20000010000 */
[----:B0-----:R-:W-:Y:S01]  /*3330*/  FADD.FTZ R14, R9, R14 ;  /* 0x0000000e090e7221 */ /* 0x001fe20000010000 */
[----:B-1----:R-:W-:Y:S01]  /*3340*/  FADD.FTZ R27, R12, R5 ;  /* 0x000000050c1b7221 */ /* 0x002fe20000010000 */
[----:B------:R-:W-:Y:S06]  /*3350*/  @!P3 BRA `(.L_x_13) ;  /* 0x000000000050b947 */ /* 0x000fec0003800000 */
[----:B------:R-:W-:Y:S01]  /*3360*/  MOV R4, R22 ;  /* 0x0000001600047202 */ /* 0x000fe20000000f00 */
[----:B------:R-:W-:Y:S01]  /*3370*/  IMAD.MOV.U32 R6, RZ, RZ, R20 ;  /* 0x000000ffff067224 */ /* 0x000fe200078e0014 */
[----:B------:R-:W-:Y:S02]  /*3380*/  MOV R5, R41 ;  /* 0x0000002900057202 */ /* 0x000fe40000000f00 */
[----:B------:R-:W-:Y:S02]  /*3390*/  MOV R7, R39 ;  /* 0x0000002700077202 */ /* 0x000fe40000000f00 */
[----:B------:R-:W-:Y:S01]  /*33a0*/  MOV R8, R10 ;  /* 0x0000000a00087202 */ /* 0x000fe20000000f00 */
[----:B------:R0:W-:Y:S01]  /*33b0*/  STG.E desc[UR4][R4.64], R15 ;  /* 0x0000000f04007986 */ /* 0x0001e2000c101904 */
[----:B------:R-:W-:Y:S02]  /*33c0*/  MOV R9, R33 ;  /* 0x0000002100097202 */ /* 0x000fe40000000f00 */
[----:B------:R-:W-:Y:S01]  /*33d0*/  IADD3 R10, P5, R10, 0x200, RZ ;  /* 0x000002000a0a7810 */ /* 0x000fe20007fbe0ff */
[----:B------:R1:W-:Y:S01]  /*33e0*/  STG.E desc[UR4][R6.64], R11 ;  /* 0x0000000b06007986 */ /* 0x0003e2000c101904 */
[----:B------:R-:W-:-:S02]  /*33f0*/  IADD3 R22, P3, R22, 0x200, RZ ;  /* 0x0000020016167810 */ /* 0x000fc40007f7e0ff */
[----:B------:R-:W-:Y:S01]  /*3400*/  IADD3 R20, P4, R20, 0x200, RZ ;  /* 0x0000020014147810 */ /* 0x000fe20007f9e0ff */
[----:B------:R1:W-:Y:S01]  /*3410*/  STG.E desc[UR4][R8.64], R27 ;  /* 0x0000001b08007986 */ /* 0x0003e2000c101904 */
[----:B------:R-:W-:Y:S01]  /*3420*/  IADD3.X R41, RZ, R41, RZ, P3, !PT ;  /* 0x00000029ff297210 */ /* 0x000fe20001ffe4ff */
[----:B------:R-:W-:Y:S01]  /*3430*/  IMAD.X R33, RZ, RZ, R33, P5 ;  /* 0x000000ffff217224 */ /* 0x000fe200028e0621 */
[----:B------:R-:W-:Y:S01]  /*3440*/  IADD3.X R39, RZ, R39, RZ, P4, !PT ;  /* 0x00000027ff277210 */ /* 0x000fe200027fe4ff */
[----:B0-----:R-:W-:Y:S01]  /*3450*/  IMAD.MOV.U32 R4, RZ, RZ, R0 ;  /* 0x000000ffff047224 */ /* 0x001fe200078e0000 */
[----:B------:R-:W-:Y:S02]  /*3460*/  MOV R5, R31 ;  /* 0x0000001f00057202 */ /* 0x000fe40000000f00 */
[----:B------:R-:W-:-:S03]  /*3470*/  IADD3 R0, P6, R0, 0x200, RZ ;  /* 0x0000020000007810 */ /* 0x000fc60007fde0ff */
[----:B------:R1:W-:Y:S01]  /*3480*/  STG.E desc[UR4][R4.64], R35 ;  /* 0x0000002304007986 */ /* 0x0003e2000c101904 */
[----:B------:R-:W-:-:S09]  /*3490*/  IADD3.X R31, RZ, R31, RZ, P6, !PT ;  /* 0x0000001fff1f7210 */ /* 0x000fd200037fe4ff */
.L_x_13:
[----:B------:R-:W-:Y:S05]  /*34a0*/  BSYNC B0 ;  /* 0x0000000000007941 */ /* 0x000fea0003800000 */
.L_x_12:
[----:B------:R-:W-:Y:S01]  /*34b0*/  BSSY B0, `(.L_x_14) ;  /* 0x0000017000007945 */ /* 0x000fe20003800000 */
[----:B--2---:R-:W-:-:S03]  /*34c0*/  FADD.FTZ R45, R45, R16 ;  /* 0x000000102d2d7221 */ /* 0x004fc60000010000 */
[----:B------:R-:W-:Y:S05]  /*34d0*/  @!P0 BRA `(.L_x_15) ;  /* 0x0000000000508947 */ /* 0x000fea0003800000 */
[----:B-1----:R-:W-:Y:S01]  /*34e0*/  MOV R4, R22 ;  /* 0x0000001600047202 */ /* 0x002fe20000000f00 */
        /* <DEDUP_REMOVED lines=19> */
.L_x_15:
[----:B------:R-:W-:Y:S05]  /*3620*/  BSYNC B0 ;  /* 0x0000000000007941 */ /* 0x000fea0003800000 */
.L_x_14:
[----:B------:R-:W-:Y:S01]  /*3630*/  BSSY B0, `(.L_x_16) ;  /* 0x0000017000007945 */ /* 0x000fe20003800000 */
[----:B---3--:R-:W-:-:S03]  /*3640*/  FADD.FTZ R47, R47, R18 ;  /* 0x000000122f2f7221 */ /* 0x008fc60000010000 */
[----:B------:R-:W-:Y:S05]  /*3650*/  @!P1 BRA `(.L_x_17) ;  /* 0x0000000000509947 */ /* 0x000fea0003800000 */
[----:B-12---:R-:W-:Y:S01]  /*3660*/  MOV R4, R22 ;  /* 0x0000001600047202 */ /* 0x006fe20000000f00 */
        /* <DEDUP_REMOVED lines=19> */
.L_x_17:
[----:B------:R-:W-:Y:S05]  /*37a0*/  BSYNC B0 ;  /* 0x0000000000007941 */ /* 0x000fea0003800000 */
.L_x_16:
[----:B-123--:R-:W-:Y:S02]  /*37b0*/  MOV R4, R22 ;  /* 0x0000001600047202 */ /* 0x00efe40000000f00 */
[----:B------:R-:W-:Y:S01]  /*37c0*/  MOV R5, R41 ;  /* 0x0000002900057202 */ /* 0x000fe20000000f00 */
[----:B------:R-:W-:Y:S06]  /*37d0*/  @!P2 EXIT ;  /* 0x000000000000a94d */ /* 0x000fec0003800000 */
[----:B------:R0:W-:Y:S01]  /*37e0*/  STG.E desc[UR4][R4.64], R21 ;  /* 0x0000001504007986 */ /* 0x0001e2000c101904 */
[----:B------:R-:W-:Y:S01]  /*37f0*/  FADD.FTZ R29, R14, R29 ;  /* 0x0000001d0e1d7221 */ /* 0x000fe20000010000 */
[----:B------:R-:W-:Y:S01]  /*3800*/  MOV R3, R33 ;  /* 0x0000002100037202 */ /* 0x000fe20000000f00 */
[----:B0-----:R-:W-:Y:S01]  /*3810*/  IMAD.MOV.U32 R4, RZ, RZ, R20 ;  /* 0x000000ffff047224 */ /* 0x001fe200078e0014 */
[----:B------:R-:W-:-:S05]  /*3820*/  MOV R5, R39 ;  /* 0x0000002700057202 */ /* 0x000fca0000000f00 */
[----:B------:R0:W-:Y:S02]  /*3830*/  STG.E desc[UR4][R4.64], R2 ;  /* 0x0000000204007986 */ /* 0x0001e4000c101904 */
[----:B0-----:R-:W-:Y:S01]  /*3840*/  MOV R2, R10 ;  /* 0x0000000a00027202 */ /* 0x001fe20000000f00 */
[----:B------:R-:W-:Y:S01]  /*3850*/  IMAD.MOV.U32 R4, RZ, RZ, R0 ;  /* 0x000000ffff047224 */ /* 0x000fe200078e0000 */
[----:B------:R-:W-:-:S03]  /*3860*/  MOV R5, R31 ;  /* 0x0000001f00057202 */ /* 0x000fc60000000f00 */
[----:B------:R-:W-:Y:S04]  /*3870*/  STG.E desc[UR4][R2.64], R29 ;  /* 0x0000001d02007986 */ /* 0x000fe8000c101904 */
[----:B------:R-:W-:Y:S01]  /*3880*/  STG.E desc[UR4][R4.64], R37 ;  /* 0x0000002504007986 */ /* 0x000fe2000c101904 */
[----:B------:R-:W-:Y:S05]  /*3890*/  EXIT ;  /* 0x000000000000794d */ /* 0x000fea0003800000 */
.L_x_6:
[----:B------:R-:W-:Y:S01]  /*38a0*/  HFMA2.MMA R163, -RZ, RZ, 0, 5.9604644775390625e-08 ;  /* 0x00000001ffa37435 */ /* 0x000fe200000001ff */
[----:B------:R-:W-:Y:S01]  /*38b0*/  BSSY B1, `(.L_x_18) ;  /* 0x0000007000017945 */ /* 0x000fe20003800000 */
[----:B------:R-:W-:Y:S01]  /*38c0*/  MOV R162, R151 ;  /* 0x0000009700a27202 */ /* 0x000fe20000000f00 */
[----:B------:R-:W-:Y:S01]  /*38d0*/  IMAD.MOV.U32 R165, RZ, RZ, 0x1f ;  /* 0x0000001fffa57424 */ /* 0x000fe200078e00ff */
[----:B-----5:R-:W-:-:S07]  /*38e0*/  MOV R141, 0xffffffff ;  /* 0xffffffff008d7802 */ /* 0x020fce0000000f00 */
[----:B------:R-:W-:Y:S05]  /*38f0*/  WARPSYNC.COLLECTIVE R141, `(.L_x_19) ;  /* 0x000000008d087348 */ /* 0x000fea0003c00000 */
[----:B------:R0:W1:Y:S02]  /*3900*/  SHFL.BFLY P0, R153, R162, R163, R165 ;  /* 0x0c0000a3a2997389 */ /* 0x00006400000000a5 */
[----:B01----:R-:W-:Y:S01]  /*3910*/  ENDCOLLECTIVE ;  /* 0x000000000000791b */ /* 0x003fe20003800000 */
.L_x_19:
[----:B------:R-:W-:Y:S05]  /*3920*/  BSYNC B1 ;  /* 0x0000000000017941 */ /* 0x000fea0003800000 */
.L_x_18:
[----:B------:R-:W-:Y:S01]  /*3930*/  HFMA2.MMA R165, -RZ, RZ, 0, 1.847743988037109375e-06 ;  /* 0x0000001fffa57435 */ /* 0x000fe200000001ff */
[----:B------:R-:W-:Y:S01]  /*3940*/  MOV R162, R152 ;  /* 0x0000009800a27202 */ /* 0x000fe20000000f00 */
[----:B------:R-:W-:Y:S01]  /*3950*/  IMAD.MOV.U32 R163, RZ, RZ, 0x1 ;  /* 0x00000001ffa37424 */ /* 0x000fe200078e00ff */
[----:B------:R-:W-:Y:S02]  /*3960*/  MOV R141, 0xffffffff ;  /* 0xffffffff008d7802 */ /* 0x000fe40000000f00 */
[----:B------:R-:W-:-:S07]  /*3970*/  MOV R100, R153 ;  /* 0x0000009900647202 */ /* 0x000fce0000000f00 */
[----:B------:R-:W-:Y:S05]  /*3980*/  WARPSYNC.COLLECTIVE R141, `(.L_x_20) ;  /* 0x000000008d087348 */ /* 0x000fea0003c00000 */
[----:B------:R0:W1:Y:S02]  /*3990*/  SHFL.BFLY P0, R153, R162, R163, R165 ;  /* 0x0c0000a3a2997389 */ /* 0x00006400000000a5 */
[----:B01----:R-:W-:Y:S01]  /*39a0*/  ENDCOLLECTIVE ;  /* 0x000000000000791b */ /* 0x003fe20003800000 */
.L_x_20:
[----:B------:R-:W-:Y:S01]  /*39b0*/  FADD.FTZ R100, R100, R151 ;  /* 0x0000009764647221 */ /* 0x000fe20000010000 */
[----:B------:R-:W-:-:S03]  /*39c0*/  HFMA2.MMA R163, -RZ, RZ, 0, 1.1920928955078125e-07 ;  /* 0x00000002ffa37435 */ /* 0x000fc600000001ff */
[----:B------:R-:W-:Y:S01]  /*39d0*/  IMAD.MOV.U32 R162, RZ, RZ, R100 ;  /* 0x000000ffffa27224 */ /* 0x000fe200078e0064 */
[----:B------:R-:W-:-:S07]  /*39e0*/  MOV R101, R153 ;  /* 0x0000009900657202 */ /* 0x000fce0000000f00 */
[----:B------:R-:W-:Y:S05]  /*39f0*/  WARPSYNC.COLLECTIVE R141, `(.L_x_21) ;  /* 0x000000008d087348 */ /* 0x000fea0003c00000 */
[----:B------:R0:W1:Y:S02]  /*3a00*/  SHFL.BFLY P0, R153, R162, R163, R165 ;  /* 0x0c0000a3a2997389 */ /* 0x00006400000000a5 */
[----:B01----:R-:W-:Y:S01]  /*3a10*/  ENDCOLLECTIVE ;  /* 0x000000000000791b */ /* 0x003fe20003800000 */
.L_x_21:
[----:B------:R-:W-:-:S05]  /*3a20*/  FADD.FTZ R101, R101, R152 ;  /* 0x0000009865657221 */ /* 0x000fca0000010000 */
[----:B------:R-:W-:Y:S02]  /*3a30*/  MOV R162, R101 ;  /* 0x0000006500a27202 */ /* 0x000fe40000000f00 */
[----:B------:R-:W-:-:S07]  /*3a40*/  MOV R103, R153 ;  /* 0x0000009900677202 */ /* 0x000fce0000000f00 */
[----:B------:R-:W-:Y:S05]  /*3a50*/  WARPSYNC.COLLECTIVE R141, `(.L_x_22) ;  /* 0x000000008d087348 */ /* 0x000fea0003c00000 */
[----:B------:R0:W1:Y:S02]  /*3a60*/  SHFL.BFLY P0, R153, R162, R163, R165 ;  /* 0x0c0000a3a2997389 */ /* 0x00006400000000a5 */
[----:B01----:R-:W-:Y:S01]  /*3a70*/  ENDCOLLECTIVE ;  /* 0x000000000000791b */ /* 0x003fe20003800000 */
.L_x_22:
[----:B------:R-:W-:Y:S01]  /*3a80*/  FADD.FTZ R103, R100, R103 ;  /* 0x0000006764677221 */ /* 0x000fe20000010000 */
[----:B------:R-:W-:-:S04]  /*3a90*/  HFMA2.MMA R163, -RZ, RZ, 0, 2.384185791015625e-07 ;  /* 0x00000004ffa37435 */ /* 0x000fc800000001ff */
[----:B------:R-:W-:Y:S01]  /*3aa0*/  MOV R162, R103 ;  /* 0x0000006700a27202 */ /* 0x000fe20000000f00 */
[----:B------:R-:W-:-:S07]  /*3ab0*/  IMAD.MOV.U32 R102, RZ, RZ, R153 ;  /* 0x000000ffff667224 */ /* 0x000fce00078e0099 */
[----:B------:R-:W-:Y:S05]  /*3ac0*/  WARPSYNC.COLLECTIVE R141, `(.L_x_23) ;  /* 0x000000008d087348 */ /* 0x000fea0003c00000 */
[----:B------:R0:W1:Y:S02]  /*3ad0*/  SHFL.BFLY P0, R153, R162, R163, R165 ;  /* 0x0c0000a3a2997389 */ /* 0x00006400000000a5 */
[----:B01----:R-:W-:Y:S01]  /*3ae0*/  ENDCOLLECTIVE ;  /* 0x000000000000791b */ /* 0x003fe20003800000 */
.L_x_23:
[----:B------:R-:W-:-:S04]  /*3af0*/  FADD.FTZ R102, R101, R102 ;  /* 0x0000006665667221 */ /* 0x000fc80000010000 */
[----:B------:R-:W-:Y:S01]  /*3b00*/  IMAD.MOV.U32 R162, RZ, RZ, R102 ;  /* 0x000000ffffa27224 */ /* 0x000fe200078e0066 */
[----:B------:R-:W-:-:S07]  /*3b10*/  MOV R104, R153 ;  /* 0x0000009900687202 */ /* 0x000fce0000000f00 */
[----:B------:R-:W-:Y:S05]  /*3b20*/  WARPSYNC.COLLECTIVE R141, `(.L_x_24) ;  /* 0x000000008d087348 */ /* 0x000fea0003c00000 */
[----:B------:R0:W1:Y:S02]  /*3b30*/  SHFL.BFLY P0, R153, R162, R163, R165 ;  /* 0x0c0000a3a2997389 */ /* 0x00006400000000a5 */
[----:B01----:R-:W-:Y:S01]  /*3b40*/  ENDCOLLECTIVE ;  /* 0x000000000000791b */ /* 0x003fe20003800000 */
.L_x_24:
[----:B------:R-:W-:Y:S01]  /*3b50*/  FADD.FTZ R104, R103, R104 ;  /* 0x0000006867687221 */ /* 0x000fe20000010000 */
[----:B------:R-:W-:-:S04]  /*3b60*/  HFMA2.MMA R163, -RZ, RZ, 0, 4.76837158203125e-07 ;  /* 0x00000008ffa37435 */ /* 0x000fc800000001ff */
[----:B------:R-:W-:Y:S02]  /*3b70*/  MOV R162, R104 ;  /* 0x0000006800a27202 */ /* 0x000fe40000000f00 */
[----:B------:R-:W-:-:S07]  /*3b80*/  MOV R105, R153 ;  /* 0x0000009900697202 */ /* 0x000fce0000000f00 */
[----:B------:R-:W-:Y:S05]  /*3b90*/  WARPSYNC.COLLECTIVE R141, `(.L_x_25) ;  /* 0x000000008d087348 */ /* 0x000fea0003c00000 */
[----:B------:R0:W1:Y:S02]  /*3ba0*/  SHFL.BFLY P0, R153, R162, R163, R165 ;  /* 0x0c0000a3a2997389 */ /* 0x00006400000000a5 */
[----:B01----:R-:W-:Y:S01]  /*3bb0*/  ENDCOLLECTIVE ;  /* 0x000000000000791b */ /* 0x003fe20003800000 */
.L_x_25:
[----:B------:R-:W-:-:S05]  /*3bc0*/  FADD.FTZ R105, R102, R105 ;  /* 0x0000006966697221 */ /* 0x000fca0000010000 */
[----:B------:R-:W-:Y:S01]  /*3bd0*/  MOV R162, R105 ;  /* 0x0000006900a27202 */ /* 0x000fe20000000f00 */
[----:B------:R-:W-:-:S07]  /*3be0*/  IMAD.MOV.U32 R107, RZ, RZ, R153 ;  /* 0x000000ffff6b7224 */ /* 0x000fce00078e0099 */
[----:B------:R-:W-:Y:S05]  /*3bf0*/  WARPSYNC.COLLECTIVE R141, `(.L_x_26) ;  /* 0x000000008d087348 */ /* 0x000fea0003c00000 */
[----:B------:R0:W1:Y:S02]  /*3c00*/  SHFL.BFLY P0, R153, R162, R163, R165 ;  /* 0x0c0000a3a2997389 */ /* 0x00006400000000a5 */
[----:B01----:R-:W-:Y:S01]  /*3c10*/  ENDCOLLECTIVE ;  /* 0x000000000000791b */ /* 0x003fe20003800000 */
.L_x_26:
[----:B------:R-:W-:-:S05]  /*3c20*/  FADD.FTZ R107, R104, R107 ;  /* 0x0000006b686b7221 */ /* 0x000fca0000010000 */
[----:B------:R-:W-:Y:S01]  /*3c30*/  MOV R162, R107 ;  /* 0x0000006b00a27202 */ /* 0x000fe20000000f00 */
[----:B------:R-:W-:Y:S01]  /*3c40*/  IMAD.MOV.U32 R163, RZ, RZ, 0x10 ;  /* 0x00000010ffa37424 */ /* 0x000fe200078e00ff */
[----:B------:R-:W-:-:S07]  /*3c50*/  MOV R106, R153 ;  /* 0x00000099006a7202 */ /* 0x000fce0000000f00 */
[----:B------:R-:W-:Y:S05]  /*3c60*/  WARPSYNC.COLLECTIVE R141, `(.L_x_27) ;  /* 0x000000008d087348 */ /* 0x000fea0003c00000 */
[----:B------:R0:W1:Y:S02]  /*3c70*/  SHFL.BFLY P0, R153, R162, R163, R165 ;  /* 0x0c0000a3a2997389 */ /* 0x00006400000000a5 */
[----:B01----:R-:W-:Y:S01]  /*3c80*/  ENDCOLLECTIVE ;  /* 0x000000000000791b */ /* 0x003fe20003800000 */
.L_x_27:
[----:B------:R-:W-:-:S05]  /*3c90*/  FADD.FTZ R106, R105, R106 ;  /* 0x0000006a696a7221 */ /* 0x000fca0000010000 */
[----:B------:R-:W-:Y:S02]  /*3ca0*/  MOV R162, R106 ;  /* 0x0000006a00a27202 */ /* 0x000fe40000000f00 */
[----:B------:R-:W-:-:S07]  /*3cb0*/  MOV R100, R153 ;  /* 0x0000009900647202 */ /* 0x000fce0000000f00 */
[----:B------:R-:W-:Y:S05]  /*3cc0*/  WARPSYNC.COLLECTIVE R141, `(.L_x_28) ;  /* 0x000000008d087348 */ /* 0x000fea0003c00000 */
[----:B------:R0:W1:Y:S02]  /*3cd0*/  SHFL.BFLY P0, R153, R162, R163, R165 ;  /* 0x0c0000a3a2997389 */ /* 0x00006400000000a5 */
[----:B01----:R-:W-:Y:S01]  /*3ce0*/  ENDCOLLECTIVE ;  /* 0x000000000000791b */ /* 0x003fe20003800000 */
.L_x_28:
[----:B------:R-:W-:Y:S01]  /*3cf0*/  MOV R101, R153 ;  /* 0x0000009900657202 */ /* 0x000fe20000000f00 */
[----:B------:R-:W-:Y:S06]  /*3d00*/  BRA `(.L_x_29) ;  /* 0xffffffdc00647947 */ /* 0x000fec000383ffff */
.L_x_30:
[----:B------:R-:W-:-:S00]  /*3d10*/  BRA `(.L_x_30) ;  /* 0xfffffffc00fc7947 */ /* 0x000fc0000383ffff */
[----:B------:R-:W-:-:S00]  /*3d20*/  NOP ;  /* 0x0000000000007918 */ /* 0x000fc00000000000 */
        /* <DEDUP_REMOVED lines=13> */
.L_x_3142:


//--------------------- .text._ZN10layer_norm31ln_parallel_residual_bwd_kernelINS_13Kernel_traitsI13__nv_bfloat16S2_S2_S2_fjLj512ELj1ELj4ELj1ELj16ENS_18Kernel_traits_baseILj512ES2_S2_S2_S2_fjLj128EEEEELb0ELb0ELb1EEEvNS_9BwdParamsE --------------------------
	.section	.text._ZN10layer_norm31ln_parallel_residual_bwd_kernelINS_13Kernel_traitsI13__nv_bfloat16S2_S2_S2_fjLj512ELj1ELj4ELj1ELj16ENS_18Kernel_traits_baseILj512ES2_S2_S2_S2_fjLj128EEEEELb0ELb0ELb1EEEvNS_9BwdParamsE,"ax",@progbits
	.align	128
        .global         _ZN10layer_norm31ln_parallel_residual_bwd_kernelINS_13Kernel_traitsI13__nv_bfloat16S2_S2_S2_fjLj512ELj1ELj4ELj1ELj16ENS_18Kernel_traits_baseILj512ES2_S2_S2_S2_fjLj128EEEEELb0ELb0ELb1EEEvNS_9BwdParamsE
        .type           _ZN10layer_norm31ln_parallel_residual_bwd_kernelINS_13Kernel_traitsI13__nv_bfloat16S2_S2_S2_fjLj512ELj1ELj4ELj1ELj16ENS_18Kernel_traits_baseILj512ES2_S2_S2_S2_fjLj128EEEEELb0ELb0ELb1EEEvNS_9BwdParamsE,@function
        .size           _ZN10layer_norm31ln_parallel_residual_bwd_kernelINS_13Kernel_traitsI13__nv_bfloat16S2_S2_S2_fjLj512ELj1ELj4ELj1ELj16ENS_18Kernel_traits_baseILj512ES2_S2_S2_S2_fjLj128EEEEELb0ELb0ELb1EEEvNS_9BwdParamsE,(.L_x_3143 - _ZN10layer_norm31ln_parallel_residual_bwd_kernelINS_13Kernel_traitsI13__nv_bfloat16S2_S2_S2_fjLj512ELj1ELj4ELj1ELj16ENS_18Kernel_traits_baseILj512ES2_S2_S2_S2_fjLj128EEEEELb0ELb0ELb1EEEvNS_9BwdParamsE)
        .other          _ZN10layer_norm31ln_parallel_residual_bwd_kernelINS_13Kernel_traitsI13__nv_bfloat16S2_S2_S2_fjLj512ELj1ELj4ELj1ELj16ENS_18Kernel_traits_baseILj512ES2_S2_S2_S2_fjLj128EEEEELb0ELb0ELb1EEEvNS_9BwdParamsE,@"STO_CUDA_ENTRY STV_DEFAULT"
_ZN10layer_norm31ln_parallel_residual_bwd_kernelINS_13Kernel_traitsI13__nv_bfloat16S2_S2_S2_fjLj512ELj1ELj4ELj1ELj16ENS_18Kernel_traits_baseILj512ES2_S2_S2_S2_fjLj128EEEEELb0ELb0ELb1EEEvNS_9BwdParamsE:
.text._ZN10layer_norm31ln_parallel_residual_bwd_kernelINS_13Kernel_traitsI13__nv_bfloat16S2_S2_S2_fjLj512ELj1ELj4ELj1ELj16ENS_18Kernel_traits_baseILj512ES2_S2_S2_S2_fjLj128EEEEELb0ELb0ELb1EEEvNS_9BwdParamsE:
[----:B------:R-:W-:Y:S01]  /*0000*/  LDC R1, c[0x0][0x28] ;  /* 0x00000a00ff017b82 */ /* 0x000fe20000000800 */
[----:B------:R-:W0:Y:S01]  /*0010*/  S2R R18, SR_TID.X ;  /* 0x0000000000127919 */ /* 0x000e220000002100 */
[----:B------:R-:W-:Y:S01]  /*0020*/  ULDC UR4, c[0x0][0x214] ;  /* 0x0000850000047ab9 */ /* 0x000fe20000000800 */
[----:B------:R-:W-:Y:S01]  /*0030*/  ULDC UR8, c[0x0][0x218] ;  /* 0x0000860000087ab9 */ /* 0x000fe20000000800 */
[----:B------:R-:W-:Y:S01]  /*0040*/  ULDC UR9, c[0x0][0x290] ;  /* 0x0000a40000097ab9 */ /* 0x000fe20000000800 */
[----:B------:R-:W1:Y:S01]  /*0050*/  S2R R3, SR_CTAID.X ;  /* 0x0000000000037919 */ /* 0x000e620000002500 */
[----:B------:R-:W-:Y:S01]  /*0060*/  ULDC.64 UR10, c[0x0][0x308] ;  /* 0x0000c200000a7ab9 */ /* 0x000fe20000000a00 */
[----:B------:R-:W-:Y:S01]  /*0070*/  ULDC.64 UR12, c[0x0][0x300] ;  /* 0x0000c000000c7ab9 */ /* 0x000fe20000000a00 */
[----:B------:R-:W-:Y:S01]  /*0080*/  BSSY B0, `(.L_x_31) ;  /* 0x00002a6000007945 */ /* 0x000fe20003800000 */
[----:B0-----:R-:W-:-:S04]  /*0090*/  SHF.R.U32.HI R142, RZ, 0x5, R18 ;  /* 0x00000005ff8e7819 */ /* 0x001fc80000011612 */
[----:B-1----:R-:W-:-:S04]  /*00a0*/  LEA R142, R3, R142, 0x2 ;  /* 0x0000008e038e7211 */ /* 0x002fc800078e10ff */
[----:B------:R-:W-:Y:S01]  /*00b0*/  ISETP.GE.AND P0, PT, R142, UR4, PT ;  /* 0x000000048e007c0c */ /* 0x000fe2000bf06270 */
[----:B------:R-:W-:-:S12]  /*00c0*/  ULDC.64 UR4, c[0x0][0x208] ;  /* 0x0000820000047ab9 */ /* 0x000fd80000000a00 */
[----:B------:R-:W-:Y:S05]  /*00d0*/  @!P0 BRA `(.L_x_32) ;  /* 0x0000000000848947 */ /* 0x000fea0003800000 */
        /* <DEDUP_REMOVED lines=31> */
[----:B------:R-:W-:Y:S01]  /*02d0*/  CS2R R32, SRZ ;  /* 0x0000000000207805 */ /* 0x000fe2000001ff00 */
[----:B------:R-:W-:Y:S06]  /*02e0*/  BRA `(.L_x_33) ;  /* 0x0000002400fc7947 */ /* 0x000fec0003800000 */
.L_x_32:
[----:B------:R-:W-:Y:S01]  /*02f0*/  SHF.L.U32 R0, R18, 0x4, RZ ;  /* 0x0000000412007819 */ /* 0x000fe200000006ff */
[----:B------:R-:W-:Y:S01]  /*0300*/  ULDC.64 UR6, c[0x0][0x260] ;  /* 0x0000980000067ab9 */ /* 0x000fe20000000a00 */
[----:B------:R-:W0:Y:S02]  /*0310*/  LDC.U8 R124, c[0x0][0x2a0] ;  /* 0x0000a800ff7c7b82 */ /* 0x000e240000000000 */
[----:B------:R-:W-:-:S04]  /*0320*/  LOP3.LUT R0, R0, 0x1f0, RZ, 0xc0, !PT ;  /* 0x000001f000007812 */ /* 0x000fc800078ec0ff */
[----:B------:R-:W-:-:S04]  /*0330*/  IADD3 R2, P0, R0, UR6, RZ ;  /* 0x0000000600027c10 */ /* 0x000fc8000ff1e0ff */
[----:B------:R-:W-:Y:S01]  /*0340*/  IADD3.X R3, RZ, UR7, RZ, P0, !PT ;  /* 0x00000007ff037c10 */ /* 0x000fe200087fe4ff */
[----:B------:R-:W-:Y:S02]  /*0350*/  ULDC.64 UR6, c[0x0][0x268] ;  /* 0x00009a0000067ab9 */ /* 0x000fe40000000a00 */
[----:B------:R-:W-:Y:S02]  /*0360*/  IADD3 R4, P0, R0, UR6, RZ ;  /* 0x0000000600047c10 */ /* 0x000fe4000ff1e0ff */
[----:B------:R-:W2:Y:S03]  /*0370*/  LDG.E.128 R8, desc[UR4][R2.64] ;  /* 0x0000000402087981 */ /* 0x000ea6000c1e1d00 */
[----:B------:R-:W-:Y:S01]  /*0380*/  IMAD.X R5, RZ, RZ, UR7, P0 ;  /* 0x00000007ff057e24 */ /* 0x000fe200080e06ff */
[----:B------:R-:W3:Y:S01]  /*0390*/  LDG.E.128 R20, desc[UR4][R2.64+0x200] ;  /* 0x0002000402147981 */ /* 0x000ee2000c1e1d00 */
[----:B------:R-:W-:-:S03]  /*03a0*/  ULDC.64 UR6, c[0x0][0x2c8] ;  /* 0x0000b20000067ab9 */ /* 0x000fc60000000a00 */
[----:B------:R-:W4:Y:S04]  /*03b0*/  LDG.E.128 R12, desc[UR4][R4.64] ;  /* 0x00000004040c7981 */ /* 0x000f28000c1e1d00 */
[----:B------:R1:W5:Y:S01]  /*03c0*/  LDG.E.128 R24, desc[UR4][R4.64+0x200] ;  /* 0x0002000404187981 */ /* 0x000362000c1e1d00 */
[----:B------:R-:W-:Y:S01]  /*03d0*/  ISETP.NE.U32.AND P0, PT, RZ, UR6, PT ;  /* 0x00000006ff007c0c */ /* 0x000fe2000bf05070 */
[----:B------:R-:W-:Y:S01]  /*03e0*/  HFMA2.MMA R19, -RZ, RZ, 0, 0 ;  /* 0x00000000ff137435 */ /* 0x000fe200000001ff */
[----:B------:R-:W-:Y:S01]  /*03f0*/  BSSY B1, `(.L_x_34) ;  /* 0x0000231000017945 */ /* 0x000fe20003800000 */
[----:B------:R-:W-:Y:S02]  /*0400*/  CS2R R16, SRZ ;  /* 0x0000000000107805 */ /* 0x000fe4000001ff00 */
[----:B------:R-:W-:-:S02]  /*0410*/  ISETP.NE.AND.EX P0, PT, RZ, UR7, PT, P0 ;  /* 0x00000007ff007c0c */ /* 0x000fc4000bf05300 */
        /* <DEDUP_REMOVED lines=19> */
[----:B-1----:R-:W-:Y:S02]  /*0550*/  CS2R R4, SRZ ;  /* 0x0000000000047805 */ /* 0x002fe4000001ff00 */
[----:B------:R-:W-:Y:S02]  /*0560*/  CS2R R2, SRZ ;  /* 0x0000000000027805 */ /* 0x000fe4000001ff00 */
[----:B------:R-:W-:Y:S02]  /*0570*/  CS2R R40, SRZ ;  /* 0x0000000000287805 */ /* 0x000fe4000001ff00 */
[----:B------:R-:W-:Y:S02]  /*0580*/  MOV R125, RZ ;  /* 0x000000ff007d7202 */ /* 0x000fe40000000f00 */
[----:B------:R-:W-:-:S02]  /*0590*/  LOP3.LUT R62, R18, 0x1f, RZ, 0xc0, !PT ;  /* 0x0000001f123e7812 */ /* 0x000fc400078ec0ff */
[----:B--2---:R-:W-:Y:S02]  /*05a0*/  PRMT R122, R9, 0x7632, R122 ;  /* 0x00007632097a7816 */ /* 0x004fe4000000007a */
[----:B------:R-:W-:Y:S02]  /*05b0*/  PRMT R123, R8, 0x7632, R123 ;  /* 0x00007632087b7816 */ /* 0x000fe4000000007b */
[----:B---3--:R-:W-:Y:S02]  /*05c0*/  PRMT R114, R21, 0x7632, R114 ;  /* 0x0000763215727816 */ /* 0x008fe40000000072 */
[----:B------:R-:W-:Y:S02]  /*05d0*/  PRMT R121, R10, 0x7632, R121 ;  /* 0x000076320a797816 */ /* 0x000fe40000000079 */
[----:B----4-:R-:W-:Y:S02]  /*05e0*/  PRMT R118, R13, 0x7632, R118 ;  /* 0x000076320d767816 */ /* 0x010fe40000000076 */
[----:B------:R-:W-:-:S02]  /*05f0*/  PRMT R120, R11, 0x7632, R120 ;  /* 0x000076320b787816 */ /* 0x000fc40000000078 */
[----:B-----5:R-:W-:Y:S02]  /*0600*/  PRMT R110, R25, 0x7632, R110 ;  /* 0x00007632196e7816 */ /* 0x020fe4000000006e */
[----:B------:R-:W-:Y:S02]  /*0610*/  PRMT R119, R12, 0x7632, R119 ;  /* 0x000076320c777816 */ /* 0x000fe40000000077 */
[----:B------:R-:W-:Y:S02]  /*0620*/  PRMT R117, R14, 0x7632, R117 ;  /* 0x000076320e757816 */ /* 0x000fe40000000075 */
[----:B------:R-:W-:Y:S02]  /*0630*/  PRMT R116, R15, 0x7632, R116 ;  /* 0x000076320f747816 */ /* 0x000fe40000000074 */
[----:B------:R-:W-:Y:S02]  /*0640*/  PRMT R115, R20, 0x7632, R115 ;  /* 0x0000763214737816 */ /* 0x000fe40000000073 */
[----:B------:R-:W-:-:S02]  /*0650*/  PRMT R113, R22, 0x7632, R113 ;  /* 0x0000763216717816 */ /* 0x000fc40000000071 */
[----:B------:R-:W-:Y:S02]  /*0660*/  PRMT R112, R23, 0x7632, R112 ;  /* 0x0000763217707816 */ /* 0x000fe40000000070 */
[----:B------:R-:W-:Y:S02]  /*0670*/  PRMT R111, R24, 0x7632, R111 ;  /* 0x00007632186f7816 */ /* 0x000fe4000000006f */
[----:B------:R-:W-:Y:S02]  /*0680*/  PRMT R109, R26, 0x7632, R109 ;  /* 0x000076321a6d7816 */ /* 0x000fe4000000006d */
[----:B------:R-:W-:Y:S01]  /*0690*/  PRMT R108, R27, 0x7632, R108 ;  /* 0x000076321b6c7816 */ /* 0x000fe2000000006c */
[----:B------:R-:W-:Y:S01]  /*06a0*/  IMAD.U32 R138, R11, 0x10000, RZ ;  /* 0x000100000b8a7824 */ /* 0x000fe200078e00ff */
[----:B------:R-:W-:Y:S01]  /*06b0*/  SHF.L.U32 R141, R8, 0x10, RZ ;  /* 0x00000010088d7819 */ /* 0x000fe200000006ff */
[----:B------:R-:W-:Y:S01]  /*06c0*/  IMAD.U32 R134, R15, 0x10000, RZ ;  /* 0x000100000f867824 */ /* 0x000fe200078e00ff */
[----:B------:R-:W-:Y:S01]  /*06d0*/  SHF.L.U32 R140, R9, 0x10, RZ ;  /* 0x00000010098c7819 */ /* 0x000fe200000006ff */
[----:B------:R-:W-:Y:S01]  /*06e0*/  IMAD.U32 R130, R23, 0x10000, RZ ;  /* 0x0001000017827824 */ /* 0x000fe200078e00ff */
[----:B------:R-:W-:Y:S01]  /*06f0*/  SHF.L.U32 R139, R10, 0x10, RZ ;  /* 0x000000100a8b7819 */ /* 0x000fe200000006ff */
[----:B------:R-:W-:Y:S01]  /*0700*/  IMAD.U32 R126, R27, 0x10000, RZ ;  /* 0x000100001b7e7824 */ /* 0x000fe200078e00ff */
[----:B------:R-:W-:-:S02]  /*0710*/  SHF.L.U32 R137, R12, 0x10, RZ ;  /* 0x000000100c897819 */ /* 0x000fc400000006ff */
[----:B------:R-:W-:Y:S02]  /*0720*/  CS2R R10, SRZ ;  /* 0x00000000000a7805 */ /* 0x000fe4000001ff00 */
[----:B------:R-:W-:Y:S02]  /*0730*/  SHF.L.U32 R136, R13, 0x10, RZ ;  /* 0x000000100d887819 */ /* 0x000fe400000006ff */
[----:B------:R-:W-:Y:S02]  /*0740*/  CS2R R12, SRZ ;  /* 0x00000000000c7805 */ /* 0x000fe4000001ff00 */
[----:B------:R-:W-:Y:S02]  /*0750*/  SHF.L.U32 R135, R14, 0x10, RZ ;  /* 0x000000100e877819 */ /* 0x000fe400000006ff */
[----:B------:R-:W-:Y:S02]  /*0760*/  CS2R R14, SRZ ;  /* 0x00000000000e7805 */ /* 0x000fe4000001ff00 */
[----:B------:R-:W-:-:S02]  /*0770*/  SHF.L.U32 R133, R20, 0x10, RZ ;  /* 0x0000001014857819 */ /* 0x000fc400000006ff */
[----:B------:R-:W-:Y:S02]  /*0780*/  CS2R R8, SRZ ;  /* 0x0000000000087805 */ /* 0x000fe4000001ff00 */
[----:B------:R-:W-:Y:S02]  /*0790*/  SHF.L.U32 R132, R21, 0x10, RZ ;  /* 0x0000001015847819 */ /* 0x000fe400000006ff */
[----:B------:R-:W-:Y:S02]  /*07a0*/  CS2R R20, SRZ ;  /* 0x0000000000147805 */ /* 0x000fe4000001ff00 */
[----:B------:R-:W-:Y:S02]  /*07b0*/  SHF.L.U32 R131, R22, 0x10, RZ ;  /* 0x0000001016837819 */ /* 0x000fe400000006ff */
[----:B------:R-:W-:Y:S02]  /*07c0*/  CS2R R22, SRZ ;  /* 0x0000000000167805 */ /* 0x000fe4000001ff00 */
[----:B------:R-:W-:Y:S01]  /*07d0*/  SHF.L.U32 R129, R24, 0x10, RZ ;  /* 0x0000001018817819 */ /* 0x000fe200000006ff */
[----:B------:R-:W-:Y:S01]  /*07e0*/  IMAD.U32 R122, R122, 0x10000, RZ ;  /* 0x000100007a7a7824 */ /* 0x000fe200078e00ff */
[----:B------:R-:W-:-:S02]  /*07f0*/  SHF.L.U32 R128, R25, 0x10, RZ ;  /* 0x0000001019807819 */ /* 0x000fc400000006ff */
[----:B------:R-:W-:Y:S02]  /*0800*/  CS2R R24, SRZ ;  /* 0x0000000000187805 */ /* 0x000fe4000001ff00 */
[----:B------:R-:W-:Y:S02]  /*0810*/  SHF.L.U32 R127, R26, 0x10, RZ ;  /* 0x000000101a7f7819 */ /* 0x000fe400000006ff */
[----:B------:R-:W-:Y:S02]  /*0820*/  CS2R R26, SRZ ;  /* 0x00000000001a7805 */ /* 0x000fe4000001ff00 */
[----:B------:R-:W-:Y:S01]  /*0830*/  SHF.L.U32 R123, R123, 0x10, RZ ;  /* 0x000000107b7b7819 */ /* 0x000fe200000006ff */
[----:B------:R-:W-:Y:S01]  /*0840*/  IMAD.U32 R118, R118, 0x10000, RZ ;  /* 0x0001000076767824 */ /* 0x000fe200078e00ff */
[----:B------:R-:W-:Y:S01]  /*0850*/  SHF.L.U32 R121, R121, 0x10, RZ ;  /* 0x0000001079797819 */ /* 0x000fe200000006ff */
[----:B------:R-:W-:Y:S01]  /*0860*/  IMAD.U32 R114, R114, 0x10000, RZ ;  /* 0x0001000072727824 */ /* 0x000fe200078e00ff */
[----:B------:R-:W-:Y:S01]  /*0870*/  SHF.L.U32 R120, R120, 0x10, RZ ;  /* 0x0000001078787819 */ /* 0x000fe200000006ff */
[----:B------:R-:W-:Y:S01]  /*0880*/  IMAD.U32 R110, R110, 0x10000, RZ ;  /* 0x000100006e6e7824 */ /* 0x000fe200078e00ff */
        /* <DEDUP_REMOVED lines=8> */
[----:B0-----:R-:W-:-:S07]  /*0910*/  SHF.L.U32 R108, R108, 0x10, RZ ;  /* 0x000000106c6c7819 */ /* 0x001fce00000006ff */
.L_x_36:
[----:B0-----:R-:W0:Y:S01]  /*0920*/  LDC.64 R52, c[0x0][0x250] ;  /* 0x00009400ff347b82 */ /* 0x001e220000000a00 */
[----:B------:R-:W-:-:S05]  /*0930*/  IMAD R0, R142, UR8, RZ ;  /* 0x000000088e007c24 */ /* 0x000fca000f8e02ff */
[----:B------:R-:W-:Y:S02]  /*0940*/  SHF.R.S32.HI R55, RZ, 0x1f, R0 ;  /* 0x0000001fff377819 */ /* 0x000fe40000011400 */
[----:B------:R-:W1:Y:S02]  /*0950*/  LDC.64 R64, c[0x0][0x238] ;  /* 0x00008e00ff407b82 */ /* 0x000e640000000a00 */
[----:B------:R-:W-:-:S04]  /*0960*/  LEA.HI R55, R55, R0, RZ, 0x3 ;  /* 0x0000000037377211 */ /* 0x000fc800078f18ff */
[----:B------:R-:W-:Y:S02]  /*0970*/  LEA.HI.SX32 R143, R55, R62, 0x1d ;  /* 0x0000003e378f7211 */ /* 0x000fe400078feaff */
[----:B------:R-:W2:Y:S08]  /*0980*/  LDC.64 R68, c[0x0][0x2c0] ;  /* 0x0000b000ff447b82 */ /* 0x000eb00000000a00 */
[----:B------:R-:W3:Y:S01]  /*0990*/  LDC.64 R70, c[0x0][0x2b8] ;  /* 0x0000ae00ff467b82 */ /* 0x000ee20000000a00 */
[----:B0-----:R-:W-:-:S05]  /*09a0*/  IMAD.WIDE R72, R142, 0x4, R52 ;  /* 0x000000048e487825 */ /* 0x001fca00078e0234 */
[----:B------:R0:W4:Y:S02]  /*09b0*/  LDG.E R155, desc[UR4][R72.64] ;  /* 0x00000004489b7981 */ /* 0x000124000c1e1900 */
[----:B------:R-:W0:Y:S01]  /*09c0*/  LDC.64 R150, c[0x0][0x258] ;  /* 0x00009600ff967b82 */ /* 0x000e220000000a00 */
[----:B-1----:R-:W-:-:S06]  /*09d0*/  IMAD.WIDE.U32 R52, R143, 0x10, R64 ;  /* 0x000000108f347825 */ /* 0x002fcc00078e0040 */
[----:B------:R-:W4:Y:S01]  /*09e0*/  LDG.E.128 R52, desc[UR4][R52.64] ;  /* 0x0000000434347981 */ /* 0x000f22000c1e1d00 */
[C---:B--2---:R-:W-:Y:S01]  /*09f0*/  IMAD.WIDE.U32 R56, R143.reuse, 0x10, R68 ;  /* 0x000000108f387825 */ /* 0x044fe200078e0044 */
[----:B------:R-:W1:Y:S05]  /*0a00*/  @P0 LDC.64 R144, c[0x0][0x2c8] ;  /* 0x0000b200ff900b82 */ /* 0x000e6a0000000a00 */
[----:B------:R-:W2:Y:S01]  /*0a10*/  LDG.E.128 R56, desc[UR4][R56.64] ;  /* 0x0000000438387981 */ /* 0x000ea2000c1e1d00 */
[----:B---3--:R-:W-:Y:S02]  /*0a20*/  IMAD.WIDE.U32 R60, R143, 0x10, R70 ;  /* 0x000000108f3c7825 */ /* 0x008fe400078e0046 */
[----:B------:R-:W3:Y:S04]  /*0a30*/  @P0 LDC.64 R146, c[0x0][0x2c8] ;  /* 0x0000b200ff920b82 */ /* 0x000ee80000000a00 */
[----:B------:R-:W2:Y:S01]  /*0a40*/  LDG.E.128 R60, desc[UR4][R60.64] ;  /* 0x000000043c3c7981 */ /* 0x000ea2000c1e1d00 */
[----:B0-----:R-:W-:-:S06]  /*0a50*/  IMAD.WIDE R150, R142, 0x4, R150 ;  /* 0x000000048e967825 */ /* 0x001fcc00078e0296 */
[----:B------:R-:W2:Y:S01]  /*0a60*/  LDG.E R150, desc[UR4][R150.64] ;  /* 0x0000000496967981 */ /* 0x000ea2000c1e1900 */
[C---:B------:R-:W-:Y:S01]  /*0a70*/  IADD3 R107, R143.reuse, 0x20, RZ ;  /* 0x000000208f6b7810 */ /* 0x040fe20007ffe0ff */
[----:B------:R-:W-:-:S04]  /*0a80*/  VIADD R106, R143, 0x20 ;  /* 0x000000208f6a7836 */ /* 0x000fc80000000000 */
[----:B------:R-:W-:-:S04]  /*0a90*/  IMAD.WIDE.U32 R64, R107, 0x10, R64 ;  /* 0x000000106b407825 */ /* 0x000fc800078e0040 */
[C---:B------:R-:W-:Y:S02]  /*0aa0*/  IMAD.WIDE.U32 R68, R106.reuse, 0x10, R68 ;  /* 0x000000106a447825 */ /* 0x040fe400078e0044 */
[----:B------:R-:W2:Y:S02]  /*0ab0*/  LDG.E.128 R64, desc[UR4][R64.64] ;  /* 0x0000000440407981 */ /* 0x000ea4000c1e1d00 */
[----:B------:R-:W-:Y:S02]  /*0ac0*/  IMAD.WIDE.U32 R72, R106, 0x10, R70 ;  /* 0x000000106a487825 */ /* 0x000fe400078e0046 */
[----:B------:R-:W2:Y:S04]  /*0ad0*/  LDG.E.128 R68, desc[UR4][R68.64] ;  /* 0x0000000444447981 */ /* 0x000ea8000c1e1d00 */
[----:B------:R-:W2:Y:S01]  /*0ae0*/  LDG.E.128 R72, desc[UR4][R72.64] ;  /* 0x0000000448487981 */ /* 0x000ea2000c1e1d00 */
[----:B------:R-:W-:Y:S01]  /*0af0*/  ISETP.NE.AND P1, PT, R124, RZ, PT ;  /* 0x000000ff7c00720c */ /* 0x000fe20003f25270 */
[----:B-1----:R-:W-:-:S04]  /*0b00*/  @P0 IMAD.WIDE.U32 R144, R106, 0x10, R144 ;  /* 0x000000106a900825 */ /* 0x002fc800078e0090 */
[----:B---3--:R-:W-:Y:S01]  /*0b10*/  @P0 IMAD.WIDE.U32 R146, R143, 0x10, R146 ;  /* 0x000000108f920825 */ /* 0x008fe200078e0092 */
[----:B------:R0:W5:Y:S04]  /*0b20*/  @P0 LDG.E.128 R36, desc[UR4][R144.64] ;  /* 0x0000000490240981 */ /* 0x000168000c1e1d00 */
[----:B------:R1:W5:Y:S01]  /*0b30*/  @P0 LDG.E.128 R32, desc[UR4][R146.64] ;  /* 0x0000000492200981 */ /* 0x000362000c1e1d00 */
[----:B------:R-:W-:Y:S01]  /*0b40*/  UMOV UR6, 0xffffffff ;  /* 0xffffffff00067882 */ /* 0x000fe20000000000 */
[----:B----4-:R-:W-:Y:S02]  /*0b50*/  FSEL R155, R155, RZ, !P1 ;  /* 0x000000ff9b9b7208 */ /* 0x010fe40004800000 */
[----:B------:R-:W-:Y:S02]  /*0b60*/  SHF.L.U32 R0, R52, 0x10, RZ ;  /* 0x0000001034007819 */ /* 0x000fe400000006ff */
[----:B0-----:R-:W-:Y:S01]  /*0b70*/  SHF.L.U32 R144, R54, 0x10, RZ ;  /* 0x0000001036907819 */ /* 0x001fe200000006ff */
[----:B------:R-:W-:-:S02]  /*0b80*/  IMAD.U32 R154, R53, 0x10000, RZ ;  /* 0x00010000359a7824 */ /* 0x000fc400078e00ff */
[----:B------:R-:W-:Y:S01]  /*0b90*/  FADD.FTZ R149, R0, -R155 ;  /* 0x8000009b00957221 */ /* 0x000fe20000010000 */
[----:B--2---:R-:W-:Y:S01]  /*0ba0*/  SHF.L.U32 R148, R56, 0x10, RZ ;  /* 0x0000001038947819 */ /* 0x004fe200000006ff */
[----:B-1----:R-:W-:Y:S01]  /*0bb0*/  FADD.FTZ R147, -R155, R144 ;  /* 0x000000909b937221 */ /* 0x002fe20000010100 */
[----:B------:R-:W-:Y:S01]  /*0bc0*/  SHF.L.U32 R146, R57, 0x10, RZ ;  /* 0x0000001039927819 */ /* 0x000fe200000006ff */
[----:B------:R-:W-:Y:S02]  /*0bd0*/  IMAD.U32 R144, R58, 0x10000, RZ ;  /* 0x000100003a907824 */ /* 0x000fe400078e00ff */
[-C--:B------:R-:W-:Y:S01]  /*0be0*/  FMUL.FTZ R152, R137, R148.reuse ;  /* 0x0000009489987220 */ /* 0x080fe20000410000 */
[----:B------:R-:W-:Y:S01]  /*0bf0*/  SHF.L.U32 R151, R60, 0x10, RZ ;  /* 0x000000103c977819 */ /* 0x000fe200000006ff */
[----:B------:R-:W-:Y:S01]  /*0c00*/  FADD.FTZ R103, R148, R103 ;  /* 0x0000006794677221 */ /* 0x000fe20000010000 */
[----:B------:R-:W-:Y:S01]  /*0c10*/  FADD.FTZ R87, R144, R87 ;  /* 0x0000005790577221 */ /* 0x000fe20000010000 */
[C---:B------:R-:W-:Y:S01]  /*0c20*/  FMUL.FTZ R0, R150.reuse, R149 ;  /* 0x0000009596007220 */ /* 0x040fe20000410000 */
[----:B------:R-:W-:Y:S01]  /*0c30*/  FADD.FTZ R149, -R155, R154 ;  /* 0x0000009a9b957221 */ /* 0x000fe20000010100 */
[----:B------:R-:W-:Y:S01]  /*0c40*/  FMUL.FTZ R147, R150, R147 ;  /* 0x0000009396937220 */ /* 0x000fe20000410000 */
[----:B------:R-:W-:Y:S01]  /*0c50*/  FADD.FTZ R104, R151, R104 ;  /* 0x0000006897687221 */ /* 0x000fe20000010000 */
[CC--:B------:R-:W-:Y:S01]  /*0c60*/  FFMA.FTZ R125, R0.reuse, R151.reuse, R125 ;  /* 0x00000097007d7223 */ /* 0x0c0fe2000001007d */
[----:B------:R-:W-:Y:S01]  /*0c70*/  FFMA.FTZ R105, R0, R148, R105 ;  /* 0x0000009400697223 */ /* 0x000fe20000010069 */
[----:B------:R-:W-:Y:S01]  /*0c80*/  FFMA.FTZ R151, R141, R151, R152 ;  /* 0x000000978d977223 */ /* 0x000fe20000010098 */
[----:B------:R-:W-:Y:S01]  /*0c90*/  SHF.L.U32 R148, R61, 0x10, RZ ;  /* 0x000000103d947819 */ /* 0x000fe200000006ff */
[----:B------:R-:W-:Y:S01]  /*0ca0*/  FMUL.FTZ R149, R150, R149 ;  /* 0x0000009596957220 */ /* 0x000fe20000410000 */
[-C--:B------:R-:W-:Y:S01]  /*0cb0*/  FMUL.FTZ R152, R135, R144.reuse ;  /* 0x0000009087987220 */ /* 0x080fe20000410000 */
[----:B------:R-:W-:Y:S01]  /*0cc0*/  FFMA.FTZ R88, R147, R144, R88 ;  /* 0x0000009093587223 */ /* 0x000fe20000010058 */
[----:B------:R-:W-:Y:S01]  /*0cd0*/  FMUL.FTZ R145, R136, R146 ;  /* 0x0000009288917220 */ /* 0x000fe20000410000 */
[----:B------:R-:W-:Y:S01]  /*0ce0*/  SHF.L.U32 R144, R55, 0x10, RZ ;  /* 0x0000001037907819 */ /* 0x000fe200000006ff */
[----:B------:R-:W-:Y:S01]  /*0cf0*/  FADD.FTZ R97, R148, R97 ;  /* 0x0000006194617221 */ /* 0x000fe20000010000 */
[-C--:B------:R-:W-:Y:S01]  /*0d00*/  FFMA.FTZ R98, R149, R148.reuse, R98 ;  /* 0x0000009495627223 */ /* 0x080fe20000010062 */
[----:B------:R-:W-:Y:S01]  /*0d10*/  FFMA.FTZ R148, R140, R148, R145 ;  /* 0x000000948c947223 */ /* 0x000fe20000010091 */
[----:B------:R-:W-:Y:S01]  /*0d20*/  PRMT R52, R52, 0x7632, R52 ;  /* 0x0000763234347816 */ /* 0x000fe20000000034 */
[----:B------:R-:W-:Y:S01]  /*0d30*/  FADD.FTZ R145, -R155, R144 ;  /* 0x000000909b917221 */ /* 0x000fe20000010100 */
[----:B------:R-:W-:-:S02]  /*0d40*/  SHF.L.U32 R153, R59, 0x10, RZ ;  /* 0x000000103b997819 */ /* 0x000fc400000006ff */
[----:B------:R-:W-:Y:S01]  /*0d50*/  SHF.L.U32 R52, R52, 0x10, RZ ;  /* 0x0000001034347819 */ /* 0x000fe200000006ff */
[----:B------:R-:W-:Y:S01]  /*0d60*/  FMUL.FTZ R145, R150, R145 ;  /* 0x0000009196917220 */ /* 0x000fe20000410000 */
[----:B------:R-:W-:Y:S01]  /*0d70*/  PRMT R56, R56, 0x7632, R56 ;  /* 0x0000763238387816 */ /* 0x000fe20000000038 */
[-C--:B------:R-:W-:Y:S01]  /*0d80*/  FMUL.FTZ R157, R134, R153.reuse ;  /* 0x00000099869d7220 */ /* 0x080fe20000410000 */
[----:B------:R-:W-:Y:S01]  /*0d90*/  FADD.FTZ R79, R153, R79 ;  /* 0x0000004f994f7221 */ /* 0x000fe20000010000 */
[----:B------:R-:W-:Y:S01]  /*0da0*/  FFMA.FTZ R80, R145, R153, R80 ;  /* 0x0000009991507223 */ /* 0x000fe20000010050 */
[----:B------:R-:W-:Y:S01]  /*0db0*/  FADD.FTZ R153, -R155, R52 ;  /* 0x000000349b997221 */ /* 0x000fe20000010100 */
[----:B------:R-:W-:Y:S02]  /*0dc0*/  SHF.L.U32 R56, R56, 0x10, RZ ;  /* 0x0000001038387819 */ /* 0x000fe400000006ff */
[----:B------:R-:W-:Y:S01]  /*0dd0*/  PRMT R53, R53, 0x7632, R53 ;  /* 0x0000763235357816 */ /* 0x000fe20000000035 */
[----:B------:R-:W-:Y:S01]  /*0de0*/  FMUL.FTZ R153, R150, R153 ;  /* 0x0000009996997220 */ /* 0x000fe20000410000 */
[----:B------:R-:W-:-:S02]  /*0df0*/  IMAD.U32 R144, R63, 0x10000, RZ ;  /* 0x000100003f907824 */ /* 0x000fc400078e00ff */
[-C--:B------:R-:W-:Y:S01]  /*0e00*/  FMUL.FTZ R52, R119, R56.reuse ;  /* 0x0000003877347220 */ /* 0x080fe20000410000 */
[----:B------:R-:W-:Y:S01]  /*0e10*/  FADD.FTZ R99, R56, R99 ;  /* 0x0000006338637221 */ /* 0x000fe20000010000 */
[----:B------:R-:W-:Y:S01]  /*0e20*/  FFMA.FTZ R100, R153, R56, R100 ;  /* 0x0000003899647223 */ /* 0x000fe20000010064 */
[----:B------:R-:W-:Y:S01]  /*0e30*/  PRMT R57, R57, 0x7632, R57 ;  /* 0x0000763239397816 */ /* 0x000fe20000000039 */
[----:B------:R-:W-:Y:S02]  /*0e40*/  IMAD.U32 R56, R53, 0x10000, RZ ;  /* 0x0001000035387824 */ /* 0x000fe400078e00ff */
[----:B------:R-:W-:Y:S01]  /*0e50*/  FADD.FTZ R81, R144, R81 ;  /* 0x0000005190517221 */ /* 0x000fe20000010000 */
[-C--:B------:R-:W-:Y:S01]  /*0e60*/  FFMA.FTZ R82, R145, R144.reuse, R82 ;  /* 0x0000009091527223 */ /* 0x080fe20000010052 */
[----:B------:R-:W-:Y:S01]  /*0e70*/  FFMA.FTZ R144, R138, R144, R157 ;  /* 0x000000908a907223 */ /* 0x000fe2000001009d */
[----:B------:R-:W-:Y:S02]  /*0e80*/  PRMT R61, R61, 0x7632, R61 ;  /* 0x000076323d3d7816 */ /* 0x000fe4000000003d */
[----:B------:R-:W-:Y:S01]  /*0e90*/  SHF.L.U32 R157, R57, 0x10, RZ ;  /* 0x00000010399d7819 */ /* 0x000fe200000006ff */
[----:B------:R-:W-:Y:S01]  /*0ea0*/  FADD.FTZ R57, -R155, R56 ;  /* 0x000000389b397221 */ /* 0x000fe20000010100 */
[----:B------:R-:W-:-:S02]  /*0eb0*/  PRMT R54, R54, 0x7632, R54 ;  /* 0x0000763236367816 */ /* 0x000fc40000000036 */
[----:B------:R-:W-:Y:S01]  /*0ec0*/  SHF.L.U32 R61, R61, 0x10, RZ ;  /* 0x000000103d3d7819 */ /* 0x000fe200000006ff */
[----:B------:R-:W-:Y:S01]  /*0ed0*/  FMUL.FTZ R57, R150, R57 ;  /* 0x0000003996397220 */ /* 0x000fe20000410000 */
[----:B------:R-:W-:Y:S01]  /*0ee0*/  FMUL.FTZ R53, R118, R157 ;  /* 0x0000009d76357220 */ /* 0x000fe20000410000 */
[----:B------:R-:W-:Y:S02]  /*0ef0*/  SHF.L.U32 R54, R54, 0x10, RZ ;  /* 0x0000001036367819 */ /* 0x000fe400000006ff */
[----:B------:R-:W-:Y:S01]  /*0f00*/  FADD.FTZ R93, R61, R93 ;  /* 0x0000005d3d5d7221 */ /* 0x000fe20000010000 */
[-C--:B------:R-:W-:Y:S01]  /*0f10*/  FFMA.FTZ R94, R57, R61.reuse, R94 ;  /* 0x0000003d395e7223 */ /* 0x080fe2000001005e */
[----:B------:R-:W-:Y:S01]  /*0f20*/  FFMA.FTZ R53, R122, R61, R53 ;  /* 0x0000003d7a357223 */ /* 0x000fe20000010035 */
[----:B------:R-:W-:Y:S01]  /*0f30*/  PRMT R58, R58, 0x7632, R58 ;  /* 0x000076323a3a7816 */ /* 0x000fe2000000003a */
[----:B------:R-:W-:Y:S01]  /*0f40*/  FADD.FTZ R61, -R155, R54 ;  /* 0x000000369b3d7221 */ /* 0x000fe20000010100 */
[----:B------:R-:W-:Y:S01]  /*0f50*/  PRMT R56, R55, 0x7632, R56 ;  /* 0x0000763237387816 */ /* 0x000fe20000000038 */
[----:B------:R-:W-:Y:S01]  /*0f60*/  FADD.FTZ R95, R146, R95 ;  /* 0x0000005f925f7221 */ /* 0x000fe20000010000 */
[----:B------:R-:W-:Y:S01]  /*0f70*/  PRMT R59, R59, 0x7632, R59 ;  /* 0x000076323b3b7816 */ /* 0x000fe2000000003b */
[----:B------:R-:W-:-:S02]  /*0f80*/  IMAD.U32 R58, R58, 0x10000, RZ ;  /* 0x000100003a3a7824 */ /* 0x000fc400078e00ff */
[----:B------:R-:W-:Y:S01]  /*0f90*/  FMUL.FTZ R55, R150, R61 ;  /* 0x0000003d96377220 */ /* 0x000fe20000410000 */
[----:B------:R-:W-:Y:S01]  /*0fa0*/  SHF.L.U32 R56, R56, 0x10, RZ ;  /* 0x0000001038387819 */ /* 0x000fe200000006ff */
[----:B------:R-:W-:Y:S01]  /*0fb0*/  FFMA.FTZ R96, R149, R146, R96 ;  /* 0x0000009295607223 */ /* 0x000fe20000010060 */
[C---:B------:R-:W-:Y:S01]  /*0fc0*/  SHF.L.U32 R146, R62.reuse, 0x10, RZ ;  /* 0x000000103e927819 */ /* 0x040fe200000006ff */
[-C--:B------:R-:W-:Y:S01]  /*0fd0*/  FMUL.FTZ R54, R117, R58.reuse ;  /* 0x0000003a75367220 */ /* 0x080fe20000410000 */
[----:B------:R-:W-:Y:S01]  /*0fe0*/  PRMT R62, R62, 0x7632, R62 ;  /* 0x000076323e3e7816 */ /* 0x000fe2000000003e */
[----:B------:R-:W-:Y:S01]  /*0ff0*/  FADD.FTZ R83, R58, R83 ;  /* 0x000000533a537221 */ /* 0x000fe20000010000 */
[----:B------:R-:W-:Y:S01]  /*1000*/  FFMA.FTZ R84, R55, R58, R84 ;  /* 0x0000003a37547223 */ /* 0x000fe20000010054 */
[----:B------:R-:W-:Y:S01]  /*1010*/  SHF.L.U32 R58, R59, 0x10, RZ ;  /* 0x000000103b3a7819 */ /* 0x000fe200000006ff */
[----:B------:R-:W-:Y:S01]  /*1020*/  FADD.FTZ R59, -R155, R56 ;  /* 0x000000389b3b7221 */ /* 0x000fe20000010100 */
[----:B------:R-:W-:-:S02]  /*1030*/  PRMT R63, R63, 0x7632, R63 ;  /* 0x000076323f3f7816 */ /* 0x000fc4000000003f */
[----:B------:R-:W-:Y:S02]  /*1040*/  PRMT R60, R60, 0x7632, R60 ;  /* 0x000076323c3c7816 */ /* 0x000fe4000000003c */
[----:B------:R-:W-:Y:S01]  /*1050*/  SHF.L.U32 R62, R62, 0x10, RZ ;  /* 0x000000103e3e7819 */ /* 0x000fe200000006ff */
[----:B------:R-:W-:Y:S01]  /*1060*/  FMUL.FTZ R59, R150, R59 ;  /* 0x0000003b963b7220 */ /* 0x000fe20000410000 */
[----:B------:R-:W-:Y:S02]  /*1070*/  IMAD.U32 R63, R63, 0x10000, RZ ;  /* 0x000100003f3f7824 */ /* 0x000fe400078e00ff */
        /* <DEDUP_REMOVED lines=8> */
[----:B------:R-:W-:Y:S01]  /*1100*/  FADD.FTZ R77, R63, R77 ;  /* 0x0000004d3f4d7221 */ /* 0x000fe20000010000 */
[-C--:B------:R-:W-:Y:S01]  /*1110*/  FFMA.FTZ R78, R59, R63.reuse, R78 ;  /* 0x0000003f3b4e7223 */ /* 0x080fe2000001004e */
[----:B------:R-:W-:Y:S01]  /*1120*/  FFMA.FTZ R56, R120, R63, R61 ;  /* 0x0000003f78387223 */ /* 0x000fe2000001003d */
[----:B------:R-:W-:Y:S01]  /*1130*/  PRMT R58, R64, 0x7632, R58 ;  /* 0x00007632403a7816 */ /* 0x000fe2000000003a */
[----:B------:R-:W-:Y:S01]  /*1140*/  FADD.FTZ R101, R60, R101 ;  /* 0x000000653c657221 */ /* 0x000fe20000010000 */
[----:B------:R-:W-:Y:S01]  /*1150*/  SHF.L.U32 R64, R64, 0x10, RZ ;  /* 0x0000001040407819 */ /* 0x000fe200000006ff */
[-C--:B------:R-:W-:Y:S01]  /*1160*/  FFMA.FTZ R102, R153, R60.reuse, R102 ;  /* 0x0000003c99667223 */ /* 0x080fe20000010066 */
[----:B------:R-:W-:Y:S01]  /*1170*/  PRMT R63, R66, 0x7632, R63 ;  /* 0x00007632423f7816 */ /* 0x000fe2000000003f */
[----:B------:R-:W-:Y:S01]  /*1180*/  FFMA.FTZ R52, R123, R60, R52 ;  /* 0x0000003c7b347223 */ /* 0x000fe20000010034 */
[----:B------:R-:W-:Y:S01]  /*1190*/  FADD.FTZ R89, R146, R89 ;  /* 0x0000005992597221 */ /* 0x000fe20000010000 */
[-C--:B------:R-:W-:Y:S01]  /*11a0*/  FFMA.FTZ R90, R147, R146.reuse, R90 ;  /* 0x00000092935a7223 */ /* 0x080fe2000001005a */
[----:B------:R-:W-:Y:S01]  /*11b0*/  PRMT R60, R65, 0x7632, R60 ;  /* 0x00007632413c7816 */ /* 0x000fe2000000003c */
[----:B------:R-:W-:Y:S01]  /*11c0*/  FFMA.FTZ R146, R139, R146, R152 ;  /* 0x000000928b927223 */ /* 0x000fe20000010098 */
[----:B------:R-:W-:Y:S01]  /*11d0*/  SHF.L.U32 R66, R66, 0x10, RZ ;  /* 0x0000001042427819 */ /* 0x000fe200000006ff */
[----:B------:R-:W-:Y:S01]  /*11e0*/  FADD.FTZ R65, -R155, R62 ;  /* 0x0000003e9b417221 */ /* 0x000fe20000010100 */
[C---:B------:R-:W-:Y:S01]  /*11f0*/  PRMT R152, R67.reuse, 0x7632, R152 ;  /* 0x0000763243987816 */ /* 0x040fe20000000098 */
[----:B------:R-:W-:Y:S01]  /*1200*/  IMAD.U32 R154, R67, 0x10000, RZ ;  /* 0x00010000439a7824 */ /* 0x000fe200078e00ff */
[----:B------:R-:W-:Y:S01]  /*1210*/  SHF.L.U32 R58, R58, 0x10, RZ ;  /* 0x000000103a3a7819 */ /* 0x000fe200000006ff */
[----:B------:R-:W-:Y:S01]  /*1220*/  FADD.FTZ R67, -R155, R64 ;  /* 0x000000409b437221 */ /* 0x000fe20000010100 */
[----:B------:R-:W-:-:S02]  /*1230*/  SHF.L.U32 R62, R63, 0x10, RZ ;  /* 0x000000103f3e7819 */ /* 0x000fc400000006ff */
[----:B------:R-:W-:Y:S01]  /*1240*/  SHF.L.U32 R63, R68, 0x10, RZ ;  /* 0x00000010443f7819 */ /* 0x000fe200000006ff */
[----:B------:R-:W-:Y:S01]  /*1250*/  FADD.FTZ R61, -R155, R66 ;  /* 0x000000429b3d7221 */ /* 0x000fe20000010100 */
[----:B------:R-:W-:Y:S01]  /*1260*/  FADD.FTZ R91, R157, R91 ;  /* 0x0000005b9d5b7221 */ /* 0x000fe20000010000 */
[----:B------:R-:W-:Y:S01]  /*1270*/  FFMA.FTZ R92, R57, R157, R92 ;  /* 0x0000009d395c7223 */ /* 0x000fe2000001005c */
[----:B------:R-:W-:Y:S01]  /*1280*/  SHF.L.U32 R66, R72, 0x10, RZ ;  /* 0x0000001048427819 */ /* 0x000fe200000006ff */
[----:B------:R-:W-:Y:S01]  /*1290*/  FADD.FTZ R157, -R155, R58 ;  /* 0x0000003a9b9d7221 */ /* 0x000fe20000010100 */
[----:B------:R-:W-:Y:S01]  /*12a0*/  FMUL.FTZ R67, R150, R67 ;  /* 0x0000004396437220 */ /* 0x000fe20000410000 */
[----:B------:R-:W-:Y:S01]  /*12b0*/  SHF.L.U32 R60, R60, 0x10, RZ ;  /* 0x000000103c3c7819 */ /* 0x000fe200000006ff */
[-C--:B------:R-:W-:Y:S01]  /*12c0*/  FMUL.FTZ R58, R129, R63.reuse ;  /* 0x0000003f813a7220 */ /* 0x080fe20000410000 */
[----:B------:R-:W-:Y:S01]  /*12d0*/  SHF.L.U32 R165, R69, 0x10, RZ ;  /* 0x0000001045a57819 */ /* 0x000fe200000006ff */
[----:B------:R-:W-:Y:S01]  /*12e0*/  FADD.FTZ R31, R66, R31 ;  /* 0x0000001f421f7221 */ /* 0x000fe20000010000 */
[-C--:B------:R-:W-:Y:S01]  /*12f0*/  FFMA.FTZ R40, R67, R66.reuse, R40 ;  /* 0x0000004243287223 */ /* 0x080fe20000010028 */
[----:B------:R-:W-:Y:S01]  /*1300*/  FADD.FTZ R76, R63, R76 ;  /* 0x0000004c3f4c7221 */ /* 0x000fe20000010000 */
[----:B------:R-:W-:Y:S01]  /*1310*/  FFMA.FTZ R30, R67, R63, R30 ;  /* 0x0000003f431e7223 */ /* 0x000fe2000001001e */
[----:B------:R-:W-:Y:S01]  /*1320*/  FFMA.FTZ R66, R133, R66, R58 ;  /* 0x0000004285427223 */ /* 0x000fe2000001003a */
[----:B------:R-:W-:-:S02]  /*1330*/  IMAD.U32 R63, R73, 0x10000, RZ ;  /* 0x00010000493f7824 */ /* 0x000fc400078e00ff */
[----:B------:R-:W-:Y:S01]  /*1340*/  FMUL.FTZ R65, R150, R65 ;  /* 0x0000004196417220 */ /* 0x000fe20000410000 */
[----:B------:R-:W-:Y:S01]  /*1350*/  FADD.FTZ R161, -R155, R60 ;  /* 0x0000003c9ba17221 */ /* 0x000fe20000010100 */
[----:B------:R-:W-:Y:S01]  /*1360*/  FMUL.FTZ R58, R128, R165 ;  /* 0x000000a5803a7220 */ /* 0x000fe20000410000 */
[----:B------:R-:W-:Y:S01]  /*1370*/  SHF.L.U32 R60, R70, 0x10, RZ ;  /* 0x00000010463c7819 */ /* 0x000fe200000006ff */
[----:B------:R-:W-:Y:S01]  /*1380*/  FADD.FTZ R25, R63, R25 ;  /* 0x000000193f197221 */ /* 0x000fe20000010000 */
[-C--:B------:R-:W-:Y:S01]  /*1390*/  FFMA.FTZ R26, R65, R63.reuse, R26 ;  /* 0x0000003f411a7223 */ /* 0x080fe2000001001a */
[----:B------:R-:W-:Y:S01]  /*13a0*/  FFMA.FTZ R63, R132, R63, R58 ;  /* 0x0000003f843f7223 */ /* 0x000fe2000001003a */
[----:B------:R-:W-:Y:S01]  /*13b0*/  FADD.FTZ R159, -R155, R62 ;  /* 0x0000003e9b9f7221 */ /* 0x000fe20000010100 */
[----:B------:R-:W-:Y:S01]  /*13c0*/  SHF.L.U32 R58, R74, 0x10, RZ ;  /* 0x000000104a3a7819 */ /* 0x000fe200000006ff */
[----:B------:R-:W-:Y:S01]  /*13d0*/  FMUL.FTZ R62, R127, R60 ;  /* 0x0000003c7f3e7220 */ /* 0x000fe20000410000 */
[----:B------:R-:W-:Y:S01]  /*13e0*/  FMUL.FTZ R64, R150, R61 ;  /* 0x0000003d96407220 */ /* 0x000fe20000410000 */
[----:B------:R-:W-:-:S02]  /*13f0*/  FADD.FTZ R163, -R155, R154 ;  /* 0x0000009a9ba37221 */ /* 0x000fc40000010100 */
[-C--:B------:R-:W-:Y:S01]  /*1400*/  FFMA.FTZ R61, R131, R58.reuse, R62 ;  /* 0x0000003a833d7223 */ /* 0x080fe2000001003e */
[----:B------:R-:W-:Y:S01]  /*1410*/  SHF.L.U32 R62, R71, 0x10, RZ ;  /* 0x00000010473e7819 */ /* 0x000fe200000006ff */
[----:B------:R-:W-:Y:S01]  /*1420*/  FADD.FTZ R7, R58, R7 ;  /* 0x000000073a077221 */ /* 0x000fe20000010000 */
[----:B------:R-:W-:Y:S01]  /*1430*/  FFMA.FTZ R3, R64, R58, R3 ;  /* 0x0000003a40037223 */ /* 0x000fe20000010003 */
[----:B------:R-:W-:Y:S01]  /*1440*/  FADD.FTZ R15, R60, R15 ;  /* 0x0000000f3c0f7221 */ /* 0x000fe20000010000 */
[----:B------:R-:W-:Y:S01]  /*1450*/  FFMA.FTZ R11, R64, R60, R11 ;  /* 0x0000003c400b7223 */ /* 0x000fe2000001000b */
[----:B------:R-:W-:Y:S02]  /*1460*/  IMAD.U32 R58, R75, 0x10000, RZ ;  /* 0x000100004b3a7824 */ /* 0x000fe400078e00ff */
[----:B------:R-:W-:Y:S01]  /*1470*/  FMUL.FTZ R60, R150, R163 ;  /* 0x000000a3963c7220 */ /* 0x000fe20000410000 */
[----:B------:R-:W-:Y:S01]  /*1480*/  FMUL.FTZ R163, R126, R62 ;  /* 0x0000003e7ea37220 */ /* 0x000fe20000410000 */
[----:B------:R-:W-:Y:S01]  /*1490*/  PRMT R68, R68, 0x7632, R68 ;  /* 0x0000763244447816 */ /* 0x000fe20000000044 */
[----:B------:R-:W-:Y:S01]  /*14a0*/  FADD.FTZ R9, R58, R9 ;  /* 0x000000093a097221 */ /* 0x000fe20000010000 */
[-C--:B------:R-:W-:Y:S01]  /*14b0*/  FFMA.FTZ R5, R60, R58.reuse, R5 ;  /* 0x0000003a3c057223 */ /* 0x080fe20000010005 */
[----:B------:R-:W-:Y:S01]  /*14c0*/  FFMA.FTZ R58, R130, R58, R163 ;  /* 0x0000003a823a7223 */ /* 0x000fe200000100a3 */
[----:B------:R-:W-:Y:S01]  /*14d0*/  SHF.L.U32 R163, R68, 0x10, RZ ;  /* 0x0000001044a37819 */ /* 0x000fe200000006ff */
[----:B------:R-:W-:Y:S01]  /*14e0*/  FMUL.FTZ R68, R150, R157 ;  /* 0x0000009d96447220 */ /* 0x000fe20000410000 */
[----:B------:R-:W-:Y:S01]  /*14f0*/  PRMT R69, R69, 0x7632, R69 ;  /* 0x0000763245457816 */ /* 0x000fe20000000045 */
[----:B------:R-:W-:Y:S01]  /*1500*/  FADD.FTZ R17, R62, R17 ;  /* 0x000000113e117221 */ /* 0x000fe20000010000 */
[----:B------:R-:W-:Y:S01]  /*1510*/  FFMA.FTZ R13, R60, R62, R13 ;  /* 0x0000003e3c0d7223 */ /* 0x000fe2000001000d */
[----:B------:R-:W-:Y:S01]  /*1520*/  PRMT R73, R73, 0x7632, R73 ;  /* 0x0000763249497816 */ /* 0x000fe20000000049 */
[-C--:B------:R-:W-:Y:S01]  /*1530*/  FMUL.FTZ R62, R111, R163.reuse ;  /* 0x000000a36f3e7220 */ /* 0x080fe20000410000 */
[----:B------:R-:W-:Y:S01]  /*1540*/  FADD.FTZ R27, R163, R27 ;  /* 0x0000001ba31b7221 */ /* 0x000fe20000010000 */
[----:B------:R-:W-:Y:S01]  /*1550*/  FFMA.FTZ R28, R68, R163, R28 ;  /* 0x000000a3441c7223 */ /* 0x000fe2000001001c */
[----:B------:R-:W-:Y:S01]  /*1560*/  SHF.L.U32 R163, R69, 0x10, RZ ;  /* 0x0000001045a37819 */ /* 0x000fe200000006ff */
[----:B------:R-:W-:-:S02]  /*1570*/  IMAD.U32 R69, R73, 0x10000, RZ ;  /* 0x0001000049457824 */ /* 0x000fc400078e00ff */
[----:B------:R-:W-:Y:S01]  /*1580*/  FMUL.FTZ R73, R150, R161 ;  /* 0x000000a196497220 */ /* 0x000fe20000410000 */
[----:B------:R-:W-:Y:S01]  /*1590*/  PRMT R70, R70, 0x7632, R70 ;  /* 0x0000763246467816 */ /* 0x000fe20000000046 */
[----:B------:R-:W-:Y:S01]  /*15a0*/  FMUL.FTZ R161, R110, R163 ;  /* 0x000000a36ea17220 */ /* 0x000fe20000410000 */
[----:B------:R-:W-:Y:S01]  /*15b0*/  FADD.FTZ R21, R69, R21 ;  /* 0x0000001545157221 */ /* 0x000fe20000010000 */
[-C--:B------:R-:W-:Y:S02]  /*15c0*/  FFMA.FTZ R22, R73, R69.reuse, R22 ;  /* 0x0000004549167223 */ /* 0x080fe40000010016 */
[----:B------:R-:W-:Y:S01]  /*15d0*/  FFMA.FTZ R69, R114, R69, R161 ;  /* 0x0000004572457223 */ /* 0x000fe200000100a1 */
[----:B------:R-:W-:Y:S01]  /*15e0*/  SHF.L.U32 R161, R70, 0x10, RZ ;  /* 0x0000001046a17819 */ /* 0x000fe200000006ff */
[----:B------:R-:W-:Y:S01]  /*15f0*/  FMUL.FTZ R159, R150, R159 ;  /* 0x0000009f969f7220 */ /* 0x000fe20000410000 */
[----:B------:R-:W-:Y:S01]  /*1600*/  PRMT R71, R71, 0x7632, R71 ;  /* 0x0000763247477816 */ /* 0x000fe20000000047 */
[----:B------:R-:W-:Y:S01]  /*1610*/  IMAD.U32 R152, R152, 0x10000, RZ ;  /* 0x0001000098987824 */ /* 0x000fe200078e00ff */
[----:B------:R-:W-:Y:S01]  /*1620*/  PRMT R72, R72, 0x7632, R72 ;  /* 0x0000763248487816 */ /* 0x000fe20000000048 */
[-C--:B------:R-:W-:Y:S01]  /*1630*/  FMUL.FTZ R70, R109, R161.reuse ;  /* 0x000000a16d467220 */ /* 0x080fe20000410000 */
[----:B------:R-:W-:Y:S01]  /*1640*/  FADD.FTZ R14, R161, R14 ;  /* 0x0000000ea10e7221 */ /* 0x000fe20000010000 */
[----:B------:R-:W-:Y:S01]  /*1650*/  FFMA.FTZ R10, R159, R161, R10 ;  /* 0x000000a19f0a7223 */ /* 0x000fe2000001000a */
[----:B------:R-:W-:Y:S01]  /*1660*/  PRMT R75, R75, 0x7632, R75 ;  /* 0x000076324b4b7816 */ /* 0x000fe2000000004b */
[----:B------:R-:W-:Y:S01]  /*1670*/  FADD.FTZ R155, -R155, R152 ;  /* 0x000000989b9b7221 */ /* 0x000fe20000010100 */
[----:B------:R-:W-:-:S02]  /*1680*/  SHF.L.U32 R161, R71, 0x10, RZ ;  /* 0x0000001047a17819 */ /* 0x000fc400000006ff */
[----:B------:R-:W-:Y:S01]  /*1690*/  SHF.L.U32 R72, R72, 0x10, RZ ;  /* 0x0000001048487819 */ /* 0x000fe200000006ff */
[----:B------:R-:W-:Y:S02]  /*16a0*/  IMAD.U32 R75, R75, 0x10000, RZ ;  /* 0x000100004b4b7824 */ /* 0x000fe400078e00ff */
[----:B------:R-:W-:Y:S01]  /*16b0*/  FMUL.FTZ R155, R150, R155 ;  /* 0x0000009b969b7220 */ /* 0x000fe20000410000 */
[----:B------:R-:W-:Y:S01]  /*16c0*/  FMUL.FTZ R71, R108, R161 ;  /* 0x000000a16c477220 */ /* 0x000fe20000410000 */
[----:B------:R-:W-:Y:S01]  /*16d0*/  FFMA.FTZ R157, R115, R72, R62 ;  /* 0x00000048739d7223 */ /* 0x000fe2000001003e */
[----:B------:R-:W-:Y:S01]  /*16e0*/  FADD.FTZ R8, R75, R8 ;  /* 0x000000084b087221 */ /* 0x000fe20000010000 */
[-C--:B------:R-:W-:Y:S01]  /*16f0*/  FFMA.FTZ R4, R155, R75.reuse, R4 ;  /* 0x0000004b9b047223 */ /* 0x080fe20000010004 */
[----:B------:R-:W-:Y:S01]  /*1700*/  FFMA.FTZ R71, R112, R75, R71 ;  /* 0x0000004b70477223 */ /* 0x000fe20000010047 */
[----:B------:R-:W-:Y:S01]  /*1710*/  FFMA.FTZ R62, R0, R151, RZ ;  /* 0x00000097003e7223 */ /* 0x000fe200000100ff */
[----:B------:R-:W-:-:S03]  /*1720*/  FADD.FTZ R75, RZ, R151 ;  /* 0x00000097ff4b7221 */ /* 0x000fc60000010000 */
[----:B------:R-:W-:Y:S01]  /*1730*/  FFMA.FTZ R62, R153, R52, R62 ;  /* 0x00000034993e7223 */ /* 0x000fe2000001003e */
[----:B------:R-:W-:Y:S01]  /*1740*/  FADD.FTZ R75, R52, R75 ;  /* 0x0000004b344b7221 */ /* 0x000fe20000010000 */
[----:B------:R-:W-:Y:S01]  /*1750*/  FADD.FTZ R29, R72, R29 ;  /* 0x0000001d481d7221 */ /* 0x000fe20000010000 */
[----:B------:R-:W-:Y:S01]  /*1760*/  FFMA.FTZ R41, R68, R72, R41 ;  /* 0x0000004844297223 */ /* 0x000fe20000010029 */
[----:B------:R-:W-:Y:S01]  /*1770*/  FFMA.FTZ R62, R149, R148, R62 ;  /* 0x00000094953e7223 */ /* 0x000fe2000001003e */
[----:B------:R-:W-:-:S03]  /*1780*/  FADD.FTZ R72, R148, R75 ;  /* 0x0000004b94487221 */ /* 0x000fc60000010000 */
        /* <DEDUP_REMOVED lines=9> */
[----:B------:R-:W-:Y:S01]  /*1820*/  FADD.FTZ R75, R56, R75 ;  /* 0x0000004b384b7221 */ /* 0x000fe20000010000 */
[----:B------:R-:W-:Y:S01]  /*1830*/  FADD.FTZ R16, R161, R16 ;  /* 0x00000010a1107221 */ /* 0x000fe20000010000 */
[----:B------:R-:W-:Y:S01]  /*1840*/  FFMA.FTZ R12, R155, R161, R12 ;  /* 0x000000a19b0c7223 */ /* 0x000fe2000001000c */
[----:B------:R-:W-:Y:S01]  /*1850*/  FFMA.FTZ R161, R67, R66, R62 ;  /* 0x0000004243a17223 */ /* 0x000fe2000001003e */
[----:B------:R-:W-:-:S03]  /*1860*/  FADD.FTZ R62, R66, R75 ;  /* 0x0000004b423e7221 */ /* 0x000fc60000010000 */
[----:B------:R-:W-:Y:S01]  /*1870*/  FFMA.FTZ R72, R68, R157, R161 ;  /* 0x0000009d44487223 */ /* 0x000fe200000100a1 */
[----:B------:R-:W-:Y:S01]  /*1880*/  FADD.FTZ R62, R62, R157 ;  /* 0x0000009d3e3e7221 */ /* 0x000fe20000010000 */
[----:B------:R-:W-:Y:S02]  /*1890*/  PRMT R74, R74, 0x7632, R74 ;  /* 0x000076324a4a7816 */ /* 0x000fe4000000004a */
[----:B------:R-:W-:Y:S01]  /*18a0*/  FFMA.FTZ R72, R65, R63, R72 ;  /* 0x0000003f41487223 */ /* 0x000fe20000010048 */
[----:B------:R-:W-:Y:S01]  /*18b0*/  FADD.FTZ R62, R62, R63 ;  /* 0x0000003f3e3e7221 */ /* 0x000fe20000010000 */
[----:B------:R-:W-:Y:S02]  /*18c0*/  SHF.L.U32 R74, R74, 0x10, RZ ;  /* 0x000000104a4a7819 */ /* 0x000fe400000006ff */
[----:B------:R-:W-:Y:S01]  /*18d0*/  FFMA.FTZ R75, R73, R69, R72 ;  /* 0x00000045494b7223 */ /* 0x000fe20000010048 */
[----:B------:R-:W-:Y:S02]  /*18e0*/  FADD.FTZ R62, R62, R69 ;  /* 0x000000453e3e7221 */ /* 0x000fe40000010000 */
[----:B------:R-:W-:Y:S01]  /*18f0*/  FFMA.FTZ R70, R113, R74, R70 ;  /* 0x0000004a71467223 */ /* 0x000fe20000010046 */
        /* <DEDUP_REMOVED lines=8> */
[----:B------:R-:W-:Y:S01]  /*1980*/  FADD.FTZ R19, R163, R19 ;  /* 0x00000013a3137221 */ /* 0x000fe20000010000 */
[----:B------:R-:W-:Y:S01]  /*1990*/  FADD.FTZ R154, R62, R71 ;  /* 0x000000473e9a7221 */ /* 0x000fe20000010000 */
[----:B------:R-:W-:Y:S01]  /*19a0*/  FFMA.FTZ R20, R73, R163, R20 ;  /* 0x000000a349147223 */ /* 0x000fe20000010014 */
[----:B------:R-:W-:Y:S01]  /*19b0*/  FADD.FTZ R6, R74, R6 ;  /* 0x000000064a067221 */ /* 0x000fe20000010000 */
[----:B------:R-:W-:Y:S01]  /*19c0*/  FFMA.FTZ R2, R159, R74, R2 ;  /* 0x0000004a9f027223 */ /* 0x000fe20000010002 */
[----:B------:R-:W-:Y:S01]  /*19d0*/  FFMA.FTZ R72, R155, R71, R72 ;  /* 0x000000479b487223 */ /* 0x000fe20000010048 */
[----:B------:R-:W-:Y:S01]  /*19e0*/  LOP3.LUT R62, R18, 0x1f, RZ, 0xc0, !PT ;  /* 0x0000001f123e7812 */ /* 0x000fe200078ec0ff */
[----:B------:R-:W-:Y:S06]  /*19f0*/  BRA.DIV UR6, `(.L_x_35) ;  /* 0x0000001e06507947 */ /* 0x000fec000b800000 */
        /* <DEDUP_REMOVED lines=18> */
.L_x_48:
[----:B-1----:R-:W-:Y:S01]  /*1b20*/  FADD.FTZ R163, R74, R163 ;  /* 0x000000a34aa37221 */ /* 0x002fe20000010000 */
[----:B--2---:R-:W-:Y:S01]  /*1b30*/  FADD.FTZ R75, R72, R156 ;  /* 0x0000009c484b7221 */ /* 0x004fe20000010000 */
[----:B------:R-:W-:Y:S02]  /*1b40*/  ISETP.NE.U32.AND P2, PT, RZ, UR12, PT ;  /* 0x0000000cff007c0c */ /* 0x000fe4000bf45070 */
[----:B0-----:R-:W-:Y:S01]  /*1b50*/  FMUL.FTZ R72, R163, UR9 ;  /* 0x00000009a3487c20 */ /* 0x001fe20008410000 */
[----:B------:R-:W-:Y:S01]  /*1b60*/  FMUL.FTZ R75, R75, UR9 ;  /* 0x000000094b4b7c20 */ /* 0x000fe20008410000 */
[----:B------:R-:W-:-:S03]  /*1b70*/  ISETP.NE.AND.EX P2, PT, RZ, UR13, PT, P2 ;  /* 0x0000000dff007c0c */ /* 0x000fc6000bf45320 */
[----:B------:R-:W-:Y:S02]  /*1b80*/  FSEL R72, R72, RZ, !P1 ;  /* 0x000000ff48487208 */ /* 0x000fe40004800000 */
[----:B------:R-:W-:-:S03]  /*1b90*/  ISETP.NE.U32.AND P1, PT, RZ, UR10, PT ;  /* 0x0000000aff007c0c */ /* 0x000fc6000bf25070 */
[-CC-:B------:R-:W-:Y:S01]  /*1ba0*/  FFMA.FTZ R55, R55, R75.reuse, R72.reuse ;  /* 0x0000004b37377223 */ /* 0x180fe20000010048 */
[-CC-:B------:R-:W-:Y:S01]  /*1bb0*/  FFMA.FTZ R145, R145, R75.reuse, R72.reuse ;  /* 0x0000004b91917223 */ /* 0x180fe20000010048 */
[-CC-:B------:R-:W-:Y:S01]  /*1bc0*/  FFMA.FTZ R0, R0, R75.reuse, R72.reuse ;  /* 0x0000004b00007223 */ /* 0x180fe20000010048 */
[-CC-:B------:R-:W-:Y:S01]  /*1bd0*/  FFMA.FTZ R74, R57, R75.reuse, R72.reuse ;  /* 0x0000004b394a7223 */ /* 0x180fe20000010048 */
[----:B------:R-:W-:Y:S01]  /*1be0*/  FADD.FTZ R55, R54, -R55 ;  /* 0x8000003736377221 */ /* 0x000fe20000010000 */
[----:B------:R-:W-:Y:S01]  /*1bf0*/  FADD.FTZ R145, R144, -R145 ;  /* 0x8000009190917221 */ /* 0x000fe20000010000 */
[-CC-:B------:R-:W-:Y:S01]  /*1c00*/  FFMA.FTZ R153, R153, R75.reuse, R72.reuse ;  /* 0x0000004b99997223 */ /* 0x180fe20000010048 */
        /* <DEDUP_REMOVED lines=9> */
[-C--:B------:R-:W-:Y:S01]  /*1ca0*/  FFMA.FTZ R57, R60, R75.reuse, R72 ;  /* 0x0000004b3c397223 */ /* 0x080fe20000010048 */
[----:B------:R-:W-:Y:S01]  /*1cb0*/  FADD.FTZ R151, R151, -R0 ;  /* 0x8000000097977221 */ /* 0x000fe20000010000 */
[----:B------:R-:W-:Y:S01]  /*1cc0*/  FFMA.FTZ R72, R155, R75, R72 ;  /* 0x0000004b9b487223 */ /* 0x000fe20000010048 */
[----:B-----5:R-:W-:Y:S01]  /*1cd0*/  @P0 SHF.L.U32 R0, R35, 0x10, RZ ;  /* 0x0000001023000819 */ /* 0x020fe200000006ff */
[C---:B------:R-:W-:Y:S01]  /*1ce0*/  FMUL.FTZ R161, R150.reuse, R55 ;  /* 0x0000003796a17220 */ /* 0x040fe20000410000 */
[----:B------:R-:W-:Y:S01]  /*1cf0*/  FADD.FTZ R53, R53, -R74 ;  /* 0x8000004a35357221 */ /* 0x000fe20000010000 */
[C---:B------:R-:W-:Y:S01]  /*1d00*/  FMUL.FTZ R55, R150.reuse, R145 ;  /* 0x0000009196377220 */ /* 0x040fe20000410000 */
[----:B------:R-:W-:Y:S01]  /*1d10*/  FADD.FTZ R155, R71, -R72 ;  /* 0x80000048479b7221 */ /* 0x000fe20000010000 */
[----:B------:R-:W-:Y:S01]  /*1d20*/  FADD.FTZ R63, R63, -R152 ;  /* 0x800000983f3f7221 */ /* 0x000fe20000010000 */
[----:B------:R-:W-:Y:S01]  /*1d30*/  FMUL.FTZ R72, R150, R53 ;  /* 0x0000003596487220 */ /* 0x000fe20000410000 */
[--C-:B------:R-:W-:Y:S01]  /*1d40*/  @P0 FADD.FTZ R55, R55, R0.reuse ;  /* 0x0000000037370221 */ /* 0x100fe20000010000 */
[----:B------:R-:W-:Y:S01]  /*1d50*/  FADD.FTZ R153, R52, -R153 ;  /* 0x8000009934997221 */ /* 0x000fe20000010000 */
[----:B------:R-:W-:Y:S01]  /*1d60*/  @P0 PRMT R53, R35, 0x7632, R53 ;  /* 0x0000763223350816 */ /* 0x000fe20000000035 */
[----:B------:R-:W-:Y:S01]  /*1d70*/  FADD.FTZ R75, R58, -R57 ;  /* 0x800000393a4b7221 */ /* 0x000fe20000010000 */
[----:B------:R-:W-:Y:S01]  /*1d80*/  @P0 PRMT R0, R34, 0x7632, R0 ;  /* 0x0000763222000816 */ /* 0x000fe20000000000 */
[----:B------:R-:W-:Y:S01]  /*1d90*/  FADD.FTZ R149, R148, -R149 ;  /* 0x8000009594957221 */ /* 0x000fe20000010000 */
[----:B------:R-:W-:Y:S01]  /*1da0*/  @P0 PRMT R52, R33, 0x7632, R52 ;  /* 0x0000763221340816 */ /* 0x000fe20000000034 */
[----:B------:R-:W-:Y:S01]  /*1db0*/  FMUL.FTZ R57, R150, R63 ;  /* 0x0000003f96397220 */ /* 0x000fe20000410000 */
[----:B------:R-:W-:Y:S01]  /*1dc0*/  @P0 SHF.L.U32 R63, R53, 0x10, RZ ;  /* 0x00000010353f0819 */ /* 0x000fe200000006ff */
[----:B------:R-:W-:Y:S01]  /*1dd0*/  @P0 IMAD.U32 R60, R0, 0x10000, RZ ;  /* 0x00010000003c0824 */ /* 0x000fe200078e00ff */
[----:B------:R-:W-:Y:S01]  /*1de0*/  @P0 SHF.L.U32 R53, R52, 0x10, RZ ;  /* 0x0000001034350819 */ /* 0x000fe200000006ff */
[----:B------:R-:W-:Y:S01]  /*1df0*/  FADD.FTZ R59, R56, -R59 ;  /* 0x8000003b383b7221 */ /* 0x000fe20000010000 */
[----:B------:R-:W-:Y:S01]  /*1e00*/  @P0 SHF.L.U32 R0, R33, 0x10, RZ ;  /* 0x0000001021000819 */ /* 0x000fe200000006ff */
[----:B------:R-:W-:Y:S01]  /*1e10*/  FMUL.FTZ R73, R150, R149 ;  /* 0x0000009596497220 */ /* 0x000fe20000410000 */
[----:B------:R-:W-:Y:S01]  /*1e20*/  @P0 PRMT R52, R32, 0x7632, R52 ;  /* 0x0000763220340816 */ /* 0x000fe20000000034 */
[----:B------:R-:W-:Y:S01]  /*1e30*/  FADD.FTZ R61, R61, -R64 ;  /* 0x800000403d3d7221 */ /* 0x000fe20000010000 */
[----:B------:R-:W-:Y:S01]  /*1e40*/  @P0 FADD.FTZ R72, R72, R53 ;  /* 0x0000003548480221 */ /* 0x000fe20000010000 */
[----:B------:R-:W-:Y:S01]  /*1e50*/  FADD.FTZ R147, R146, -R147 ;  /* 0x8000009392937221 */ /* 0x000fe20000010000 */
[----:B------:R-:W-:Y:S01]  /*1e60*/  FADD.FTZ R67, R66, -R67 ;  /* 0x8000004342437221 */ /* 0x000fe20000010000 */
[----:B------:R-:W-:Y:S01]  /*1e70*/  FMUL.FTZ R160, R150, R59 ;  /* 0x0000003b96a07220 */ /* 0x000fe20000410000 */
[----:B------:R-:W-:Y:S01]  /*1e80*/  @P0 FADD.FTZ R161, R161, R60 ;  /* 0x0000003ca1a10221 */ /* 0x000fe20000010000 */
[----:B------:R-:W-:Y:S01]  /*1e90*/  @P0 FADD.FTZ R73, R73, R0 ;  /* 0x0000000049490221 */ /* 0x000fe20000010000 */
[----:B------:R-:W-:Y:S01]  /*1ea0*/  ISETP.NE.AND.EX P1, PT, RZ, UR11, PT, P1 ;  /* 0x0000000bff007c0c */ /* 0x000fe2000bf25310 */
[----:B------:R-:W-:-:S02]  /*1eb0*/  @P0 IMAD.U32 R53, R52, 0x10000, RZ ;  /* 0x0001000034350824 */ /* 0x000fc400078e00ff */
[----:B------:R-:W-:Y:S01]  /*1ec0*/  FADD.FTZ R157, R157, -R68 ;  /* 0x800000449d9d7221 */ /* 0x000fe20000010000 */
[----:B------:R-:W-:Y:S01]  /*1ed0*/  FADD.FTZ R69, R69, -R154 ;  /* 0x8000009a45457221 */ /* 0x000fe20000010000 */
[----:B------:R-:W-:Y:S01]  /*1ee0*/  FADD.FTZ R159, R70, -R159 ;  /* 0x8000009f469f7221 */ /* 0x000fe20000010000 */
[----:B------:R-:W-:Y:S01]  /*1ef0*/  @P0 SHF.L.U32 R0, R32, 0x10, RZ ;  /* 0x0000001020000819 */ /* 0x000fe200000006ff */
[C---:B------:R-:W-:Y:S01]  /*1f00*/  FMUL.FTZ R71, R150.reuse, R151 ;  /* 0x0000009796477220 */ /* 0x040fe20000410000 */
[C---:B------:R-:W-:Y:S01]  /*1f10*/  @P0 PRMT R60, R39.reuse, 0x7632, R60 ;  /* 0x00007632273c0816 */ /* 0x040fe2000000003c */
[C---:B------:R-:W-:Y:S01]  /*1f20*/  FMUL.FTZ R58, R150.reuse, R61 ;  /* 0x0000003d963a7220 */ /* 0x040fe20000410000 */
[----:B------:R-:W-:Y:S01]  /*1f30*/  @P0 SHF.L.U32 R52, R39, 0x10, RZ ;  /* 0x0000001027340819 */ /* 0x000fe200000006ff */
[----:B------:R-:W-:Y:S01]  /*1f40*/  FMUL.FTZ R59, R150, R75 ;  /* 0x0000004b963b7220 */ /* 0x000fe20000410000 */
[----:B------:R-:W-:Y:S01]  /*1f50*/  @P0 SHF.L.U32 R61, R34, 0x10, RZ ;  /* 0x00000010223d0819 */ /* 0x000fe200000006ff */
[C---:B------:R-:W-:Y:S01]  /*1f60*/  FMUL.FTZ R54, R150.reuse, R147 ;  /* 0x0000009396367220 */ /* 0x040fe20000410000 */
[----:B------:R-:W-:Y:S01]  /*1f70*/  FMUL.FTZ R65, R150, R67 ;  /* 0x0000004396417220 */ /* 0x000fe20000410000 */
[----:B------:R-:W-:Y:S01]  /*1f80*/  @P0 FADD.FTZ R160, R160, R63 ;  /* 0x0000003fa0a00221 */ /* 0x000fe20000010000 */
[C---:B------:R-:W-:Y:S01]  /*1f90*/  FMUL.FTZ R66, R150.reuse, R153 ;  /* 0x0000009996427220 */ /* 0x040fe20000410000 */
[C---:B------:R-:W-:Y:S01]  /*1fa0*/  FMUL.FTZ R56, R150.reuse, R157 ;  /* 0x0000009d96387220 */ /* 0x040fe20000410000 */
[C---:B------:R-:W-:Y:S01]  /*1fb0*/  FMUL.FTZ R64, R150.reuse, R69 ;  /* 0x0000004596407220 */ /* 0x040fe20000410000 */
[----:B------:R-:W-:Y:S01]  /*1fc0*/  FMUL.FTZ R67, R150, R159 ;  /* 0x0000009f96437220 */ /* 0x000fe20000410000 */
[----:B------:R-:W-:Y:S01]  /*1fd0*/  @P0 SHF.L.U32 R63, R60, 0x10, RZ ;  /* 0x000000103c3f0819 */ /* 0x000fe200000006ff */
[----:B------:R-:W-:Y:S01]  /*1fe0*/  FMUL.FTZ R150, R150, R155 ;  /* 0x0000009b96967220 */ /* 0x000fe20000410000 */
[----:B------:R-:W-:Y:S01]  /*1ff0*/  @P0 FADD.FTZ R71, R71, R0 ;  /* 0x0000000047470221 */ /* 0x000fe20000010000 */
[--C-:B------:R-:W-:Y:S01]  /*2000*/  @P0 FADD.FTZ R59, R59, R52.reuse ;  /* 0x000000343b3b0221 */ /* 0x100fe20000010000 */
[----:B------:R-:W-:Y:S01]  /*2010*/  @P0 PRMT R52, R38, 0x7632, R52 ;  /* 0x0000763226340816 */ /* 0x000fe20000000034 */
[----:B------:R-:W-:Y:S01]  /*2020*/  @P0 FADD.FTZ R54, R54, R61 ;  /* 0x0000003d36360221 */ /* 0x000fe20000010000 */
[C---:B------:R-:W-:Y:S01]  /*2030*/  @P0 PRMT R0, R37.reuse, 0x7632, R0 ;  /* 0x0000763225000816 */ /* 0x040fe20000000000 */
[----:B------:R-:W-:Y:S01]  /*2040*/  @P0 FADD.FTZ R150, R150, R63 ;  /* 0x0000003f96960221 */ /* 0x000fe20000010000 */
[----:B------:R-:W-:Y:S01]  /*2050*/  @P0 SHF.L.U32 R61, R38, 0x10, RZ ;  /* 0x00000010263d0819 */ /* 0x000fe200000006ff */
[----:B------:R-:W-:Y:S01]  /*2060*/  @P0 FADD.FTZ R66, R66, R53 ;  /* 0x0000003542420221 */ /* 0x000fe20000010000 */
[----:B------:R-:W-:Y:S01]  /*2070*/  @P0 PRMT R60, R36, 0x7632, R60 ;  /* 0x00007632243c0816 */ /* 0x000fe2000000003c */
[----:B------:R-:W-:Y:S01]  /*2080*/  @P0 IMAD.U32 R68, R37, 0x10000, RZ ;  /* 0x0001000025440824 */ /* 0x000fe200078e00ff */
[----:B------:R-:W-:Y:S01]  /*2090*/  @P0 SHF.L.U32 R63, R0, 0x10, RZ ;  /* 0x00000010003f0819 */ /* 0x000fe200000006ff */
[----:B------:R-:W-:Y:S01]  /*20a0*/  @P0 FADD.FTZ R58, R58, R61 ;  /* 0x0000003d3a3a0221 */ /* 0x000fe20000010000 */
[----:B------:R-:W-:Y:S01]  /*20b0*/  @P0 SHF.L.U32 R70, R52, 0x10, RZ ;  /* 0x0000001034460819 */ /* 0x000fe200000006ff */
[----:B------:R-:W-:Y:S01]  /*20c0*/  @P0 FADD.FTZ R57, R57, R68 ;  /* 0x0000004439390221 */ /* 0x000fe20000010000 */
[----:B------:R-:W-:Y:S01]  /*20d0*/  @P0 SHF.L.U32 R0, R36, 0x10, RZ ;  /* 0x0000001024000819 */ /* 0x000fe200000006ff */
[----:B------:R-:W0:Y:S01]  /*20e0*/  @P1 LDC.64 R52, c[0x0][0x308] ;  /* 0x0000c200ff341b82 */ /* 0x000e220000000a00 */
[----:B------:R-:W-:Y:S01]  /*20f0*/  @P0 SHF.L.U32 R61, R60, 0x10, RZ ;  /* 0x000000103c3d0819 */ /* 0x000fe200000006ff */
[----:B------:R-:W-:Y:S01]  /*2100*/  @P0 FADD.FTZ R67, R67, R70 ;  /* 0x0000004643430221 */ /* 0x000fe20000010000 */
[----:B------:R-:W-:Y:S01]  /*2110*/  @P1 F2FP.BF16.F32.PACK_AB R68, RZ, R54 ;  /* 0x00000036ff44123e */ /* 0x000fe200000010ff */
[----:B------:R-:W-:Y:S01]  /*2120*/  @P0 FADD.FTZ R65, R65, R0 ;  /* 0x0000000041410221 */ /* 0x000fe20000010000 */
[----:B------:R-:W-:Y:S01]  /*2130*/  @P1 F2FP.BF16.F32.PACK_AB R0, RZ, R71 ;  /* 0x00000047ff00123e */ /* 0x000fe200000010ff */
[----:B------:R-:W-:Y:S01]  /*2140*/  @P0 FADD.FTZ R56, R56, R61 ;  /* 0x0000003d38380221 */ /* 0x000fe20000010000 */
[----:B------:R-:W-:Y:S01]  /*2150*/  @P1 F2FP.BF16.F32.PACK_AB R61, RZ, R73 ;  /* 0x00000049ff3d123e */ /* 0x000fe200000010ff */
[----:B------:R-:W-:Y:S01]  /*2160*/  @P0 FADD.FTZ R64, R64, R63 ;  /* 0x0000003f40400221 */ /* 0x000fe20000010000 */
[----:B------:R-:W-:-:S02]  /*2170*/  @P1 F2FP.BF16.F32.PACK_AB R60, RZ, R66 ;  /* 0x00000042ff3c123e */ /* 0x000fc400000010ff */
[----:B------:R-:W-:Y:S02]  /*2180*/  @P1 PRMT R44, R0, 0x7610, R44 ;  /* 0x00007610002c1816 */ /* 0x000fe4000000002c */
[----:B------:R-:W-:Y:S02]  /*2190*/  @P1 F2FP.BF16.F32.PACK_AB R69, RZ, R161 ;  /* 0x000000a1ff45123e */ /* 0x000fe400000010ff */
[----:B------:R-:W-:Y:S02]  /*21a0*/  @P1 PRMT R46, R68, 0x7610, R46 ;  /* 0x00007610442e1816 */ /* 0x000fe4000000002e */
[----:B------:R-:W-:Y:S02]  /*21b0*/  @P1 PRMT R45, R61, 0x7610, R45 ;  /* 0x000076103d2d1816 */ /* 0x000fe4000000002d */
[----:B------:R-:W-:Y:S02]  /*21c0*/  @P1 PRMT R44, R44, 0x5410, R60 ;  /* 0x000054102c2c1816 */ /* 0x000fe4000000003c */
[----:B------:R-:W1:Y:S01]  /*21d0*/  @P2 LDC.64 R60, c[0x0][0x300] ;  /* 0x0000c000ff3c2b82 */ /* 0x000e620000000a00 */
[----:B------:R-:W-:-:S02]  /*21e0*/  @P1 F2FP.BF16.F32.PACK_AB R70, RZ, R55 ;  /* 0x00000037ff46123e */ /* 0x000fc400000010ff */
[----:B------:R-:W-:Y:S01]  /*21f0*/  @P1 PRMT R46, R46, 0x5410, R69 ;  /* 0x000054102e2e1816 */ /* 0x000fe20000000045 */
[----:B0-----:R-:W-:Y:S01]  /*2200*/  @P1 IMAD.WIDE.U32 R52, R143, 0x10, R52 ;  /* 0x000000108f341825 */ /* 0x001fe200078e0034 */
[----:B------:R-:W-:Y:S02]  /*2210*/  @P1 F2FP.BF16.F32.PACK_AB R74, RZ, R160 ;  /* 0x000000a0ff4a123e */ /* 0x000fe400000010ff */
[----:B------:R-:W-:Y:S01]  /*2220*/  @P1 F2FP.BF16.F32.PACK_AB R63, RZ, R72 ;  /* 0x00000048ff3f123e */ /* 0x000fe200000010ff */
[----:B------:R-:W0:Y:S01]  /*2230*/  LDC.64 R68, c[0x0][0x2f8] ;  /* 0x0000be00ff447b82 */ /* 0x000e220000000a00 */
[----:B------:R-:W-:Y:S02]  /*2240*/  @P1 PRMT R47, R70, 0x7610, R47 ;  /* 0x00007610462f1816 */ /* 0x000fe4000000002f */
[----:B------:R-:W-:Y:S02]  /*2250*/  @P1 PRMT R45, R45, 0x5410, R63 ;  /* 0x000054102d2d1816 */ /* 0x000fe4000000003f */
[----:B------:R-:W-:-:S02]  /*2260*/  @P1 PRMT R47, R47, 0x5410, R74 ;  /* 0x000054102f2f1816 */ /* 0x000fc4000000004a */
[-C--:B------:R-:W-:Y:S02]  /*2270*/  @P1 F2FP.BF16.F32.PACK_AB R158, RZ, R58.reuse ;  /* 0x0000003aff9e123e */ /* 0x080fe400000010ff */
[----:B------:R-:W-:Y:S01]  /*2280*/  @P2 F2FP.BF16.F32.PACK_AB R75, RZ, R58 ;  /* 0x0000003aff4b223e */ /* 0x000fe200000010ff */
[----:B------:R2:W-:Y:S01]  /*2290*/  @P1 STG.E.128 desc[UR4][R52.64], R44 ;  /* 0x0000002c34001986 */ /* 0x0005e2000c101d04 */
[----:B------:R-:W-:Y:S02]  /*22a0*/  @P2 F2FP.BF16.F32.PACK_AB R157, RZ, R66 ;  /* 0x00000042ff9d223e */ /* 0x000fe400000010ff */
[-C--:B------:R-:W-:Y:S02]  /*22b0*/  @P1 F2FP.BF16.F32.PACK_AB R146, RZ, R67.reuse ;  /* 0x00000043ff92123e */ /* 0x080fe400000010ff */
[----:B------:R-:W-:Y:S02]  /*22c0*/  @P2 F2FP.BF16.F32.PACK_AB R74, RZ, R67 ;  /* 0x00000043ff4a223e */ /* 0x000fe400000010ff */
[----:B------:R-:W-:-:S02]  /*22d0*/  F2FP.BF16.F32.PACK_AB R58, R67, R58 ;  /* 0x0000003a433a723e */ /* 0x000fc400000010ff */
[-C--:B------:R-:W-:Y:S02]  /*22e0*/  @P1 F2FP.BF16.F32.PACK_AB R159, RZ, R57.reuse ;  /* 0x00000039ff9f123e */ /* 0x080fe400000010ff */
[----:B------:R-:W-:Y:S02]  /*22f0*/  @P2 F2FP.BF16.F32.PACK_AB R144, RZ, R57 ;  /* 0x00000039ff90223e */ /* 0x000fe400000010ff */
[-C--:B------:R-:W-:Y:S02]  /*2300*/  @P1 F2FP.BF16.F32.PACK_AB R148, RZ, R56.reuse ;  /* 0x00000038ff94123e */ /* 0x080fe400000010ff */
[----:B------:R-:W-:Y:S02]  /*2310*/  @P2 F2FP.BF16.F32.PACK_AB R63, RZ, R56 ;  /* 0x00000038ff3f223e */ /* 0x000fe400000010ff */
[----:B------:R-:W-:Y:S02]  /*2320*/  @P1 F2FP.BF16.F32.PACK_AB R147, RZ, R64 ;  /* 0x00000040ff93123e */ /* 0x000fe400000010ff */
[----:B--2---:R-:W-:-:S02]  /*2330*/  F2FP.BF16.F32.PACK_AB R52, R66, R71 ;  /* 0x000000474234723e */ /* 0x004fc400000010ff */
[----:B------:R-:W2:Y:S01]  /*2340*/  @P1 LDC.64 R66, c[0x0][0x308] ;  /* 0x0000c200ff421b82 */ /* 0x000ea20000000a00 */
[----:B------:R-:W-:Y:S02]  /*2350*/  @P2 F2FP.BF16.F32.PACK_AB R0, RZ, R64 ;  /* 0x00000040ff00223e */ /* 0x000fe400000010ff */
[-C--:B------:R-:W-:Y:S02]  /*2360*/  @P1 F2FP.BF16.F32.PACK_AB R70, RZ, R65.reuse ;  /* 0x00000041ff46123e */ /* 0x080fe400000010ff */
[----:B------:R-:W-:Y:S02]  /*2370*/  @P2 F2FP.BF16.F32.PACK_AB R145, RZ, R65 ;  /* 0x00000041ff91223e */ /* 0x000fe400000010ff */
[----:B------:R-:W-:Y:S02]  /*2380*/  F2FP.BF16.F32.PACK_AB R57, R64, R57 ;  /* 0x000000394039723e */ /* 0x000fe400000010ff */
[----:B------:R-:W-:Y:S02]  /*2390*/  F2FP.BF16.F32.PACK_AB R56, R56, R65 ;  /* 0x000000413838723e */ /* 0x000fe400000010ff */
[----:B------:R-:W3:Y:S01]  /*23a0*/  @P2 LDC.64 R64, c[0x0][0x300] ;  /* 0x0000c000ff402b82 */ /* 0x000ee20000000a00 */
[----:B------:R-:W-:-:S02]  /*23b0*/  @P2 F2FP.BF16.F32.PACK_AB R149, RZ, R55 ;  /* 0x00000037ff95223e */ /* 0x000fc400000010ff */
[----:B------:R-:W-:Y:S02]  /*23c0*/  @P2 F2FP.BF16.F32.PACK_AB R152, RZ, R54 ;  /* 0x00000036ff98223e */ /* 0x000fe400000010ff */
[----:B------:R-:W-:Y:S02]  /*23d0*/  @P2 F2FP.BF16.F32.PACK_AB R154, RZ, R73 ;  /* 0x00000049ff9a223e */ /* 0x000fe400000010ff */
[----:B------:R-:W-:Y:S02]  /*23e0*/  @P2 F2FP.BF16.F32.PACK_AB R155, RZ, R72 ;  /* 0x00000048ff9b223e */ /* 0x000fe400000010ff */
[----:B------:R-:W-:Y:S02]  /*23f0*/  @P2 F2FP.BF16.F32.PACK_AB R156, RZ, R71 ;  /* 0x00000047ff9c223e */ /* 0x000fe400000010ff */
[----:B------:R-:W-:Y:S01]  /*2400*/  F2FP.BF16.F32.PACK_AB R53, R72, R73 ;  /* 0x000000494835723e */ /* 0x000fe200000010ff */
[C---:B-1----:R-:W-:Y:S01]  /*2410*/  @P2 IMAD.WIDE.U32 R72, R143.reuse, 0x10, R60 ;  /* 0x000000108f482825 */ /* 0x042fe200078e003c */
[----:B------:R-:W-:Y:S01]  /*2420*/  @P1 PRMT R44, R70, 0x7610, R44 ;  /* 0x00007610462c1816 */ /* 0x000fe2000000002c */
[----:B------:R-:W1:Y:S01]  /*2430*/  LDC.64 R60, c[0x0][0x210] ;  /* 0x00008400ff3c7b82 */ /* 0x000e620000000a00 */
[----:B------:R-:W-:Y:S01]  /*2440*/  @P2 F2FP.BF16.F32.PACK_AB R151, RZ, R160 ;  /* 0x000000a0ff97223e */ /* 0x000fe200000010ff */
[----:B0-----:R-:W-:Y:S01]  /*2450*/  IMAD.WIDE.U32 R70, R143, 0x10, R68 ;  /* 0x000000108f467825 */ /* 0x001fe200078e0044 */
[----:B------:R-:W-:-:S02]  /*2460*/  @P2 F2FP.BF16.F32.PACK_AB R153, RZ, R161 ;  /* 0x000000a1ff99223e */ /* 0x000fc400000010ff */
[----:B------:R-:W-:Y:S01]  /*2470*/  F2FP.BF16.F32.PACK_AB R55, R160, R55 ;  /* 0x00000037a037723e */ /* 0x000fe200000010ff */
[----:B--2---:R-:W-:Y:S01]  /*2480*/  @P1 IMAD.WIDE.U32 R66, R106, 0x10, R66 ;  /* 0x000000106a421825 */ /* 0x004fe200078e0042 */
[----:B------:R-:W-:Y:S02]  /*2490*/  F2FP.BF16.F32.PACK_AB R54, R161, R54 ;  /* 0x00000036a136723e */ /* 0x000fe400000010ff */
[----:B------:R-:W-:Y:S01]  /*24a0*/  @P2 PRMT R51, R149, 0x7610, R51 ;  /* 0x0000761095332816 */ /* 0x000fe20000000033 */
[----:B------:R-:W-:Y:S01]  /*24b0*/  IMAD.WIDE.U32 R68, R107, 0x10, R68 ;  /* 0x000000106b447825 */ /* 0x000fe200078e0044 */
[----:B------:R-:W-:Y:S01]  /*24c0*/  @P2 PRMT R50, R152, 0x7610, R50 ;  /* 0x0000761098322816 */ /* 0x000fe20000000032 */
[----:B------:R0:W-:Y:S01]  /*24d0*/  STG.E.128 desc[UR4][R70.64], R52 ;  /* 0x0000003446007986 */ /* 0x0001e2000c101d04 */
[----:B------:R-:W-:Y:S01]  /*24e0*/  @P2 PRMT R49, R154, 0x7610, R49 ;  /* 0x000076109a312816 */ /* 0x000fe20000000031 */
[----:B---3--:R-:W-:Y:S01]  /*24f0*/  @P2 IMAD.WIDE.U32 R64, R106, 0x10, R64 ;  /* 0x000000106a402825 */ /* 0x008fe200078e0040 */
[----:B------:R-:W-:-:S02]  /*2500*/  @P2 PRMT R48, R156, 0x7610, R48 ;  /* 0x000076109c302816 */ /* 0x000fc40000000030 */
[----:B------:R-:W-:Y:S02]  /*2510*/  @P2 PRMT R51, R51, 0x5410, R151 ;  /* 0x0000541033332816 */ /* 0x000fe40000000097 */
[----:B------:R-:W-:Y:S02]  /*2520*/  @P2 PRMT R50, R50, 0x5410, R153 ;  /* 0x0000541032322816 */ /* 0x000fe40000000099 */
[----:B------:R-:W-:Y:S02]  /*2530*/  @P2 PRMT R49, R49, 0x5410, R155 ;  /* 0x0000541031312816 */ /* 0x000fe4000000009b */
[----:B------:R-:W-:Y:S02]  /*2540*/  @P2 PRMT R48, R48, 0x5410, R157 ;  /* 0x0000541030302816 */ /* 0x000fe4000000009d */
[----:B------:R-:W-:Y:S02]  /*2550*/  @P1 PRMT R46, R158, 0x7610, R46 ;  /* 0x000076109e2e1816 */ /* 0x000fe4000000002e */
[----:B------:R-:W-:Y:S01]  /*2560*/  @P2 F2FP.BF16.F32.PACK_AB R143, RZ, R59 ;  /* 0x0000003bff8f223e */ /* 0x000fe200000010ff */
[----:B------:R2:W-:Y:S01]  /*2570*/  @P2 STG.E.128 desc[UR4][R72.64], R48 ;  /* 0x0000003048002986 */ /* 0x0005e2000c101d04 */
[----:B------:R-:W-:-:S02]  /*2580*/  @P1 PRMT R45, R159, 0x7610, R45 ;  /* 0x000076109f2d1816 */ /* 0x000fc4000000002d */
[----:B0-----:R-:W-:Y:S02]  /*2590*/  @P1 F2FP.BF16.F32.PACK_AB R71, RZ, R59 ;  /* 0x0000003bff47123e */ /* 0x001fe400000010ff */
[----:B------:R-:W-:Y:S02]  /*25a0*/  @P1 PRMT R46, R46, 0x5410, R146 ;  /* 0x000054102e2e1816 */ /* 0x000fe40000000092 */
[----:B------:R-:W-:Y:S02]  /*25b0*/  @P1 PRMT R47, R71, 0x7610, R47 ;  /* 0x00007610472f1816 */ /* 0x000fe4000000002f */
[----:B------:R-:W-:Y:S02]  /*25c0*/  @P2 F2FP.BF16.F32.PACK_AB R146, RZ, R150 ;  /* 0x00000096ff92223e */ /* 0x000fe400000010ff */
[----:B------:R-:W-:Y:S02]  /*25d0*/  @P1 PRMT R45, R45, 0x5410, R147 ;  /* 0x000054102d2d1816 */ /* 0x000fe40000000093 */
[----:B------:R-:W-:-:S02]  /*25e0*/  @P1 PRMT R44, R44, 0x5410, R148 ;  /* 0x000054102c2c1816 */ /* 0x000fc40000000094 */
[----:B------:R-:W-:Y:S02]  /*25f0*/  F2FP.BF16.F32.PACK_AB R59, R150, R59 ;  /* 0x0000003b963b723e */ /* 0x000fe400000010ff */
[----:B-1----:R-:W-:Y:S02]  /*2600*/  LEA R142, R60, R142, 0x2 ;  /* 0x0000008e3c8e7211 */ /* 0x002fe400078e10ff */
[----:B--2---:R-:W-:Y:S02]  /*2610*/  @P1 F2FP.BF16.F32.PACK_AB R73, RZ, R150 ;  /* 0x00000096ff49123e */ /* 0x004fe400000010ff */
[----:B------:R-:W-:Y:S02]  /*2620*/  @P2 PRMT R51, R143, 0x7610, R51 ;  /* 0x000076108f332816 */ /* 0x000fe40000000033 */
[----:B------:R-:W-:Y:S02]  /*2630*/  @P2 PRMT R50, R75, 0x7610, R50 ;  /* 0x000076104b322816 */ /* 0x000fe40000000032 */
[----:B------:R-:W-:-:S02]  /*2640*/  @P2 PRMT R49, R144, 0x7610, R49 ;  /* 0x0000761090312816 */ /* 0x000fc40000000031 */
[----:B------:R-:W-:Y:S02]  /*2650*/  @P2 PRMT R48, R145, 0x7610, R48 ;  /* 0x0000761091302816 */ /* 0x000fe40000000030 */
[----:B------:R-:W-:Y:S02]  /*2660*/  @P1 PRMT R47, R47, 0x5410, R73 ;  /* 0x000054102f2f1816 */ /* 0x000fe40000000049 */
[----:B------:R-:W-:Y:S02]  /*2670*/  @P2 PRMT R51, R51, 0x5410, R146 ;  /* 0x0000541033332816 */ /* 0x000fe40000000092 */
[----:B------:R-:W-:Y:S01]  /*2680*/  @P2 PRMT R50, R50, 0x5410, R74 ;  /* 0x0000541032322816 */ /* 0x000fe2000000004a */
[----:B------:R0:W-:Y:S01]  /*2690*/  @P1 STG.E.128 desc[UR4][R66.64], R44 ;  /* 0x0000002c42001986 */ /* 0x0001e2000c101d04 */
[----:B------:R-:W-:Y:S02]  /*26a0*/  @P2 PRMT R49, R49, 0x5410, R0 ;  /* 0x0000541031312816 */ /* 0x000fe40000000000 */
[----:B------:R-:W-:Y:S01]  /*26b0*/  @P2 PRMT R48, R48, 0x5410, R63 ;  /* 0x0000541030302816 */ /* 0x000fe2000000003f */
[----:B------:R0:W-:Y:S01]  /*26c0*/  STG.E.128 desc[UR4][R68.64], R56 ;  /* 0x0000003844007986 */ /* 0x0001e2000c101d04 */
[----:B------:R-:W-:-:S03]  /*26d0*/  ISETP.GE.AND P1, PT, R142, R61, PT ;  /* 0x0000003d8e00720c */ /* 0x000fc60003f26270 */
[----:B------:R0:W-:Y:S10]  /*26e0*/  @P2 STG.E.128 desc[UR4][R64.64], R48 ;  /* 0x0000003040002986 */ /* 0x0001f4000c101d04 */
[----:B------:R-:W-:Y:S05]  /*26f0*/  @!P1 BRA `(.L_x_36) ;  /* 0xffffffe000889947 */ /* 0x000fea000383ffff */
[----:B------:R-:W-:Y:S05]  /*2700*/  BSYNC B1 ;  /* 0x0000000000017941 */ /* 0x000fea0003800000 */
.L_x_34:
[----:B------:R-:W-:Y:S01]  /*2710*/  MOV R39, R78 ;  /* 0x0000004e00277202 */ /* 0x000fe20000000f00 */
[----:B------:R-:W-:Y:S01]  /*2720*/  IMAD.MOV.U32 R63, RZ, RZ, R43 ;  /* 0x000000ffff3f7224 */ /* 0x000fe200078e002b */
[----:B0-----:R-:W-:Y:S01]  /*2730*/  MOV R51, R77 ;  /* 0x0000004d00337202 */ /* 0x001fe20000000f00 */
[----:B------:R-:W-:Y:S01]  /*2740*/  IMAD.MOV.U32 R50, RZ, RZ, R81 ;  /* 0x000000ffff327224 */ /* 0x000fe200078e0051 */
[----:B------:R-:W-:Y:S01]  /*2750*/  MOV R75, R42 ;  /* 0x0000002a004b7202 */ /* 0x000fe20000000f00 */
        /* <DEDUP_REMOVED lines=19> */
[----:B------:R-:W-:-:S02]  /*2890*/  MOV R54, R25 ;  /* 0x0000001900367202 */ /* 0x000fc40000000f00 */
[----:B------:R-:W-:Y:S02]  /*28a0*/  MOV R66, R24 ;  /* 0x0000001800427202 */ /* 0x000fe40000000f00 */
[----:B------:R-:W-:Y:S01]  /*28b0*/  MOV R43, R22 ;  /* 0x00000016002b7202 */ /* 0x000fe20000000f00 */
[----:B------:R-:W-:Y:S01]  /*28c0*/  IMAD.MOV.U32 R22, RZ, RZ, R13 ;  /* 0x000000ffff167224 */ /* 0x000fe200078e000d */
[----:B------:R-:W-:Y:S02]  /*28d0*/  MOV R55, R21 ;  /* 0x0000001500377202 */ /* 0x000fe40000000f00 */
[----:B------:R-:W-:Y:S02]  /*28e0*/  MOV R67, R20 ;  /* 0x0000001400437202 */ /* 0x000fe40000000f00 */
[----:B------:R-:W-:Y:S02]  /*28f0*/  MOV R44, R104 ;  /* 0x00000068002c7202 */ /* 0x000fe40000000f00 */
[----:B------:R-:W-:-:S02]  /*2900*/  MOV R56, R105 ;  /* 0x0000006900387202 */ /* 0x000fc40000000f00 */
[----:B------:R-:W-:Y:S02]  /*2910*/  MOV R68, R103 ;  /* 0x0000006700447202 */ /* 0x000fe40000000f00 */
[----:B------:R-:W-:Y:S02]  /*2920*/  MOV R33, R102 ;  /* 0x0000006600217202 */ /* 0x000fe40000000f00 */
        /* <DEDUP_REMOVED lines=26> */
[----:B------:R-:W-:-:S07]  /*2ad0*/  MOV R23, R12 ;  /* 0x0000000c00177202 */ /* 0x000fce0000000f00 */
.L_x_33:
[----:B------:R-:W-:Y:S05]  /*2ae0*/  BSYNC B0 ;  /* 0x0000000000007941 */ /* 0x000fea0003800000 */
.L_x_31:
[----:B------:R-:W0:Y:S01]  /*2af0*/  S2R R3, SR_CgaCtaId ;  /* 0x0000000000037919 */ /* 0x000e220000008800 */
[----:B------:R-:W-:Y:S01]  /*2b00*/  SHF.R.U32.HI R2, RZ, 0x5, R18 ;  /* 0x00000005ff027819 */ /* 0x000fe20000011612 */
[----:B------:R-:W-:Y:S05]  /*2b10*/  WARPSYNC.ALL ;  /* 0x0000000000007948 */ /* 0x000fea0003800000 */
[----:B------:R-:W-:Y:S01]  /*2b20*/  MOV R0, 0x400 ;  /* 0x0000040000007802 */ /* 0x000fe20000000f00 */
[----:B------:R-:W1:Y:S01]  /*2b30*/  S2R R19, SR_CTAID.X ;  /* 0x0000000000137919 */ /* 0x000e620000002500 */
[----:B------:R-:W-:Y:S01]  /*2b40*/  LOP3.LUT R4, R18, 0x1f, RZ, 0xc0, !PT ;  /* 0x0000001f12047812 */ /* 0x000fe200078ec0ff */
[----:B------:R-:W-:Y:S01]  /*2b50*/  ULDC UR6, c[0x0][0x218] ;  /* 0x0000860000067ab9 */ /* 0x000fe20000000800 */
[----:B------:R-:W-:Y:S01]  /*2b60*/  SHF.L.U32 R5, R2, 0x6, RZ ;  /* 0x0000000602057819 */ /* 0x000fe200000006ff */
[----:B------:R-:W-:Y:S01]  /*2b70*/  ULDC.64 UR14, c[0x0][0x2e8] ;  /* 0x0000ba00000e7ab9 */ /* 0x000fe20000000a00 */
[----:B0-----:R-:W-:-:S02]  /*2b80*/  LEA R3, R3, R0, 0x18 ;  /* 0x0000000003037211 */ /* 0x001fc400078ec0ff */
[----:B------:R-:W-:-:S04]  /*2b90*/  LOP3.LUT R0, R5, 0xffffffc0, R4, 0xe2, !PT ;  /* 0xffffffc005007812 */ /* 0x000fc800078ee204 */
[-C--:B------:R-:W-:Y:S02]  /*2ba0*/  LEA R2, R0, R3.reuse, 0x5 ;  /* 0x0000000300027211 */ /* 0x080fe400078e28ff */
[----:B------:R-:W-:-:S03]  /*2bb0*/  LEA R0, R18, R3, 0x2 ;  /* 0x0000000312007211 */ /* 0x000fc600078e10ff */
[----:B------:R1:W-:Y:S04]  /*2bc0*/  STS.128 [R2], R44 ;  /* 0x0000002c02007388 */ /* 0x0003e80000000c00 */
[----:B------:R-:W-:Y:S04]  /*2bd0*/  STS.128 [R2+0x10], R48 ;  /* 0x0000103002007388 */ /* 0x000fe80000000c00 */
[----:B------:R-:W-:Y:S04]  /*2be0*/  STS.128 [R2+0x400], R52 ;  /* 0x0004003402007388 */ /* 0x000fe80000000c00 */
[----:B------:R-:W-:Y:S01]  /*2bf0*/  STS.128 [R2+0x410], R80 ;  /* 0x0004105002007388 */ /* 0x000fe20000000c00 */
[----:B------:R-:W-:Y:S01]  /*2c00*/  BAR.SYNC.DEFER_BLOCKING 0x0 ;  /* 0x0000000000007b1d */ /* 0x000fe20000010000 */
[----:B-1----:R-:W-:-:S05]  /*2c10*/  IMAD R45, R19, UR6, RZ ;  /* 0x00000006132d7c24 */ /* 0x002fca000f8e02ff */
[----:B------:R-:W-:Y:S01]  /*2c20*/  IADD3 R46, P0, R45, R18, RZ ;  /* 0x000000122d2e7210 */ /* 0x000fe20007f1e0ff */
[----:B------:R-:W-:Y:S01]  /*2c30*/  ULDC.64 UR6, c[0x0][0x2d8] ;  /* 0x0000b60000067ab9 */ /* 0x000fe20000000a00 */
[----:B------:R-:W0:Y:S04]  /*2c40*/  LDS R3, [R0] ;  /* 0x0000000000037984 */ /* 0x000e280000000800 */
[----:B------:R-:W1:Y:S04]  /*2c50*/  LDS R4, [R0+0x200] ;  /* 0x0002000000047984 */ /* 0x000e680000000800 */
[----:B------:R-:W2:Y:S04]  /*2c60*/  LDS R8, [R0+0x800] ;  /* 0x0008000000087984 */ /* 0x000ea80000000800 */
[----:B------:R-:W3:Y:S04]  /*2c70*/  LDS R5, [R0+0x400] ;  /* 0x0004000000057984 */ /* 0x000ee80000000800 */
[----:B------:R-:W4:Y:S04]  /*2c80*/  LDS R6, [R0+0x600] ;  /* 0x0006000000067984 */ /* 0x000f280000000800 */
[----:B------:R-:W5:Y:S04]  /*2c90*/  LDS R7, [R0+0xa00] ;  /* 0x000a000000077984 */ /* 0x000f680000000800 */
[----:B------:R-:W5:Y:S04]  /*2ca0*/  LDS R10, [R0+0xc00] ;  /* 0x000c0000000a7984 */ /* 0x000f680000000800 */
[----:B------:R-:W5:Y:S04]  /*2cb0*/  LDS R9, [R0+0xe00] ;  /* 0x000e000000097984 */ /* 0x000f680000000800 */
[----:B------:R-:W5:Y:S04]  /*2cc0*/  LDS R12, [R0+0x1000] ;  /* 0x00100000000c7984 */ /* 0x000f680000000800 */
[----:B------:R-:W5:Y:S04]  /*2cd0*/  LDS R11, [R0+0x1200] ;  /* 0x00120000000b7984 */ /* 0x000f680000000800 */
[----:B------:R-:W5:Y:S01]  /*2ce0*/  LDS R14, [R0+0x1400] ;  /* 0x00140000000e7984 */ /* 0x000f620000000800 */
[----:B0-----:R-:W-:-:S03]  /*2cf0*/  FADD.FTZ R3, RZ, R3 ;  /* 0x00000003ff037221 */ /* 0x001fc60000010000 */
[----:B------:R-:W0:Y:S01]  /*2d00*/  LDS R13, [R0+0x1600] ;  /* 0x00160000000d7984 */ /* 0x000e220000000800 */
[----:B-1----:R-:W-:-:S03]  /*2d10*/  FADD.FTZ R4, RZ, R4 ;  /* 0x00000004ff047221 */ /* 0x002fc60000010000 */
[----:B------:R-:W1:Y:S01]  /*2d20*/  LDS R16, [R0+0x1800] ;  /* 0x0018000000107984 */ /* 0x000e620000000800 */
[----:B--2---:R-:W-:-:S03]  /*2d30*/  FADD.FTZ R3, R3, R8 ;  /* 0x0000000803037221 */ /* 0x004fc60000010000 */
[----:B------:R-:W2:Y:S01]  /*2d40*/  LDS R15, [R0+0x1a00] ;  /* 0x001a0000000f7984 */ /* 0x000ea20000000800 */
[----:B---3--:R-:W-:-:S03]  /*2d50*/  FADD.FTZ R5, RZ, R5 ;  /* 0x00000005ff057221 */ /* 0x008fc60000010000 */
[----:B------:R-:W3:Y:S01]  /*2d60*/  LDS R44, [R0+0x1c00] ;  /* 0x001c0000002c7984 */ /* 0x000ee20000000800 */
[----:B----4-:R-:W-:-:S03]  /*2d70*/  FADD.FTZ R6, RZ, R6 ;  /* 0x00000006ff067221 */ /* 0x010fc60000010000 */
[----:B------:R-:W4:Y:S01]  /*2d80*/  LDS R17, [R0+0x1e00] ;  /* 0x001e000000117984 */ /* 0x000f220000000800 */
[----:B-----5:R-:W-:Y:S01]  /*2d90*/  FADD.FTZ R4, R4, R7 ;  /* 0x0000000704047221 */ /* 0x020fe20000010000 */
[----:B------:R-:W-:Y:S01]  /*2da0*/  BAR.SYNC.DEFER_BLOCKING 0x0 ;  /* 0x0000000000007b1d */ /* 0x000fe20000010000 */
[----:B------:R-:W-:Y:S01]  /*2db0*/  FADD.FTZ R5, R5, R10 ;  /* 0x0000000a05057221 */ /* 0x000fe20000010000 */
[----:B------:R-:W-:Y:S01]  /*2dc0*/  FADD.FTZ R6, R6, R9 ;  /* 0x0000000906067221 */ /* 0x000fe20000010000 */
[----:B------:R-:W-:Y:S01]  /*2dd0*/  FADD.FTZ R3, R3, R12 ;  /* 0x0000000c03037221 */ /* 0x000fe20000010000 */
[----:B------:R-:W-:Y:S01]  /*2de0*/  FADD.FTZ R4, R4, R11 ;  /* 0x0000000b04047221 */ /* 0x000fe20000010000 */
[----:B------:R-:W-:Y:S01]  /*2df0*/  FADD.FTZ R5, R5, R14 ;  /* 0x0000000e05057221 */ /* 0x000fe20000010000 */
[----:B0-----:R-:W-:Y:S01]  /*2e00*/  FADD.FTZ R6, R6, R13 ;  /* 0x0000000d06067221 */ /* 0x001fe20000010000 */
[----:B------:R-:W-:Y:S01]  /*2e10*/  STS.128 [R2], R32 ;  /* 0x0000002002007388 */ /* 0x000fe20000000c00 */
[----:B-1----:R-:W-:-:S03]  /*2e20*/  FADD.FTZ R11, R3, R16 ;  /* 0x00000010030b7221 */ /* 0x002fc60000010000 */
[----:B------:R-:W-:Y:S01]  /*2e30*/  STS.128 [R2+0x10], R36 ;  /* 0x0000102402007388 */ /* 0x000fe20000000c00 */
[----:B--2---:R-:W-:-:S03]  /*2e40*/  FADD.FTZ R15, R4, R15 ;  /* 0x0000000f040f7221 */ /* 0x004fc60000010000 */
[----:B------:R-:W-:Y:S01]  /*2e50*/  STS.128 [R2+0x400], R40 ;  /* 0x0004002802007388 */ /* 0x000fe20000000c00 */
[----:B---3--:R-:W-:-:S03]  /*2e60*/  FADD.FTZ R13, R5, R44 ;  /* 0x0000002c050d7221 */ /* 0x008fc60000010000 */
[----:B------:R-:W-:Y:S01]  /*2e70*/  STS.128 [R2+0x410], R28 ;  /* 0x0004101c02007388 */ /* 0x000fe20000000c00 */
[----:B----4-:R-:W-:Y:S01]  /*2e80*/  FADD.FTZ R17, R6, R17 ;  /* 0x0000001106117221 */ /* 0x010fe20000010000 */
[----:B------:R-:W-:Y:S06]  /*2e90*/  BAR.SYNC.DEFER_BLOCKING 0x0 ;  /* 0x0000000000007b1d */ /* 0x000fec0000010000 */
        /* <DEDUP_REMOVED lines=13> */
[----:B-1----:R-:W-:-:S03]  /*2f70*/  FADD.FTZ R18, R19, R18 ;  /* 0x0000001213127221 */ /* 0x002fc60000010000 */
[----:B------:R-:W1:Y:S01]  /*2f80*/  LDS R33, [R0+0x1800] ;  /* 0x0018000000217984 */ /* 0x000e620000000800 */
[----:B--2---:R-:W-:-:S03]  /*2f90*/  FADD.FTZ R8, RZ, R8 ;  /* 0x00000008ff087221 */ /* 0x004fc60000010000 */
[----:B------:R-:W2:Y:S01]  /*2fa0*/  LDS R16, [R0+0x1a00] ;  /* 0x001a000000107984 */ /* 0x000ea20000000800 */
[----:B---3--:R-:W-:-:S03]  /*2fb0*/  FADD.FTZ R7, R8, R7 ;  /* 0x0000000708077221 */ /* 0x008fc60000010000 */
[----:B------:R-:W-:Y:S01]  /*2fc0*/  LDS R28, [R0+0x1c00] ;  /* 0x001c0000001c7984 */ /* 0x000fe20000000800 */
[----:B----4-:R-:W-:-:S03]  /*2fd0*/  FADD.FTZ R3, RZ, R3 ;  /* 0x00000003ff037221 */ /* 0x010fc60000010000 */
[----:B------:R-:W3:Y:S01]  /*2fe0*/  LDS R35, [R0+0x1e00] ;  /* 0x001e000000237984 */ /* 0x000ee20000000800 */
[----:B-----5:R-:W-:Y:S01]  /*2ff0*/  FADD.FTZ R3, R3, R10 ;  /* 0x0000000a03037221 */ /* 0x020fe20000010000 */
        /* <DEDUP_REMOVED lines=10> */
[----:B--2---:R-:W-:Y:S01]  /*30a0*/  FADD.FTZ R19, R7, R16 ;  /* 0x0000001007137221 */ /* 0x004fe20000010000 */
[----:B------:R-:W-:Y:S02]  /*30b0*/  IMAD.SHL.U32 R16, R46, 0x4, RZ ;  /* 0x000000042e107824 */ /* 0x000fe400078e00ff */
[----:B------:R-:W-:Y:S04]  /*30c0*/  STS.128 [R2+0x400], R76 ;  /* 0x0004004c02007388 */ /* 0x000fe80000000c00 */
[----:B------:R-:W-:Y:S01]  /*30d0*/  STS.128 [R2+0x410], R24 ;  /* 0x0004101802007388 */ /* 0x000fe20000000c00 */
[----:B---3--:R-:W-:Y:S01]  /*30e0*/  FADD.FTZ R35, R4, R35 ;  /* 0x0000002304237221 */ /* 0x008fe20000010000 */
        /* <DEDUP_REMOVED lines=17> */
[----:B------:R-:W-:Y:S01]  /*3200*/  LDS R34, [R0+0x1a00] ;  /* 0x001a000000227984 */ /* 0x000fe20000000800 */
[----:B---3--:R-:W-:-:S03]  /*3210*/  FADD.FTZ R6, RZ, R6 ;  /* 0x00000006ff067221 */ /* 0x008fc60000010000 */
[----:B------:R-:W2:Y:S01]  /*3220*/  LDS R45, [R0+0x1c00] ;  /* 0x001c0000002d7984 */ /* 0x000ea20000000800 */
[----:B----4-:R-:W-:-:S03]  /*3230*/  FADD.FTZ R32, RZ, R32 ;  /* 0x00000020ff207221 */ /* 0x010fc60000010000 */
[----:B------:R-:W3:Y:S01]  /*3240*/  LDS R47, [R0+0x1e00] ;  /* 0x001e0000002f7984 */ /* 0x000ee20000000800 */
        /* <DEDUP_REMOVED lines=12> */
[----:B--2---:R-:W-:Y:S01]  /*3310*/  FADD.FTZ R45, R6, R45 ;  /* 0x0000002d062d7221 */ /* 0x004fe20000010000 */
[----:B------:R-:W-:Y:S02]  /*3320*/  IADD3 R6, P1, R16, UR14, RZ ;  /* 0x0000000e10067c10 */ /* 0x000fe4000ff3e0ff */
[----:B------:R0:W-:Y:S01]  /*3330*/  STS.128 [R2+0x410], R20 ;  /* 0x0004101402007388 */ /* 0x0001e20000000c00 */
[----:B---3--:R-:W-:Y:S01]  /*3340*/  FADD.FTZ R47, R8, R47 ;  /* 0x0000002f082f7221 */ /* 0x008fe20000010000 */
[----:B------:R-:W-:Y:S01]  /*3350*/  BAR.SYNC.DEFER_BLOCKING 0x0 ;  /* 0x0000000000007b1d */ /* 0x000fe20000010000 */
[----:B0-----:R-:W-:Y:S01]  /*3360*/  FADD.FTZ R21, R3, R28 ;  /* 0x0000001c03157221 */ /* 0x001fe20000010000 */
[----:B------:R-:W-:Y:S01]  /*3370*/  IADD3.X R3, RZ, RZ, RZ, P0, !PT ;  /* 0x000000ffff037210 */ /* 0x000fe200007fe4ff */
[----:B------:R-:W-:Y:S01]  /*3380*/  FADD.FTZ R23, R5, R34 ;  /* 0x0000002205177221 */ /* 0x000fe20000010000 */
[----:B------:R-:W-:-:S02]  /*3390*/  IADD3 R2, P0, R16, UR6, RZ ;  /* 0x0000000610027c10 */ /* 0x000fc4000ff1e0ff */
[----:B------:R-:W-:-:S04]  /*33a0*/  SHF.L.U64.HI R20, R46, 0x2, R3 ;  /* 0x000000022e147819 */ /* 0x000fc80000010203 */
[----:B------:R-:W-:Y:S01]  /*33b0*/  IADD3.X R3, R20, UR7, RZ, P0, !PT ;  /* 0x0000000714037c10 */ /* 0x000fe200087fe4ff */
[----:B------:R-:W-:Y:S01]  /*33c0*/  ULDC.64 UR6, c[0x0][0x2d0] ;  /* 0x0000b40000067ab9 */ /* 0x000fe20000000a00 */
[----:B------:R-:W0:Y:S01]  /*33d0*/  LDS R36, [R0] ;  /* 0x0000000000247984 */ /* 0x000e220000000800 */
[----:B------:R-:W-:-:S03]  /*33e0*/  IADD3 R4, P0, R16, UR6, RZ ;  /* 0x0000000610047c10 */ /* 0x000fc6000ff1e0ff */
[----:B------:R-:W1:Y:S01]  /*33f0*/  LDS R29, [R0+0x800] ;  /* 0x00080000001d7984 */ /* 0x000e620000000800 */
[----:B------:R-:W-:Y:S01]  /*3400*/  IADD3.X R5, R20, UR7, RZ, P0, !PT ;  /* 0x0000000714057c10 */ /* 0x000fe200087fe4ff */
[----:B------:R-:W-:Y:S02]  /*3410*/  ULDC.64 UR6, c[0x0][0x2e0] ;  /* 0x0000b80000067ab9 */ /* 0x000fe40000000a00 */
[----:B------:R-:W2:Y:S01]  /*3420*/  LDS R9, [R0+0x200] ;  /* 0x0002000000097984 */ /* 0x000ea20000000800 */
[----:B------:R-:W-:-:S03]  /*3430*/  IADD3 R8, P0, R16, UR6, RZ ;  /* 0x0000000610087c10 */ /* 0x000fc6000ff1e0ff */
        /* <DEDUP_REMOVED lines=16> */
[----:B----4-:R-:W-:Y:S01]  /*3540*/  FADD.FTZ R14, R9, R14 ;  /* 0x0000000e090e7221 */ /* 0x010fe20000010000 */
[----:B------:R-:W-:Y:S02]  /*3550*/  IADD3.X R9, R20, UR7, RZ, P0, !PT ;  /* 0x0000000714097c10 */ /* 0x000fe400087fe4ff */
[----:B------:R-:W4:Y:S01]  /*3560*/  LDS R51, [R0+0x1e00] ;  /* 0x001e000000337984 */ /* 0x000f220000000800 */
[----:B-----5:R-:W-:Y:S01]  /*3570*/  FADD.FTZ R10, RZ, R10 ;  /* 0x0000000aff0a7221 */ /* 0x020fe20000010000 */
[----:B------:R-:W-:Y:S01]  /*3580*/  FADD.FTZ R29, R18, R7 ;  /* 0x00000007121d7221 */ /* 0x000fe20000010000 */
[----:B------:R-:W-:Y:S01]  /*3590*/  IADD3.X R7, R20, UR15, RZ, P1, !PT ;  /* 0x0000000f14077c10 */ /* 0x000fe20008ffe4ff */
[----:B------:R-:W-:Y:S01]  /*35a0*/  STG.E desc[UR4][R2.64], R33 ;  /* 0x0000002102007986 */ /* 0x000fe2000c101904 */
[----:B------:R-:W-:-:S03]  /*35b0*/  FADD.FTZ R14, R14, R31 ;  /* 0x0000001f0e0e7221 */ /* 0x000fc60000010000 */
[----:B------:R-:W-:Y:S01]  /*35c0*/  STG.E desc[UR4][R4.64], R11 ;  /* 0x0000000b04007986 */ /* 0x000fe2000c101904 */
[----:B------:R-:W-:-:S03]  /*35d0*/  FADD.FTZ R10, R10, R25 ;  /* 0x000000190a0a7221 */ /* 0x000fc60000010000 */
[----:B------:R-:W-:Y:S01]  /*35e0*/  STG.E desc[UR4][R6.64], R29 ;  /* 0x0000001d06007986 */ /* 0x000fe2000c101904 */
[----:B------:R-:W-:-:S03]  /*35f0*/  FADD.FTZ R12, RZ, R12 ;  /* 0x0000000cff0c7221 */ /* 0x000fc60000010000 */
[----:B------:R-:W-:Y:S01]  /*3600*/  STG.E desc[UR4][R8.64], R43 ;  /* 0x0000002b08007986 */ /* 0x000fe2000c101904 */
[----:B------:R-:W-:-:S03]  /*3610*/  FADD.FTZ R41, R14, R41 ;  /* 0x000000290e297221 */ /* 0x000fc60000010000 */
[----:B------:R-:W-:Y:S01]  /*3620*/  STG.E desc[UR4][R2.64+0x200], R19 ;  /* 0x0002001302007986 */ /* 0x000fe2000c101904 */
[----:B0-----:R-:W-:-:S03]  /*3630*/  FADD.FTZ R10, R10, R37 ;  /* 0x000000250a0a7221 */ /* 0x001fc60000010000 */
[----:B------:R-:W-:Y:S01]  /*3640*/  STG.E desc[UR4][R4.64+0x200], R15 ;  /* 0x0002000f04007986 */ /* 0x000fe2000c101904 */
[----:B-1----:R-:W-:-:S03]  /*3650*/  FADD.FTZ R12, R12, R27 ;  /* 0x0000001b0c0c7221 */ /* 0x002fc60000010000 */
[----:B------:R-:W-:Y:S01]  /*3660*/  STG.E desc[UR4][R6.64+0x200], R41 ;  /* 0x0002002906007986 */ /* 0x000fe2000c101904 */
[----:B--2---:R-:W-:-:S03]  /*3670*/  FADD.FTZ R49, R10, R49 ;  /* 0x000000310a317221 */ /* 0x004fc60000010000 */
[----:B------:R-:W-:Y:S01]  /*3680*/  STG.E desc[UR4][R8.64+0x200], R23 ;  /* 0x0002001708007986 */ /* 0x000fe2000c101904 */
[----:B---3--:R-:W-:-:S03]  /*3690*/  FADD.FTZ R12, R12, R39 ;  /* 0x000000270c0c7221 */ /* 0x008fc60000010000 */
[----:B------:R-:W-:Y:S01]  /*36a0*/  STG.E desc[UR4][R2.64+0x400], R21 ;  /* 0x0004001502007986 */ /* 0x000fe2000c101904 */
[----:B----4-:R-:W-:-:S03]  /*36b0*/  FADD.FTZ R51, R12, R51 ;  /* 0x000000330c337221 */ /* 0x010fc60000010000 */
[----:B------:R-:W-:Y:S04]  /*36c0*/  STG.E desc[UR4][R4.64+0x400], R13 ;  /* 0x0004000d04007986 */ /* 0x000fe8000c101904 */
[----:B------:R-:W-:Y:S04]  /*36d0*/  STG.E desc[UR4][R6.64+0x400], R49 ;  /* 0x0004003106007986 */ /* 0x000fe8000c101904 */
[----:B------:R-:W-:Y:S04]  /*36e0*/  STG.E desc[UR4][R8.64+0x400], R45 ;  /* 0x0004002d08007986 */ /* 0x000fe8000c101904 */
[----:B------:R-:W-:Y:S04]  /*36f0*/  STG.E desc[UR4][R2.64+0x600], R35 ;  /* 0x0006002302007986 */ /* 0x000fe8000c101904 */
[----:B------:R-:W-:Y:S04]  /*3700*/  STG.E desc[UR4][R4.64+0x600], R17 ;  /* 0x0006001104007986 */ /* 0x000fe8000c101904 */
[----:B------:R-:W-:Y:S04]  /*3710*/  STG.E desc[UR4][R6.64+0x600], R51 ;  /* 0x0006003306007986 */ /* 0x000fe8000c101904 */
[----:B------:R-:W-:Y:S01]  /*3720*/  STG.E desc[UR4][R8.64+0x600], R47 ;  /* 0x0006002f08007986 */ /* 0x000fe2000c101904 */
[----:B------:R-:W-:Y:S05]  /*3730*/  EXIT ;  /* 0x000000000000794d */ /* 0x000fea0003800000 */
.L_x_35:
[----:B------:R-:W-:Y:S01]  /*3740*/  HFMA2.MMA R152, -RZ, RZ, 0, 5.9604644775390625e-08 ;  /* 0x00000001ff987435 */ /* 0x000fe200000001ff */
[----:B------:R-:W-:Y:S01]  /*3750*/  BSSY B2, `(.L_x_37) ;  /* 0x0000006000027945 */ /* 0x000fe20003800000 */
[----:B------:R-:W-:Y:S02]  /*3760*/  MOV R75, 0x1f ;  /* 0x0000001f004b7802 */ /* 0x000fe40000000f00 */
[----:B------:R-:W-:-:S07]  /*3770*/  MOV R161, 0xffffffff ;  /* 0xffffffff00a17802 */ /* 0x000fce0000000f00 */
[----:B-----5:R-:W-:Y:S05]  /*3780*/  WARPSYNC.COLLECTIVE R161, `(.L_x_38) ;  /* 0x00000000a1087348 */ /* 0x020fea0003c00000 */
[----:B------:R0:W1:Y:S02]  /*3790*/  SHFL.BFLY P2, R156, R154, R152, R75 ;  /* 0x0c0000989a9c7389 */ /* 0x000064000004004b */
[----:B01---5:R-:W-:Y:S01]  /*37a0*/  ENDCOLLECTIVE ;  /* 0x000000000000791b */ /* 0x023fe20003800000 */
.L_x_38:
[----:B------:R-:W-:Y:S05]  /*37b0*/  BSYNC B2 ;  /* 0x0000000000027941 */ /* 0x000fea0003800000 */
.L_x_37:
[----:B------:R-:W-:Y:S01]  /*37c0*/  HFMA2.MMA R75, -RZ, RZ, 0, 1.847743988037109375e-06 ;  /* 0x0000001fff4b7435 */ /* 0x000fe200000001ff */
[----:B------:R-:W-:Y:S01]  /*37d0*/  FADD.FTZ R158, R154, R156 ;  /* 0x0000009c9a9e7221 */ /* 0x000fe20000010000 */
[----:B------:R-:W-:Y:S01]  /*37e0*/  MOV R154, R72 ;  /* 0x00000048009a7202 */ /* 0x000fe20000000f00 */
[----:B------:R-:W-:Y:S01]  /*37f0*/  IMAD.MOV.U32 R152, RZ, RZ, 0x1 ;  /* 0x00000001ff987424 */ /* 0x000fe200078e00ff */
[----:B------:R-:W-:-:S07]  /*3800*/  MOV R161, 0xffffffff ;  /* 0xffffffff00a17802 */ /* 0x000fce0000000f00 */
[----:B------:R-:W-:Y:S05]  /*3810*/  WARPSYNC.COLLECTIVE R161, `(.L_x_39) ;  /* 0x00000000a1087348 */ /* 0x000fea0003c00000 */
[----:B------:R0:W1:Y:S02]  /*3820*/  SHFL.BFLY P2, R156, R154, R152, R75 ;  /* 0x0c0000989a9c7389 */ /* 0x000064000004004b */
[----:B01----:R-:W-:Y:S01]  /*3830*/  ENDCOLLECTIVE ;  /* 0x000000000000791b */ /* 0x003fe20003800000 */
.L_x_39:
[----:B------:R-:W-:Y:S01]  /*3840*/  MOV R154, R158 ;  /* 0x0000009e009a7202 */ /* 0x000fe20000000f00 */
[----:B------:R-:W-:Y:S01]  /*3850*/  IMAD.MOV.U32 R152, RZ, RZ, 0x2 ;  /* 0x00000002ff987424 */ /* 0x000fe200078e00ff */
[----:B------:R-:W-:-:S07]  /*3860*/  MOV R163, R156 ;  /* 0x0000009c00a37202 */ /* 0x000fce0000000f00 */
[----:B------:R-:W-:Y:S05]  /*3870*/  WARPSYNC.COLLECTIVE R161, `(.L_x_40) ;  /* 0x00000000a1087348 */ /* 0x000fea0003c00000 */
[----:B------:R0:W1:Y:S02]  /*3880*/  SHFL.BFLY P2, R156, R154, R152, R75 ;  /* 0x0c0000989a9c7389 */ /* 0x000064000004004b */
[----:B01----:R-:W-:Y:S01]  /*3890*/  ENDCOLLECTIVE ;  /* 0x000000000000791b */ /* 0x003fe20003800000 */
.L_x_40:
[----:B------:R-:W-:-:S05]  /*38a0*/  FADD.FTZ R163, R72, R163 ;  /* 0x000000a348a37221 */ /* 0x000fca0000010000 */
[----:B------:R-:W-:Y:S01]  /*38b0*/  MOV R154, R163 ;  /* 0x000000a3009a7202 */ /* 0x000fe20000000f00 */
[----:B------:R-:W-:-:S07]  /*38c0*/  FADD.FTZ R160, R158, R156 ;  /* 0x0000009c9ea07221 */ /* 0x000fce0000010000 */
[----:B------:R-:W-:Y:S05]  /*38d0*/  WARPSYNC.COLLECTIVE R161, `(.L_x_41) ;  /* 0x00000000a1087348 */ /* 0x000fea0003c00000 */
[----:B------:R0:W1:Y:S02]  /*38e0*/  SHFL.BFLY P2, R156, R154, R152, R75 ;  /* 0x0c0000989a9c7389 */ /* 0x000064000004004b */
[----:B01----:R-:W-:Y:S01]  /*38f0*/  ENDCOLLECTIVE ;  /* 0x000000000000791b */ /* 0x003fe20003800000 */
.L_x_41:
[----:B------:R-:W-:Y:S01]  /*3900*/  HFMA2.MMA R152, -RZ, RZ, 0, 2.384185791015625e-07 ;  /* 0x00000004ff987435 */ /* 0x000fe200000001ff */
[----:B------:R-:W-:Y:S02]  /*3910*/  MOV R154, R160 ;  /* 0x000000a0009a7202 */ /* 0x000fe40000000f00 */
[----:B------:R-:W-:-:S08]  /*3920*/  MOV R74, R156 ;  /* 0x0000009c004a7202 */ /* 0x000fd00000000f00 */
[----:B------:R-:W-:Y:S05]  /*3930*/  WARPSYNC.COLLECTIVE R161, `(.L_x_42) ;  /* 0x00000000a1087348 */ /* 0x000fea0003c00000 */
[----:B------:R0:W1:Y:S02]  /*3940*/  SHFL.BFLY P2, R156, R154, R152, R75 ;  /* 0x0c0000989a9c7389 */ /* 0x000064000004004b */
[----:B01----:R-:W-:Y:S01]  /*3950*/  ENDCOLLECTIVE ;  /* 0x000000000000791b */ /* 0x003fe20003800000 */
.L_x_42:
[----:B------:R-:W-:-:S04]  /*3960*/  FADD.FTZ R162, R163, R74 ;  /* 0x0000004aa3a27221 */ /* 0x000fc80000010000 */
[----:B------:R-:W-:Y:S02]  /*3970*/  IMAD.MOV.U32 R154, RZ, RZ, R162 ;  /* 0x000000ffff9a7224 */ /* 0x000fe400078e00a2 */
[----:B------:R-:W-:-:S07]  /*3980*/  FADD.FTZ R164, R160, R156 ;  /* 0x0000009ca0a47221 */ /* 0x000fce0000010000 */
[----:B------:R-:W-:Y:S05]  /*3990*/  WARPSYNC.COLLECTIVE R161, `(.L_x_43) ;  /* 0x00000000a1087348 */ /* 0x000fea0003c00000 */
[----:B------:R0:W1:Y:S02]  /*39a0*/  SHFL.BFLY P2, R156, R154, R152, R75 ;  /* 0x0c0000989a9c7389 */ /* 0x000064000004004b */
[----:B01----:R-:W-:Y:S01]  /*39b0*/  ENDCOLLECTIVE ;  /* 0x000000000000791b */ /* 0x003fe20003800000 */
.L_x_43:
[----:B------:R-:W-:Y:S01]  /*39c0*/  HFMA2.MMA R152, -RZ, RZ, 0, 4.76837158203125e-07 ;  /* 0x00000008ff987435 */ /* 0x000fe200000001ff */
[----:B------:R-:W-:Y:S02]  /*39d0*/  MOV R154, R164 ;  /* 0x000000a4009a7202 */ /* 0x000fe40000000f00 */
[----:B------:R-:W-:-:S08]  /*39e0*/  MOV R165, R156 ;  /* 0x0000009c00a57202 */ /* 0x000fd00000000f00 */
[----:B------:R-:W-:Y:S05]  /*39f0*/  WARPSYNC.COLLECTIVE R161, `(.L_x_44) ;  /* 0x00000000a1087348 */ /* 0x000fea0003c00000 */
[----:B------:R0:W1:Y:S02]  /*3a00*/  SHFL.BFLY P2, R156, R154, R152, R75 ;  /* 0x0c0000989a9c7389 */ /* 0x000064000004004b */
[----:B01----:R-:W-:Y:S01]  /*3a10*/  ENDCOLLECTIVE ;  /* 0x000000000000791b */ /* 0x003fe20003800000 */
.L_x_44:
[----:B------:R-:W-:-:S05]  /*3a20*/  FADD.FTZ R165, R162, R165 ;  /* 0x000000a5a2a57221 */ /* 0x000fca0000010000 */
[----:B------:R-:W-:Y:S01]  /*3a30*/  MOV R154, R165 ;  /* 0x000000a5009a7202 */ /* 0x000fe20000000f00 */
[----:B------:R-:W-:-:S07]  /*3a40*/  FADD.FTZ R74, R164, R156 ;  /* 0x0000009ca44a7221 */ /* 0x000fce0000010000 */
[----:B------:R-:W-:Y:S05]  /*3a50*/  WARPSYNC.COLLECTIVE R161, `(.L_x_45) ;  /* 0x00000000a1087348 */ /* 0x000fea0003c00000 */
[----:B------:R0:W1:Y:S02]  /*3a60*/  SHFL.BFLY P2, R156, R154, R152, R75 ;  /* 0x0c0000989a9c7389 */ /* 0x000064000004004b */
[----:B01----:R-:W-:Y:S01]  /*3a70*/  ENDCOLLECTIVE ;  /* 0x000000000000791b */ /* 0x003fe20003800000 */
.L_x_45:
[----:B------:R-:W-:Y:S01]  /*3a80*/  HFMA2.MMA R152, -RZ, RZ, 0, 9.5367431640625e-07 ;  /* 0x00000010ff987435 */ /* 0x000fe200000001ff */
[----:B------:R-:W-:Y:S01]  /*3a90*/  MOV R154, R74 ;  /* 0x0000004a009a7202 */ /* 0x000fe20000000f00 */
[----:B------:R-:W-:-:S09]  /*3aa0*/  IMAD.MOV.U32 R72, RZ, RZ, R156 ;  /* 0x000000ffff487224 */ /* 0x000fd200078e009c */
[----:B------:R-:W-:Y:S05]  /*3ab0*/  WARPSYNC.COLLECTIVE R161, `(.L_x_46) ;  /* 0x00000000a1087348 */ /* 0x000fea0003c00000 */
[----:B------:R0:W1:Y:S02]  /*3ac0*/  SHFL.BFLY P2, R156, R154, R152, R75 ;  /* 0x0c0000989a9c7389 */ /* 0x000064000004004b */
[----:B01----:R-:W-:Y:S01]  /*3ad0*/  ENDCOLLECTIVE ;  /* 0x000000000000791b */ /* 0x003fe20003800000 */
.L_x_46:
[----:B------:R-:W-:-:S05]  /*3ae0*/  FADD.FTZ R72, R165, R72 ;  /* 0x00000048a5487221 */ /* 0x000fca0000010000 */
[----:B------:R-:W-:Y:S02]  /*3af0*/  MOV R154, R72 ;  /* 0x00000048009a7202 */ /* 0x000fe40000000f00 */
[----:B------:R-:W-:-:S07]  /*3b00*/  MOV R163, R156 ;  /* 0x0000009c00a37202 */ /* 0x000fce0000000f00 */
[----:B------:R-:W-:Y:S05]  /*3b10*/  WARPSYNC.COLLECTIVE R161, `(.L_x_47) ;  /* 0x00000000a1087348 */ /* 0x000fea0003c00000 */
[----:B------:R0:W1:Y:S02]  /*3b20*/  SHFL.BFLY P2, R156, R154, R152, R75 ;  /* 0x0c0000989a9c7389 */ /* 0x000064000004004b */
[----:B01----:R-:W-:Y:S01]  /*3b30*/  ENDCOLLECTIVE ;  /* 0x000000000000791b */ /* 0x003fe20003800000 */
.L_x_47:
[----:B------:R-:W-:Y:S05]  /*3b40*/  BRA `(.L_x_48) ;  /* 0xffffffdc00f47947 */ /* 0x000fea000383ffff */
.L_x_49:
        /* <DEDUP_REMOVED lines=11> */
.L_x_3143:


//--------------------- .text._ZN10layer_norm31ln_parallel_residual_bwd_kernelINS_13Kernel_traitsI13__nv_bfloat16S2_S2_S2_fjLj512ELj1ELj4ELj1ELj16ENS_18Kernel_traits_baseILj512ES2_S2_S2_S2_fjLj128EEEEELb0ELb1ELb0EEEvNS_9BwdParamsE --------------------------
	.section	.text._ZN10layer_norm31ln_parallel_residual_bwd_kernelINS_13Kernel_traitsI13__nv_bfloat16S2_S2_S2_fjLj512ELj1ELj4ELj1ELj16ENS_18Kernel_traits_baseILj512ES2_S2_S2_S2_fjLj128EEEEELb0ELb1ELb0EEEvNS_9BwdParamsE,"ax",@progbits
	.align	128
        .global         _ZN10layer_norm31ln_parallel_residual_bwd_kernelINS_13Kernel_traitsI13__nv_bfloat16S2_S2_S2_fjLj512ELj1ELj4ELj1ELj16ENS_18Kernel_traits_baseILj512ES2_S2_S2_S2_fjLj128EEEEELb0ELb1ELb0EEEvNS_9BwdParamsE
        .type           _ZN10layer_norm31ln_parallel_residual_bwd_kernelINS_13Kernel_traitsI13__nv_bfloat16S2_S2_S2_fjLj512ELj1ELj4ELj1ELj16ENS_18Kernel_traits_baseILj512ES2_S2_S2_S2_fjLj128EEEEELb0ELb1ELb0EEEvNS_9BwdParamsE,@function
        .size           _ZN10layer_norm31ln_parallel_residual_bwd_kernelINS_13Kernel_traitsI13__nv_bfloat16S2_S2_S2_fjLj512ELj1ELj4ELj1ELj16ENS_18Kernel_traits_baseILj512ES2_S2_S2_S2_fjLj128EEEEELb0ELb1ELb0EEEvNS_9BwdParamsE,(.L_x_3144 - _ZN10layer_norm31ln_parallel_residual_bwd_kernelINS_13Kernel_traitsI13__nv_bfloat16S2_S2_S2_fjLj512ELj1ELj4ELj1ELj16ENS_18Kernel_traits_baseILj512ES2_S2_S2_S2_fjLj128EEEEELb0ELb1ELb0EEEvNS_9BwdParamsE)
        .other          _ZN10layer_norm31ln_parallel_residual_bwd_kernelINS_13Kernel_traitsI13__nv_bfloat16S2_S2_S2_fjLj512ELj1ELj4ELj1ELj16ENS_18Kernel_traits_baseILj512ES2_S2_S2_S2_fjLj128EEEEELb0ELb1ELb0EEEvNS_9BwdParamsE,@"STO_CUDA_ENTRY STV_DEFAULT"
_ZN10layer_norm31ln_parallel_residual_bwd_kernelINS_13Kernel_traitsI13__nv_bfloat16S2_S2_S2_fjLj512ELj1ELj4ELj1ELj16ENS_18Kernel_traits_baseILj512ES2_S2_S2_S2_fjLj128EEEEELb0ELb1ELb0EEEvNS_9BwdParamsE:
.text._ZN10layer_norm31ln_parallel_residual_bwd_kernelINS_13Kernel_traitsI13__nv_bfloat16S2_S2_S2_fjLj512ELj1ELj4ELj1ELj16ENS_18Kernel_traits_baseILj512ES2_S2_S2_S2_fjLj128EEEEELb0ELb1ELb0EEEvNS_9BwdParamsE:
        /* <DEDUP_REMOVED lines=21> */
[----:B------:R-:W1:Y:S01]  /*0150*/  @P4 LDC.64 R12, c[0x0][0x260] ;  /* 0x00009800ff0c4b82 */ /* 0x000e620000000a00 */
[C---:B0-----:R-:W-:Y:S01]  /*0160*/  @P3 IMAD.WIDE.U32 R2, R15.reuse, 0x10, R2 ;  /* 0x000000100f023825 */ /* 0x041fe200078e0002 */
[----:B------:R-:W-:-:S04]  /*0170*/  @P3 LOP3.LUT R15, R15, 0x20, RZ, 0xfc, !PT ;  /* 0x000000200f0f3812 */ /* 0x000fc800078efcff */
[----:B------:R0:W5:Y:S01]  /*0180*/  @P3 LDG.E.128 R8, desc[UR4][R2.64] ;  /* 0x0000000402083981 */ /* 0x000162000c1e1d00 */
[----:B-1----:R-:W-:-:S05]  /*0190*/  @P4 IMAD.WIDE.U32 R12, R15, 0x10, R12 ;  /* 0x000000100f0c4825 */ /* 0x002fca00078e000c */
        /* <DEDUP_REMOVED lines=21> */
[----:B------:R-:W-:Y:S01]  /*02f0*/  CS2R R22, SRZ ;  /* 0x0000000000167805 */ /* 0x000fe2000001ff00 */
[----:B0-----:R-:W-:Y:S06]  /*0300*/  @P0 BRA `(.L_x_51) ;  /* 0x0000001c00340947 */ /* 0x001fec0003800000 */
[C---:B-----5:R-:W-:Y:S01]  /*0310*/  @P3 PRMT R2, R10.reuse, 0x7632, R2 ;  /* 0x000076320a023816 */ /* 0x060fe20000000002 */
[----:B------:R-:W-:Y:S01]  /*0320*/  IMAD.U32 R15, R10, 0x10000, RZ ;  /* 0x000100000a0f7824 */ /* 0x000fe200078e00ff */
[C---:B------:R-:W-:Y:S01]  /*0330*/  @P4 PRMT R52, R4.reuse, 0x7632, R52 ;  /* 0x0000763204344816 */ /* 0x040fe20000000034 */
[----:B------:R-:W-:Y:S01]  /*0340*/  ULDC.U8 UR6, c[0x0][0x2a0] ;  /* 0x0000a80000067ab9 */ /* 0x000fe20000000000 */
[----:B------:R-:W-:Y:S01]  /*0350*/  SHF.L.U32 R13, R4, 0x10, RZ ;  /* 0x00000010040d7819 */ /* 0x000fe200000006ff */
[C---:B------:R-:W-:Y:S01]  /*0360*/  IMAD.U32 R12, R5.reuse, 0x10000, RZ ;  /* 0x00010000050c7824 */ /* 0x040fe200078e00ff */
[C---:B------:R-:W-:Y:S01]  /*0370*/  @P3 PRMT R0, R8.reuse, 0x7632, R0 ;  /* 0x0000763208003816 */ /* 0x040fe20000000000 */
[----:B------:R-:W-:Y:S01]  /*0380*/  IMAD.MOV.U32 R49, RZ, RZ, RZ ;  /* 0x000000ffff317224 */ /* 0x000fe200078e00ff */
[----:B------:R-:W-:Y:S02]  /*0390*/  SHF.L.U32 R17, R8, 0x10, RZ ;  /* 0x0000001008117819 */ /* 0x000fe400000006ff */
[----:B------:R-:W-:-:S02]  /*03a0*/  @P4 PRMT R4, R5, 0x7632, R4 ;  /* 0x0000763205044816 */ /* 0x000fc40000000004 */
[----:B------:R-:W-:Y:S02]  /*03b0*/  @P3 PRMT R8, R9, 0x7632, R8 ;  /* 0x0000763209083816 */ /* 0x000fe40000000008 */
[----:B------:R-:W-:Y:S01]  /*03c0*/  @P3 PRMT R3, R11, 0x7632, R3 ;  /* 0x000076320b033816 */ /* 0x000fe20000000003 */
[----:B------:R-:W-:Y:S01]  /*03d0*/  IMAD.U32 R4, R4, 0x10000, RZ ;  /* 0x0001000004047824 */ /* 0x000fe200078e00ff */
[----:B------:R-:W-:Y:S02]  /*03e0*/  @P4 PRMT R53, R6, 0x7632, R53 ;  /* 0x0000763206354816 */ /* 0x000fe40000000035 */
[----:B------:R-:W-:Y:S02]  /*03f0*/  @P4 PRMT R54, R7, 0x7632, R54 ;  /* 0x0000763207364816 */ /* 0x000fe40000000036 */
[----:B------:R-:W-:Y:S02]  /*0400*/  SHF.L.U32 R16, R9, 0x10, RZ ;  /* 0x0000001009107819 */ /* 0x000fe400000006ff */
[----:B------:R-:W-:-:S02]  /*0410*/  SHF.L.U32 R14, R11, 0x10, RZ ;  /* 0x000000100b0e7819 */ /* 0x000fc400000006ff */
[----:B------:R-:W-:Y:S01]  /*0420*/  SHF.L.U32 R10, R7, 0x10, RZ ;  /* 0x00000010070a7819 */ /* 0x000fe200000006ff */
[----:B------:R-:W-:Y:S01]  /*0430*/  IMAD.U32 R7, R2, 0x10000, RZ ;  /* 0x0001000002077824 */ /* 0x000fe200078e00ff */
[----:B------:R-:W-:Y:S02]  /*0440*/  SHF.L.U32 R11, R6, 0x10, RZ ;  /* 0x00000010060b7819 */ /* 0x000fe400000006ff */
[----:B------:R-:W-:Y:S02]  /*0450*/  SHF.L.U32 R9, R0, 0x10, RZ ;  /* 0x0000001000097819 */ /* 0x000fe400000006ff */
[----:B------:R-:W-:Y:S02]  /*0460*/  SHF.L.U32 R8, R8, 0x10, RZ ;  /* 0x0000001008087819 */ /* 0x000fe400000006ff */
[----:B------:R-:W-:Y:S02]  /*0470*/  ISETP.NE.AND P5, PT, RZ, UR6, PT ;  /* 0x00000006ff007c0c */ /* 0x000fe4000bfa5270 */
[----:B------:R-:W-:-:S02]  /*0480*/  SHF.L.U32 R6, R3, 0x10, RZ ;  /* 0x0000001003067819 */ /* 0x000fc400000006ff */
[----:B------:R-:W-:Y:S02]  /*0490*/  SHF.L.U32 R5, R52, 0x10, RZ ;  /* 0x0000001034057819 */ /* 0x000fe400000006ff */
[----:B------:R-:W-:Y:S02]  /*04a0*/  SHF.L.U32 R2, R53, 0x10, RZ ;  /* 0x0000001035027819 */ /* 0x000fe400000006ff */
[----:B------:R-:W-:-:S07]  /*04b0*/  SHF.L.U32 R0, R54, 0x10, RZ ;  /* 0x0000001036007819 */ /* 0x000fce00000006ff */
.L_x_61:
[----:B0-----:R-:W0:Y:S08]  /*04c0*/  LDC.64 R70, c[0x0][0x250] ;  /* 0x00009400ff467b82 */ /* 0x001e300000000a00 */
[----:B------:R-:W1:Y:S01]  /*04d0*/  LDC.64 R68, c[0x0][0x258] ;  /* 0x00009600ff447b82 */ /* 0x000e620000000a00 */
[----:B0-----:R-:W-:-:S06]  /*04e0*/  IMAD.WIDE R70, R18, 0x4, R70 ;  /* 0x0000000412467825 */ /* 0x001fcc00078e0246 */
[----:B------:R-:W2:Y:S01]  /*04f0*/  LDG.E R70, desc[UR4][R70.64] ;  /* 0x0000000446467981 */ /* 0x000ea2000c1e1900 */
[----:B-1----:R-:W-:-:S05]  /*0500*/  IMAD.WIDE R68, R18, 0x4, R68 ;  /* 0x0000000412447825 */ /* 0x002fca00078e0244 */
[----:B-----5:R0:W5:Y:S01]  /*0510*/  LDG.E R78, desc[UR4][R68.64] ;  /* 0x00000004444e7981 */ /* 0x020162000c1e1900 */
[----:B------:R-:W-:Y:S01]  /*0520*/  IMAD.U32 R77, RZ, RZ, UR18 ;  /* 0x00000012ff4d7e24 */ /* 0x000fe2000f8e00ff */
[----:B------:R-:W-:Y:S01]  /*0530*/  BSSY B1, `(.L_x_52) ;  /* 0x0000066000017945 */ /* 0x000fe20003800000 */
[----:B------:R-:W-:Y:S01]  /*0540*/  HFMA2.MMA R113, -RZ, RZ, 0, 0 ;  /* 0x00000000ff717435 */ /* 0x000fe200000001ff */
[----:B------:R-:W-:Y:S01]  /*0550*/  MOV R114, RZ ;  /* 0x000000ff00727202 */ /* 0x000fe20000000f00 */
[----:B------:R-:W-:-:S05]  /*0560*/  IMAD R72, R18, R77, RZ ;  /* 0x0000004d12487224 */ /* 0x000fca00078e02ff */
[----:B------:R-:W-:-:S04]  /*0570*/  SHF.R.S32.HI R73, RZ, 0x1f, R72 ;  /* 0x0000001fff497819 */ /* 0x000fc80000011448 */
[----:B------:R-:W-:-:S04]  /*0580*/  LEA.HI R72, R73, R72, RZ, 0x3 ;  /* 0x0000004849487211 */ /* 0x000fc800078f18ff */
[----:B------:R-:W-:-:S05]  /*0590*/  LEA.HI.SX32 R76, R72, R19, 0x1d ;  /* 0x00000013484c7211 */ /* 0x000fca00078feaff */
[----:B------:R-:W-:Y:S01]  /*05a0*/  IMAD.MOV.U32 R93, RZ, RZ, R76 ;  /* 0x000000ffff5d7224 */ /* 0x000fe200078e004c */
[----:B--2---:R-:W-:Y:S01]  /*05b0*/  FSEL R111, R70, RZ, !P5 ;  /* 0x000000ff466f7208 */ /* 0x004fe20006800000 */
[----:B0-----:R-:W-:Y:S06]  /*05c0*/  @!P3 BRA `(.L_x_53) ;  /* 0x000000040070b947 */ /* 0x001fec0003800000 */
[----:B------:R-:W0:Y:S01]  /*05d0*/  LDC.64 R72, c[0x0][0x2b8] ;  /* 0x0000ae00ff487b82 */ /* 0x000e220000000a00 */
[----:B------:R-:W-:-:S04]  /*05e0*/  LEA R68, P0, R76, UR10, 0x4 ;  /* 0x0000000a4c447c11 */ /* 0x000fc8000f8020ff */
[----:B------:R-:W-:-:S06]  /*05f0*/  LEA.HI.X R69, R76, UR11, RZ, 0x4, P0 ;  /* 0x0000000b4c457c11 */ /* 0x000fcc00080f24ff */
[----:B------:R-:W2:Y:S01]  /*0600*/  LDG.E.128 R68, desc[UR4][R68.64] ;  /* 0x0000000444447981 */ /* 0x000ea2000c1e1d00 */
[----:B0-----:R-:W-:-:S06]  /*0610*/  IMAD.WIDE.U32 R72, R76, 0x10, R72 ;  /* 0x000000104c487825 */ /* 0x001fcc00078e0048 */
[----:B------:R-:W3:Y:S01]  /*0620*/  LDG.E.128 R72, desc[UR4][R72.64] ;  /* 0x0000000448487981 */ /* 0x000ee2000c1e1d00 */
[----:B------:R-:W-:-:S04]  /*0630*/  ISETP.NE.U32.AND P0, PT, RZ, UR8, PT ;  /* 0x00000008ff007c0c */ /* 0x000fc8000bf05070 */
[----:B------:R-:W-:-:S13]  /*0640*/  ISETP.NE.AND.EX P0, PT, RZ, UR9, PT, P0 ;  /* 0x00000009ff007c0c */ /* 0x000fda000bf05300 */
[----:B------:R-:W-:-:S04]  /*0650*/  @P0 LEA R80, P1, R76, UR8, 0x4 ;  /* 0x000000084c500c11 */ /* 0x000fc8000f8220ff */
[----:B------:R-:W-:-:S05]  /*0660*/  @P0 LEA.HI.X R81, R76, UR9, RZ, 0x4, P1 ;  /* 0x000000094c510c11 */ /* 0x000fca00088f24ff */
[----:B------:R0:W5:Y:S01]  /*0670*/  @P0 LDG.E.128 R52, desc[UR4][R80.64] ;  /* 0x0000000450340981 */ /* 0x000162000c1e1d00 */
[----:B--2---:R-:W-:Y:S01]  /*0680*/  PRMT R84, R68, 0x7632, R84 ;  /* 0x0000763244547816 */ /* 0x004fe20000000054 */
[----:B------:R-:W-:Y:S01]  /*0690*/  IMAD.U32 R88, R70, 0x10000, RZ ;  /* 0x0001000046587824 */ /* 0x000fe200078e00ff */
[----:B------:R-:W-:Y:S02]  /*06a0*/  SHF.L.U32 R82, R68, 0x10, RZ ;  /* 0x0000001044527819 */ /* 0x000fe400000006ff */
[----:B------:R-:W-:Y:S01]  /*06b0*/  PRMT R87, R69, 0x7632, R87 ;  /* 0x0000763245577816 */ /* 0x000fe20000000057 */
[----:B------:R-:W-:Y:S01]  /*06c0*/  FADD.FTZ R83, -R111, R88 ;  /* 0x000000586f537221 */ /* 0x000fe20000010100 */
[----:B------:R-:W-:Y:S01]  /*06d0*/  SHF.L.U32 R86, R69, 0x10, RZ ;  /* 0x0000001045567819 */ /* 0x000fe200000006ff */
[----:B------:R-:W-:Y:S01]  /*06e0*/  FADD.FTZ R3, -R111, R82 ;  /* 0x000000526f037221 */ /* 0x000fe20000010100 */
[----:B------:R-:W-:Y:S01]  /*06f0*/  PRMT R69, R70, 0x7632, R69 ;  /* 0x0000763246457816 */ /* 0x000fe20000000045 */
[C---:B-----5:R-:W-:Y:S01]  /*0700*/  FMUL.FTZ R83, R78.reuse, R83 ;  /* 0x000000534e537220 */ /* 0x060fe20000410000 */
[C---:B------:R-:W-:Y:S01]  /*0710*/  PRMT R70, R71.reuse, 0x7632, R70 ;  /* 0x0000763247467816 */ /* 0x040fe20000000046 */
[----:B------:R-:W-:Y:S01]  /*0720*/  FMUL.FTZ R3, R78, R3 ;  /* 0x000000034e037220 */ /* 0x000fe20000410000 */
[----:B------:R-:W-:Y:S01]  /*0730*/  SHF.L.U32 R92, R71, 0x10, RZ ;  /* 0x00000010475c7819 */ /* 0x000fe200000006ff */
[----:B0-----:R-:W-:Y:S01]  /*0740*/  FADD.FTZ R81, -R111, R86 ;  /* 0x000000566f517221 */ /* 0x001fe20000010100 */
[----:B------:R-:W-:-:S03]  /*0750*/  SHF.L.U32 R96, R70, 0x10, RZ ;  /* 0x0000001046607819 */ /* 0x000fc600000006ff */
[----:B------:R-:W-:Y:S01]  /*0760*/  FMUL.FTZ R81, R78, R81 ;  /* 0x000000514e517220 */ /* 0x000fe20000410000 */
[C---:B---3--:R-:W-:Y:S01]  /*0770*/  PRMT R71, R73.reuse, 0x7632, R71 ;  /* 0x0000763249477816 */ /* 0x048fe20000000047 */
[----:B------:R-:W-:Y:S01]  /*0780*/  IMAD.U32 R73, R73, 0x10000, RZ ;  /* 0x0001000049497824 */ /* 0x000fe200078e00ff */
[C---:B------:R-:W-:Y:S02]  /*0790*/  PRMT R85, R74.reuse, 0x7632, R85 ;  /* 0x000076324a557816 */ /* 0x040fe40000000055 */
[----:B------:R-:W-:Y:S01]  /*07a0*/  SHF.L.U32 R91, R74, 0x10, RZ ;  /* 0x000000104a5b7819 */ /* 0x000fe200000006ff */
[----:B------:R-:W-:Y:S01]  /*07b0*/  IMAD.U32 R74, R84, 0x10000, RZ ;  /* 0x00010000544a7824 */ /* 0x000fe200078e00ff */
[----:B------:R-:W-:Y:S01]  /*07c0*/  PRMT R68, R72, 0x7632, R68 ;  /* 0x0000763248447816 */ /* 0x000fe20000000044 */
[----:B------:R-:W-:Y:S01]  /*07d0*/  FMUL.FTZ R82, R16, R73 ;  /* 0x0000004910527220 */ /* 0x000fe20000410000 */
[----:B------:R-:W-:Y:S01]  /*07e0*/  SHF.L.U32 R72, R72, 0x10, RZ ;  /* 0x0000001048487819 */ /* 0x000fe200000006ff */
[----:B------:R-:W-:Y:S01]  /*07f0*/  FADD.FTZ R34, R34, R73 ;  /* 0x0000004922227221 */ /* 0x000fe20000010000 */
[----:B------:R-:W-:Y:S01]  /*0800*/  SHF.L.U32 R89, R71, 0x10, RZ ;  /* 0x0000001047597819 */ /* 0x000fe200000006ff */
[----:B------:R-:W-:Y:S01]  /*0810*/  FADD.FTZ R71, -R111, R74 ;  /* 0x0000004a6f477221 */ /* 0x000fe20000010100 */
[----:B------:R-:W-:Y:S01]  /*0820*/  SHF.L.U32 R74, R87, 0x10, RZ ;  /* 0x00000010574a7819 */ /* 0x000fe200000006ff */
[----:B------:R-:W-:-:S02]  /*0830*/  IMAD.U32 R90, R68, 0x10000, RZ ;  /* 0x00010000445a7824 */ /* 0x000fc400078e00ff */
[-C--:B------:R-:W-:Y:S01]  /*0840*/  FMUL.FTZ R80, R17, R72.reuse ;  /* 0x0000004811507220 */ /* 0x080fe20000410000 */
[----:B------:R-:W-:Y:S01]  /*0850*/  FADD.FTZ R32, R32, R72 ;  /* 0x0000004820207221 */ /* 0x000fe20000010000 */
[----:B------:R-:W-:Y:S01]  /*0860*/  FFMA.FTZ R48, R3, R72, R48 ;  /* 0x0000004803307223 */ /* 0x000fe20000010030 */
[----:B------:R-:W-:Y:S01]  /*0870*/  SHF.L.U32 R72, R85, 0x10, RZ ;  /* 0x0000001055487819 */ /* 0x000fe200000006ff */
[----:B------:R-:W-:Y:S01]  /*0880*/  FMUL.FTZ R88, R78, R71 ;  /* 0x000000474e587220 */ /* 0x000fe20000410000 */
[C---:B------:R-:W-:Y:S01]  /*0890*/  FADD.FTZ R85, -R111.reuse, R92 ;  /* 0x0000005c6f557221 */ /* 0x040fe20000010100 */
[----:B------:R-:W-:Y:S01]  /*08a0*/  FADD.FTZ R71, -R111, R74 ;  /* 0x0000004a6f477221 */ /* 0x000fe20000010100 */
[----:B------:R-:W-:Y:S02]  /*08b0*/  IMAD.U32 R92, R69, 0x10000, RZ ;  /* 0x00010000455c7824 */ /* 0x000fe400078e00ff */
[----:B------:R-:W-:Y:S01]  /*08c0*/  FMUL.FTZ R87, R9, R90 ;  /* 0x0000005a09577220 */ /* 0x000fe20000410000 */
[----:B------:R-:W-:Y:S01]  /*08d0*/  FADD.FTZ R70, RZ, R80 ;  /* 0x00000050ff467221 */ /* 0x000fe20000010000 */
[----:B------:R-:W-:Y:S01]  /*08e0*/  FFMA.FTZ R69, R3, R80, RZ ;  /* 0x0000005003457223 */ /* 0x000fe200000100ff */
[----:B------:R-:W-:Y:S01]  /*08f0*/  FADD.FTZ R33, R33, R90 ;  /* 0x0000005a21217221 */ /* 0x000fe20000010000 */
[----:B------:R-:W-:Y:S01]  /*0900*/  FFMA.FTZ R49, R88, R90, R49 ;  /* 0x0000005a58317223 */ /* 0x000fe20000010031 */
[----:B------:R-:W-:Y:S01]  /*0910*/  FMUL.FTZ R90, R78, R71 ;  /* 0x000000474e5a7220 */ /* 0x000fe20000410000 */
[----:B------:R-:W-:Y:S01]  /*0920*/  FADD.FTZ R71, R70, R87 ;  /* 0x0000005746477221 */ /* 0x000fe20000010000 */
[----:B------:R-:W-:Y:S01]  /*0930*/  FFMA.FTZ R70, R88, R87, R69 ;  /* 0x0000005758467223 */ /* 0x000fe20000010045 */
[----:B------:R-:W-:Y:S01]  /*0940*/  FFMA.FTZ R50, R81, R73, R50 ;  /* 0x0000004951327223 */ /* 0x000fe20000010032 */
[----:B------:R-:W-:Y:S01]  /*0950*/  FADD.FTZ R35, R35, R89 ;  /* 0x0000005923237221 */ /* 0x000fe20000010000 */
[----:B------:R-:W-:Y:S01]  /*0960*/  FADD.FTZ R73, -R111, R92 ;  /* 0x0000005c6f497221 */ /* 0x000fe20000010100 */
[-C--:B------:R-:W-:Y:S01]  /*0970*/  FFMA.FTZ R51, R90, R89.reuse, R51 ;  /* 0x000000595a337223 */ /* 0x080fe20000010033 */
[----:B------:R-:W-:Y:S01]  /*0980*/  FMUL.FTZ R89, R8, R89 ;  /* 0x0000005908597220 */ /* 0x000fe20000410000 */
[----:B------:R-:W-:Y:S01]  /*0990*/  FADD.FTZ R74, R71, R82 ;  /* 0x00000052474a7221 */ /* 0x000fe20000010000 */
[----:B------:R-:W-:Y:S01]  /*09a0*/  FFMA.FTZ R69, R81, R82, R70 ;  /* 0x0000005251457223 */ /* 0x000fe20000010046 */
[----:B------:R-:W-:Y:S01]  /*09b0*/  FMUL.FTZ R94, R78, R73 ;  /* 0x000000494e5e7220 */ /* 0x000fe20000410000 */
[----:B------:R-:W-:Y:S01]  /*09c0*/  FMUL.FTZ R84, R15, R91 ;  /* 0x0000005b0f547220 */ /* 0x000fe20000410000 */
[----:B------:R-:W-:Y:S01]  /*09d0*/  FADD.FTZ R71, R74, R89 ;  /* 0x000000594a477221 */ /* 0x000fe20000010000 */
[----:B------:R-:W-:Y:S01]  /*09e0*/  FFMA.FTZ R70, R90, R89, R69 ;  /* 0x000000595a467223 */ /* 0x000fe20000010045 */
[----:B------:R-:W-:Y:S01]  /*09f0*/  PRMT R93, R75, 0x7632, R93 ;  /* 0x000076324b5d7816 */ /* 0x000fe2000000005d */
[----:B------:R-:W-:Y:S01]  /*0a00*/  FADD.FTZ R28, R28, R91 ;  /* 0x0000005b1c1c7221 */ /* 0x000fe20000010000 */
[----:B------:R-:W-:Y:S01]  /*0a10*/  FFMA.FTZ R44, R83, R91, R44 ;  /* 0x0000005b532c7223 */ /* 0x000fe2000001002c */
[----:B------:R-:W-:Y:S01]  /*0a20*/  SHF.L.U32 R75, R75, 0x10, RZ ;  /* 0x000000104b4b7819 */ /* 0x000fe200000006ff */
[----:B------:R-:W-:Y:S01]  /*0a30*/  FADD.FTZ R29, R29, R72 ;  /* 0x000000481d1d7221 */ /* 0x000fe20000010000 */
[-C--:B------:R-:W-:Y:S01]  /*0a40*/  FFMA.FTZ R45, R94, R72.reuse, R45 ;  /* 0x000000485e2d7223 */ /* 0x080fe2000001002d */
[----:B------:R-:W-:Y:S01]  /*0a50*/  FMUL.FTZ R91, R7, R72 ;  /* 0x00000048075b7220 */ /* 0x000fe20000410000 */
[----:B------:R-:W-:Y:S01]  /*0a60*/  FADD.FTZ R72, R71, R84 ;  /* 0x0000005447487221 */ /* 0x000fe20000010000 */
[----:B------:R-:W-:Y:S01]  /*0a70*/  FFMA.FTZ R69, R83, R84, R70 ;  /* 0x0000005453457223 */ /* 0x000fe20000010046 */
[----:B------:R-:W-:Y:S01]  /*0a80*/  SHF.L.U32 R68, R93, 0x10, RZ ;  /* 0x000000105d447819 */ /* 0x000fe200000006ff */
[----:B------:R-:W-:Y:S01]  /*0a90*/  FMUL.FTZ R85, R78, R85 ;  /* 0x000000554e557220 */ /* 0x000fe20000410000 */
[----:B------:R-:W-:Y:S01]  /*0aa0*/  FMUL.FTZ R86, R14, R75 ;  /* 0x0000004b0e567220 */ /* 0x000fe20000410000 */
[----:B------:R-:W-:Y:S01]  /*0ab0*/  FADD.FTZ R73, -R111, R96 ;  /* 0x000000606f497221 */ /* 0x000fe20000010100 */
[----:B------:R-:W-:Y:S01]  /*0ac0*/  FADD.FTZ R71, R72, R91 ;  /* 0x0000005b48477221 */ /* 0x000fe20000010000 */
[----:B------:R-:W-:Y:S01]  /*0ad0*/  FFMA.FTZ R70, R94, R91, R69 ;  /* 0x0000005b5e467223 */ /* 0x000fe20000010045 */
[----:B------:R-:W-:Y:S01]  /*0ae0*/  FMUL.FTZ R95, R6, R68 ;  /* 0x00000044065f7220 */ /* 0x000fe20000410000 */
[----:B------:R-:W-:Y:S01]  /*0af0*/  FMUL.FTZ R96, R78, R73 ;  /* 0x000000494e607220 */ /* 0x000fe20000410000 */
[----:B------:R-:W-:Y:S01]  /*0b00*/  FADD.FTZ R72, R71, R86 ;  /* 0x0000005647487221 */ /* 0x000fe20000010000 */
[C---:B------:R-:W-:Y:S01]  /*0b10*/  FFMA.FTZ R70, R85.reuse, R86, R70 ;  /* 0x0000005655467223 */ /* 0x040fe20000010046 */
[----:B------:R-:W-:Y:S01]  /*0b20*/  FADD.FTZ R30, R30, R75 ;  /* 0x0000004b1e1e7221 */ /* 0x000fe20000010000 */
[----:B------:R-:W-:Y:S01]  /*0b30*/  FFMA.FTZ R46, R85, R75, R46 ;  /* 0x0000004b552e7223 */ /* 0x000fe2000001002e */
[----:B------:R-:W-:Y:S01]  /*0b40*/  FADD.FTZ R31, R31, R68 ;  /* 0x000000441f1f7221 */ /* 0x000fe20000010000 */
[----:B------:R-:W-:Y:S01]  /*0b50*/  FFMA.FTZ R47, R96, R68, R47 ;  /* 0x00000044602f7223 */ /* 0x000fe2000001002f */
[----:B------:R-:W-:Y:S01]  /*0b60*/  IADD3 R93, R76, 0x20, RZ ;  /* 0x000000204c5d7810 */ /* 0x000fe20007ffe0ff */
[----:B------:R-:W-:Y:S01]  /*0b70*/  FADD.FTZ R113, R72, R95 ;  /* 0x0000005f48717221 */ /* 0x000fe20000010000 */
[----:B------:R-:W-:-:S07]  /*0b80*/  FFMA.FTZ R114, R96, R95, R70 ;  /* 0x0000005f60727223 */ /* 0x000fce0000010046 */
.L_x_53:
[----:B------:R-:W-:Y:S05]  /*0b90*/  BSYNC B1 ;  /* 0x0000000000017941 */ /* 0x000fea0003800000 */
.L_x_52:
[----:B------:R-:W-:Y:S04]  /*0ba0*/  BSSY B1, `(.L_x_54) ;  /* 0x000005d000017945 */ /* 0x000fe80003800000 */
[----:B------:R-:W-:Y:S05]  /*0bb0*/  @!P4 BRA `(.L_x_55) ;  /* 0x00000004006cc947 */ /* 0x000fea0003800000 */
        /* <DEDUP_REMOVED lines=11> */
[C---:B--2---:R-:W-:Y:S01]  /*0c70*/  PRMT R79, R68.reuse, 0x7632, R79 ;  /* 0x00007632444f7816 */ /* 0x044fe2000000004f */
[----:B------:R-:W-:Y:S01]  /*0c80*/  IMAD.U32 R98, R68, 0x10000, RZ ;  /* 0x0001000044627824 */ /* 0x000fe200078e00ff */
[----:B------:R-:W-:Y:S01]  /*0c90*/  PRMT R97, R69, 0x7632, R97 ;  /* 0x0000763245617816 */ /* 0x000fe20000000061 */
[----:B------:R-:W-:Y:S01]  /*0ca0*/  IMAD.U32 R104, R71, 0x10000, RZ ;  /* 0x0001000047687824 */ /* 0x000fe200078e00ff */
[----:B------:R-:W-:Y:S02]  /*0cb0*/  SHF.L.U32 R100, R69, 0x10, RZ ;  /* 0x0000001045647819 */ /* 0x000fe400000006ff */
[----:B------:R-:W-:Y:S01]  /*0cc0*/  SHF.L.U32 R68, R79, 0x10, RZ ;  /* 0x000000104f447819 */ /* 0x000fe200000006ff */
[C---:B------:R-:W-:Y:S01]  /*0cd0*/  FADD.FTZ R105, -R111.reuse, R104 ;  /* 0x000000686f697221 */ /* 0x040fe20000010100 */
[C---:B------:R-:W-:Y:S01]  /*0ce0*/  PRMT R69, R70.reuse, 0x7632, R69 ;  /* 0x0000763246457816 */ /* 0x040fe20000000045 */
[----:B------:R-:W-:Y:S01]  /*0cf0*/  FADD.FTZ R99, -R111, R100 ;  /* 0x000000646f637221 */ /* 0x000fe20000010100 */
[----:B------:R-:W-:Y:S01]  /*0d00*/  PRMT R103, R71, 0x7632, R103 ;  /* 0x0000763247677816 */ /* 0x000fe20000000067 */
[C---:B------:R-:W-:Y:S01]  /*0d10*/  FADD.FTZ R71, -R111.reuse, R98 ;  /* 0x000000626f477221 */ /* 0x040fe20000010100 */
[----:B------:R-:W-:Y:S01]  /*0d20*/  SHF.L.U32 R102, R70, 0x10, RZ ;  /* 0x0000001046667819 */ /* 0x000fe200000006ff */
[----:B0-----:R-:W-:Y:S01]  /*0d30*/  FADD.FTZ R93, -R111, R68 ;  /* 0x000000446f5d7221 */ /* 0x001fe20000010100 */
[----:B------:R-:W-:Y:S01]  /*0d40*/  SHF.L.U32 R70, R97, 0x10, RZ ;  /* 0x0000001061467819 */ /* 0x000fe200000006ff */
[----:B------:R-:W-:Y:S01]  /*0d50*/  IMAD.U32 R92, R69, 0x10000, RZ ;  /* 0x00010000455c7824 */ /* 0x000fe200078e00ff */
[----:B------:R-:W-:Y:S01]  /*0d60*/  SHF.L.U32 R98, R103, 0x10, RZ ;  /* 0x0000001067627819 */ /* 0x000fe200000006ff */
[C---:B------:R-:W-:Y:S01]  /*0d70*/  FADD.FTZ R101, -R111.reuse, R102 ;  /* 0x000000666f657221 */ /* 0x040fe20000010100 */
[----:B-----5:R-:W-:Y:S01]  /*0d80*/  FMUL.FTZ R79, R78, R71 ;  /* 0x000000474e4f7220 */ /* 0x020fe20000410000 */
[C---:B---3--:R-:W-:Y:S01]  /*0d90*/  PRMT R68, R72.reuse, 0x7632, R68 ;  /* 0x0000763248447816 */ /* 0x048fe20000000044 */
[C---:B------:R-:W-:Y:S01]  /*0da0*/  FADD.FTZ R103, -R111.reuse, R70 ;  /* 0x000000466f677221 */ /* 0x040fe20000010100 */
[----:B------:R-:W-:Y:S01]  /*0db0*/  SHF.L.U32 R72, R72, 0x10, RZ ;  /* 0x0000001048487819 */ /* 0x000fe200000006ff */
[C---:B------:R-:W-:Y:S01]  /*0dc0*/  FADD.FTZ R69, -R111.reuse, R92 ;  /* 0x0000005c6f457221 */ /* 0x040fe20000010100 */
[----:B------:R-:W-:Y:S01]  /*0dd0*/  FADD.FTZ R111, -R111, R98 ;  /* 0x000000626f6f7221 */ /* 0x000fe20000010100 */
[----:B------:R-:W-:Y:S01]  /*0de0*/  PRMT R70, R73, 0x7632, R70 ;  /* 0x0000763249467816 */ /* 0x000fe20000000046 */
[----:B------:R-:W-:Y:S01]  /*0df0*/  FMUL.FTZ R97, R78, R99 ;  /* 0x000000634e617220 */ /* 0x000fe20000410000 */
[C---:B------:R-:W-:Y:S01]  /*0e00*/  PRMT R92, R74.reuse, 0x7632, R92 ;  /* 0x000076324a5c7816 */ /* 0x040fe2000000005c */
[-C--:B------:R-:W-:Y:S01]  /*0e10*/  FMUL.FTZ R98, R13, R72.reuse ;  /* 0x000000480d627220 */ /* 0x080fe20000410000 */
[----:B------:R-:W-:Y:S01]  /*0e20*/  SHF.L.U32 R102, R74, 0x10, RZ ;  /* 0x000000104a667819 */ /* 0x000fe200000006ff */
[----:B------:R-:W-:Y:S01]  /*0e30*/  IMAD.U32 R74, R68, 0x10000, RZ ;  /* 0x00010000444a7824 */ /* 0x000fe200078e00ff */
[----:B------:R-:W-:Y:S01]  /*0e40*/  PRMT R104, R75, 0x7632, R104 ;  /* 0x000076324b687816 */ /* 0x000fe20000000068 */
[----:B------:R-:W-:Y:S01]  /*0e50*/  FADD.FTZ R24, R24, R72 ;  /* 0x0000004818187221 */ /* 0x000fe20000010000 */
[----:B------:R-:W-:Y:S01]  /*0e60*/  FFMA.FTZ R40, R79, R72, R40 ;  /* 0x000000484f287223 */ /* 0x000fe20000010028 */
[----:B------:R-:W-:Y:S01]  /*0e70*/  IMAD.U32 R73, R73, 0x10000, RZ ;  /* 0x0001000049497824 */ /* 0x000fe200078e00ff */
[----:B------:R-:W-:Y:S01]  /*0e80*/  SHF.L.U32 R72, R70, 0x10, RZ ;  /* 0x0000001046487819 */ /* 0x000fe200000006ff */
[----:B------:R-:W-:Y:S01]  /*0e90*/  FMUL.FTZ R99, R78, R101 ;  /* 0x000000654e637220 */ /* 0x000fe20000410000 */
[----:B------:R-:W-:-:S02]  /*0ea0*/  IMAD.U32 R68, R104, 0x10000, RZ ;  /* 0x0001000068447824 */ /* 0x000fc400078e00ff */
[----:B------:R-:W-:Y:S01]  /*0eb0*/  FADD.FTZ R70, R113, R98 ;  /* 0x0000006271467221 */ /* 0x000fe20000010000 */
[----:B------:R-:W-:Y:S01]  /*0ec0*/  FMUL.FTZ R101, R5, R74 ;  /* 0x0000004a05657220 */ /* 0x000fe20000410000 */
[----:B------:R-:W-:Y:S01]  /*0ed0*/  FMUL.FTZ R104, R78, R93 ;  /* 0x0000005d4e687220 */ /* 0x000fe20000410000 */
[----:B------:R-:W-:Y:S01]  /*0ee0*/  FFMA.FTZ R71, R79, R98, R114 ;  /* 0x000000624f477223 */ /* 0x000fe20000010072 */
[----:B------:R-:W-:Y:S01]  /*0ef0*/  FADD.FTZ R26, R26, R73 ;  /* 0x000000491a1a7221 */ /* 0x000fe20000010000 */
[-C--:B------:R-:W-:Y:S01]  /*0f00*/  FFMA.FTZ R42, R97, R73.reuse, R42 ;  /* 0x00000049612a7223 */ /* 0x080fe2000001002a */
[----:B------:R-:W-:Y:S01]  /*0f10*/  FMUL.FTZ R100, R12, R73 ;  /* 0x000000490c647220 */ /* 0x000fe20000410000 */
[----:B------:R-:W-:Y:S01]  /*0f20*/  FMUL.FTZ R106, R78, R103 ;  /* 0x000000674e6a7220 */ /* 0x000fe20000410000 */
[----:B------:R-:W-:Y:S01]  /*0f30*/  FADD.FTZ R73, R70, R101 ;  /* 0x0000006546497221 */ /* 0x000fe20000010000 */
[----:B------:R-:W-:Y:S01]  /*0f40*/  FFMA.FTZ R70, R104, R101, R71 ;  /* 0x0000006568467223 */ /* 0x000fe20000010047 */
[----:B------:R-:W-:Y:S01]  /*0f50*/  FADD.FTZ R27, R27, R72 ;  /* 0x000000481b1b7221 */ /* 0x000fe20000010000 */
[-C--:B------:R-:W-:Y:S01]  /*0f60*/  FFMA.FTZ R43, R106, R72.reuse, R43 ;  /* 0x000000486a2b7223 */ /* 0x080fe2000001002b */
[----:B------:R-:W-:Y:S01]  /*0f70*/  FMUL.FTZ R103, R4, R72 ;  /* 0x0000004804677220 */ /* 0x000fe20000410000 */
[----:B------:R-:W-:Y:S01]  /*0f80*/  FADD.FTZ R72, R73, R100 ;  /* 0x0000006449487221 */ /* 0x000fe20000010000 */
[----:B------:R-:W-:Y:S01]  /*0f90*/  FFMA.FTZ R71, R97, R100, R70 ;  /* 0x0000006461477223 */ /* 0x000fe20000010046 */
[----:B------:R-:W-:Y:S01]  /*0fa0*/  FADD.FTZ R20, R20, R102 ;  /* 0x0000006614147221 */ /* 0x000fe20000010000 */
[-C--:B------:R-:W-:Y:S01]  /*0fb0*/  FFMA.FTZ R36, R99, R102.reuse, R36 ;  /* 0x0000006663247223 */ /* 0x080fe20000010024 */
[----:B------:R-:W-:Y:S01]  /*0fc0*/  FMUL.FTZ R108, R78, R69 ;  /* 0x000000454e6c7220 */ /* 0x000fe20000410000 */
[----:B------:R-:W-:Y:S01]  /*0fd0*/  SHF.L.U32 R92, R92, 0x10, RZ ;  /* 0x000000105c5c7819 */ /* 0x000fe200000006ff */
[----:B------:R-:W-:Y:S01]  /*0fe0*/  FMUL.FTZ R102, R11, R102 ;  /* 0x000000660b667220 */ /* 0x000fe20000410000 */
[----:B------:R-:W-:Y:S01]  /*0ff0*/  FADD.FTZ R69, R72, R103 ;  /* 0x0000006748457221 */ /* 0x000fe20000010000 */
[----:B------:R-:W-:Y:S01]  /*1000*/  FFMA.FTZ R70, R106, R103, R71 ;  /* 0x000000676a467223 */ /* 0x000fe20000010047 */
[----:B------:R-:W-:Y:S01]  /*1010*/  SHF.L.U32 R75, R75, 0x10, RZ ;  /* 0x000000104b4b7819 */ /* 0x000fe200000006ff */
[----:B------:R-:W-:Y:S01]  /*1020*/  FMUL.FTZ R107, R2, R92 ;  /* 0x0000005c026b7220 */ /* 0x000fe20000410000 */
[----:B------:R-:W-:Y:S01]  /*1030*/  FADD.FTZ R72, R69, R102 ;  /* 0x0000006645487221 */ /* 0x000fe20000010000 */
[----:B------:R-:W-:Y:S01]  /*1040*/  FFMA.FTZ R69, R99, R102, R70 ;  /* 0x0000006663457223 */ /* 0x000fe20000010046 */
[----:B------:R-:W-:Y:S01]  /*1050*/  FMUL.FTZ R105, R78, R105 ;  /* 0x000000694e697220 */ /* 0x000fe20000410000 */
[----:B------:R-:W-:Y:S01]  /*1060*/  FMUL.FTZ R110, R10, R75 ;  /* 0x0000004b0a6e7220 */ /* 0x000fe20000410000 */
[----:B------:R-:W-:Y:S01]  /*1070*/  FADD.FTZ R71, R72, R107 ;  /* 0x0000006b48477221 */ /* 0x000fe20000010000 */
[----:B------:R-:W-:Y:S01]  /*1080*/  FFMA.FTZ R70, R108, R107, R69 ;  /* 0x0000006b6c467223 */ /* 0x000fe20000010045 */
[----:B------:R-:W-:Y:S01]  /*1090*/  FMUL.FTZ R109, R0, R68 ;  /* 0x00000044006d7220 */ /* 0x000fe20000410000 */
[----:B------:R-:W-:Y:S01]  /*10a0*/  FMUL.FTZ R112, R78, R111 ;  /* 0x0000006f4e707220 */ /* 0x000fe20000410000 */
        /* <DEDUP_REMOVED lines=8> */
[----:B------:R-:W-:Y:S01]  /*1130*/  FADD.FTZ R23, R23, R68 ;  /* 0x0000004417177221 */ /* 0x000fe20000010000 */
[----:B------:R-:W-:Y:S01]  /*1140*/  FFMA.FTZ R39, R112, R68, R39 ;  /* 0x0000004470277223 */ /* 0x000fe20000010027 */
[----:B------:R-:W-:Y:S01]  /*1150*/  FADD.FTZ R113, R72, R109 ;  /* 0x0000006d48717221 */ /* 0x000fe20000010000 */
[----:B------:R-:W-:-:S07]  /*1160*/  FFMA.FTZ R114, R112, R109, R70 ;  /* 0x0000006d70727223 */ /* 0x000fce0000010046 */
.L_x_55:
[----:B------:R-:W-:Y:S05]  /*1170*/  BSYNC B1 ;  /* 0x0000000000017941 */ /* 0x000fea0003800000 */
.L_x_54:
        /* <DEDUP_REMOVED lines=20> */
.L_x_73:
[----:B-1----:R-:W-:Y:S01]  /*12c0*/  FADD.FTZ R68, R75, R68 ;  /* 0x000000444b447221 */ /* 0x002fe20000010000 */
[----:B--2---:R-:W-:Y:S01]  /*12d0*/  FADD.FTZ R69, R74, R69 ;  /* 0x000000454a457221 */ /* 0x004fe20000010000 */
[----:B------:R-:W-:Y:S02]  /*12e0*/  BSSY B1, `(.L_x_57) ;  /* 0x0000067000017945 */ /* 0x000fe40003800000 */
[----:B------:R-:W-:Y:S01]  /*12f0*/  FMUL.FTZ R68, R68, UR7 ;  /* 0x0000000744447c20 */ /* 0x000fe20008410000 */
[----:B------:R-:W-:-:S04]  /*1300*/  FMUL.FTZ R111, R69, UR7 ;  /* 0x00000007456f7c20 */ /* 0x000fc80008410000 */
[----:B------:R-:W-:Y:S01]  /*1310*/  FSEL R114, R68, RZ, !P5 ;  /* 0x000000ff44727208 */ /* 0x000fe20006800000 */
[----:B------:R-:W-:Y:S06]  /*1320*/  @!P3 BRA `(.L_x_58) ;  /* 0x000000040088b947 */ /* 0x000fec0003800000 */
[----:B------:R-:W-:Y:S01]  /*1330*/  ISETP.NE.U32.AND P0, PT, RZ, UR8, PT ;  /* 0x00000008ff007c0c */ /* 0x000fe2000bf05070 */
[-CC-:B------:R-:W-:Y:S01]  /*1340*/  FFMA.FTZ R69, R3, R111.reuse, R114.reuse ;  /* 0x0000006f03457223 */ /* 0x180fe20000010072 */
[-CC-:B------:R-:W-:Y:S01]  /*1350*/  FFMA.FTZ R73, R83, R111.reuse, R114.reuse ;  /* 0x0000006f53497223 */ /* 0x180fe20000010072 */
[-CC-:B------:R-:W-:Y:S01]  /*1360*/  FFMA.FTZ R72, R90, R111.reuse, R114.reuse ;  /* 0x0000006f5a487223 */ /* 0x180fe20000010072 */
[----:B------:R-:W-:Y:S01]  /*1370*/  ISETP.NE.AND.EX P0, PT, RZ, UR9, PT, P0 ;  /* 0x00000009ff007c0c */ /* 0x000fe2000bf05300 */
[----:B------:R-:W-:Y:S01]  /*1380*/  FADD.FTZ R69, R80, -R69 ;  /* 0x8000004550457221 */ /* 0x000fe20000010000 */
[----:B------:R-:W-:Y:S01]  /*1390*/  FFMA.FTZ R70, R88, R111, R114 ;  /* 0x0000006f58467223 */ /* 0x000fe20000010072 */
[----:B0-----:R-:W-:Y:S01]  /*13a0*/  FADD.FTZ R75, R84, -R73 ;  /* 0x80000049544b7221 */ /* 0x001fe20000010000 */
[----:B------:R-:W-:Y:S01]  /*13b0*/  FADD.FTZ R73, R89, -R72 ;  /* 0x8000004859497221 */ /* 0x000fe20000010000 */
[----:B-----5:R-:W-:Y:S01]  /*13c0*/  FMUL.FTZ R68, R78, R69 ;  /* 0x000000454e447220 */ /* 0x020fe20000410000 */
[----:B------:R-:W-:Y:S01]  /*13d0*/  FFMA.FTZ R69, R81, R111, R114 ;  /* 0x0000006f51457223 */ /* 0x000fe20000010072 */
[----:B------:R-:W-:-:S02]  /*13e0*/  ISETP.NE.U32.AND P1, PT, RZ, UR12, PT ;  /* 0x0000000cff007c0c */ /* 0x000fc4000bf25070 */
[----:B------:R-:W-:Y:S01]  /*13f0*/  ISETP.NE.U32.AND P2, PT, RZ, UR14, PT ;  /* 0x0000000eff007c0c */ /* 0x000fe2000bf45070 */
[----:B------:R-:W-:Y:S01]  /*1400*/  FADD.FTZ R69, R82, -R69 ;  /* 0x8000004552457221 */ /* 0x000fe20000010000 */
[----:B------:R-:W-:Y:S02]  /*1410*/  ISETP.NE.AND.EX P1, PT, RZ, UR13, PT, P1 ;  /* 0x0000000dff007c0c */ /* 0x000fe4000bf25310 */
[----:B------:R-:W-:Y:S01]  /*1420*/  @P0 SHF.L.U32 R71, R52, 0x10, RZ ;  /* 0x0000001034470819 */ /* 0x000fe200000006ff */
[----:B------:R-:W-:Y:S01]  /*1430*/  FMUL.FTZ R69, R78, R69 ;  /* 0x000000454e457220 */ /* 0x000fe20000410000 */
[----:B------:R-:W-:Y:S01]  /*1440*/  @P0 PRMT R72, R52, 0x7632, R72 ;  /* 0x0000763234480816 */ /* 0x000fe20000000048 */
[----:B------:R-:W-:Y:S01]  /*1450*/  @P0 IMAD.U32 R93, R54, 0x10000, RZ ;  /* 0x00010000365d0824 */ /* 0x000fe200078e00ff */
[----:B------:R-:W-:Y:S01]  /*1460*/  @P0 SHF.L.U32 R92, R53, 0x10, RZ ;  /* 0x00000010355c0819 */ /* 0x000fe200000006ff */
[----:B------:R-:W-:Y:S01]  /*1470*/  @P0 FADD.FTZ R68, R68, R71 ;  /* 0x0000004744440221 */ /* 0x000fe20000010000 */
[----:B------:R-:W-:Y:S01]  /*1480*/  FADD.FTZ R71, R87, -R70 ;  /* 0x8000004657477221 */ /* 0x000fe20000010000 */
[----:B------:R-:W-:Y:S01]  /*1490*/  FMUL.FTZ R70, R78, R75 ;  /* 0x0000004b4e467220 */ /* 0x000fe20000410000 */
[----:B------:R-:W-:Y:S01]  /*14a0*/  @P0 PRMT R75, R53, 0x7632, R75 ;  /* 0x00007632354b0816 */ /* 0x000fe2000000004b */
[----:B------:R-:W-:Y:S01]  /*14b0*/  @P0 FADD.FTZ R69, R69, R92 ;  /* 0x0000005c45450221 */ /* 0x000fe20000010000 */
[----:B------:R-:W-:Y:S01]  /*14c0*/  @P0 SHF.L.U32 R74, R72, 0x10, RZ ;  /* 0x00000010484a0819 */ /* 0x000fe200000006ff */
[C---:B------:R-:W-:Y:S01]  /*14d0*/  FMUL.FTZ R71, R78.reuse, R71 ;  /* 0x000000474e477220 */ /* 0x040fe20000410000 */
[----:B------:R-:W-:Y:S01]  /*14e0*/  @P0 SHF.L.U32 R75, R75, 0x10, RZ ;  /* 0x000000104b4b0819 */ /* 0x000fe200000006ff */
[----:B------:R-:W-:Y:S01]  /*14f0*/  FMUL.FTZ R72, R78, R73 ;  /* 0x000000494e487220 */ /* 0x000fe20000410000 */
[-CC-:B------:R-:W-:Y:S01]  /*1500*/  FFMA.FTZ R73, R85, R111.reuse, R114.reuse ;  /* 0x0000006f55497223 */ /* 0x180fe20000010072 */
[-C--:B------:R-:W-:Y:S01]  /*1510*/  FFMA.FTZ R92, R96, R111.reuse, R114 ;  /* 0x0000006f605c7223 */ /* 0x080fe20000010072 */
[----:B------:R-:W-:Y:S01]  /*1520*/  @P0 FADD.FTZ R71, R71, R74 ;  /* 0x0000004a47470221 */ /* 0x000fe20000010000 */
[----:B------:R-:W-:Y:S01]  /*1530*/  FFMA.FTZ R74, R94, R111, R114 ;  /* 0x0000006f5e4a7223 */ /* 0x000fe20000010072 */
[----:B------:R-:W-:Y:S01]  /*1540*/  @P0 FADD.FTZ R72, R72, R75 ;  /* 0x0000004b48480221 */ /* 0x000fe20000010000 */
[--C-:B------:R-:W-:Y:S01]  /*1550*/  FADD.FTZ R115, R86, -R73.reuse ;  /* 0x8000004956737221 */ /* 0x100fe20000010000 */
[----:B------:R-:W-:Y:S01]  /*1560*/  FADD.FTZ R75, R95, -R92 ;  /* 0x8000005c5f4b7221 */ /* 0x000fe20000010000 */
[----:B------:R-:W-:Y:S01]  /*1570*/  @P0 PRMT R73, R54, 0x7632, R73 ;  /* 0x0000763236490816 */ /* 0x000fe20000000049 */
[----:B------:R-:W-:Y:S01]  /*1580*/  FADD.FTZ R113, R91, -R74 ;  /* 0x8000004a5b717221 */ /* 0x000fe20000010000 */
[----:B------:R-:W-:Y:S01]  /*1590*/  @P0 PRMT R92, R55, 0x7632, R92 ;  /* 0x00007632375c0816 */ /* 0x000fe2000000005c */
[C---:B------:R-:W-:Y:S01]  /*15a0*/  FMUL.FTZ R115, R78.reuse, R115 ;  /* 0x000000734e737220 */ /* 0x040fe20000410000 */
[----:B------:R-:W-:Y:S01]  /*15b0*/  @P0 SHF.L.U32 R74, R73, 0x10, RZ ;  /* 0x00000010494a0819 */ /* 0x000fe200000006ff */
[----:B------:R-:W-:Y:S01]  /*15c0*/  FMUL.FTZ R113, R78, R113 ;  /* 0x000000714e717220 */ /* 0x000fe20000410000 */
[----:B------:R-:W-:Y:S01]  /*15d0*/  @P0 SHF.L.U32 R73, R92, 0x10, RZ ;  /* 0x000000105c490819 */ /* 0x000fe200000006ff */
[----:B------:R-:W-:-:S02]  /*15e0*/  @P0 IMAD.U32 R116, R55, 0x10000, RZ ;  /* 0x0001000037740824 */ /* 0x000fc400078e00ff */
[----:B------:R-:W-:Y:S01]  /*15f0*/  FMUL.FTZ R92, R78, R75 ;  /* 0x0000004b4e5c7220 */ /* 0x000fe20000410000 */
[----:B------:R-:W-:Y:S01]  /*1600*/  @P0 FADD.FTZ R70, R70, R93 ;  /* 0x0000005d46460221 */ /* 0x000fe20000010000 */
[----:B------:R-:W-:Y:S01]  /*1610*/  ISETP.NE.AND.EX P2, PT, RZ, UR15, PT, P2 ;  /* 0x0000000fff007c0c */ /* 0x000fe2000bf45320 */
[----:B------:R-:W-:Y:S01]  /*1620*/  @P0 FADD.FTZ R115, R115, R116 ;  /* 0x0000007473730221 */ /* 0x000fe20000010000 */
[----:B------:R-:W-:Y:S01]  /*1630*/  @P0 FADD.FTZ R113, R113, R74 ;  /* 0x0000004a71710221 */ /* 0x000fe20000010000 */
[----:B------:R-:W-:Y:S01]  /*1640*/  @P0 FADD.FTZ R92, R92, R73 ;  /* 0x000000495c5c0221 */ /* 0x000fe20000010000 */
[----:B------:R-:W-:Y:S02]  /*1650*/  ISETP.NE.U32.AND P0, PT, RZ, UR12, PT ;  /* 0x0000000cff007c0c */ /* 0x000fe4000bf05070 */
[----:B------:R-:W-:Y:S02]  /*1660*/  @P1 F2FP.BF16.F32.PACK_AB R73, RZ, R68 ;  /* 0x00000044ff49123e */ /* 0x000fe400000010ff */
[----:B------:R-:W-:-:S02]  /*1670*/  ISETP.NE.AND.EX P0, PT, RZ, UR13, PT, P0 ;  /* 0x0000000dff007c0c */ /* 0x000fc4000bf05300 */
[----:B------:R-:W-:Y:S02]  /*1680*/  @P1 PRMT R60, R73, 0x7610, R60 ;  /* 0x00007610493c1816 */ /* 0x000fe4000000003c */
[----:B------:R-:W-:Y:S02]  /*1690*/  @P1 F2FP.BF16.F32.PACK_AB R73, RZ, R70 ;  /* 0x00000046ff49123e */ /* 0x000fe400000010ff */
[----:B------:R-:W-:Y:S02]  /*16a0*/  @P2 F2FP.BF16.F32.PACK_AB R75, RZ, R68 ;  /* 0x00000044ff4b223e */ /* 0x000fe400000010ff */
[-C--:B------:R-:W-:Y:S02]  /*16b0*/  @P1 F2FP.BF16.F32.PACK_AB R74, RZ, R69.reuse ;  /* 0x00000045ff4a123e */ /* 0x080fe400000010ff */
[----:B------:R-:W-:Y:S02]  /*16c0*/  @P2 F2FP.BF16.F32.PACK_AB R119, RZ, R69 ;  /* 0x00000045ff77223e */ /* 0x000fe400000010ff */
[----:B------:R-:W-:-:S02]  /*16d0*/  @P1 F2FP.BF16.F32.PACK_AB R117, RZ, R72 ;  /* 0x00000048ff75123e */ /* 0x000fc400000010ff */
[----:B------:R-:W-:Y:S02]  /*16e0*/  F2FP.BF16.F32.PACK_AB R69, R72, R69 ;  /* 0x000000454845723e */ /* 0x000fe400000010ff */
[----:B------:R-:W-:Y:S02]  /*16f0*/  @P2 F2FP.BF16.F32.PACK_AB R118, RZ, R72 ;  /* 0x00000048ff76223e */ /* 0x000fe400000010ff */
[----:B------:R-:W-:Y:S02]  /*1700*/  @P1 PRMT R62, R73, 0x7610, R62 ;  /* 0x00007610493e1816 */ /* 0x000fe4000000003e */
[----:B------:R-:W-:Y:S01]  /*1710*/  @P2 PRMT R64, R75, 0x7610, R64 ;  /* 0x000076104b402816 */ /* 0x000fe20000000040 */
[----:B------:R-:W0:Y:S01]  /*1720*/  @P0 LDC.64 R72, c[0x0][0x308] ;  /* 0x0000c200ff480b82 */ /* 0x000e220000000a00 */
[----:B------:R-:W-:Y:S02]  /*1730*/  @P1 PRMT R61, R74, 0x7610, R61 ;  /* 0x000076104a3d1816 */ /* 0x000fe4000000003d */
[----:B------:R-:W-:-:S02]  /*1740*/  @P1 F2FP.BF16.F32.PACK_AB R93, RZ, R71 ;  /* 0x00000047ff5d123e */ /* 0x000fc400000010ff */
[----:B------:R-:W-:Y:S02]  /*1750*/  F2FP.BF16.F32.PACK_AB R68, R71, R68 ;  /* 0x000000444744723e */ /* 0x000fe400000010ff */
[----:B------:R-:W-:Y:S01]  /*1760*/  @P2 F2FP.BF16.F32.PACK_AB R116, RZ, R71 ;  /* 0x00000047ff74223e */ /* 0x000fe200000010ff */
[----:B------:R-:W1:Y:S01]  /*1770*/  LDC.64 R74, c[0x0][0x2f8] ;  /* 0x0000be00ff4a7b82 */ /* 0x000e620000000a00 */
[----:B------:R-:W-:Y:S02]  /*1780*/  @P2 F2FP.BF16.F32.PACK_AB R71, RZ, R70 ;  /* 0x00000046ff47223e */ /* 0x000fe400000010ff */
[-C--:B------:R-:W-:Y:S02]  /*1790*/  @P2 F2FP.BF16.F32.PACK_AB R122, RZ, R115.reuse ;  /* 0x00000073ff7a223e */ /* 0x080fe400000010ff */
[----:B------:R-:W-:Y:S02]  /*17a0*/  @P2 PRMT R66, R71, 0x7610, R66 ;  /* 0x0000761047422816 */ /* 0x000fe40000000042 */
[----:B------:R-:W-:-:S02]  /*17b0*/  @P1 F2FP.BF16.F32.PACK_AB R71, RZ, R115 ;  /* 0x00000073ff47123e */ /* 0x000fc400000010ff */
[----:B------:R-:W-:Y:S02]  /*17c0*/  @P2 PRMT R65, R119, 0x7610, R65 ;  /* 0x0000761077412816 */ /* 0x000fe40000000041 */
[-C--:B------:R-:W-:Y:S02]  /*17d0*/  @P1 F2FP.BF16.F32.PACK_AB R119, RZ, R113.reuse ;  /* 0x00000071ff77123e */ /* 0x080fe400000010ff */
[----:B------:R-:W-:Y:S02]  /*17e0*/  F2FP.BF16.F32.PACK_AB R70, R113, R70 ;  /* 0x000000467146723e */ /* 0x000fe400000010ff */
[----:B------:R-:W-:Y:S01]  /*17f0*/  @P2 F2FP.BF16.F32.PACK_AB R121, RZ, R113 ;  /* 0x00000071ff79223e */ /* 0x000fe200000010ff */
[----:B0-----:R-:W-:Y:S01]  /*1800*/  @P0 IMAD.WIDE.U32 R72, R76, 0x10, R72 ;  /* 0x000000104c480825 */ /* 0x001fe200078e0048 */
[----:B------:R-:W-:Y:S02]  /*1810*/  @P1 PRMT R63, R71, 0x7610, R63 ;  /* 0x00007610473f1816 */ /* 0x000fe4000000003f */
[----:B------:R-:W-:-:S02]  /*1820*/  @P1 F2FP.BF16.F32.PACK_AB R120, RZ, R92 ;  /* 0x0000005cff78123e */ /* 0x000fc400000010ff */
[----:B------:R-:W-:Y:S02]  /*1830*/  F2FP.BF16.F32.PACK_AB R71, R92, R115 ;  /* 0x000000735c47723e */ /* 0x000fe400000010ff */
[----:B------:R-:W-:Y:S01]  /*1840*/  @P2 F2FP.BF16.F32.PACK_AB R113, RZ, R92 ;  /* 0x0000005cff71223e */ /* 0x000fe200000010ff */
[----:B-1----:R-:W-:Y:S01]  /*1850*/  IMAD.WIDE.U32 R74, R76, 0x10, R74 ;  /* 0x000000104c4a7825 */ /* 0x002fe200078e004a */
[----:B------:R-:W-:Y:S02]  /*1860*/  @P2 PRMT R67, R122, 0x7610, R67 ;  /* 0x000076107a432816 */ /* 0x000fe40000000043 */
[----:B------:R-:W-:Y:S02]  /*1870*/  @P2 LEA R92, P6, R76, UR14, 0x4 ;  /* 0x0000000e4c5c2c11 */ /* 0x000fe4000f8c20ff */
        /* <DEDUP_REMOVED lines=8> */
[C---:B------:R-:W-:Y:S01]  /*1900*/  @P2 LEA.HI.X R93, R76.reuse, UR15, RZ, 0x4, P6 ;  /* 0x0000000f4c5d2c11 */ /* 0x040fe2000b0f24ff */
[----:B------:R1:W-:Y:S01]  /*1910*/  STG.E.128 desc[UR4][R74.64], R68 ;  /* 0x000000444a007986 */ /* 0x0003e2000c101d04 */
[----:B------:R-:W-:Y:S01]  /*1920*/  @P2 PRMT R67, R67, 0x5410, R113 ;  /* 0x0000541043432816 */ /* 0x000fe20000000071 */
[----:B------:R-:W-:-:S04]  /*1930*/  VIADD R76, R76, 0x20 ;  /* 0x000000204c4c7836 */ /* 0x000fc80000000000 */
[----:B------:R1:W-:Y:S03]  /*1940*/  @P2 STG.E.128 desc[UR4][R92.64], R64 ;  /* 0x000000405c002986 */ /* 0x0003e6000c101d04 */
.L_x_58:
[----:B------:R-:W-:Y:S05]  /*1950*/  BSYNC B1 ;  /* 0x0000000000017941 */ /* 0x000fea0003800000 */
.L_x_57:
[----:B------:R-:W-:Y:S04]  /*1960*/  BSSY B1, `(.L_x_59) ;  /* 0x0000063000017945 */ /* 0x000fe80003800000 */
[----:B------:R-:W-:Y:S05]  /*1970*/  @!P4 BRA `(.L_x_60) ;  /* 0x000000040084c947 */ /* 0x000fea0003800000 */
[----:B------:R-:W-:Y:S01]  /*1980*/  ISETP.NE.U32.AND P0, PT, RZ, UR8, PT ;  /* 0x00000008ff007c0c */ /* 0x000fe2000bf05070 */
[-CC-:B-1----:R-:W-:Y:S01]  /*1990*/  FFMA.FTZ R69, R79, R111.reuse, R114.reuse ;  /* 0x0000006f4f457223 */ /* 0x182fe20000010072 */
[-CC-:B------:R-:W-:Y:S01]  /*19a0*/  FFMA.FTZ R71, R97, R111.reuse, R114.reuse ;  /* 0x0000006f61477223 */ /* 0x180fe20000010072 */
[-CC-:B------:R-:W-:Y:S01]  /*19b0*/  FFMA.FTZ R72, R108, R111.reuse, R114.reuse ;  /* 0x0000006f6c487223 */ /* 0x180fe20000010072 */
[----:B------:R-:W-:Y:S01]  /*19c0*/  ISETP.NE.AND.EX P0, PT, RZ, UR9, PT, P0 ;  /* 0x00000009ff007c0c */ /* 0x000fe2000bf05300 */
[-CC-:B------:R-:W-:Y:S01]  /*19d0*/  FFMA.FTZ R68, R104, R111.reuse, R114.reuse ;  /* 0x0000006f68447223 */ /* 0x180fe20000010072 */
[-CC-:B------:R-:W-:Y:S01]  /*19e0*/  FFMA.FTZ R93, R99, R111.reuse, R114.reuse ;  /* 0x0000006f635d7223 */ /* 0x180fe20000010072 */
[-CC-:B------:R-:W-:Y:S01]  /*19f0*/  FFMA.FTZ R70, R106, R111.reuse, R114.reuse ;  /* 0x0000006f6a467223 */ /* 0x180fe20000010072 */
[-CC-:B------:R-:W-:Y:S01]  /*1a00*/  FFMA.FTZ R113, R105, R111.reuse, R114.reuse ;  /* 0x0000006f69717223 */ /* 0x180fe20000010072 */
[----:B------:R-:W-:Y:S01]  /*1a10*/  FADD.FTZ R69, R98, -R69 ;  /* 0x8000004562457221 */ /* 0x000fe20000010000 */
[----:B------:R-:W-:Y:S01]  /*1a20*/  FFMA.FTZ R114, R112, R111, R114 ;  /* 0x0000006f70727223 */ /* 0x000fe20000010072 */
[----:B------:R-:W-:Y:S01]  /*1a30*/  FADD.FTZ R71, R100, -R71 ;  /* 0x8000004764477221 */ /* 0x000fe20000010000 */
[----:B------:R-:W-:Y:S01]  /*1a40*/  FADD.FTZ R111, R107, -R72 ;  /* 0x800000486b6f7221 */ /* 0x000fe20000010000 */
[----:B------:R-:W-:Y:S01]  /*1a50*/  FADD.FTZ R73, R101, -R68 ;  /* 0x8000004465497221 */ /* 0x000fe20000010000 */
[----:B------:R-:W-:Y:S01]  /*1a60*/  FADD.FTZ R93, R102, -R93 ;  /* 0x8000005d665d7221 */ /* 0x000fe20000010000 */
[----:B0-----:R-:W-:Y:S01]  /*1a70*/  FADD.FTZ R75, R103, -R70 ;  /* 0x80000046674b7221 */ /* 0x001fe20000010000 */
[C---:B-----5:R-:W-:Y:S01]  /*1a80*/  FMUL.FTZ R68, R78.reuse, R69 ;  /* 0x000000454e447220 */ /* 0x060fe20000410000 */
[C---:B------:R-:W-:Y:S01]  /*1a90*/  FMUL.FTZ R69, R78.reuse, R71 ;  /* 0x000000474e457220 */ /* 0x040fe20000410000 */
[----:B------:R-:W-:Y:S01]  /*1aa0*/  ISETP.NE.U32.AND P1, PT, RZ, UR12, PT ;  /* 0x0000000cff007c0c */ /* 0x000fe2000bf25070 */
[C---:B------:R-:W-:Y:S01]  /*1ab0*/  FMUL.FTZ R71, R78.reuse, R111 ;  /* 0x0000006f4e477220 */ /* 0x040fe20000410000 */
[----:B------:R-:W-:Y:S01]  /*1ac0*/  ISETP.NE.U32.AND P2, PT, RZ, UR14, PT ;  /* 0x0000000eff007c0c */ /* 0x000fe2000bf45070 */
[----:B------:R-:W-:Y:S01]  /*1ad0*/  FMUL.FTZ R92, R78, R93 ;  /* 0x0000005d4e5c7220 */ /* 0x000fe20000410000 */
[----:B------:R-:W-:Y:S01]  /*1ae0*/  @P0 SHF.L.U32 R72, R57, 0x10, RZ ;  /* 0x0000001039480819 */ /* 0x000fe200000006ff */
[----:B------:R-:W-:-:S02]  /*1af0*/  @P0 IMAD.U32 R111, R58, 0x10000, RZ ;  /* 0x000100003a6f0824 */ /* 0x000fc400078e00ff */
[----:B------:R-:W-:Y:S01]  /*1b00*/  FMUL.FTZ R70, R78, R75 ;  /* 0x0000004b4e467220 */ /* 0x000fe20000410000 */
[----:B------:R-:W-:Y:S01]  /*1b10*/  @P0 SHF.L.U32 R75, R56, 0x10, RZ ;  /* 0x00000010384b0819 */ /* 0x000fe200000006ff */
[----:B------:R-:W-:Y:S01]  /*1b20*/  FADD.FTZ R113, R110, -R113 ;  /* 0x800000716e717221 */ /* 0x000fe20000010000 */
[----:B------:R-:W-:Y:S01]  /*1b30*/  ISETP.NE.AND.EX P1, PT, RZ, UR13, PT, P1 ;  /* 0x0000000dff007c0c */ /* 0x000fe2000bf25310 */
[----:B------:R-:W-:Y:S01]  /*1b40*/  @P0 FADD.FTZ R92, R92, R111 ;  /* 0x0000006f5c5c0221 */ /* 0x000fe20000010000 */
[----:B------:R-:W-:Y:S01]  /*1b50*/  ISETP.NE.AND.EX P2, PT, RZ, UR15, PT, P2 ;  /* 0x0000000fff007c0c */ /* 0x000fe2000bf45320 */
[----:B------:R-:W-:Y:S01]  /*1b60*/  @P0 FADD.FTZ R69, R69, R72 ;  /* 0x0000004845450221 */ /* 0x000fe20000010000 */
[----:B------:R-:W-:Y:S01]  /*1b70*/  @P0 PRMT R74, R57, 0x7632, R74 ;  /* 0x00007632394a0816 */ /* 0x000fe2000000004a */
[----:B------:R-:W-:Y:S01]  /*1b80*/  @P0 FADD.FTZ R68, R68, R75 ;  /* 0x0000004b44440221 */ /* 0x000fe20000010000 */
[----:B------:R-:W-:Y:S01]  /*1b90*/  ISETP.NE.U32.AND P6, PT, RZ, UR12, PT ;  /* 0x0000000cff007c0c */ /* 0x000fe2000bfc5070 */
[----:B------:R-:W-:Y:S01]  /*1ba0*/  FMUL.FTZ R93, R78, R113 ;  /* 0x000000714e5d7220 */ /* 0x000fe20000410000 */
[----:B------:R-:W-:Y:S01]  /*1bb0*/  @P0 PRMT R111, R58, 0x7632, R111 ;  /* 0x000076323a6f0816 */ /* 0x000fe2000000006f */
[----:B------:R-:W-:Y:S01]  /*1bc0*/  @P0 IMAD.U32 R75, R74, 0x10000, RZ ;  /* 0x000100004a4b0824 */ /* 0x000fe200078e00ff */
[----:B------:R-:W-:Y:S01]  /*1bd0*/  @P0 PRMT R72, R56, 0x7632, R72 ;  /* 0x0000763238480816 */ /* 0x000fe20000000048 */
[----:B------:R-:W-:Y:S01]  /*1be0*/  FMUL.FTZ R73, R78, R73 ;  /* 0x000000494e497220 */ /* 0x000fe20000410000 */
[----:B------:R-:W-:Y:S01]  /*1bf0*/  ISETP.NE.AND.EX P6, PT, RZ, UR13, PT, P6 ;  /* 0x0000000dff007c0c */ /* 0x000fe2000bfc5360 */
[----:B------:R-:W-:Y:S01]  /*1c00*/  FADD.FTZ R115, R109, -R114 ;  /* 0x800000726d737221 */ /* 0x000fe20000010000 */
[----:B------:R-:W-:Y:S01]  /*1c10*/  @P0 SHF.L.U32 R74, R111, 0x10, RZ ;  /* 0x000000106f4a0819 */ /* 0x000fe200000006ff */
[----:B------:R-:W-:Y:S01]  /*1c20*/  @P0 FADD.FTZ R70, R70, R75 ;  /* 0x0000004b46460221 */ /* 0x000fe20000010000 */
[----:B------:R-:W-:Y:S01]  /*1c30*/  @P0 SHF.L.U32 R72, R72, 0x10, RZ ;  /* 0x0000001048480819 */ /* 0x000fe200000006ff */
[----:B------:R-:W-:Y:S01]  /*1c40*/  FMUL.FTZ R78, R78, R115 ;  /* 0x000000734e4e7220 */ /* 0x000fe20000410000 */
[----:B------:R-:W-:Y:S01]  /*1c50*/  @P0 PRMT R113, R59, 0x7632, R113 ;  /* 0x000076323b710816 */ /* 0x000fe20000000071 */
[----:B------:R-:W-:Y:S01]  /*1c60*/  @P0 FADD.FTZ R71, R71, R74 ;  /* 0x0000004a47470221 */ /* 0x000fe20000010000 */
[----:B------:R-:W-:Y:S01]  /*1c70*/  @P2 F2FP.BF16.F32.PACK_AB R75, RZ, R68 ;  /* 0x00000044ff4b223e */ /* 0x000fe200000010ff */
[----:B------:R-:W-:Y:S01]  /*1c80*/  @P0 FADD.FTZ R73, R73, R72 ;  /* 0x0000004849490221 */ /* 0x000fe20000010000 */
[----:B------:R-:W-:-:S02]  /*1c90*/  @P0 SHF.L.U32 R113, R113, 0x10, RZ ;  /* 0x0000001071710819 */ /* 0x000fc400000006ff */
[----:B------:R-:W-:Y:S02]  /*1ca0*/  @P1 F2FP.BF16.F32.PACK_AB R74, RZ, R69 ;  /* 0x00000045ff4a123e */ /* 0x000fe400000010ff */
[----:B------:R-:W-:Y:S01]  /*1cb0*/  @P1 F2FP.BF16.F32.PACK_AB R72, RZ, R68 ;  /* 0x00000044ff48123e */ /* 0x000fe200000010ff */
[----:B------:R-:W-:Y:S01]  /*1cc0*/  @P0 FADD.FTZ R78, R78, R113 ;  /* 0x000000714e4e0221 */ /* 0x000fe20000010000 */
[----:B------:R-:W-:Y:S02]  /*1cd0*/  @P1 PRMT R61, R74, 0x7610, R61 ;  /* 0x000076104a3d1816 */ /* 0x000fe4000000003d */
[----:B------:R-:W-:Y:S02]  /*1ce0*/  @P2 PRMT R64, R75, 0x7610, R64 ;  /* 0x000076104b402816 */ /* 0x000fe40000000040 */
[-C--:B------:R-:W-:Y:S01]  /*1cf0*/  @P1 F2FP.BF16.F32.PACK_AB R111, RZ, R73.reuse ;  /* 0x00000049ff6f123e */ /* 0x080fe200000010ff */
[----:B------:R-:W0:Y:S01]  /*1d00*/  @P6 LDC.64 R74, c[0x0][0x308] ;  /* 0x0000c200ff4a6b82 */ /* 0x000e220000000a00 */
[----:B------:R-:W-:-:S02]  /*1d10*/  @P2 F2FP.BF16.F32.PACK_AB R113, RZ, R73 ;  /* 0x00000049ff71223e */ /* 0x000fc400000010ff */
[----:B------:R-:W-:Y:S02]  /*1d20*/  F2FP.BF16.F32.PACK_AB R68, R73, R68 ;  /* 0x000000444944723e */ /* 0x000fe400000010ff */
[----:B------:R-:W-:Y:S02]  /*1d30*/  @P1 PRMT R60, R72, 0x7610, R60 ;  /* 0x00007610483c1816 */ /* 0x000fe4000000003c */
[----:B------:R-:W-:Y:S01]  /*1d40*/  @P0 SHF.L.U32 R114, R59, 0x10, RZ ;  /* 0x000000103b720819 */ /* 0x000fe200000006ff */
[----:B------:R-:W1:Y:S01]  /*1d50*/  LDC.64 R72, c[0x0][0x2f8] ;  /* 0x0000be00ff487b82 */ /* 0x000e620000000a00 */
[----:B------:R-:W-:Y:S02]  /*1d60*/  @P2 F2FP.BF16.F32.PACK_AB R116, RZ, R69 ;  /* 0x00000045ff74223e */ /* 0x000fe400000010ff */
[----:B------:R-:W-:Y:S01]  /*1d70*/  @P1 F2FP.BF16.F32.PACK_AB R115, RZ, R92 ;  /* 0x0000005cff73123e */ /* 0x000fe200000010ff */
[----:B------:R-:W-:Y:S01]  /*1d80*/  @P0 FADD.FTZ R93, R93, R114 ;  /* 0x000000725d5d0221 */ /* 0x000fe20000010000 */
[----:B------:R-:W-:-:S02]  /*1d90*/  @P2 PRMT R65, R116, 0x7610, R65 ;  /* 0x0000761074412816 */ /* 0x000fc40000000041 */
[----:B------:R-:W-:Y:S02]  /*1da0*/  @P2 F2FP.BF16.F32.PACK_AB R118, RZ, R92 ;  /* 0x0000005cff76223e */ /* 0x000fe400000010ff */
[-C--:B------:R-:W-:Y:S02]  /*1db0*/  @P1 F2FP.BF16.F32.PACK_AB R114, RZ, R70.reuse ;  /* 0x00000046ff72123e */ /* 0x080fe400000010ff */
[----:B------:R-:W-:Y:S02]  /*1dc0*/  F2FP.BF16.F32.PACK_AB R69, R70, R69 ;  /* 0x000000454645723e */ /* 0x000fe400000010ff */
[----:B------:R-:W-:Y:S02]  /*1dd0*/  @P2 F2FP.BF16.F32.PACK_AB R117, RZ, R70 ;  /* 0x00000046ff75223e */ /* 0x000fe400000010ff */
[----:B------:R-:W-:Y:S01]  /*1de0*/  @P1 F2FP.BF16.F32.PACK_AB R116, RZ, R93 ;  /* 0x0000005dff74123e */ /* 0x000fe200000010ff */
[----:B0-----:R-:W-:Y:S01]  /*1df0*/  @P6 IMAD.WIDE.U32 R74, R76, 0x10, R74 ;  /* 0x000000104c4a6825 */ /* 0x001fe200078e004a */
[----:B------:R-:W-:-:S02]  /*1e00*/  F2FP.BF16.F32.PACK_AB R70, R71, R92 ;  /* 0x0000005c4746723e */ /* 0x000fc400000010ff */
[----:B------:R-:W-:Y:S02]  /*1e10*/  @P2 F2FP.BF16.F32.PACK_AB R92, RZ, R93 ;  /* 0x0000005dff5c223e */ /* 0x000fe400000010ff */
[----:B------:R-:W-:Y:S02]  /*1e20*/  @P1 PRMT R62, R115, 0x7610, R62 ;  /* 0x00007610733e1816 */ /* 0x000fe4000000003e */
[----:B------:R-:W-:Y:S01]  /*1e30*/  @P2 PRMT R66, R118, 0x7610, R66 ;  /* 0x0000761076422816 */ /* 0x000fe20000000042 */
[----:B-1----:R-:W-:Y:S01]  /*1e40*/  IMAD.WIDE.U32 R72, R76, 0x10, R72 ;  /* 0x000000104c487825 */ /* 0x002fe200078e0048 */
[----:B------:R-:W-:Y:S02]  /*1e50*/  @P1 PRMT R63, R116, 0x7610, R63 ;  /* 0x00007610743f1816 */ /* 0x000fe4000000003f */
[-C--:B------:R-:W-:Y:S02]  /*1e60*/  @P1 F2FP.BF16.F32.PACK_AB R115, RZ, R71.reuse ;  /* 0x00000047ff73123e */ /* 0x080fe400000010ff */
[----:B------:R-:W-:-:S02]  /*1e70*/  @P2 F2FP.BF16.F32.PACK_AB R118, RZ, R71 ;  /* 0x00000047ff76223e */ /* 0x000fc400000010ff */
[-C--:B------:R-:W-:Y:S02]  /*1e80*/  @P1 F2FP.BF16.F32.PACK_AB R116, RZ, R78.reuse ;  /* 0x0000004eff74123e */ /* 0x080fe400000010ff */
[----:B------:R-:W-:Y:S02]  /*1e90*/  F2FP.BF16.F32.PACK_AB R71, R78, R93 ;  /* 0x0000005d4e47723e */ /* 0x000fe400000010ff */
[----:B------:R-:W-:Y:S02]  /*1ea0*/  @P2 PRMT R67, R92, 0x7610, R67 ;  /* 0x000076105c432816 */ /* 0x000fe40000000043 */
[----:B------:R-:W-:Y:S02]  /*1eb0*/  @P2 F2FP.BF16.F32.PACK_AB R78, RZ, R78 ;  /* 0x0000004eff4e223e */ /* 0x000fe400000010ff */
[----:B------:R-:W-:Y:S02]  /*1ec0*/  @P2 LEA R92, P0, R76, UR14, 0x4 ;  /* 0x0000000e4c5c2c11 */ /* 0x000fe4000f8020ff */
[----:B------:R-:W-:-:S02]  /*1ed0*/  @P1 PRMT R60, R60, 0x5410, R111 ;  /* 0x000054103c3c1816 */ /* 0x000fc4000000006f */
[----:B------:R-:W-:Y:S02]  /*1ee0*/  @P1 PRMT R61, R61, 0x5410, R114 ;  /* 0x000054103d3d1816 */ /* 0x000fe40000000072 */
[----:B------:R-:W-:Y:S02]  /*1ef0*/  @P1 PRMT R62, R62, 0x5410, R115 ;  /* 0x000054103e3e1816 */ /* 0x000fe40000000073 */
[----:B------:R-:W-:Y:S02]  /*1f00*/  @P1 PRMT R63, R63, 0x5410, R116 ;  /* 0x000054103f3f1816 */ /* 0x000fe40000000074 */
[----:B------:R-:W-:Y:S02]  /*1f10*/  @P2 PRMT R64, R64, 0x5410, R113 ;  /* 0x0000541040402816 */ /* 0x000fe40000000071 */
[----:B------:R-:W-:Y:S01]  /*1f20*/  @P2 PRMT R65, R65, 0x5410, R117 ;  /* 0x0000541041412816 */ /* 0x000fe20000000075 */
[----:B------:R2:W-:Y:S01]  /*1f30*/  @P6 STG.E.128 desc[UR4][R74.64], R60 ;  /* 0x0000003c4a006986 */ /* 0x0005e2000c101d04 */
[----:B------:R-:W-:-:S02]  /*1f40*/  @P2 PRMT R66, R66, 0x5410, R118 ;  /* 0x0000541042422816 */ /* 0x000fc40000000076 */
[----:B------:R-:W-:Y:S01]  /*1f50*/  @P2 LEA.HI.X R93, R76, UR15, RZ, 0x4, P0 ;  /* 0x0000000f4c5d2c11 */ /* 0x000fe200080f24ff */
[----:B------:R2:W-:Y:S01]  /*1f60*/  STG.E.128 desc[UR4][R72.64], R68 ;  /* 0x0000004448007986 */ /* 0x0005e2000c101d04 */
[----:B------:R-:W-:-:S05]  /*1f70*/  @P2 PRMT R67, R67, 0x5410, R78 ;  /* 0x0000541043432816 */ /* 0x000fca000000004e */
[----:B------:R2:W-:Y:S02]  /*1f80*/  @P2 STG.E.128 desc[UR4][R92.64], R64 ;  /* 0x000000405c002986 */ /* 0x0005e4000c101d04 */
.L_x_60:
[----:B------:R-:W-:Y:S05]  /*1f90*/  BSYNC B1 ;  /* 0x0000000000017941 */ /* 0x000fea0003800000 */
.L_x_59:
[----:B-12---:R-:W1:Y:S02]  /*1fa0*/  LDC.64 R68, c[0x0][0x210] ;  /* 0x00008400ff447b82 */ /* 0x006e640000000a00 */
[----:B-1----:R-:W-:-:S05]  /*1fb0*/  IMAD R18, R68, 0x4, R18 ;  /* 0x0000000444127824 */ /* 0x002fca00078e0212 */
[----:B------:R-:W-:-:S13]  /*1fc0*/  ISETP.GE.AND P0, PT, R18, R69, PT ;  /* 0x000000451200720c */ /* 0x000fda0003f06270 */
[----:B------:R-:W-:Y:S05]  /*1fd0*/  @!P0 BRA `(.L_x_61) ;  /* 0xffffffe400388947 */ /* 0x000fea000383ffff */
.L_x_51:
[----:B------:R-:W-:Y:S05]  /*1fe0*/  BSYNC B0 ;  /* 0x0000000000007941 */ /* 0x000fea0003800000 */
.L_x_50:
[----:B------:R-:W1:Y:S01]  /*1ff0*/  S2R R18, SR_TID.X ;  /* 0x0000000000127919 */ /* 0x000e620000002100 */
[----:B------:R-:W-:Y:S01]  /*2000*/  MOV R0, 0x400 ;  /* 0x0000040000007802 */ /* 0x000fe20000000f00 */
[----:B------:R-:W-:Y:S05]  /*2010*/  WARPSYNC.ALL ;  /* 0x0000000000007948 */ /* 0x000fea0003800000 */
[----:B------:R-:W2:Y:S01]  /*2020*/  S2R R3, SR_CgaCtaId ;  /* 0x0000000000037919 */ /* 0x000ea20000008800 */
[----:B------:R-:W-:Y:S01]  /*2030*/  ULDC.64 UR16, c[0x0][0x2d8] ;  /* 0x0000b60000107ab9 */ /* 0x000fe20000000a00 */
[----:B------:R-:W3:Y:S01]  /*2040*/  S2R R16, SR_CTAID.X ;  /* 0x0000000000107919 */ /* 0x000ee20000002500 */
[----:B-1----:R-:W-:-:S02]  /*2050*/  SHF.R.U32.HI R2, RZ, 0x5, R18 ;  /* 0x00000005ff027819 */ /* 0x002fc40000011612 */
[----:B-----5:R-:W-:Y:S02]  /*2060*/  LOP3.LUT R4, R18, 0x1f, RZ, 0xc0, !PT ;  /* 0x0000001f12047812 */ /* 0x020fe400078ec0ff */
[----:B------:R-:W-:Y:S02]  /*2070*/  SHF.L.U32 R5, R2, 0x6, RZ ;  /* 0x0000000602057819 */ /* 0x000fe400000006ff */
[----:B--2---:R-:W-:Y:S02]  /*2080*/  LEA R3, R3, R0, 0x18 ;  /* 0x0000000003037211 */ /* 0x004fe400078ec0ff */
[----:B------:R-:W-:-:S04]  /*2090*/  LOP3.LUT R0, R5, 0xffffffc0, R4, 0xe2, !PT ;  /* 0xffffffc005007812 */ /* 0x000fc800078ee204 */
[----:B------:R-:W-:Y:S01]  /*20a0*/  LEA R0, R0, R3, 0x5 ;  /* 0x0000000300007211 */ /* 0x000fe200078e28ff */
[----:B------:R-:W-:-:S04]  /*20b0*/  IMAD R3, R18, 0x4, R3 ;  /* 0x0000000412037824 */ /* 0x000fc800078e0203 */
[----:B------:R-:W-:Y:S04]  /*20c0*/  STS.128 [R0], R32 ;  /* 0x0000002000007388 */ /* 0x000fe80000000c00 */
[----:B------:R-:W-:Y:S04]  /*20d0*/  STS.128 [R0+0x10], R28 ;  /* 0x0000101c00007388 */ /* 0x000fe80000000c00 */
[----:B------:R3:W-:Y:S04]  /*20e0*/  STS.128 [R0+0x400], R24 ;  /* 0x0004001800007388 */ /* 0x0007e80000000c00 */
[----:B------:R-:W-:Y:S01]  /*20f0*/  STS.128 [R0+0x410], R20 ;  /* 0x0004101400007388 */ /* 0x000fe20000000c00 */
[----:B------:R-:W-:Y:S01]  /*2100*/  BAR.SYNC.DEFER_BLOCKING 0x0 ;  /* 0x0000000000007b1d */ /* 0x000fe20000010000 */
[----:B---3--:R-:W-:Y:S01]  /*2110*/  IMAD R27, R16, R77, RZ ;  /* 0x0000004d101b7224 */ /* 0x008fe200078e02ff */
[----:B------:R-:W-:-:S04]  /*2120*/  IADD3 R77, R77, 0x7f, -R18 ;  /* 0x0000007f4d4d7810 */ /* 0x000fc80007ffe812 */
[----:B------:R-:W-:Y:S02]  /*2130*/  IADD3 R18, P4, R27, R18, RZ ;  /* 0x000000121b127210 */ /* 0x000fe40007f9e0ff */
[C---:B------:R-:W-:Y:S02]  /*2140*/  LOP3.LUT P3, RZ, R77.reuse, 0xffffff80, RZ, 0xc0, !PT ;  /* 0xffffff804dff7812 */ /* 0x040fe4000786c0ff */
[C---:B------:R-:W-:Y:S02]  /*2150*/  ISETP.GE.U32.AND P2, PT, R77.reuse, 0x100, PT ;  /* 0x000001004d00780c */ /* 0x040fe40003f46070 */
[C---:B------:R-:W-:Y:S02]  /*2160*/  ISETP.GE.U32.AND P1, PT, R77.reuse, 0x180, PT ;  /* 0x000001804d00780c */ /* 0x040fe40003f26070 */
[----:B------:R-:W-:Y:S01]  /*2170*/  ISETP.GE.U32.AND P0, PT, R77, 0x200, PT ;  /* 0x000002004d00780c */ /* 0x000fe20003f06070 */
[----:B------:R-:W1:Y:S04]  /*2180*/  LDS R2, [R3] ;  /* 0x0000000003027984 */ /* 0x000e680000000800 */
[----:B------:R-:W2:Y:S04]  /*2190*/  LDS R7, [R3+0x800] ;  /* 0x0008000003077984 */ /* 0x000ea80000000800 */
[----:B------:R-:W3:Y:S04]  /*21a0*/  LDS R4, [R3+0x200] ;  /* 0x0002000003047984 */ /* 0x000ee80000000800 */
[----:B------:R-:W4:Y:S04]  /*21b0*/  LDS R5, [R3+0x400] ;  /* 0x0004000003057984 */ /* 0x000f280000000800 */
[----:B------:R-:W0:Y:S04]  /*21c0*/  LDS R6, [R3+0x600] ;  /* 0x0006000003067984 */ /* 0x000e280000000800 */
[----:B------:R-:W0:Y:S04]  /*21d0*/  LDS R9, [R3+0xa00] ;  /* 0x000a000003097984 */ /* 0x000e280000000800 */
[----:B------:R-:W0:Y:S04]  /*21e0*/  LDS R8, [R3+0xc00] ;  /* 0x000c000003087984 */ /* 0x000e280000000800 */
[----:B------:R-:W0:Y:S04]  /*21f0*/  LDS R11, [R3+0xe00] ;  /* 0x000e0000030b7984 */ /* 0x000e280000000800 */
[----:B------:R-:W0:Y:S04]  /*2200*/  LDS R13, [R3+0x1000] ;  /* 0x00100000030d7984 */ /* 0x000e280000000800 */
[----:B------:R-:W0:Y:S04]  /*2210*/  LDS R15, [R3+0x1200] ;  /* 0x00120000030f7984 */ /* 0x000e280000000800 */
        /* <DEDUP_REMOVED lines=9> */
[----:B0-----:R-:W-:-:S03]  /*22b0*/  FADD.FTZ R6, RZ, R6 ;  /* 0x00000006ff067221 */ /* 0x001fc60000010000 */
[----:B------:R-:W0:Y:S01]  /*22c0*/  LDS R23, [R3+0x1e00] ;  /* 0x001e000003177984 */ /* 0x000e220000000800 */
[----:B------:R-:W-:Y:S01]  /*22d0*/  FADD.FTZ R4, R4, R9 ;  /* 0x0000000904047221 */ /* 0x000fe20000010000 */
[----:B------:R-:W-:Y:S01]  /*22e0*/  IADD3.X R9, RZ, RZ, RZ, P4, !PT ;  /* 0x000000ffff097210 */ /* 0x000fe200027fe4ff */
[----:B------:R-:W-:Y:S01]  /*22f0*/  BAR.SYNC.DEFER_BLOCKING 0x0 ;  /* 0x0000000000007b1d */ /* 0x000fe20000010000 */
[----:B------:R-:W-:Y:S01]  /*2300*/  FADD.FTZ R5, R5, R8 ;  /* 0x0000000805057221 */ /* 0x000fe20000010000 */
[----:B------:R-:W-:Y:S01]  /*2310*/  FADD.FTZ R6, R6, R11 ;  /* 0x0000000b06067221 */ /* 0x000fe20000010000 */
[----:B------:R-:W-:Y:S01]  /*2320*/  FADD.FTZ R2, R2, R13 ;  /* 0x0000000d02027221 */ /* 0x000fe20000010000 */
[----:B------:R-:W-:Y:S01]  /*2330*/  FADD.FTZ R4, R4, R15 ;  /* 0x0000000f04047221 */ /* 0x000fe20000010000 */
[----:B------:R-:W-:Y:S01]  /*2340*/  FADD.FTZ R5, R5, R10 ;  /* 0x0000000a05057221 */ /* 0x000fe20000010000 */
[----:B------:R-:W-:Y:S01]  /*2350*/  SHF.L.U32 R10, R18, 0x2, RZ ;  /* 0x00000002120a7819 */ /* 0x000fe200000006ff */
[----:B-1----:R-:W-:Y:S01]  /*2360*/  FADD.FTZ R6, R6, R17 ;  /* 0x0000001106067221 */ /* 0x002fe20000010000 */
[----:B------:R-:W-:Y:S01]  /*2370*/  STS.128 [R0], R48 ;  /* 0x0000003000007388 */ /* 0x000fe20000000c00 */
[----:B--2---:R-:W-:Y:S01]  /*2380*/  FADD.FTZ R19, R2, R19 ;  /* 0x0000001302137221 */ /* 0x004fe20000010000 */
[----:B------:R-:W-:-:S02]  /*2390*/  SHF.L.U64.HI R2, R18, 0x2, R9 ;  /* 0x0000000212027819 */ /* 0x000fc40000010209 */
[----:B------:R-:W-:Y:S01]  /*23a0*/  STS.128 [R0+0x10], R44 ;  /* 0x0000102c00007388 */ /* 0x000fe20000000c00 */
[----:B------:R-:W-:Y:S01]  /*23b0*/  IADD3 R18, P4, R10, UR16, RZ ;  /* 0x000000100a127c10 */ /* 0x000fe2000ff9e0ff */
[----:B---3--:R-:W-:Y:S02]  /*23c0*/  FADD.FTZ R21, R4, R21 ;  /* 0x0000001504157221 */ /* 0x008fe40000010000 */
[----:B------:R-:W-:Y:S01]  /*23d0*/  STS.128 [R0+0x400], R40 ;  /* 0x0004002800007388 */ /* 0x000fe20000000c00 */
[----:B----4-:R-:W-:-:S03]  /*23e0*/  FADD.FTZ R9, R5, R12 ;  /* 0x0000000c05097221 */ /* 0x010fc60000010000 */
[----:B------:R-:W-:Y:S01]  /*23f0*/  STS.128 [R0+0x410], R36 ;  /* 0x0004102400007388 */ /* 0x000fe20000000c00 */
[----:B0-----:R-:W-:Y:S01]  /*2400*/  FADD.FTZ R23, R6, R23 ;  /* 0x0000001706177221 */ /* 0x001fe20000010000 */
        /* <DEDUP_REMOVED lines=16> */
[----:B--2---:R-:W-:Y:S01]  /*2510*/  FADD.FTZ R14, R14, R29 ;  /* 0x0000001d0e0e7221 */ /* 0x004fe20000010000 */
[----:B------:R-:W-:Y:S01]  /*2520*/  IADD3.X R29, R2, UR17, RZ, P4, !PT ;  /* 0x00000011021d7c10 */ /* 0x000fe2000a7fe4ff */
[----:B------:R-:W-:Y:S01]  /*2530*/  ULDC.64 UR16, c[0x0][0x2d0] ;  /* 0x0000b40000107ab9 */ /* 0x000fe20000000a00 */
[----:B------:R-:W2:Y:S01]  /*2540*/  LDS R8, [R3+0xe00] ;  /* 0x000e000003087984 */ /* 0x000ea20000000800 */
[----:B---3--:R-:W-:Y:S01]  /*2550*/  FADD.FTZ R16, RZ, R16 ;  /* 0x00000010ff107221 */ /* 0x008fe20000010000 */
[----:B------:R-:W-:Y:S02]  /*2560*/  IADD3 R10, P4, R10, UR16, RZ ;  /* 0x000000100a0a7c10 */ /* 0x000fe4000ff9e0ff */
[----:B------:R-:W3:Y:S01]  /*2570*/  LDS R15, [R3+0x1600] ;  /* 0x00160000030f7984 */ /* 0x000ee20000000800 */
[----:B----4-:R-:W-:Y:S01]  /*2580*/  FADD.FTZ R16, R16, R27 ;  /* 0x0000001b10107221 */ /* 0x010fe20000010000 */
[----:B------:R-:W-:Y:S01]  /*2590*/  IADD3.X R27, R2, UR17, RZ, P4, !PT ;  /* 0x00000011021b7c10 */ /* 0x000fe2000a7fe4ff */
[----:B------:R-:W-:Y:S01]  /*25a0*/  @P3 IMAD.MOV.U32 R2, RZ, RZ, R18 ;  /* 0x000000ffff023224 */ /* 0x000fe200078e0012 */
[----:B------:R4:W3:Y:S01]  /*25b0*/  LDS R25, [R3+0x1e00] ;  /* 0x001e000003197984 */ /* 0x0008e20000000800 */
[----:B------:R-:W-:Y:S01]  /*25c0*/  FADD.FTZ R33, R14, R33 ;  /* 0x000000210e217221 */ /* 0x000fe20000010000 */
[----:B------:R-:W-:Y:S01]  /*25d0*/  @P3 IADD3 R18, P4, R18, 0x200, RZ ;  /* 0x0000020012123810 */ /* 0x000fe20007f9e0ff */
[----:B------:R-:W-:Y:S01]  /*25e0*/  FADD.FTZ R0, RZ, R0 ;  /* 0x00000000ff007221 */ /* 0x000fe20000010000 */
[-C--:B----4-:R-:W-:Y:S01]  /*25f0*/  @P3 MOV R3, R29.reuse ;  /* 0x0000001d00033202 */ /* 0x090fe20000000f00 */
[----:B------:R-:W-:Y:S01]  /*2600*/  FADD.FTZ R16, R16, R31 ;  /* 0x0000001f10107221 */ /* 0x000fe20000010000 */
[----:B------:R-:W-:Y:S01]  /*2610*/  @P3 IADD3.X R29, RZ, R29, RZ, P4, !PT ;  /* 0x0000001dff1d3210 */ /* 0x000fe200027fe4ff */
[----:B------:R-:W-:-:S02]  /*2620*/  FADD.FTZ R0, R0, R11 ;  /* 0x0000000b00007221 */ /* 0x000fc40000010000 */
[----:B------:R4:W-:Y:S01]  /*2630*/  @P3 STG.E desc[UR4][R2.64], R33 ;  /* 0x0000002102003986 */ /* 0x0009e2000c101904 */
[----:B------:R-:W-:Y:S01]  /*2640*/  FADD.FTZ R35, R16, R35 ;  /* 0x0000002310237221 */ /* 0x000fe20000010000 */
[----:B------:R-:W-:Y:S01]  /*2650*/  FADD.FTZ R0, R0, R13 ;  /* 0x0000000d00007221 */ /* 0x000fe20000010000 */
[----:B0-----:R-:W-:Y:S01]  /*2660*/  FADD.FTZ R7, RZ, R7 ;  /* 0x00000007ff077221 */ /* 0x001fe20000010000 */
[----:B----4-:R-:W-:Y:S01]  /*2670*/  @P3 MOV R2, R10 ;  /* 0x0000000a00023202 */ /* 0x010fe20000000f00 */
[----:B------:R-:W-:Y:S01]  /*2680*/  @P3 IMAD.MOV.U32 R3, RZ, RZ, R27 ;  /* 0x000000ffff033224 */ /* 0x000fe200078e001b */
[----:B------:R-:W-:Y:S01]  /*2690*/  @P3 IADD3 R10, P5, R10, 0x200, RZ ;  /* 0x000002000a0a3810 */ /* 0x000fe20007fbe0ff */
[----:B-1----:R-:W-:-:S03]  /*26a0*/  FADD.FTZ R17, R0, R17 ;  /* 0x0000001100117221 */ /* 0x002fc60000010000 */
[----:B------:R0:W-:Y:S01]  /*26b0*/  @P3 STG.E desc[UR4][R2.64], R19 ;  /* 0x0000001302003986 */ /* 0x0001e2000c101904 */
[----:B------:R-:W-:Y:S01]  /*26c0*/  @P3 IADD3.X R27, RZ, R27, RZ, P5, !PT ;  /* 0x0000001bff1b3210 */ /* 0x000fe20002ffe4ff */
[----:B--2---:R-:W-:Y:S01]  /*26d0*/  FADD.FTZ R8, R7, R8 ;  /* 0x0000000807087221 */ /* 0x004fe20000010000 */
[----:B------:R-:W-:Y:S02]  /*26e0*/  @P2 MOV R4, R10 ;  /* 0x0000000a00042202 */ /* 0x000fe40000000f00 */
[----:B------:R-:W-:Y:S01]  /*26f0*/  @P2 IADD3 R10, P4, R10, 0x200, RZ ;  /* 0x000002000a0a2810 */ /* 0x000fe20007f9e0ff */
[----:B------:R-:W-:Y:S02]  /*2700*/  @P2 IMAD.MOV.U32 R5, RZ, RZ, R27 ;  /* 0x000000ffff052224 */ /* 0x000fe400078e001b */
[----:B---3--:R-:W-:Y:S01]  /*2710*/  FADD.FTZ R8, R8, R15 ;  /* 0x0000000f08087221 */ /* 0x008fe20000010000 */
[----:B------:R-:W-:Y:S02]  /*2720*/  @P2 IADD3.X R27, RZ, R27, RZ, P4, !PT ;  /* 0x0000001bff1b2210 */ /* 0x000fe400027fe4ff */
[----:B------:R-:W-:Y:S01]  /*2730*/  @P1 MOV R6, R10 ;  /* 0x0000000a00061202 */ /* 0x000fe20000000f00 */
[----:B0-----:R-:W-:Y:S01]  /*2740*/  @P2 IMAD.MOV.U32 R2, RZ, RZ, R18 ;  /* 0x000000ffff022224 */ /* 0x001fe200078e0012 */
[----:B------:R-:W-:Y:S01]  /*2750*/  @P2 IADD3 R18, P3, R18, 0x200, RZ ;  /* 0x0000020012122810 */ /* 0x000fe20007f7e0ff */
[----:B------:R-:W-:Y:S01]  /*2760*/  @P1 IMAD.MOV.U32 R7, RZ, RZ, R27 ;  /* 0x000000ffff071224 */ /* 0x000fe200078e001b */
[-C--:B------:R-:W-:Y:S01]  /*2770*/  @P2 MOV R3, R29.reuse ;  /* 0x0000001d00032202 */ /* 0x080fe20000000f00 */
[----:B------:R-:W-:Y:S01]  /*2780*/  FADD.FTZ R25, R8, R25 ;  /* 0x0000001908197221 */ /* 0x000fe20000010000 */
[----:B------:R-:W-:-:S02]  /*2790*/  @P2 IADD3.X R29, RZ, R29, RZ, P3, !PT ;  /* 0x0000001dff1d2210 */ /* 0x000fc40001ffe4ff */
[----:B------:R-:W-:Y:S01]  /*27a0*/  @P1 IADD3 R10, P4, R10, 0x200, RZ ;  /* 0x000002000a0a1810 */ /* 0x000fe20007f9e0ff */
[----:B------:R0:W-:Y:S03]  /*27b0*/  @P2 STG.E desc[UR4][R2.64], R35 ;  /* 0x0000002302002986 */ /* 0x0001e6000c101904 */
[----:B------:R-:W-:Y:S01]  /*27c0*/  @P1 IADD3.X R27, RZ, R27, RZ, P4, !PT ;  /* 0x0000001bff1b1210 */ /* 0x000fe200027fe4ff */
[----:B------:R1:W-:Y:S01]  /*27d0*/  @P2 STG.E desc[UR4][R4.64], R21 ;  /* 0x0000001504002986 */ /* 0x0003e2000c101904 */
[----:B0-----:R-:W-:Y:S01]  /*27e0*/  @P1 IMAD.MOV.U32 R2, RZ, RZ, R18 ;  /* 0x000000ffff021224 */ /* 0x001fe200078e0012 */
[-C--:B------:R-:W-:Y:S02]  /*27f0*/  @P1 MOV R3, R29.reuse ;  /* 0x0000001d00031202 */ /* 0x080fe40000000f00 */
[----:B------:R-:W-:Y:S01]  /*2800*/  @P1 IADD3 R18, P3, R18, 0x200, RZ ;  /* 0x0000020012121810 */ /* 0x000fe20007f7e0ff */
[----:B-1----:R-:W-:Y:S01]  /*2810*/  IMAD.MOV.U32 R5, RZ, RZ, R27 ;  /* 0x000000ffff057224 */ /* 0x002fe200078e001b */
[----:B------:R-:W-:Y:S01]  /*2820*/  MOV R4, R10 ;  /* 0x0000000a00047202 */ /* 0x000fe20000000f00 */
[----:B------:R0:W-:Y:S01]  /*2830*/  @P1 STG.E desc[UR4][R2.64], R17 ;  /* 0x0000001102001986 */ /* 0x0001e2000c101904 */
[----:B------:R-:W-:-:S03]  /*2840*/  @P1 IADD3.X R29, RZ, R29, RZ, P3, !PT ;  /* 0x0000001dff1d1210 */ /* 0x000fc60001ffe4ff */
[----:B------:R1:W-:Y:S01]  /*2850*/  @P1 STG.E desc[UR4][R6.64], R9 ;  /* 0x0000000906001986 */ /* 0x0003e2000c101904 */
[----:B0-----:R-:W-:Y:S01]  /*2860*/  IMAD.MOV.U32 R2, RZ, RZ, R18 ;  /* 0x000000ffff027224 */ /* 0x001fe200078e0012 */
[----:B------:R-:W-:Y:S01]  /*2870*/  MOV R3, R29 ;  /* 0x0000001d00037202 */ /* 0x000fe20000000f00 */
[----:B------:R-:W-:Y:S06]  /*2880*/  @!P0 EXIT ;  /* 0x000000000000894d */ /* 0x000fec0003800000 */
[----:B------:R-:W-:Y:S04]  /*2890*/  STG.E desc[UR4][R2.64], R25 ;  /* 0x0000001902007986 */ /* 0x000fe8000c101904 */
[----:B------:R-:W-:Y:S01]  /*28a0*/  STG.E desc[UR4][R4.64], R23 ;  /* 0x0000001704007986 */ /* 0x000fe2000c101904 */
[----:B------:R-:W-:Y:S05]  /*28b0*/  EXIT ;  /* 0x000000000000794d */ /* 0x000fea0003800000 */
.L_x_56:
[----:B------:R-:W-:Y:S01]  /*28c0*/  HFMA2.MMA R111, -RZ, RZ, 0, 5.9604644775390625e-08 ;  /* 0x00000001ff6f7435 */ /* 0x000fe200000001ff */
[----:B------:R-:W-:Y:S01]  /*28d0*/  BSSY B1, `(.L_x_62) ;  /* 0x0000006000017945 */ /* 0x000fe20003800000 */
[----:B------:R-:W-:Y:S01]  /*28e0*/  MOV R116, 0x1f ;  /* 0x0000001f00747802 */ /* 0x000fe20000000f00 */
[----:B------:R-:W-:-:S08]  /*28f0*/  IMAD.MOV.U32 R92, RZ, RZ, -0x1 ;  /* 0xffffffffff5c7424 */ /* 0x000fd000078e00ff */
[----:B-----5:R-:W-:Y:S05]  /*2900*/  WARPSYNC.COLLECTIVE R92, `(.L_x_63) ;  /* 0x000000005c087348 */ /* 0x020fea0003c00000 */
[----:B------:R0:W1:Y:S02]  /*2910*/  SHFL.BFLY P0, R93, R113, R111, R116 ;  /* 0x0c00006f715d7389 */ /* 0x0000640000000074 */
[----:B01---5:R-:W-:Y:S01]  /*2920*/  ENDCOLLECTIVE ;  /* 0x000000000000791b */ /* 0x023fe20003800000 */
.L_x_63:
[----:B------:R-:W-:Y:S05]  /*2930*/  BSYNC B1 ;  /* 0x0000000000017941 */ /* 0x000fea0003800000 */
.L_x_62:
[----:B------:R-:W-:Y:S01]  /*2940*/  MOV R68, R93 ;  /* 0x0000005d00447202 */ /* 0x000fe20000000f00 */
[----:B------:R-:W-:Y:S01]  /*2950*/  HFMA2.MMA R116, -RZ, RZ, 0, 1.847743988037109375e-06 ;  /* 0x0000001fff747435 */ /* 0x000fe200000001ff */
[----:B------:R-:W-:Y:S01]  /*2960*/  IMAD.MOV.U32 R111, RZ, RZ, 0x1 ;  /* 0x00000001ff6f7424 */ /* 0x000fe200078e00ff */
[----:B------:R-:W-:Y:S02]  /*2970*/  MOV R92, 0xffffffff ;  /* 0xffffffff005c7802 */ /* 0x000fe40000000f00 */
[----:B------:R-:W-:Y:S01]  /*2980*/  FADD.FTZ R68, R68, R113 ;  /* 0x0000007144447221 */ /* 0x000fe20000010000 */
[----:B------:R-:W-:-:S07]  /*2990*/  MOV R113, R114 ;  /* 0x0000007200717202 */ /* 0x000fce0000000f00 */
[----:B------:R-:W-:Y:S05]  /*29a0*/  WARPSYNC.COLLECTIVE R92, `(.L_x_64) ;  /* 0x000000005c087348 */ /* 0x000fea0003c00000 */
[----:B------:R0:W1:Y:S02]  /*29b0*/  SHFL.BFLY P0, R93, R113, R111, R116 ;  /* 0x0c00006f715d7389 */ /* 0x0000640000000074 */
[----:B01----:R-:W-:Y:S01]  /*29c0*/  ENDCOLLECTIVE ;  /* 0x000000000000791b */ /* 0x003fe20003800000 */
.L_x_64:
[----:B------:R-:W-:Y:S01]  /*29d0*/  HFMA2.MMA R111, -RZ, RZ, 0, 1.1920928955078125e-07 ;  /* 0x00000002ff6f7435 */ /* 0x000fe200000001ff */
[----:B------:R-:W-:Y:S01]  /*29e0*/  IMAD.MOV.U32 R113, RZ, RZ, R68 ;  /* 0x000000ffff717224 */ /* 0x000fe200078e0044 */
[----:B------:R-:W-:-:S09]  /*29f0*/  MOV R69, R93 ;  /* 0x0000005d00457202 */ /* 0x000fd20000000f00 */
[----:B------:R-:W-:Y:S05]  /*2a00*/  WARPSYNC.COLLECTIVE R92, `(.L_x_65) ;  /* 0x000000005c087348 */ /* 0x000fea0003c00000 */
[----:B------:R0:W1:Y:S02]  /*2a10*/  SHFL.BFLY P0, R93, R113, R111, R116 ;  /* 0x0c00006f715d7389 */ /* 0x0000640000000074 */
[----:B01----:R-:W-:Y:S01]  /*2a20*/  ENDCOLLECTIVE ;  /* 0x000000000000791b */ /* 0x003fe20003800000 */
.L_x_65:
[----:B------:R-:W-:-:S05]  /*2a30*/  FADD.FTZ R69, R69, R114 ;  /* 0x0000007245457221 */ /* 0x000fca0000010000 */
[----:B------:R-:W-:Y:S02]  /*2a40*/  MOV R113, R69 ;  /* 0x0000004500717202 */ /* 0x000fe40000000f00 */
[----:B------:R-:W-:-:S07]  /*2a50*/  MOV R71, R93 ;  /* 0x0000005d00477202 */ /* 0x000fce0000000f00 */
[----:B------:R-:W-:Y:S05]  /*2a60*/  WARPSYNC.COLLECTIVE R92, `(.L_x_66) ;  /* 0x000000005c087348 */ /* 0x000fea0003c00000 */
[----:B------:R0:W1:Y:S02]  /*2a70*/  SHFL.BFLY P0, R93, R113, R111, R116 ;  /* 0x0c00006f715d7389 */ /* 0x0000640000000074 */
[----:B01----:R-:W-:Y:S01]  /*2a80*/  ENDCOLLECTIVE ;  /* 0x000000000000791b */ /* 0x003fe20003800000 */
.L_x_66:
[----:B------:R-:W-:Y:S01]  /*2a90*/  FADD.FTZ R71, R68, R71 ;  /* 0x0000004744477221 */ /* 0x000fe20000010000 */
[----:B------:R-:W-:-:S04]  /*2aa0*/  HFMA2.MMA R111, -RZ, RZ, 0, 2.384185791015625e-07 ;  /* 0x00000004ff6f7435 */ /* 0x000fc800000001ff */
[----:B------:R-:W-:Y:S01]  /*2ab0*/  MOV R113, R71 ;  /* 0x0000004700717202 */ /* 0x000fe20000000f00 */
[----:B------:R-:W-:-:S07]  /*2ac0*/  IMAD.MOV.U32 R70, RZ, RZ, R93 ;  /* 0x000000ffff467224 */ /* 0x000fce00078e005d */
[----:B------:R-:W-:Y:S05]  /*2ad0*/  WARPSYNC.COLLECTIVE R92, `(.L_x_67) ;  /* 0x000000005c087348 */ /* 0x000fea0003c00000 */
[----:B------:R0:W1:Y:S02]  /*2ae0*/  SHFL.BFLY P0, R93, R113, R111, R116 ;  /* 0x0c00006f715d7389 */ /* 0x0000640000000074 */
[----:B01----:R-:W-:Y:S01]  /*2af0*/  ENDCOLLECTIVE ;  /* 0x000000000000791b */ /* 0x003fe20003800000 */
.L_x_67:
[----:B------:R-:W-:-:S04]  /*2b00*/  FADD.FTZ R70, R69, R70 ;  /* 0x0000004645467221 */ /* 0x000fc80000010000 */
[----:B------:R-:W-:Y:S01]  /*2b10*/  IMAD.MOV.U32 R113, RZ, RZ, R70 ;  /* 0x000000ffff717224 */ /* 0x000fe200078e0046 */
[----:B------:R-:W-:-:S07]  /*2b20*/  MOV R72, R93 ;  /* 0x0000005d00487202 */ /* 0x000fce0000000f00 */
[----:B------:R-:W-:Y:S05]  /*2b30*/  WARPSYNC.COLLECTIVE R92, `(.L_x_68) ;  /* 0x000000005c087348 */ /* 0x000fea0003c00000 */
[----:B------:R0:W1:Y:S02]  /*2b40*/  SHFL.BFLY P0, R93, R113, R111, R116 ;  /* 0x0c00006f715d7389 */ /* 0x0000640000000074 */
[----:B01----:R-:W-:Y:S01]  /*2b50*/  ENDCOLLECTIVE ;  /* 0x000000000000791b */ /* 0x003fe20003800000 */
.L_x_68:
[----:B------:R-:W-:Y:S01]  /*2b60*/  FADD.FTZ R72, R71, R72 ;  /* 0x0000004847487221 */ /* 0x000fe20000010000 */
[----:B------:R-:W-:-:S04]  /*2b70*/  HFMA2.MMA R111, -RZ, RZ, 0, 4.76837158203125e-07 ;  /* 0x00000008ff6f7435 */ /* 0x000fc800000001ff */
[----:B------:R-:W-:Y:S02]  /*2b80*/  MOV R113, R72 ;  /* 0x0000004800717202 */ /* 0x000fe40000000f00 */
[----:B------:R-:W-:-:S07]  /*2b90*/  MOV R73, R93 ;  /* 0x0000005d00497202 */ /* 0x000fce0000000f00 */
[----:B------:R-:W-:Y:S05]  /*2ba0*/  WARPSYNC.COLLECTIVE R92, `(.L_x_69) ;  /* 0x000000005c087348 */ /* 0x000fea0003c00000 */
[----:B------:R0:W1:Y:S02]  /*2bb0*/  SHFL.BFLY P0, R93, R113, R111, R116 ;  /* 0x0c00006f715d7389 */ /* 0x0000640000000074 */
[----:B01----:R-:W-:Y:S01]  /*2bc0*/  ENDCOLLECTIVE ;  /* 0x000000000000791b */ /* 0x003fe20003800000 */
.L_x_69:
[----:B------:R-:W-:-:S05]  /*2bd0*/  FADD.FTZ R73, R70, R73 ;  /* 0x0000004946497221 */ /* 0x000fca0000010000 */
[----:B------:R-:W-:Y:S01]  /*2be0*/  MOV R113, R73 ;  /* 0x0000004900717202 */ /* 0x000fe20000000f00 */
[----:B------:R-:W-:-:S07]  /*2bf0*/  IMAD.MOV.U32 R75, RZ, RZ, R93 ;  /* 0x000000ffff4b7224 */ /* 0x000fce00078e005d */
[----:B------:R-:W-:Y:S05]  /*2c00*/  WARPSYNC.COLLECTIVE R92, `(.L_x_70) ;  /* 0x000000005c087348 */ /* 0x000fea0003c00000 */
[----:B------:R0:W1:Y:S02]  /*2c10*/  SHFL.BFLY P0, R93, R113, R111, R116 ;  /* 0x0c00006f715d7389 */ /* 0x0000640000000074 */
[----:B01----:R-:W-:Y:S01]  /*2c20*/  ENDCOLLECTIVE ;  /* 0x000000000000791b */ /* 0x003fe20003800000 */
.L_x_70:
[----:B------:R-:W-:-:S05]  /*2c30*/  FADD.FTZ R75, R72, R75 ;  /* 0x0000004b484b7221 */ /* 0x000fca0000010000 */
[----:B------:R-:W-:Y:S01]  /*2c40*/  MOV R113, R75 ;  /* 0x0000004b00717202 */ /* 0x000fe20000000f00 */
[----:B------:R-:W-:Y:S01]  /*2c50*/  IMAD.MOV.U32 R111, RZ, RZ, 0x10 ;  /* 0x00000010ff6f7424 */ /* 0x000fe200078e00ff */
[----:B------:R-:W-:-:S07]  /*2c60*/  MOV R74, R93 ;  /* 0x0000005d004a7202 */ /* 0x000fce0000000f00 */
[----:B------:R-:W-:Y:S05]  /*2c70*/  WARPSYNC.COLLECTIVE R92, `(.L_x_71) ;  /* 0x000000005c087348 */ /* 0x000fea0003c00000 */
[----:B------:R0:W1:Y:S02]  /*2c80*/  SHFL.BFLY P0, R93, R113, R111, R116 ;  /* 0x0c00006f715d7389 */ /* 0x0000640000000074 */
[----:B01----:R-:W-:Y:S01]  /*2c90*/  ENDCOLLECTIVE ;  /* 0x000000000000791b */ /* 0x003fe20003800000 */
.L_x_71:
[----:B------:R-:W-:-:S05]  /*2ca0*/  FADD.FTZ R74, R73, R74 ;  /* 0x0000004a494a7221 */ /* 0x000fca0000010000 */
[----:B------:R-:W-:Y:S02]  /*2cb0*/  MOV R113, R74 ;  /* 0x0000004a00717202 */ /* 0x000fe40000000f00 */
[----:B------:R-:W-:-:S07]  /*2cc0*/  MOV R68, R93 ;  /* 0x0000005d00447202 */ /* 0x000fce0000000f00 */
[----:B------:R-:W-:Y:S05]  /*2cd0*/  WARPSYNC.COLLECTIVE R92, `(.L_x_72) ;  /* 0x000000005c087348 */ /* 0x000fea0003c00000 */
[----:B------:R0:W1:Y:S02]  /*2ce0*/  SHFL.BFLY P0, R93, R113, R111, R116 ;  /* 0x0c00006f715d7389 */ /* 0x0000640000000074 */
[----:B01----:R-:W-:Y:S01]  /*2cf0*/  ENDCOLLECTIVE ;  /* 0x000000000000791b */ /* 0x003fe20003800000 */
.L_x_72:
[----:B------:R-:W-:Y:S01]  /*2d00*/  MOV R69, R93 ;  /* 0x0000005d00457202 */ /* 0x000fe20000000f00 */
[----:B------:R-:W-:Y:S06]  /*2d10*/  BRA `(.L_x_73) ;  /* 0xffffffe400687947 */ /* 0x000fec000383ffff */
.L_x_74:
        /* <DEDUP_REMOVED lines=14> */
.L_x_3144:


//--------------------- .text._ZN10layer_norm31ln_parallel_residual_bwd_kernelINS_13Kernel_traitsI13__nv_bfloat16S2_S2_S2_fjLj512ELj1ELj4ELj1ELj16ENS_18Kernel_traits_baseILj512ES2_S2_S2_S2_fjLj128EEEEELb0ELb1ELb1EEEvNS_9BwdParamsE --------------------------
	.section	.text._ZN10layer_norm31ln_parallel_residual_bwd_kernelINS_13Kernel_traitsI13__nv_bfloat16S2_S2_S2_fjLj512ELj1ELj4ELj1ELj16ENS_18Kernel_traits_baseILj512ES2_S2_S2_S2_fjLj128EEEEELb0ELb1ELb1EEEvNS_9BwdParamsE,"ax",@progbits
	.align	128
        .global         _ZN10layer_norm31ln_parallel_residual_bwd_kernelINS_13Kernel_traitsI13__nv_bfloat16S2_S2_S2_fjLj512ELj1ELj4ELj1ELj16ENS_18Kernel_traits_baseILj512ES2_S2_S2_S2_fjLj128EEEEELb0ELb1ELb1EEEvNS_9BwdParamsE
        .type           _ZN10layer_norm31ln_parallel_residual_bwd_kernelINS_13Kernel_traitsI13__nv_bfloat16S2_S2_S2_fjLj512ELj1ELj4ELj1ELj16ENS_18Kernel_traits_baseILj512ES2_S2_S2_S2_fjLj128EEEEELb0ELb1ELb1EEEvNS_9BwdParamsE,@function
        .size           _ZN10layer_norm31ln_parallel_residual_bwd_kernelINS_13Kernel_traitsI13__nv_bfloat16S2_S2_S2_fjLj512ELj1ELj4ELj1ELj16ENS_18Kernel_traits_baseILj512ES2_S2_S2_S2_fjLj128EEEEELb0ELb1ELb1EEEvNS_9BwdParamsE,(.L_x_3145 - _ZN10layer_norm31ln_parallel_residual_bwd_kernelINS_13Kernel_traitsI13__nv_bfloat16S2_S2_S2_fjLj512ELj1ELj4ELj1ELj16ENS_18Kernel_traits_baseILj512ES2_S2_S2_S2_fjLj128EEEEELb0ELb1ELb1EEEvNS_9BwdParamsE)
        .other          _ZN10layer_norm31ln_parallel_residual_bwd_kernelINS_13Kernel_traitsI13__nv_bfloat16S2_S2_S2_fjLj512ELj1ELj4ELj1ELj16ENS_18Kernel_traits_baseILj512ES2_S2_S2_S2_fjLj128EEEEELb0ELb1ELb1EEEvNS_9BwdParamsE,@"STO_CUDA_ENTRY STV_DEFAULT"
_ZN10layer_norm31ln_parallel_residual_bwd_kernelINS_13Kernel_traitsI13__nv_bfloat16S2_S2_S2_fjLj512ELj1ELj4ELj1ELj16ENS_18Kernel_traits_baseILj512ES2_S2_S2_S2_fjLj128EEEEELb0ELb1ELb1EEEvNS_9BwdParamsE:
.text._ZN10layer_norm31ln_parallel_residual_bwd_kernelINS_13Kernel_traitsI13__nv_bfloat16S2_S2_S2_fjLj512ELj1ELj4ELj1ELj16ENS_18Kernel_traits_baseILj512ES2_S2_S2_S2_fjLj128EEEEELb0ELb1ELb1EEEvNS_9BwdParamsE:
        /* <DEDUP_REMOVED lines=29> */
[----:B------:R-:W-:Y:S01]  /*01d0*/  CS2R R24, SRZ ;  /* 0x0000000000187805 */ /* 0x000fe2000001ff00 */
[----:B------:R-:W-:Y:S06]  /*01e0*/  BRA `(.L_x_77) ;  /* 0x0000001c00987947 */ /* 0x000fec0003800000 */
.L_x_76:
[----:B------:R-:W-:Y:S01]  /*01f0*/  SHF.L.U32 R2, R0, 0x4, RZ ;  /* 0x0000000400027819 */ /* 0x000fe200000006ff */
[----:B------:R-:W-:-:S03]  /*0200*/  ULDC.64 UR6, c[0x0][0x260] ;  /* 0x0000980000067ab9 */ /* 0x000fc60000000a00 */
[----:B------:R-:W-:-:S04]  /*0210*/  LOP3.LUT R2, R2, 0x1f0, RZ, 0xc0, !PT ;  /* 0x000001f002027812 */ /* 0x000fc800078ec0ff */
[----:B------:R-:W-:-:S04]  /*0220*/  IADD3 R2, P0, R2, UR6, RZ ;  /* 0x0000000602027c10 */ /* 0x000fc8000ff1e0ff */
[----:B------:R-:W-:Y:S01]  /*0230*/  IADD3.X R3, RZ, UR7, RZ, P0, !PT ;  /* 0x00000007ff037c10 */ /* 0x000fe200087fe4ff */
[----:B------:R-:W-:-:S04]  /*0240*/  ULDC.64 UR6, c[0x0][0x2c8] ;  /* 0x0000b20000067ab9 */ /* 0x000fc80000000a00 */
[----:B------:R-:W2:Y:S04]  /*0250*/  LDG.E.128 R4, desc[UR4][R2.64] ;  /* 0x0000000402047981 */ /* 0x000ea8000c1e1d00 */
[----:B------:R0:W3:Y:S01]  /*0260*/  LDG.E.128 R8, desc[UR4][R2.64+0x200] ;  /* 0x0002000402087981 */ /* 0x0000e2000c1e1d00 */
[----:B------:R-:W-:Y:S01]  /*0270*/  ISETP.NE.U32.AND P0, PT, RZ, UR6, PT ;  /* 0x00000006ff007c0c */ /* 0x000fe2000bf05070 */
[----:B------:R-:W-:Y:S01]  /*0280*/  ULDC.U8 UR6, c[0x0][0x2a0] ;  /* 0x0000a80000067ab9 */ /* 0x000fe20000000000 */
[----:B------:R-:W-:Y:S01]  /*0290*/  HFMA2.MMA R74, -RZ, RZ, 0, 0 ;  /* 0x00000000ff4a7435 */ /* 0x000fe200000001ff */
[----:B------:R-:W-:Y:S01]  /*02a0*/  BSSY B1, `(.L_x_78) ;  /* 0x00001bc000017945 */ /* 0x000fe20003800000 */
[----:B------:R-:W-:Y:S02]  /*02b0*/  ISETP.NE.AND.EX P0, PT, RZ, UR7, PT, P0 ;  /* 0x00000007ff007c0c */ /* 0x000fe4000bf05300 */
[----:B------:R-:W-:-:S02]  /*02c0*/  CS2R R56, SRZ ;  /* 0x0000000000387805 */ /* 0x000fc4000001ff00 */
[----:B------:R-:W-:Y:S02]  /*02d0*/  CS2R R12, SRZ ;  /* 0x00000000000c7805 */ /* 0x000fe4000001ff00 */
[----:B------:R-:W-:Y:S02]  /*02e0*/  CS2R R22, SRZ ;  /* 0x0000000000167805 */ /* 0x000fe4000001ff00 */
[----:B------:R-:W-:Y:S02]  /*02f0*/  CS2R R20, SRZ ;  /* 0x0000000000147805 */ /* 0x000fe4000001ff00 */
[----:B0-----:R-:W-:Y:S02]  /*0300*/  CS2R R2, SRZ ;  /* 0x0000000000027805 */ /* 0x001fe4000001ff00 */
[----:B------:R-:W-:Y:S02]  /*0310*/  CS2R R18, SRZ ;  /* 0x0000000000127805 */ /* 0x000fe4000001ff00 */
[----:B------:R-:W-:Y:S01]  /*0320*/  CS2R R60, SRZ ;  /* 0x00000000003c7805 */ /* 0x000fe2000001ff00 */
[----:B------:R-:W-:Y:S01]  /*0330*/  IMAD.MOV.U32 R64, RZ, RZ, RZ ;  /* 0x000000ffff407224 */ /* 0x000fe200078e00ff */
[----:B------:R-:W-:-:S02]  /*0340*/  CS2R R62, SRZ ;  /* 0x00000000003e7805 */ /* 0x000fc4000001ff00 */
[----:B------:R-:W-:Y:S02]  /*0350*/  CS2R R14, SRZ ;  /* 0x00000000000e7805 */ /* 0x000fe4000001ff00 */
[----:B------:R-:W-:Y:S02]  /*0360*/  CS2R R16, SRZ ;  /* 0x0000000000107805 */ /* 0x000fe4000001ff00 */
[----:B------:R-:W-:Y:S02]  /*0370*/  CS2R R58, SRZ ;  /* 0x00000000003a7805 */ /* 0x000fe4000001ff00 */
[----:B------:R-:W-:Y:S02]  /*0380*/  LOP3.LUT R82, R0, 0x1f, RZ, 0xc0, !PT ;  /* 0x0000001f00527812 */ /* 0x000fe400078ec0ff */
[----:B------:R-:W-:Y:S02]  /*0390*/  ISETP.NE.AND P3, PT, RZ, UR6, PT ;  /* 0x00000006ff007c0c */ /* 0x000fe4000bf65270 */
[----:B--2---:R-:W-:Y:S01]  /*03a0*/  PRMT R77, R6, 0x7632, R77 ;  /* 0x00007632064d7816 */ /* 0x004fe2000000004d */
[C---:B------:R-:W-:Y:S01]  /*03b0*/  IMAD.U32 R66, R4.reuse, 0x10000, RZ ;  /* 0x0001000004427824 */ /* 0x040fe200078e00ff */
[----:B------:R-:W-:-:S02]  /*03c0*/  PRMT R75, R4, 0x7632, R75 ;  /* 0x00007632044b7816 */ /* 0x000fc4000000004b */
[----:B---3--:R-:W-:Y:S01]  /*03d0*/  PRMT R87, R10, 0x7632, R87 ;  /* 0x000076320a577816 */ /* 0x008fe20000000057 */
[C---:B------:R-:W-:Y:S01]  /*03e0*/  IMAD.U32 R70, R8.reuse, 0x10000, RZ ;  /* 0x0001000008467824 */ /* 0x040fe200078e00ff */
[----:B------:R-:W-:Y:S01]  /*03f0*/  PRMT R76, R5, 0x7632, R76 ;  /* 0x00007632054c7816 */ /* 0x000fe2000000004c */
[----:B------:R-:W-:Y:S01]  /*0400*/  IMAD.U32 R77, R77, 0x10000, RZ ;  /* 0x000100004d4d7824 */ /* 0x000fe200078e00ff */
[----:B------:R-:W-:Y:S01]  /*0410*/  PRMT R84, R7, 0x7632, R84 ;  /* 0x0000763207547816 */ /* 0x000fe20000000054 */
[----:B------:R-:W-:Y:S01]  /*0420*/  IMAD.U32 R87, R87, 0x10000, RZ ;  /* 0x0001000057577824 */ /* 0x000fe200078e00ff */
[----:B------:R-:W-:Y:S02]  /*0430*/  PRMT R85, R8, 0x7632, R85 ;  /* 0x0000763208557816 */ /* 0x000fe40000000055 */
[----:B------:R-:W-:Y:S02]  /*0440*/  PRMT R86, R9, 0x7632, R86 ;  /* 0x0000763209567816 */ /* 0x000fe40000000056 */
[----:B------:R-:W-:-:S02]  /*0450*/  PRMT R88, R11, 0x7632, R88 ;  /* 0x000076320b587816 */ /* 0x000fc40000000058 */
[----:B------:R-:W-:Y:S02]  /*0460*/  SHF.L.U32 R67, R5, 0x10, RZ ;  /* 0x0000001005437819 */ /* 0x000fe400000006ff */
[----:B------:R-:W-:Y:S02]  /*0470*/  CS2R R4, SRZ ;  /* 0x0000000000047805 */ /* 0x000fe4000001ff00 */
[----:B------:R-:W-:Y:S02]  /*0480*/  SHF.L.U32 R68, R6, 0x10, RZ ;  /* 0x0000001006447819 */ /* 0x000fe400000006ff */
[----:B------:R-:W-:Y:S02]  /*0490*/  SHF.L.U32 R69, R7, 0x10, RZ ;  /* 0x0000001007457819 */ /* 0x000fe400000006ff */
[----:B------:R-:W-:Y:S02]  /*04a0*/  CS2R R6, SRZ ;  /* 0x0000000000067805 */ /* 0x000fe4000001ff00 */
[----:B------:R-:W-:-:S02]  /*04b0*/  SHF.L.U32 R71, R9, 0x10, RZ ;  /* 0x0000001009477819 */ /* 0x000fc400000006ff */
[----:B------:R-:W-:Y:S02]  /*04c0*/  CS2R R8, SRZ ;  /* 0x0000000000087805 */ /* 0x000fe4000001ff00 */
[----:B------:R-:W-:Y:S02]  /*04d0*/  SHF.L.U32 R72, R10, 0x10, RZ ;  /* 0x000000100a487819 */ /* 0x000fe400000006ff */
[----:B------:R-:W-:Y:S02]  /*04e0*/  SHF.L.U32 R73, R11, 0x10, RZ ;  /* 0x000000100b497819 */ /* 0x000fe400000006ff */
[----:B------:R-:W-:Y:S02]  /*04f0*/  CS2R R10, SRZ ;  /* 0x00000000000a7805 */ /* 0x000fe4000001ff00 */
[----:B------:R-:W-:Y:S02]  /*0500*/  SHF.L.U32 R75, R75, 0x10, RZ ;  /* 0x000000104b4b7819 */ /* 0x000fe400000006ff */
[----:B------:R-:W-:-:S02]  /*0510*/  SHF.L.U32 R76, R76, 0x10, RZ ;  /* 0x000000104c4c7819 */ /* 0x000fc400000006ff */
[----:B------:R-:W-:Y:S02]  /*0520*/  SHF.L.U32 R84, R84, 0x10, RZ ;  /* 0x0000001054547819 */ /* 0x000fe400000006ff */
[----:B------:R-:W-:Y:S02]  /*0530*/  SHF.L.U32 R85, R85, 0x10, RZ ;  /* 0x0000001055557819 */ /* 0x000fe400000006ff */
[----:B------:R-:W-:Y:S02]  /*0540*/  SHF.L.U32 R86, R86, 0x10, RZ ;  /* 0x0000001056567819 */ /* 0x000fe400000006ff */
[----:B------:R-:W-:-:S07]  /*0550*/  SHF.L.U32 R88, R88, 0x10, RZ ;  /* 0x0000001058587819 */ /* 0x000fce00000006ff */
.L_x_80:
[----:B0-----:R-:W0:Y:S01]  /*0560*/  LDC.64 R48, c[0x0][0x238] ;  /* 0x00008e00ff307b82 */ /* 0x001e220000000a00 */
[----:B------:R-:W-:-:S05]  /*0570*/  IMAD R40, R65, UR8, RZ ;  /* 0x0000000841287c24 */ /* 0x000fca000f8e02ff */
[----:B------:R-:W-:Y:S02]  /*0580*/  SHF.R.S32.HI R41, RZ, 0x1f, R40 ;  /* 0x0000001fff297819 */ /* 0x000fe40000011428 */
[----:B------:R-:W1:Y:S02]  /*0590*/  LDC.64 R52, c[0x0][0x2b8] ;  /* 0x0000ae00ff347b82 */ /* 0x000e640000000a00 */
[----:B------:R-:W-:-:S04]  /*05a0*/  LEA.HI R41, R41, R40, RZ, 0x3 ;  /* 0x0000002829297211 */ /* 0x000fc800078f18ff */
[----:B------:R-:W-:Y:S02]  /*05b0*/  LEA.HI.SX32 R93, R41, R82, 0x1d ;  /* 0x00000052295d7211 */ /* 0x000fe400078feaff */
[----:B------:R-:W2:Y:S02]  /*05c0*/  LDC.64 R50, c[0x0][0x250] ;  /* 0x00009400ff327b82 */ /* 0x000ea40000000a00 */
[----:B------:R-:W-:-:S06]  /*05d0*/  IADD3 R89, R93, 0x20, RZ ;  /* 0x000000205d597810 */ /* 0x000fcc0007ffe0ff */
[----:B------:R-:W3:Y:S01]  /*05e0*/  LDC.64 R78, c[0x0][0x258] ;  /* 0x00009600ff4e7b82 */ /* 0x000ee20000000a00 */
[----:B0-----:R-:W-:-:S04]  /*05f0*/  IMAD.WIDE.U32 R40, R93, 0x10, R48 ;  /* 0x000000105d287825 */ /* 0x001fc800078e0030 */
[----:B------:R-:W-:Y:S02]  /*0600*/  IMAD.WIDE.U32 R48, R89, 0x10, R48 ;  /* 0x0000001059307825 */ /* 0x000fe400078e0030 */
[----:B------:R-:W4:Y:S01]  /*0610*/  LDG.E.128 R40, desc[UR4][R40.64] ;  /* 0x0000000428287981 */ /* 0x000f22000c1e1d00 */
[----:B------:R-:W0:Y:S01]  /*0620*/  @P0 LDC.64 R80, c[0x0][0x2c8] ;  /* 0x0000b200ff500b82 */ /* 0x000e220000000a00 */
[C---:B-1----:R-:W-:Y:S01]  /*0630*/  IMAD.WIDE.U32 R44, R93.reuse, 0x10, R52 ;  /* 0x000000105d2c7825 */ /* 0x042fe200078e0034 */
[----:B------:R-:W-:-:S05]  /*0640*/  IADD3 R95, R93, 0x20, RZ ;  /* 0x000000205d5f7810 */ /* 0x000fca0007ffe0ff */
[----:B------:R-:W4:Y:S01]  /*0650*/  LDG.E.128 R44, desc[UR4][R44.64] ;  /* 0x000000042c2c7981 */ /* 0x000f22000c1e1d00 */
[----:B--2---:R-:W-:-:S03]  /*0660*/  IMAD.WIDE R90, R65, 0x4, R50 ;  /* 0x00000004415a7825 */ /* 0x004fc600078e0232 */
[----:B------:R-:W2:Y:S04]  /*0670*/  LDG.E.128 R48, desc[UR4][R48.64] ;  /* 0x0000000430307981 */ /* 0x000ea8000c1e1d00 */
[----:B------:R-:W2:Y:S01]  /*0680*/  LDG.E R91, desc[UR4][R90.64] ;  /* 0x000000045a5b7981 */ /* 0x000ea2000c1e1900 */
[----:B------:R-:W-:-:S04]  /*0690*/  IMAD.WIDE.U32 R52, R95, 0x10, R52 ;  /* 0x000000105f347825 */ /* 0x000fc800078e0034 */
[----:B---3--:R-:W-:Y:S02]  /*06a0*/  IMAD.WIDE R82, R65, 0x4, R78 ;  /* 0x0000000441527825 */ /* 0x008fe400078e024e */
[----:B------:R-:W3:Y:S01]  /*06b0*/  LDG.E.128 R52, desc[UR4][R52.64] ;  /* 0x0000000434347981 */ /* 0x000ee2000c1e1d00 */
[----:B------:R-:W1:Y:S03]  /*06c0*/  @P0 LDC.64 R78, c[0x0][0x2c8] ;  /* 0x0000b200ff4e0b82 */ /* 0x000e660000000a00 */
[----:B------:R4:W3:Y:S01]  /*06d0*/  LDG.E R83, desc[UR4][R82.64] ;  /* 0x0000000452537981 */ /* 0x0008e2000c1e1900 */
[----:B0-----:R-:W-:-:S05]  /*06e0*/  @P0 IMAD.WIDE.U32 R80, R93, 0x10, R80 ;  /* 0x000000105d500825 */ /* 0x001fca00078e0050 */
[----:B------:R-:W5:Y:S01]  /*06f0*/  @P0 LDG.E.128 R24, desc[UR4][R80.64] ;  /* 0x0000000450180981 */ /* 0x000f62000c1e1d00 */
[----:B-1----:R-:W-:-:S05]  /*0700*/  @P0 IMAD.WIDE.U32 R78, R95, 0x10, R78 ;  /* 0x000000105f4e0825 */ /* 0x002fca00078e004e */
[----:B------:R0:W5:Y:S01]  /*0710*/  @P0 LDG.E.128 R28, desc[UR4][R78.64] ;  /* 0x000000044e1c0981 */ /* 0x000162000c1e1d00 */
[----:B------:R-:W-:Y:S01]  /*0720*/  UMOV UR6, 0xffffffff ;  /* 0xffffffff00067882 */ /* 0x000fe20000000000 */
[C---:B----4-:R-:W-:Y:S02]  /*0730*/  PRMT R82, R42.reuse, 0x7632, R82 ;  /* 0x000076322a527816 */ /* 0x050fe40000000052 */
[----:B------:R-:W-:Y:S02]  /*0740*/  SHF.L.U32 R101, R42, 0x10, RZ ;  /* 0x000000102a657819 */ /* 0x000fe400000006ff */
[----:B------:R-:W-:Y:S01]  /*0750*/  PRMT R42, R43, 0x7632, R42 ;  /* 0x000076322b2a7816 */ /* 0x000fe2000000002a */
[C---:B------:R-:W-:Y:S01]  /*0760*/  IMAD.U32 R99, R40.reuse, 0x10000, RZ ;  /* 0x0001000028637824 */ /* 0x040fe200078e00ff */
[----:B------:R-:W-:Y:S02]  /*0770*/  PRMT R97, R40, 0x7632, R97 ;  /* 0x0000763228617816 */ /* 0x000fe40000000061 */
[----:B------:R-:W-:-:S02]  /*0780*/  PRMT R100, R41, 0x7632, R100 ;  /* 0x0000763229647816 */ /* 0x000fc40000000064 */
[----:B------:R-:W-:Y:S02]  /*0790*/  SHF.L.U32 R41, R41, 0x10, RZ ;  /* 0x0000001029297819 */ /* 0x000fe400000006ff */
[C---:B0-----:R-:W-:Y:S02]  /*07a0*/  PRMT R79, R47.reuse, 0x7632, R79 ;  /* 0x000076322f4f7816 */ /* 0x041fe4000000004f */
[----:B------:R-:W-:Y:S02]  /*07b0*/  SHF.L.U32 R92, R47, 0x10, RZ ;  /* 0x000000102f5c7819 */ /* 0x000fe400000006ff */
[----:B--2---:R-:W-:Y:S02]  /*07c0*/  FSEL R40, R91, RZ, !P3 ;  /* 0x000000ff5b287208 */ /* 0x004fe40005800000 */
[----:B------:R-:W-:Y:S01]  /*07d0*/  SHF.L.U32 R47, R42, 0x10, RZ ;  /* 0x000000102a2f7819 */ /* 0x000fe200000006ff */
[----:B------:R-:W-:Y:S01]  /*07e0*/  IMAD.U32 R103, R44, 0x10000, RZ ;  /* 0x000100002c677824 */ /* 0x000fe200078e00ff */
[----:B------:R-:W-:Y:S01]  /*07f0*/  PRMT R80, R50, 0x7632, R80 ;  /* 0x0000763232507816 */ /* 0x000fe20000000050 */
[----:B------:R-:W-:Y:S01]  /*0800*/  IMAD.U32 R81, R48, 0x10000, RZ ;  /* 0x0001000030517824 */ /* 0x000fe200078e00ff */
[----:B------:R-:W-:Y:S01]  /*0810*/  PRMT R98, R44, 0x7632, R98 ;  /* 0x000076322c627816 */ /* 0x000fe20000000062 */
[----:B------:R-:W-:Y:S01]  /*0820*/  FADD.FTZ R44, -R40, R41 ;  /* 0x00000029282c7221 */ /* 0x000fe20000010100 */
[----:B------:R-:W-:Y:S01]  /*0830*/  PRMT R78, R48, 0x7632, R78 ;  /* 0x00007632304e7816 */ /* 0x000fe2000000004e */
[----:B------:R-:W-:Y:S01]  /*0840*/  FADD.FTZ R106, -R40, R47 ;  /* 0x0000002f286a7221 */ /* 0x000fe20000010100 */
[----:B------:R-:W-:-:S02]  /*0850*/  PRMT R48, R49, 0x7632, R48 ;  /* 0x0000763231307816 */ /* 0x000fc40000000030 */
[----:B------:R-:W-:Y:S02]  /*0860*/  SHF.L.U32 R49, R49, 0x10, RZ ;  /* 0x0000001031317819 */ /* 0x000fe400000006ff */
[----:B------:R-:W-:Y:S01]  /*0870*/  SHF.L.U32 R41, R100, 0x10, RZ ;  /* 0x0000001064297819 */ /* 0x000fe200000006ff */
[----:B------:R-:W-:Y:S01]  /*0880*/  IMAD.U32 R97, R97, 0x10000, RZ ;  /* 0x0001000061617824 */ /* 0x000fe200078e00ff */
[----:B------:R-:W-:Y:S02]  /*0890*/  SHF.L.U32 R91, R50, 0x10, RZ ;  /* 0x00000010325b7819 */ /* 0x000fe400000006ff */
[----:B------:R-:W-:Y:S02]  /*08a0*/  SHF.L.U32 R47, R80, 0x10, RZ ;  /* 0x00000010502f7819 */ /* 0x000fe400000006ff */
[----:B------:R-:W-:Y:S02]  /*08b0*/  PRMT R50, R51, 0x7632, R50 ;  /* 0x0000763233327816 */ /* 0x000fe40000000032 */
[----:B------:R-:W-:Y:S01]  /*08c0*/  SHF.L.U32 R105, R43, 0x10, RZ ;  /* 0x000000102b697819 */ /* 0x000fe200000006ff */
[C---:B------:R-:W-:Y:S01]  /*08d0*/  FADD.FTZ R110, -R40.reuse, R41 ;  /* 0x00000029286e7221 */ /* 0x040fe20000010100 */
[C---:B------:R-:W-:Y:S01]  /*08e0*/  PRMT R96, R45.reuse, 0x7632, R96 ;  /* 0x000076322d607816 */ /* 0x040fe20000000060 */
[C---:B------:R-:W-:Y:S01]  /*08f0*/  FADD.FTZ R102, -R40.reuse, R49 ;  /* 0x0000003128667221 */ /* 0x040fe20000010100 */
[----:B------:R-:W-:Y:S01]  /*0900*/  SHF.L.U32 R43, R45, 0x10, RZ ;  /* 0x000000102d2b7819 */ /* 0x000fe200000006ff */
[----:B------:R-:W-:Y:S01]  /*0910*/  FADD.FTZ R112, -R40, R97 ;  /* 0x0000006128707221 */ /* 0x000fe20000010100 */
[----:B------:R-:W-:Y:S01]  /*0920*/  PRMT R90, R46, 0x7632, R90 ;  /* 0x000076322e5a7816 */ /* 0x000fe2000000005a */
[----:B------:R-:W-:Y:S01]  /*0930*/  IMAD.U32 R41, R78, 0x10000, RZ ;  /* 0x000100004e297824 */ /* 0x000fe200078e00ff */
[----:B------:R-:W-:Y:S01]  /*0940*/  SHF.L.U32 R45, R82, 0x10, RZ ;  /* 0x00000010522d7819 */ /* 0x000fe200000006ff */
[----:B------:R-:W-:Y:S01]  /*0950*/  FADD.FTZ R42, -R40, R47 ;  /* 0x0000002f282a7221 */ /* 0x000fe20000010100 */
[----:B------:R-:W-:Y:S01]  /*0960*/  SHF.L.U32 R94, R46, 0x10, RZ ;  /* 0x000000102e5e7819 */ /* 0x000fe200000006ff */
[----:B------:R-:W-:Y:S01]  /*0970*/  FADD.FTZ R46, -R40, R99 ;  /* 0x00000063282e7221 */ /* 0x000fe20000010100 */
[----:B------:R-:W-:-:S02]  /*0980*/  SHF.L.U32 R49, R50, 0x10, RZ ;  /* 0x0000001032317819 */ /* 0x000fc400000006ff */
[C---:B---3--:R-:W-:Y:S02]  /*0990*/  PRMT R47, R55.reuse, 0x7632, R47 ;  /* 0x00007632372f7816 */ /* 0x048fe4000000002f */
[----:B------:R-:W-:Y:S02]  /*09a0*/  SHF.L.U32 R50, R55, 0x10, RZ ;  /* 0x0000001037327819 */ /* 0x000fe400000006ff */
[----:B------:R-:W-:Y:S02]  /*09b0*/  SHF.L.U32 R51, R51, 0x10, RZ ;  /* 0x0000001033337819 */ /* 0x000fe400000006ff */
[----:B------:R-:W-:Y:S01]  /*09c0*/  SHF.L.U32 R55, R96, 0x10, RZ ;  /* 0x0000001060377819 */ /* 0x000fe200000006ff */
[----:B------:R-:W-:Y:S01]  /*09d0*/  FADD.FTZ R114, -R40, R105 ;  /* 0x0000006928727221 */ /* 0x000fe20000010100 */
[----:B------:R-:W-:Y:S01]  /*09e0*/  SHF.L.U32 R96, R90, 0x10, RZ ;  /* 0x000000105a607819 */ /* 0x000fe200000006ff */
[C---:B------:R-:W-:Y:S01]  /*09f0*/  FADD.FTZ R108, -R40.reuse, R45 ;  /* 0x0000002d286c7221 */ /* 0x040fe20000010100 */
[----:B------:R-:W-:Y:S01]  /*0a00*/  FADD.FTZ R78, -R40, R41 ;  /* 0x00000029284e7221 */ /* 0x000fe20000010100 */
[----:B------:R-:W-:-:S02]  /*0a10*/  IMAD.U32 R98, R98, 0x10000, RZ ;  /* 0x0001000062627824 */ /* 0x000fc400078e00ff */
[C---:B------:R-:W-:Y:S01]  /*0a20*/  FMUL.FTZ R90, R83.reuse, R112 ;  /* 0x00000070535a7220 */ /* 0x040fe20000410000 */
[----:B------:R-:W-:Y:S01]  /*0a30*/  FADD.FTZ R104, -R40, R81 ;  /* 0x0000005128687221 */ /* 0x000fe20000010100 */
[----:B------:R-:W-:Y:S01]  /*0a40*/  SHF.L.U32 R45, R48, 0x10, RZ ;  /* 0x00000010302d7819 */ /* 0x000fe200000006ff */
[----:B------:R-:W-:Y:S01]  /*0a50*/  FMUL.FTZ R41, R83, R46 ;  /* 0x0000002e53297220 */ /* 0x000fe20000410000 */
[-C--:B------:R-:W-:Y:S01]  /*0a60*/  FMUL.FTZ R46, R66, R103.reuse ;  /* 0x00000067422e7220 */ /* 0x080fe20000410000 */
[----:B------:R-:W-:Y:S01]  /*0a70*/  FADD.FTZ R80, -R40, R51 ;  /* 0x0000003328507221 */ /* 0x000fe20000010100 */
[----:B------:R-:W-:Y:S01]  /*0a80*/  PRMT R99, R53, 0x7632, R99 ;  /* 0x0000763235637816 */ /* 0x000fe20000000063 */
[----:B------:R-:W-:Y:S01]  /*0a90*/  FADD.FTZ R62, R98, R62 ;  /* 0x0000003e623e7221 */ /* 0x000fe20000010000 */
[----:B------:R-:W-:Y:S01]  /*0aa0*/  PRMT R97, R54, 0x7632, R97 ;  /* 0x0000763236617816 */ /* 0x000fe20000000061 */
[----:B------:R-:W-:Y:S01]  /*0ab0*/  FFMA.FTZ R63, R90, R98, R63 ;  /* 0x000000625a3f7223 */ /* 0x000fe2000001003f */
[----:B------:R-:W-:Y:S01]  /*0ac0*/  SHF.L.U32 R81, R54, 0x10, RZ ;  /* 0x0000001036517819 */ /* 0x000fe200000006ff */
[----:B------:R-:W-:Y:S01]  /*0ad0*/  FMUL.FTZ R54, R83, R114 ;  /* 0x0000007253367220 */ /* 0x000fe20000410000 */
[----:B------:R-:W-:Y:S01]  /*0ae0*/  FMUL.FTZ R51, R75, R98 ;  /* 0x000000624b337220 */ /* 0x000fe20000410000 */
[C---:B------:R-:W-:Y:S01]  /*0af0*/  FMUL.FTZ R44, R83.reuse, R44 ;  /* 0x0000002c532c7220 */ /* 0x040fe20000410000 */
[----:B------:R-:W-:Y:S01]  /*0b00*/  FMUL.FTZ R98, R83, R104 ;  /* 0x0000006853627220 */ /* 0x000fe20000410000 */
[C---:B------:R-:W-:Y:S01]  /*0b10*/  FADD.FTZ R116, -R40.reuse, R101 ;  /* 0x0000006528747221 */ /* 0x040fe20000010100 */
[C---:B------:R-:W-:Y:S01]  /*0b20*/  FADD.FTZ R82, -R40.reuse, R91 ;  /* 0x0000005b28527221 */ /* 0x040fe20000010100 */
[C---:B------:R-:W-:Y:S01]  /*0b30*/  FADD.FTZ R48, -R40.reuse, R45 ;  /* 0x0000002d28307221 */ /* 0x040fe20000010100 */
[----:B------:R-:W-:Y:S01]  /*0b40*/  FADD.FTZ R104, RZ, R46 ;  /* 0x0000002eff687221 */ /* 0x000fe20000010000 */
[----:B------:R-:W-:Y:S01]  /*0b50*/  FFMA.FTZ R105, R41, R46, RZ ;  /* 0x0000002e29697223 */ /* 0x000fe200000100ff */
[----:B------:R-:W-:Y:S01]  /*0b60*/  FADD.FTZ R40, -R40, R49 ;  /* 0x0000003128287221 */ /* 0x000fe20000010100 */
[----:B------:R-:W-:Y:S01]  /*0b70*/  FADD.FTZ R64, R103, R64 ;  /* 0x0000004067407221 */ /* 0x000fe20000010000 */
[----:B------:R-:W-:Y:S01]  /*0b80*/  FFMA.FTZ R74, R41, R103, R74 ;  /* 0x00000067294a7223 */ /* 0x000fe2000001004a */
[----:B------:R-:W-:Y:S01]  /*0b90*/  FADD.FTZ R8, R92, R8 ;  /* 0x000000085c087221 */ /* 0x000fe20000010000 */
[-C--:B------:R-:W-:Y:S01]  /*0ba0*/  FFMA.FTZ R17, R54, R92.reuse, R17 ;  /* 0x0000005c36117223 */ /* 0x080fe20000010011 */
[----:B------:R-:W-:Y:S01]  /*0bb0*/  FMUL.FTZ R49, R69, R92 ;  /* 0x0000005c45317220 */ /* 0x000fe20000410000 */
[----:B------:R-:W-:-:S02]  /*0bc0*/  IMAD.U32 R103, R99, 0x10000, RZ ;  /* 0x0001000063677824 */ /* 0x000fc400078e00ff */
[----:B------:R-:W-:Y:S01]  /*0bd0*/  FADD.FTZ R60, R43, R60 ;  /* 0x0000003c2b3c7221 */ /* 0x000fe20000010000 */
[-C--:B------:R-:W-:Y:S01]  /*0be0*/  FFMA.FTZ R61, R44, R43.reuse, R61 ;  /* 0x0000002b2c3d7223 */ /* 0x080fe2000001003d */
[C---:B------:R-:W-:Y:S01]  /*0bf0*/  FMUL.FTZ R92, R83.reuse, R110 ;  /* 0x0000006e535c7220 */ /* 0x040fe20000410000 */
        /* <DEDUP_REMOVED lines=9> */
[----:B------:R-:W-:Y:S01]  /*0c90*/  SHF.L.U32 R100, R53, 0x10, RZ ;  /* 0x0000001035647819 */ /* 0x000fe200000006ff */
[----:B------:R-:W-:Y:S01]  /*0ca0*/  FMUL.FTZ R45, R83, R116 ;  /* 0x00000074532d7220 */ /* 0x000fe20000410000 */
[----:B------:R-:W-:Y:S01]  /*0cb0*/  SHF.L.U32 R104, R97, 0x10, RZ ;  /* 0x0000001061687819 */ /* 0x000fe200000006ff */
[C---:B------:R-:W-:Y:S01]  /*0cc0*/  IMAD.U32 R91, R52.reuse, 0x10000, RZ ;  /* 0x00010000345b7824 */ /* 0x040fe200078e00ff */
[----:B------:R-:W-:Y:S01]  /*0cd0*/  PRMT R101, R52, 0x7632, R101 ;  /* 0x0000763234657816 */ /* 0x000fe20000000065 */
[C---:B------:R-:W-:Y:S01]  /*0ce0*/  FMUL.FTZ R53, R83.reuse, R108 ;  /* 0x0000006c53357220 */ /* 0x040fe20000410000 */
[----:B------:R-:W-:Y:S01]  /*0cf0*/  FMUL.FTZ R97, R83, R82 ;  /* 0x0000005253617220 */ /* 0x000fe20000410000 */
[-C--:B------:R-:W-:Y:S01]  /*0d00*/  FMUL.FTZ R52, R68, R94.reuse ;  /* 0x0000005e44347220 */ /* 0x080fe20000410000 */
[----:B------:R-:W-:Y:S01]  /*0d10*/  FADD.FTZ R107, R102, R55 ;  /* 0x00000037666b7221 */ /* 0x000fe20000010000 */
[----:B------:R-:W-:Y:S01]  /*0d20*/  FFMA.FTZ R82, R92, R55, R105 ;  /* 0x000000375c527223 */ /* 0x000fe20000010069 */
[----:B------:R-:W-:Y:S01]  /*0d30*/  FADD.FTZ R9, R94, R9 ;  /* 0x000000095e097221 */ /* 0x000fe20000010000 */
[----:B------:R-:W-:Y:S01]  /*0d40*/  FFMA.FTZ R4, R45, R94, R4 ;  /* 0x0000005e2d047223 */ /* 0x000fe20000010004 */
[----:B------:R-:W-:Y:S01]  /*0d50*/  FADD.FTZ R19, R96, R19 ;  /* 0x0000001360137221 */ /* 0x000fe20000010000 */
[----:B------:R-:W-:Y:S01]  /*0d60*/  FMUL.FTZ R94, R83, R106 ;  /* 0x0000006a535e7220 */ /* 0x000fe20000410000 */
[-C--:B------:R-:W-:Y:S01]  /*0d70*/  FFMA.FTZ R20, R53, R96.reuse, R20 ;  /* 0x0000006035147223 */ /* 0x080fe20000010014 */
[----:B------:R-:W-:Y:S01]  /*0d80*/  FMUL.FTZ R96, R77, R96 ;  /* 0x000000604d607220 */ /* 0x000fe20000410000 */
[----:B------:R-:W-:Y:S01]  /*0d90*/  FADD.FTZ R107, R107, R52 ;  /* 0x000000346b6b7221 */ /* 0x000fe20000010000 */
[----:B------:R-:W-:Y:S01]  /*0da0*/  FFMA.FTZ R106, R45, R52, R82 ;  /* 0x000000342d6a7223 */ /* 0x000fe20000010052 */
[----:B------:R-:W-:-:S02]  /*0db0*/  SHF.L.U32 R79, R79, 0x10, RZ ;  /* 0x000000104f4f7819 */ /* 0x000fc400000006ff */
[----:B------:R-:W-:Y:S01]  /*0dc0*/  SHF.L.U32 R82, R47, 0x10, RZ ;  /* 0x000000102f527819 */ /* 0x000fe200000006ff */
        /* <DEDUP_REMOVED lines=28> */
[----:B------:R-:W-:-:S02]  /*0f90*/  FMUL.FTZ R48, R86, R103 ;  /* 0x0000006756307220 */ /* 0x000fc40000410000 */
[----:B------:R-:W-:Y:S01]  /*0fa0*/  FADD.FTZ R105, R105, R100 ;  /* 0x0000006469697221 */ /* 0x000fe20000010000 */
[----:B------:R-:W-:Y:S01]  /*0fb0*/  FFMA.FTZ R106, R99, R100, R106 ;  /* 0x00000064636a7223 */ /* 0x000fe2000001006a */
[----:B------:R-:W-:Y:S02]  /*0fc0*/  FMUL.FTZ R101, R83, R42 ;  /* 0x0000002a53657220 */ /* 0x000fe40000410000 */
[----:B------:R-:W-:Y:S01]  /*0fd0*/  FADD.FTZ R105, R105, R48 ;  /* 0x0000003069697221 */ /* 0x000fe20000010000 */
[----:B------:R-:W-:Y:S01]  /*0fe0*/  FFMA.FTZ R106, R81, R48, R106 ;  /* 0x00000030516a7223 */ /* 0x000fe2000001006a */
[----:B------:R-:W-:Y:S01]  /*0ff0*/  FADD.FTZ R2, R104, R2 ;  /* 0x0000000268027221 */ /* 0x000fe20000010000 */
[-C--:B------:R-:W-:Y:S01]  /*1000*/  FFMA.FTZ R12, R101, R104.reuse, R12 ;  /* 0x00000068650c7223 */ /* 0x080fe2000001000c */
[----:B------:R-:W-:Y:S01]  /*1010*/  FMUL.FTZ R104, R87, R104 ;  /* 0x0000006857687220 */ /* 0x000fe20000410000 */
[----:B------:R-:W-:Y:S01]  /*1020*/  FADD.FTZ R105, R105, R102 ;  /* 0x0000006669697221 */ /* 0x000fe20000010000 */
[----:B------:R-:W-:Y:S01]  /*1030*/  FFMA.FTZ R106, R97, R102, R106 ;  /* 0x00000066616a7223 */ /* 0x000fe2000001006a */
[----:B------:R-:W-:Y:S01]  /*1040*/  FMUL.FTZ R80, R83, R80 ;  /* 0x0000005053507220 */ /* 0x000fe20000410000 */
[----:B------:R-:W-:Y:S01]  /*1050*/  FADD.FTZ R56, R103, R56 ;  /* 0x0000003867387221 */ /* 0x000fe20000010000 */
[----:B------:R-:W-:Y:S01]  /*1060*/  FFMA.FTZ R58, R81, R103, R58 ;  /* 0x00000067513a7223 */ /* 0x000fe2000001003a */
[----:B------:R-:W-:Y:S01]  /*1070*/  FMUL.FTZ R103, R73, R50 ;  /* 0x0000003249677220 */ /* 0x000fe20000410000 */
[----:B------:R-:W-:Y:S01]  /*1080*/  FADD.FTZ R42, R105, R104 ;  /* 0x00000068692a7221 */ /* 0x000fe20000010000 */
[----:B------:R-:W-:Y:S01]  /*1090*/  FFMA.FTZ R107, R101, R104, R106 ;  /* 0x00000068656b7223 */ /* 0x000fe2000001006a */
[----:B------:R-:W-:Y:S01]  /*10a0*/  FADD.FTZ R10, R50, R10 ;  /* 0x0000000a320a7221 */ /* 0x000fe20000010000 */
[----:B------:R-:W-:Y:S01]  /*10b0*/  FFMA.FTZ R15, R80, R50, R15 ;  /* 0x00000032500f7223 */ /* 0x000fe2000001000f */
[----:B------:R-:W-:Y:S01]  /*10c0*/  FMUL.FTZ R40, R83, R40 ;  /* 0x0000002853287220 */ /* 0x000fe20000410000 */
[-C--:B------:R-:W-:Y:S01]  /*10d0*/  FMUL.FTZ R105, R88, R82.reuse ;  /* 0x0000005258697220 */ /* 0x080fe20000410000 */
[----:B------:R-:W-:Y:S01]  /*10e0*/  FADD.FTZ R42, R42, R103 ;  /* 0x000000672a2a7221 */ /* 0x000fe20000010000 */
[----:B------:R-:W-:Y:S01]  /*10f0*/  FFMA.FTZ R50, R80, R103, R107 ;  /* 0x0000006750327223 */ /* 0x000fe2000001006b */
[----:B------:R-:W-:Y:S01]  /*1100*/  FADD.FTZ R7, R82, R7 ;  /* 0x0000000752077221 */ /* 0x000fe20000010000 */
[----:B------:R-:W-:Y:S01]  /*1110*/  FFMA.FTZ R5, R40, R82, R5 ;  /* 0x0000005228057223 */ /* 0x000fe20000010005 */
[----:B------:R-:W-:Y:S01]  /*1120*/  LOP3.LUT R82, R0, 0x1f, RZ, 0xc0, !PT ;  /* 0x0000001f00527812 */ /* 0x000fe200078ec0ff */
[----:B------:R-:W-:Y:S01]  /*1130*/  FADD.FTZ R42, R42, R105 ;  /* 0x000000692a2a7221 */ /* 0x000fe20000010000 */
[----:B------:R-:W-:Y:S01]  /*1140*/  FFMA.FTZ R50, R40, R105, R50 ;  /* 0x0000006928327223 */ /* 0x000fe20000010032 */
        /* <DEDUP_REMOVED lines=19> */
.L_x_92:
[----:B-1----:R-:W-:Y:S01]  /*1280*/  FADD.FTZ R107, R42, R107 ;  /* 0x0000006b2a6b7221 */ /* 0x002fe20000010000 */
[----:B--2---:R-:W-:Y:S01]  /*1290*/  FADD.FTZ R109, R50, R109 ;  /* 0x0000006d326d7221 */ /* 0x004fe20000010000 */
[----:B------:R-:W-:Y:S02]  /*12a0*/  ISETP.NE.U32.AND P1, PT, RZ, UR10, PT ;  /* 0x0000000aff007c0c */ /* 0x000fe4000bf25070 */
[----:B------:R-:W-:Y:S01]  /*12b0*/  FMUL.FTZ R107, R107, UR9 ;  /* 0x000000096b6b7c20 */ /* 0x000fe20008410000 */
[----:B------:R-:W-:Y:S01]  /*12c0*/  FMUL.FTZ R109, R109, UR9 ;  /* 0x000000096d6d7c20 */ /* 0x000fe20008410000 */
[----:B------:R-:W-:Y:S02]  /*12d0*/  ISETP.NE.AND.EX P1, PT, RZ, UR11, PT, P1 ;  /* 0x0000000bff007c0c */ /* 0x000fe4000bf25310 */
[----:B------:R-:W-:Y:S02]  /*12e0*/  ISETP.NE.U32.AND P2, PT, RZ, UR12, PT ;  /* 0x0000000cff007c0c */ /* 0x000fe4000bf45070 */
[----:B0-----:R-:W-:-:S02]  /*12f0*/  FSEL R50, R107, RZ, !P3 ;  /* 0x000000ff6b327208 */ /* 0x001fc40005800000 */
[----:B------:R-:W-:-:S03]  /*1300*/  ISETP.NE.AND.EX P2, PT, RZ, UR13, PT, P2 ;  /* 0x0000000dff007c0c */ /* 0x000fc6000bf45320 */
[-CC-:B------:R-:W-:Y:S01]  /*1310*/  FFMA.FTZ R54, R54, R109.reuse, R50.reuse ;  /* 0x0000006d36367223 */ /* 0x180fe20000010032 */
[-CC-:B------:R-:W-:Y:S01]  /*1320*/  FFMA.FTZ R40, R40, R109.reuse, R50.reuse ;  /* 0x0000006d28287223 */ /* 0x180fe20000010032 */
[-CC-:B------:R-:W-:Y:S01]  /*1330*/  FFMA.FTZ R42, R44, R109.reuse, R50.reuse ;  /* 0x0000006d2c2a7223 */ /* 0x180fe20000010032 */
[-C--:B------:R-:W-:Y:S01]  /*1340*/  FFMA.FTZ R81, R81, R109.reuse, R50 ;  /* 0x0000006d51517223 */ /* 0x080fe20000010032 */
[----:B------:R-:W-:Y:S01]  /*1350*/  FADD.FTZ R54, R49, -R54 ;  /* 0x8000003631367221 */ /* 0x000fe20000010000 */
[----:B------:R-:W-:Y:S01]  /*1360*/  FADD.FTZ R108, R105, -R40 ;  /* 0x80000028696c7221 */ /* 0x000fe20000010000 */
[----:B------:R-:W-:Y:S01]  /*1370*/  FADD.FTZ R42, R43, -R42 ;  /* 0x8000002a2b2a7221 */ /* 0x000fe20000010000 */
[----:B-----5:R-:W-:Y:S01]  /*1380*/  @P0 SHF.L.U32 R40, R27, 0x10, RZ ;  /* 0x000000101b280819 */ /* 0x020fe200000006ff */
[----:B------:R-:W-:Y:S01]  /*1390*/  FMUL.FTZ R43, R83, R54 ;  /* 0x00000036532b7220 */ /* 0x000fe20000410000 */
[-CC-:B------:R-:W-:Y:S01]  /*13a0*/  FFMA.FTZ R92, R92, R109.reuse, R50.reuse ;  /* 0x0000006d5c5c7223 */ /* 0x180fe20000010032 */
[----:B------:R-:W-:Y:S01]  /*13b0*/  FADD.FTZ R48, R48, -R81 ;  /* 0x8000005130307221 */ /* 0x000fe20000010000 */
[-C--:B------:R-:W-:Y:S01]  /*13c0*/  FFMA.FTZ R41, R41, R109.reuse, R50 ;  /* 0x0000006d29297223 */ /* 0x080fe20000010032 */
[----:B------:R-:W-:Y:S01]  /*13d0*/  @P0 FADD.FTZ R43, R43, R40 ;  /* 0x000000282b2b0221 */ /* 0x000fe20000010000 */
[-CC-:B------:R-:W-:Y:S01]  /*13e0*/  FFMA.FTZ R90, R90, R109.reuse, R50.reuse ;  /* 0x0000006d5a5a7223 */ /* 0x180fe20000010032 */
[-C--:B------:R-:W-:Y:S01]  /*13f0*/  FFMA.FTZ R53, R53, R109.reuse, R50 ;  /* 0x0000006d35357223 */ /* 0x080fe20000010032 */
[----:B------:R-:W-:Y:S01]  /*1400*/  FADD.FTZ R92, R55, -R92 ;  /* 0x8000005c375c7221 */ /* 0x000fe20000010000 */
[----:B------:R-:W-:Y:S01]  /*1410*/  @P0 PRMT R40, R25, 0x7632, R40 ;  /* 0x0000763219280816 */ /* 0x000fe20000000028 */
[-C--:B------:R-:W-:Y:S01]  /*1420*/  FFMA.FTZ R94, R94, R109.reuse, R50 ;  /* 0x0000006d5e5e7223 */ /* 0x080fe20000010032 */
[----:B------:R-:W-:Y:S01]  /*1430*/  FMUL.FTZ R55, R83, R48 ;  /* 0x0000003053377220 */ /* 0x000fe20000410000 */
[--C-:B------:R-:W-:Y:S01]  /*1440*/  FADD.FTZ R44, R46, -R41.reuse ;  /* 0x800000292e2c7221 */ /* 0x100fe20000010000 */
[----:B------:R-:W-:Y:S01]  /*1450*/  @P0 PRMT R48, R27, 0x7632, R48 ;  /* 0x000076321b300816 */ /* 0x000fe20000000030 */
[-CC-:B------:R-:W-:Y:S01]  /*1460*/  FFMA.FTZ R98, R98, R109.reuse, R50.reuse ;  /* 0x0000006d62627223 */ /* 0x180fe20000010032 */
[----:B------:R-:W-:Y:S01]  /*1470*/  @P0 PRMT R41, R26, 0x7632, R41 ;  /* 0x000076321a290816 */ /* 0x000fe20000000029 */
[-C--:B------:R-:W-:Y:S01]  /*1480*/  FFMA.FTZ R45, R45, R109.reuse, R50 ;  /* 0x0000006d2d2d7223 */ /* 0x080fe20000010032 */
[----:B------:R-:W-:Y:S01]  /*1490*/  FADD.FTZ R90, R51, -R90 ;  /* 0x8000005a335a7221 */ /* 0x000fe20000010000 */
[----:B------:R-:W-:Y:S01]  /*14a0*/  FADD.FTZ R96, R96, -R53 ;  /* 0x8000003560607221 */ /* 0x000fe20000010000 */
[----:B------:R-:W-:Y:S01]  /*14b0*/  @P0 SHF.L.U32 R40, R40, 0x10, RZ ;  /* 0x0000001028280819 */ /* 0x000fe200000006ff */
[----:B------:R-:W-:Y:S01]  /*14c0*/  FADD.FTZ R94, R79, -R94 ;  /* 0x8000005e4f5e7221 */ /* 0x000fe20000010000 */
[----:B------:R-:W-:Y:S01]  /*14d0*/  FMUL.FTZ R51, R83, R92 ;  /* 0x0000005c53337220 */ /* 0x000fe20000410000 */
[----:B------:R-:W-:Y:S01]  /*14e0*/  @P0 SHF.L.U32 R79, R48, 0x10, RZ ;  /* 0x00000010304f0819 */ /* 0x000fe200000006ff */
[----:B------:R-:W-:Y:S01]  /*14f0*/  FADD.FTZ R98, R91, -R98 ;  /* 0x800000625b627221 */ /* 0x000fe20000010000 */
[----:B------:R-:W-:Y:S01]  /*1500*/  @P0 SHF.L.U32 R48, R41, 0x10, RZ ;  /* 0x0000001029300819 */ /* 0x000fe200000006ff */
[----:B------:R-:W-:Y:S01]  /*1510*/  FADD.FTZ R52, R52, -R45 ;  /* 0x8000002d34347221 */ /* 0x000fe20000010000 */
[----:B------:R-:W-:Y:S01]  /*1520*/  FMUL.FTZ R91, R83, R96 ;  /* 0x00000060535b7220 */ /* 0x000fe20000410000 */
[--C-:B------:R-:W-:Y:S01]  /*1530*/  @P0 FADD.FTZ R51, R51, R40.reuse ;  /* 0x0000002833330221 */ /* 0x100fe20000010000 */
[----:B------:R-:W-:Y:S01]  /*1540*/  @P0 PRMT R40, R24, 0x7632, R40 ;  /* 0x0000763218280816 */ /* 0x000fe20000000028 */
[----:B------:R-:W-:Y:S01]  /*1550*/  FFMA.FTZ R97, R97, R109, R50 ;  /* 0x0000006d61617223 */ /* 0x000fe20000010032 */
[C---:B------:R-:W-:Y:S01]  /*1560*/  FMUL.FTZ R46, R83.reuse, R42 ;  /* 0x0000002a532e7220 */ /* 0x040fe20000410000 */
[----:B------:R-:W-:Y:S01]  /*1570*/  FMUL.FTZ R42, R83, R52 ;  /* 0x00000034532a7220 */ /* 0x000fe20000410000 */
[----:B------:R-:W-:-:S02]  /*1580*/  @P0 IMAD.U32 R49, R26, 0x10000, RZ ;  /* 0x000100001a310824 */ /* 0x000fc400078e00ff */
[----:B------:R-:W-:Y:S01]  /*1590*/  @P0 FADD.FTZ R91, R91, R48 ;  /* 0x000000305b5b0221 */ /* 0x000fe20000010000 */
[-C--:B------:R-:W-:Y:S01]  /*15a0*/  FFMA.FTZ R78, R78, R109.reuse, R50 ;  /* 0x0000006d4e4e7223 */ /* 0x080fe20000010032 */
[----:B------:R-:W-:Y:S01]  /*15b0*/  @P0 PRMT R48, R31, 0x7632, R48 ;  /* 0x000076321f300816 */ /* 0x000fe20000000030 */
[-CC-:B------:R-:W-:Y:S01]  /*15c0*/  FFMA.FTZ R80, R80, R109.reuse, R50.reuse ;  /* 0x0000006d50507223 */ /* 0x180fe20000010032 */
[----:B------:R-:W-:Y:S01]  /*15d0*/  @P0 SHF.L.U32 R41, R25, 0x10, RZ ;  /* 0x0000001019290819 */ /* 0x000fe200000006ff */
[----:B------:R-:W-:Y:S01]  /*15e0*/  FADD.FTZ R102, R102, -R97 ;  /* 0x8000006166667221 */ /* 0x000fe20000010000 */
[----:B------:R-:W-:Y:S01]  /*15f0*/  FMUL.FTZ R45, R83, R90 ;  /* 0x0000005a532d7220 */ /* 0x000fe20000410000 */
[----:B------:R-:W-:Y:S02]  /*1600*/  @P0 IMAD.U32 R40, R40, 0x10000, RZ ;  /* 0x0001000028280824 */ /* 0x000fe400078e00ff */
[-CC-:B------:R-:W-:Y:S01]  /*1610*/  FFMA.FTZ R99, R99, R109.reuse, R50.reuse ;  /* 0x0000006d63637223 */ /* 0x180fe20000010032 */
[----:B------:R-:W-:Y:S01]  /*1620*/  FFMA.FTZ R101, R101, R109, R50 ;  /* 0x0000006d65657223 */ /* 0x000fe20000010032 */
[----:B------:R-:W-:Y:S01]  /*1630*/  @P0 FADD.FTZ R42, R42, R49 ;  /* 0x000000312a2a0221 */ /* 0x000fe20000010000 */
[----:B------:R-:W-:Y:S01]  /*1640*/  FADD.FTZ R78, R47, -R78 ;  /* 0x8000004e2f4e7221 */ /* 0x000fe20000010000 */
[----:B------:R-:W-:Y:S01]  /*1650*/  @P0 SHF.L.U32 R49, R48, 0x10, RZ ;  /* 0x0000001030310819 */ /* 0x000fe200000006ff */
[----:B------:R-:W-:Y:S01]  /*1660*/  FADD.FTZ R106, R103, -R80 ;  /* 0x80000050676a7221 */ /* 0x000fe20000010000 */
[----:B------:R-:W-:Y:S01]  /*1670*/  @P0 SHF.L.U32 R48, R30, 0x10, RZ ;  /* 0x000000101e300819 */ /* 0x000fe200000006ff */
[----:B------:R-:W-:Y:S01]  /*1680*/  FMUL.FTZ R81, R83, R102 ;  /* 0x0000006653517220 */ /* 0x000fe20000410000 */
[----:B------:R-:W-:Y:S01]  /*1690*/  @P0 FADD.FTZ R46, R46, R41 ;  /* 0x000000292e2e0221 */ /* 0x000fe20000010000 */
[--C-:B------:R-:W-:Y:S01]  /*16a0*/  @P0 FADD.FTZ R45, R45, R40.reuse ;  /* 0x000000282d2d0221 */ /* 0x100fe20000010000 */
[----:B------:R-:W-:Y:S01]  /*16b0*/  FADD.FTZ R100, R100, -R99 ;  /* 0x8000006364647221 */ /* 0x000fe20000010000 */
[----:B------:R-:W-:Y:S01]  /*16c0*/  FADD.FTZ R104, R104, -R101 ;  /* 0x8000006568687221 */ /* 0x000fe20000010000 */
[----:B------:R-:W-:Y:S01]  /*16d0*/  @P0 SHF.L.U32 R41, R24, 0x10, RZ ;  /* 0x0000001018290819 */ /* 0x000fe200000006ff */
[C---:B------:R-:W-:Y:S01]  /*16e0*/  FMUL.FTZ R44, R83.reuse, R44 ;  /* 0x0000002c532c7220 */ /* 0x040fe20000410000 */
[----:B------:R-:W-:Y:S01]  /*16f0*/  @P0 PRMT R40, R30, 0x7632, R40 ;  /* 0x000076321e280816 */ /* 0x000fe20000000028 */
[----:B------:R-:W-:Y:S01]  /*1700*/  FMUL.FTZ R50, R83, R78 ;  /* 0x0000004e53327220 */ /* 0x000fe20000410000 */
[----:B------:R-:W-:Y:S01]  /*1710*/  @P0 SHF.L.U32 R78, R31, 0x10, RZ ;  /* 0x000000101f4e0819 */ /* 0x000fe200000006ff */
[C---:B------:R-:W-:Y:S01]  /*1720*/  FMUL.FTZ R47, R83.reuse, R106 ;  /* 0x0000006a532f7220 */ /* 0x040fe20000410000 */
[----:B------:R-:W-:Y:S01]  /*1730*/  FMUL.FTZ R90, R83, R108 ;  /* 0x0000006c535a7220 */ /* 0x000fe20000410000 */
[--C-:B------:R-:W-:Y:S01]  /*1740*/  @P0 FADD.FTZ R81, R81, R48.reuse ;  /* 0x0000003051510221 */ /* 0x100fe20000010000 */
[C---:B------:R-:W-:Y:S01]  /*1750*/  FMUL.FTZ R80, R83.reuse, R94 ;  /* 0x0000005e53507220 */ /* 0x040fe20000410000 */
[C---:B------:R-:W-:Y:S01]  /*1760*/  FMUL.FTZ R53, R83.reuse, R98 ;  /* 0x0000006253357220 */ /* 0x040fe20000410000 */
[C---:B------:R-:W-:Y:S01]  /*1770*/  FMUL.FTZ R52, R83.reuse, R100 ;  /* 0x0000006453347220 */ /* 0x040fe20000410000 */
[----:B------:R-:W-:Y:S01]  /*1780*/  FMUL.FTZ R54, R83, R104 ;  /* 0x0000006853367220 */ /* 0x000fe20000410000 */
[----:B------:R-:W-:Y:S01]  /*1790*/  @P0 PRMT R48, R29, 0x7632, R48 ;  /* 0x000076321d300816 */ /* 0x000fe20000000030 */
[----:B------:R-:W-:Y:S01]  /*17a0*/  @P0 FADD.FTZ R44, R44, R41 ;  /* 0x000000292c2c0221 */ /* 0x000fe20000010000 */
[----:B------:R-:W-:Y:S01]  /*17b0*/  @P0 SHF.L.U32 R83, R40, 0x10, RZ ;  /* 0x0000001028530819 */ /* 0x000fe200000006ff */
[----:B------:R-:W-:Y:S01]  /*17c0*/  @P0 FADD.FTZ R47, R47, R78 ;  /* 0x0000004e2f2f0221 */ /* 0x000fe20000010000 */
[----:B------:R-:W0:Y:S01]  /*17d0*/  @P1 LDC.64 R40, c[0x0][0x308] ;  /* 0x0000c200ff281b82 */ /* 0x000e220000000a00 */
[--C-:B------:R-:W-:Y:S01]  /*17e0*/  @P0 FADD.FTZ R90, R90, R49.reuse ;  /* 0x000000315a5a0221 */ /* 0x100fe20000010000 */
[----:B------:R-:W-:Y:S01]  /*17f0*/  @P0 PRMT R49, R28, 0x7632, R49 ;  /* 0x000076321c310816 */ /* 0x000fe20000000031 */
[----:B------:R-:W-:Y:S01]  /*1800*/  @P0 FADD.FTZ R80, R80, R79 ;  /* 0x0000004f50500221 */ /* 0x000fe20000010000 */
[----:B------:R-:W-:Y:S01]  /*1810*/  @P0 SHF.L.U32 R78, R48, 0x10, RZ ;  /* 0x00000010304e0819 */ /* 0x000fe200000006ff */
[----:B------:R-:W-:Y:S01]  /*1820*/  @P0 IMAD.U32 R79, R29, 0x10000, RZ ;  /* 0x000100001d4f0824 */ /* 0x000fe200078e00ff */
[----:B------:R-:W-:Y:S01]  /*1830*/  @P0 SHF.L.U32 R48, R28, 0x10, RZ ;  /* 0x000000101c300819 */ /* 0x000fe200000006ff */
[----:B------:R-:W-:Y:S01]  /*1840*/  @P0 FADD.FTZ R54, R54, R83 ;  /* 0x0000005336360221 */ /* 0x000fe20000010000 */
        /* <DEDUP_REMOVED lines=8> */
[----:B------:R-:W-:-:S02]  /*18d0*/  @P1 PRMT R32, R48, 0x7610, R32 ;  /* 0x0000761030201816 */ /* 0x000fc40000000020 */
[----:B------:R-:W-:Y:S02]  /*18e0*/  @P1 F2FP.BF16.F32.PACK_AB R94, RZ, R43 ;  /* 0x0000002bff5e123e */ /* 0x000fe400000010ff */
[----:B------:R-:W-:Y:S02]  /*18f0*/  @P1 F2FP.BF16.F32.PACK_AB R83, RZ, R42 ;  /* 0x0000002aff53123e */ /* 0x000fe400000010ff */
[----:B------:R-:W-:Y:S02]  /*1900*/  @P1 F2FP.BF16.F32.PACK_AB R79, RZ, R51 ;  /* 0x00000033ff4f123e */ /* 0x000fe400000010ff */
[----:B------:R-:W-:Y:S01]  /*1910*/  @P1 PRMT R33, R78, 0x7610, R33 ;  /* 0x000076104e211816 */ /* 0x000fe20000000021 */
[----:B0-----:R-:W-:Y:S01]  /*1920*/  @P1 IMAD.WIDE.U32 R40, R93, 0x10, R40 ;  /* 0x000000105d281825 */ /* 0x001fe200078e0028 */
[----:B------:R-:W-:Y:S02]  /*1930*/  @P1 PRMT R32, R32, 0x5410, R49 ;  /* 0x0000541020201816 */ /* 0x000fe40000000031 */
[----:B------:R-:W0:Y:S01]  /*1940*/  LDC.64 R48, c[0x0][0x2f8] ;  /* 0x0000be00ff307b82 */ /* 0x000e220000000a00 */
[----:B------:R-:W-:-:S02]  /*1950*/  @P1 F2FP.BF16.F32.PACK_AB R96, RZ, R80 ;  /* 0x00000050ff60123e */ /* 0x000fc400000010ff */
[----:B------:R-:W-:Y:S02]  /*1960*/  @P1 F2FP.BF16.F32.PACK_AB R92, RZ, R91 ;  /* 0x0000005bff5c123e */ /* 0x000fe400000010ff */
[----:B------:R-:W-:Y:S02]  /*1970*/  @P1 PRMT R35, R94, 0x7610, R35 ;  /* 0x000076105e231816 */ /* 0x000fe40000000023 */
[----:B------:R-:W-:Y:S02]  /*1980*/  @P1 PRMT R34, R83, 0x7610, R34 ;  /* 0x0000761053221816 */ /* 0x000fe40000000022 */
[----:B------:R-:W-:Y:S02]  /*1990*/  @P1 PRMT R33, R33, 0x5410, R79 ;  /* 0x0000541021211816 */ /* 0x000fe4000000004f */
[----:B------:R-:W1:Y:S01]  /*19a0*/  @P2 LDC.64 R78, c[0x0][0x300] ;  /* 0x0000c000ff4e2b82 */ /* 0x000e620000000a00 */
[----:B------:R-:W-:Y:S02]  /*19b0*/  @P1 PRMT R35, R35, 0x5410, R96 ;  /* 0x0000541023231816 */ /* 0x000fe40000000060 */
[----:B------:R-:W-:-:S02]  /*19c0*/  @P1 PRMT R34, R34, 0x5410, R92 ;  /* 0x0000541022221816 */ /* 0x000fc4000000005c */
[----:B------:R-:W-:Y:S02]  /*19d0*/  @P2 F2FP.BF16.F32.PACK_AB R105, RZ, R44 ;  /* 0x0000002cff69223e */ /* 0x000fe400000010ff */
[----:B------:R-:W-:Y:S01]  /*19e0*/  @P2 F2FP.BF16.F32.PACK_AB R106, RZ, R45 ;  /* 0x0000002dff6a223e */ /* 0x000fe200000010ff */
[----:B------:R2:W-:Y:S01]  /*19f0*/  @P1 STG.E.128 desc[UR4][R40.64], R32 ;  /* 0x0000002028001986 */ /* 0x0005e2000c101d04 */
[-C--:B------:R-:W-:Y:S02]  /*1a00*/  @P1 F2FP.BF16.F32.PACK_AB R101, RZ, R52.reuse ;  /* 0x00000034ff65123e */ /* 0x080fe400000010ff */
[----:B------:R-:W-:Y:S02]  /*1a10*/  @P2 F2FP.BF16.F32.PACK_AB R97, RZ, R52 ;  /* 0x00000034ff61223e */ /* 0x000fe400000010ff */
[-C--:B------:R-:W-:Y:S02]  /*1a20*/  @P1 F2FP.BF16.F32.PACK_AB R99, RZ, R53.reuse ;  /* 0x00000035ff63123e */ /* 0x080fe400000010ff */
[----:B------:R-:W-:-:S02]  /*1a30*/  @P2 F2FP.BF16.F32.PACK_AB R98, RZ, R53 ;  /* 0x00000035ff62223e */ /* 0x000fc400000010ff */
[----:B------:R-:W-:Y:S02]  /*1a40*/  @P2 F2FP.BF16.F32.PACK_AB R108, RZ, R51 ;  /* 0x00000033ff6c223e */ /* 0x000fe400000010ff */
[-C--:B------:R-:W-:Y:S02]  /*1a50*/  @P1 F2FP.BF16.F32.PACK_AB R100, RZ, R50.reuse ;  /* 0x00000032ff64123e */ /* 0x080fe400000010ff */
[----:B------:R-:W-:Y:S02]  /*1a60*/  @P2 F2FP.BF16.F32.PACK_AB R92, RZ, R50 ;  /* 0x00000032ff5c223e */ /* 0x000fe400000010ff */
[----:B------:R-:W-:Y:S01]  /*1a70*/  @P2 F2FP.BF16.F32.PACK_AB R111, RZ, R43 ;  /* 0x0000002bff6f223e */ /* 0x000fe200000010ff */
[----:B-1----:R-:W-:Y:S01]  /*1a80*/  @P2 IMAD.WIDE.U32 R78, R93, 0x10, R78 ;  /* 0x000000105d4e2825 */ /* 0x002fe200078e004e */
[----:B------:R-:W-:Y:S02]  /*1a90*/  @P2 F2FP.BF16.F32.PACK_AB R109, RZ, R42 ;  /* 0x0000002aff6d223e */ /* 0x000fe400000010ff */
[----:B--2---:R-:W-:-:S02]  /*1aa0*/  F2FP.BF16.F32.PACK_AB R40, R45, R44 ;  /* 0x0000002c2d28723e */ /* 0x004fc400000010ff */
[----:B------:R-:W-:Y:S02]  /*1ab0*/  F2FP.BF16.F32.PACK_AB R45, R55, R52 ;  /* 0x00000034372d723e */ /* 0x000fe400000010ff */
[----:B------:R-:W-:Y:S02]  /*1ac0*/  F2FP.BF16.F32.PACK_AB R44, R50, R53 ;  /* 0x00000035322c723e */ /* 0x000fe400000010ff */
[----:B------:R-:W1:Y:S01]  /*1ad0*/  @P1 LDC.64 R52, c[0x0][0x308] ;  /* 0x0000c200ff341b82 */ /* 0x000e620000000a00 */
[-C--:B------:R-:W-:Y:S02]  /*1ae0*/  F2FP.BF16.F32.PACK_AB R41, R51, R46.reuse ;  /* 0x0000002e3329723e */ /* 0x080fe400000010ff */
[----:B------:R-:W-:Y:S02]  /*1af0*/  @P2 F2FP.BF16.F32.PACK_AB R107, RZ, R46 ;  /* 0x0000002eff6b223e */ /* 0x000fe400000010ff */
[----:B------:R-:W-:Y:S02]  /*1b00*/  @P2 F2FP.BF16.F32.PACK_AB R112, RZ, R80 ;  /* 0x00000050ff70223e */ /* 0x000fe400000010ff */
[-C--:B------:R-:W-:Y:S01]  /*1b10*/  @P1 F2FP.BF16.F32.PACK_AB R103, RZ, R81.reuse ;  /* 0x00000051ff67123e */ /* 0x080fe200000010ff */
[----:B------:R-:W2:Y:S01]  /*1b20*/  @P2 LDC.64 R50, c[0x0][0x300] ;  /* 0x0000c000ff322b82 */ /* 0x000ea20000000a00 */
[----:B------:R-:W-:-:S02]  /*1b30*/  @P2 F2FP.BF16.F32.PACK_AB R96, RZ, R81 ;  /* 0x00000051ff60223e */ /* 0x000fc400000010ff */
[----:B------:R-:W-:Y:S02]  /*1b40*/  F2FP.BF16.F32.PACK_AB R43, R80, R43 ;  /* 0x0000002b502b723e */ /* 0x000fe400000010ff */
[----:B------:R-:W-:Y:S02]  /*1b50*/  F2FP.BF16.F32.PACK_AB R46, R54, R81 ;  /* 0x00000051362e723e */ /* 0x000fe400000010ff */
[-C--:B------:R-:W-:Y:S01]  /*1b60*/  @P1 F2FP.BF16.F32.PACK_AB R104, RZ, R54.reuse ;  /* 0x00000036ff68123e */ /* 0x080fe200000010ff */
[----:B------:R-:W3:Y:S01]  /*1b70*/  LDC.64 R80, c[0x0][0x210] ;  /* 0x00008400ff507b82 */ /* 0x000ee20000000a00 */
[----:B------:R-:W-:Y:S02]  /*1b80*/  @P2 F2FP.BF16.F32.PACK_AB R94, RZ, R54 ;  /* 0x00000036ff5e223e */ /* 0x000fe400000010ff */
[-C--:B------:R-:W-:Y:S02]  /*1b90*/  @P1 F2FP.BF16.F32.PACK_AB R102, RZ, R55.reuse ;  /* 0x00000037ff66123e */ /* 0x080fe400000010ff */
[----:B------:R-:W-:Y:S01]  /*1ba0*/  @P2 F2FP.BF16.F32.PACK_AB R83, RZ, R55 ;  /* 0x00000037ff53223e */ /* 0x000fe200000010ff */
[----:B0-----:R-:W-:Y:S01]  /*1bb0*/  IMAD.WIDE.U32 R54, R93, 0x10, R48 ;  /* 0x000000105d367825 */ /* 0x001fe200078e0030 */
[----:B------:R-:W-:-:S02]  /*1bc0*/  @P2 F2FP.BF16.F32.PACK_AB R110, RZ, R91 ;  /* 0x0000005bff6e223e */ /* 0x000fc400000010ff */
[----:B------:R-:W-:Y:S01]  /*1bd0*/  F2FP.BF16.F32.PACK_AB R42, R91, R42 ;  /* 0x0000002a5b2a723e */ /* 0x000fe200000010ff */
[----:B-1----:R-:W-:Y:S01]  /*1be0*/  @P1 IMAD.WIDE.U32 R52, R95, 0x10, R52 ;  /* 0x000000105f341825 */ /* 0x002fe200078e0034 */
[----:B------:R-:W-:Y:S02]  /*1bf0*/  @P2 PRMT R39, R111, 0x7610, R39 ;  /* 0x000076106f272816 */ /* 0x000fe40000000027 */
[----:B------:R-:W-:Y:S01]  /*1c00*/  @P2 PRMT R38, R109, 0x7610, R38 ;  /* 0x000076106d262816 */ /* 0x000fe20000000026 */
[----:B------:R0:W-:Y:S01]  /*1c10*/  STG.E.128 desc[UR4][R54.64], R40 ;  /* 0x0000002836007986 */ /* 0x0001e2000c101d04 */
[----:B------:R-:W-:Y:S01]  /*1c20*/  @P2 PRMT R37, R107, 0x7610, R37 ;  /* 0x000076106b252816 */ /* 0x000fe20000000025 */
[----:B------:R-:W-:Y:S01]  /*1c30*/  IMAD.WIDE.U32 R48, R89, 0x10, R48 ;  /* 0x0000001059307825 */ /* 0x000fe200078e0030 */
[----:B------:R-:W-:Y:S02]  /*1c40*/  @P2 PRMT R36, R105, 0x7610, R36 ;  /* 0x0000761069242816 */ /* 0x000fe40000000024 */
[----:B------:R-:W-:Y:S01]  /*1c50*/  @P2 PRMT R39, R39, 0x5410, R112 ;  /* 0x0000541027272816 */ /* 0x000fe20000000070 */
[----:B--2---:R-:W-:Y:S01]  /*1c60*/  @P2 IMAD.WIDE.U32 R50, R95, 0x10, R50 ;  /* 0x000000105f322825 */ /* 0x004fe200078e0032 */
[----:B------:R-:W-:-:S02]  /*1c70*/  @P2 PRMT R38, R38, 0x5410, R110 ;  /* 0x0000541026262816 */ /* 0x000fc4000000006e */
[----:B------:R-:W-:Y:S02]  /*1c80*/  @P2 PRMT R37, R37, 0x5410, R108 ;  /* 0x0000541025252816 */ /* 0x000fe4000000006c */
[----:B------:R-:W-:Y:S02]  /*1c90*/  @P2 PRMT R36, R36, 0x5410, R106 ;  /* 0x0000541024242816 */ /* 0x000fe4000000006a */
[-C--:B------:R-:W-:Y:S02]  /*1ca0*/  @P2 F2FP.BF16.F32.PACK_AB R91, RZ, R47.reuse ;  /* 0x0000002fff5b223e */ /* 0x080fe400000010ff */
[----:B------:R-:W-:Y:S01]  /*1cb0*/  @P1 PRMT R34, R103, 0x7610, R34 ;  /* 0x0000761067221816 */ /* 0x000fe20000000022 */
[----:B------:R1:W-:Y:S01]  /*1cc0*/  @P2 STG.E.128 desc[UR4][R78.64], R36 ;  /* 0x000000244e002986 */ /* 0x0003e2000c101d04 */
[----:B------:R-:W-:Y:S02]  /*1cd0*/  @P1 PRMT R33, R101, 0x7610, R33 ;  /* 0x0000761065211816 */ /* 0x000fe40000000021 */
[----:B0-----:R-:W-:-:S02]  /*1ce0*/  @P1 F2FP.BF16.F32.PACK_AB R55, RZ, R47 ;  /* 0x0000002fff37123e */ /* 0x001fc400000010ff */
[----:B------:R-:W-:Y:S02]  /*1cf0*/  @P1 PRMT R32, R99, 0x7610, R32 ;  /* 0x0000761063201816 */ /* 0x000fe40000000020 */
[----:B------:R-:W-:Y:S02]  /*1d00*/  @P1 PRMT R35, R55, 0x7610, R35 ;  /* 0x0000761037231816 */ /* 0x000fe40000000023 */
[----:B------:R-:W-:Y:S02]  /*1d10*/  @P2 F2FP.BF16.F32.PACK_AB R93, RZ, R90 ;  /* 0x0000005aff5d223e */ /* 0x000fe400000010ff */
[----:B------:R-:W-:Y:S02]  /*1d20*/  @P1 PRMT R34, R34, 0x5410, R104 ;  /* 0x0000541022221816 */ /* 0x000fe40000000068 */
[----:B------:R-:W-:Y:S02]  /*1d30*/  @P1 PRMT R33, R33, 0x5410, R102 ;  /* 0x0000541021211816 */ /* 0x000fe40000000066 */
[----:B------:R-:W-:-:S02]  /*1d40*/  @P1 PRMT R32, R32, 0x5410, R100 ;  /* 0x0000541020201816 */ /* 0x000fc40000000064 */
[----:B------:R-:W-:Y:S02]  /*1d50*/  F2FP.BF16.F32.PACK_AB R47, R90, R47 ;  /* 0x0000002f5a2f723e */ /* 0x000fe400000010ff */
[----:B-1----:R-:W-:Y:S02]  /*1d60*/  @P1 F2FP.BF16.F32.PACK_AB R79, RZ, R90 ;  /* 0x0000005aff4f123e */ /* 0x002fe400000010ff */
[----:B------:R-:W-:Y:S02]  /*1d70*/  @P2 PRMT R39, R91, 0x7610, R39 ;  /* 0x000076105b272816 */ /* 0x000fe40000000027 */
[----:B------:R-:W-:Y:S02]  /*1d80*/  @P2 PRMT R38, R96, 0x7610, R38 ;  /* 0x0000761060262816 */ /* 0x000fe40000000026 */
[----:B------:R-:W-:Y:S02]  /*1d90*/  @P2 PRMT R37, R97, 0x7610, R37 ;  /* 0x0000761061252816 */ /* 0x000fe40000000025 */
[----:B------:R-:W-:-:S02]  /*1da0*/  @P2 PRMT R36, R98, 0x7610, R36 ;  /* 0x0000761062242816 */ /* 0x000fc40000000024 */
[----:B------:R-:W-:Y:S02]  /*1db0*/  @P1 PRMT R35, R35, 0x5410, R79 ;  /* 0x0000541023231816 */ /* 0x000fe4000000004f */
[----:B------:R-:W-:Y:S02]  /*1dc0*/  @P2 PRMT R39, R39, 0x5410, R93 ;  /* 0x0000541027272816 */ /* 0x000fe4000000005d */
[----:B------:R-:W-:Y:S01]  /*1dd0*/  @P2 PRMT R38, R38, 0x5410, R94 ;  /* 0x0000541026262816 */ /* 0x000fe2000000005e */
[----:B------:R0:W-:Y:S01]  /*1de0*/  @P1 STG.E.128 desc[UR4][R52.64], R32 ;  /* 0x0000002034001986 */ /* 0x0001e2000c101d04 */
[----:B------:R-:W-:Y:S02]  /*1df0*/  @P2 PRMT R37, R37, 0x5410, R83 ;  /* 0x0000541025252816 */ /* 0x000fe40000000053 */
[----:B------:R-:W-:Y:S01]  /*1e00*/  @P2 PRMT R36, R36, 0x5410, R92 ;  /* 0x0000541024242816 */ /* 0x000fe2000000005c */
[----:B------:R0:W-:Y:S01]  /*1e10*/  STG.E.128 desc[UR4][R48.64], R44 ;  /* 0x0000002c30007986 */ /* 0x0001e2000c101d04 */
[----:B---3--:R-:W-:-:S03]  /*1e20*/  LEA R65, R80, R65, 0x2 ;  /* 0x0000004150417211 */ /* 0x008fc600078e10ff */
[----:B------:R0:W-:Y:S01]  /*1e30*/  @P2 STG.E.128 desc[UR4][R50.64], R36 ;  /* 0x0000002432002986 */ /* 0x0001e2000c101d04 */
[----:B------:R-:W-:-:S13]  /*1e40*/  ISETP.GE.AND P1, PT, R65, R81, PT ;  /* 0x000000514100720c */ /* 0x000fda0003f26270 */
[----:B------:R-:W-:Y:S05]  /*1e50*/  @!P1 BRA `(.L_x_80) ;  /* 0xffffffe400c09947 */ /* 0x000fea000383ffff */
[----:B------:R-:W-:Y:S05]  /*1e60*/  BSYNC B1 ;  /* 0x0000000000017941 */ /* 0x000fea0003800000 */
.L_x_78:
[----:B0-----:R-:W-:Y:S01]  /*1e70*/  IMAD.MOV.U32 R33, RZ, RZ, R20 ;  /* 0x000000ffff217224 */ /* 0x001fe200078e0014 */
        /* <DEDUP_REMOVED lines=8> */
[----:B------:R-:W-:Y:S02]  /*1f00*/  MOV R38, R8 ;  /* 0x0000000800267202 */ /* 0x000fe40000000f00 */
        /* <DEDUP_REMOVED lines=19> */
[----:B------:R-:W-:-:S07]  /*2040*/  MOV R11, R7 ;  /* 0x00000007000b7202 */ /* 0x000fce0000000f00 */
.L_x_77:
[----:B------:R-:W-:Y:S05]  /*2050*/  BSYNC B0 ;  /* 0x0000000000007941 */ /* 0x000fea0003800000 */
.L_x_75:
[----:B------:R-:W0:Y:S01]  /*2060*/  S2R R3, SR_CgaCtaId ;  /* 0x0000000000037919 */ /* 0x000e220000008800 */
[----:B------:R-:W-:Y:S01]  /*2070*/  SHF.R.U32.HI R4, RZ, 0x5, R0 ;  /* 0x00000005ff047819 */ /* 0x000fe20000011600 */
[----:B------:R-:W-:Y:S05]  /*2080*/  WARPSYNC.ALL ;  /* 0x0000000000007948 */ /* 0x000fea0003800000 */
[----:B------:R-:W-:Y:S01]  /*2090*/  MOV R2, 0x400 ;  /* 0x0000040000027802 */ /* 0x000fe20000000f00 */
[----:B------:R-:W-:Y:S01]  /*20a0*/  IMAD.SHL.U32 R4, R4, 0x40, RZ ;  /* 0x0000004004047824 */ /* 0x000fe200078e00ff */
[----:B------:R-:W-:Y:S01]  /*20b0*/  LOP3.LUT R5, R0, 0x1f, RZ, 0xc0, !PT ;  /* 0x0000001f00057812 */ /* 0x000fe200078ec0ff */
[----:B------:R-:W1:Y:S01]  /*20c0*/  S2R R44, SR_CTAID.X ;  /* 0x00000000002c7919 */ /* 0x000e620000002500 */
[----:B------:R-:W-:Y:S01]  /*20d0*/  ULDC UR6, c[0x0][0x218] ;  /* 0x0000860000067ab9 */ /* 0x000fe20000000800 */
[----:B0-----:R-:W-:-:S02]  /*20e0*/  LEA R3, R3, R2, 0x18 ;  /* 0x0000000203037211 */ /* 0x001fc400078ec0ff */
[----:B------:R-:W-:-:S04]  /*20f0*/  LOP3.LUT R2, R4, 0xffffffc0, R5, 0xe2, !PT ;  /* 0xffffffc004027812 */ /* 0x000fc800078ee205 */
[-C--:B------:R-:W-:Y:S02]  /*2100*/  LEA R2, R2, R3.reuse, 0x5 ;  /* 0x0000000302027211 */ /* 0x080fe400078e28ff */
[----:B------:R-:W-:-:S03]  /*2110*/  LEA R3, R0, R3, 0x2 ;  /* 0x0000000300037211 */ /* 0x000fc600078e10ff */
[----:B------:R-:W-:Y:S04]  /*2120*/  STS.128 [R2], R28 ;  /* 0x0000001c02007388 */ /* 0x000fe80000000c00 */
[----:B------:R-:W-:Y:S04]  /*2130*/  STS.128 [R2+0x10], R36 ;  /* 0x0000102402007388 */ /* 0x000fe80000000c00 */
[----:B------:R-:W-:Y:S04]  /*2140*/  STS.128 [R2+0x400], R40 ;  /* 0x0004002802007388 */ /* 0x000fe80000000c00 */
[----:B------:R-:W-:Y:S01]  /*2150*/  STS.128 [R2+0x410], R8 ;  /* 0x0004100802007388 */ /* 0x000fe20000000c00 */
[----:B------:R-:W-:Y:S06]  /*2160*/  BAR.SYNC.DEFER_BLOCKING 0x0 ;  /* 0x0000000000007b1d */ /* 0x000fec0000010000 */
[----:B------:R-:W0:Y:S04]  /*2170*/  LDS R4, [R3] ;  /* 0x0000000003047984 */ /* 0x000e280000000800 */
[----:B------:R-:W2:Y:S04]  /*2180*/  LDS R13, [R3+0x800] ;  /* 0x00080000030d7984 */ /* 0x000ea80000000800 */
[----:B------:R-:W3:Y:S04]  /*2190*/  LDS R5, [R3+0x200] ;  /* 0x0002000003057984 */ /* 0x000ee80000000800 */
[----:B------:R-:W4:Y:S04]  /*21a0*/  LDS R12, [R3+0xa00] ;  /* 0x000a0000030c7984 */ /* 0x000f280000000800 */
[----:B------:R-:W5:Y:S04]  /*21b0*/  LDS R6, [R3+0x400] ;  /* 0x0004000003067984 */ /* 0x000f680000000800 */
[----:B------:R-:W1:Y:S04]  /*21c0*/  LDS R15, [R3+0xc00] ;  /* 0x000c0000030f7984 */ /* 0x000e680000000800 */
[----:B------:R-:W1:Y:S04]  /*21d0*/  LDS R7, [R3+0x600] ;  /* 0x0006000003077984 */ /* 0x000e680000000800 */
[----:B------:R-:W1:Y:S04]  /*21e0*/  LDS R8, [R3+0xe00] ;  /* 0x000e000003087984 */ /* 0x000e680000000800 */
[----:B------:R-:W1:Y:S04]  /*21f0*/  LDS R9, [R3+0x1000] ;  /* 0x0010000003097984 */ /* 0x000e680000000800 */
[----:B------:R-:W1:Y:S04]  /*2200*/  LDS R10, [R3+0x1200] ;  /* 0x00120000030a7984 */ /* 0x000e680000000800 */
[----:B------:R-:W1:Y:S01]  /*2210*/  LDS R11, [R3+0x1400] ;  /* 0x00140000030b7984 */ /* 0x000e620000000800 */
[----:B0-----:R-:W-:-:S03]  /*2220*/  FADD.FTZ R4, RZ, R4 ;  /* 0x00000004ff047221 */ /* 0x001fc60000010000 */
[----:B------:R-:W0:Y:S01]  /*2230*/  LDS R14, [R3+0x1600] ;  /* 0x00160000030e7984 */ /* 0x000e220000000800 */
[----:B--2---:R-:W-:-:S03]  /*2240*/  FADD.FTZ R4, R4, R13 ;  /* 0x0000000d04047221 */ /* 0x004fc60000010000 */
[----:B------:R-:W2:Y:S01]  /*2250*/  LDS R29, [R3+0x1800] ;  /* 0x00180000031d7984 */ /* 0x000ea20000000800 */
[----:B---3--:R-:W-:-:S03]  /*2260*/  FADD.FTZ R5, RZ, R5 ;  /* 0x00000005ff057221 */ /* 0x008fc60000010000 */
[----:B------:R-:W3:Y:S01]  /*2270*/  LDS R28, [R3+0x1a00] ;  /* 0x001a0000031c7984 */ /* 0x000ee20000000800 */
[----:B----4-:R-:W-:-:S03]  /*2280*/  FADD.FTZ R5, R5, R12 ;  /* 0x0000000c05057221 */ /* 0x010fc60000010000 */
[----:B------:R-:W4:Y:S01]  /*2290*/  LDS R31, [R3+0x1c00] ;  /* 0x001c0000031f7984 */ /* 0x000f220000000800 */
[----:B-----5:R-:W-:-:S03]  /*22a0*/  FADD.FTZ R6, RZ, R6 ;  /* 0x00000006ff067221 */ /* 0x020fc60000010000 */
[----:B------:R-:W5:Y:S01]  /*22b0*/  LDS R30, [R3+0x1e00] ;  /* 0x001e0000031e7984 */ /* 0x000f620000000800 */
[----:B-1----:R-:W-:Y:S01]  /*22c0*/  FADD.FTZ R6, R6, R15 ;  /* 0x0000000f06067221 */ /* 0x002fe20000010000 */
        /* <DEDUP_REMOVED lines=8> */
[----:B--2---:R-:W-:-:S03]  /*2350*/  FADD.FTZ R29, R4, R29 ;  /* 0x0000001d041d7221 */ /* 0x004fc60000010000 */
[----:B------:R-:W-:Y:S01]  /*2360*/  STS.128 [R2+0x10], R32 ;  /* 0x0000102002007388 */ /* 0x000fe20000000c00 */
[----:B---3--:R-:W-:-:S03]  /*2370*/  FADD.FTZ R9, R5, R28 ;  /* 0x0000001c05097221 */ /* 0x008fc60000010000 */
[----:B------:R-:W-:Y:S01]  /*2380*/  STS.128 [R2+0x400], R20 ;  /* 0x0004001402007388 */ /* 0x000fe20000000c00 */
[----:B----4-:R-:W-:-:S03]  /*2390*/  FADD.FTZ R31, R6, R31 ;  /* 0x0000001f061f7221 */ /* 0x010fc60000010000 */
[----:B------:R0:W-:Y:S01]  /*23a0*/  STS.128 [R2+0x410], R16 ;  /* 0x0004101002007388 */ /* 0x0001e20000000c00 */
[----:B-----5:R-:W-:Y:S01]  /*23b0*/  FADD.FTZ R7, R7, R30 ;  /* 0x0000001e07077221 */ /* 0x020fe20000010000 */
[----:B------:R-:W-:Y:S01]  /*23c0*/  BAR.SYNC.DEFER_BLOCKING 0x0 ;  /* 0x0000000000007b1d */ /* 0x000fe20000010000 */
[----:B0-----:R-:W-:-:S05]  /*23d0*/  IMAD R19, R44, UR6, RZ ;  /* 0x000000062c137c24 */ /* 0x001fca000f8e02ff */
[----:B------:R-:W-:Y:S01]  /*23e0*/  ULDC.64 UR6, c[0x0][0x2d8] ;  /* 0x0000b60000067ab9 */ /* 0x000fe20000000a00 */
[----:B------:R-:W-:-:S04]  /*23f0*/  IADD3 R2, P0, R19, R0, RZ ;  /* 0x0000000013027210 */ /* 0x000fc80007f1e0ff */
[----:B------:R-:W-:Y:S02]  /*2400*/  IADD3.X R5, RZ, RZ, RZ, P0, !PT ;  /* 0x000000ffff057210 */ /* 0x000fe400007fe4ff */
[C---:B------:R-:W-:Y:S01]  /*2410*/  SHF.L.U32 R4, R2.reuse, 0x2, RZ ;  /* 0x0000000202047819 */ /* 0x040fe200000006ff */
[----:B------:R-:W0:Y:S01]  /*2420*/  LDS R36, [R3] ;  /* 0x0000000003247984 */ /* 0x000e220000000800 */
[----:B------:R-:W-:Y:S02]  /*2430*/  SHF.L.U64.HI R5, R2, 0x2, R5 ;  /* 0x0000000202057819 */ /* 0x000fe40000010205 */
[----:B------:R-:W-:Y:S01]  /*2440*/  IADD3 R2, P0, R4, UR6, RZ ;  /* 0x0000000604027c10 */ /* 0x000fe2000ff1e0ff */
        /* <DEDUP_REMOVED lines=18> */
[----:B----4-:R-:W-:-:S03]  /*2570*/  FADD.FTZ R37, R37, R40 ;  /* 0x0000002825257221 */ /* 0x010fc60000010000 */
[----:B------:R4:W3:Y:S01]  /*2580*/  LDS R0, [R3+0x1e00] ;  /* 0x001e000003007984 */ /* 0x0008e20000000800 */
[----:B-----5:R-:W-:Y:S01]  /*2590*/  FADD.FTZ R16, RZ, R16 ;  /* 0x00000010ff107221 */ /* 0x020fe20000010000 */
[----:B------:R-:W-:Y:S01]  /*25a0*/  FADD.FTZ R25, R36, R25 ;  /* 0x0000001924197221 */ /* 0x000fe20000010000 */
[----:B----4-:R-:W-:Y:S01]  /*25b0*/  IADD3.X R3, R5, UR7, RZ, P0, !PT ;  /* 0x0000000705037c10 */ /* 0x010fe200087fe4ff */
[----:B------:R-:W-:Y:S01]  /*25c0*/  ULDC.64 UR6, c[0x0][0x2d0] ;  /* 0x0000b40000067ab9 */ /* 0x000fe20000000a00 */
[----:B------:R-:W-:Y:S01]  /*25d0*/  FADD.FTZ R21, R38, R21 ;  /* 0x0000001526157221 */ /* 0x000fe20000010000 */
[----:B------:R-:W-:Y:S01]  /*25e0*/  IADD3 R4, P0, R4, UR6, RZ ;  /* 0x0000000604047c10 */ /* 0x000fe2000ff1e0ff */
[----:B------:R-:W-:-:S03]  /*25f0*/  FADD.FTZ R24, R37, R24 ;  /* 0x0000001825187221 */ /* 0x000fc60000010000 */
[----:B------:R-:W-:Y:S01]  /*2600*/  IADD3.X R5, R5, UR7, RZ, P0, !PT ;  /* 0x0000000705057c10 */ /* 0x000fe200087fe4ff */
[----:B------:R-:W-:Y:S01]  /*2610*/  FADD.FTZ R16, R16, R17 ;  /* 0x0000001110107221 */ /* 0x000fe20000010000 */
[----:B------:R-:W-:Y:S01]  /*2620*/  FADD.FTZ R25, R25, R20 ;  /* 0x0000001419197221 */ /* 0x000fe20000010000 */
[----:B0-----:R-:W-:-:S04]  /*2630*/  FADD.FTZ R18, R21, R18 ;  /* 0x0000001215127221 */ /* 0x001fc80000010000 */
[----:B------:R-:W-:Y:S01]  /*2640*/  STG.E desc[UR4][R2.64], R25 ;  /* 0x0000001902007986 */ /* 0x000fe2000c101904 */
[----:B-1----:R-:W-:-:S03]  /*2650*/  FADD.FTZ R19, R24, R19 ;  /* 0x0000001318137221 */ /* 0x002fc60000010000 */
[----:B------:R-:W-:Y:S01]  /*2660*/  STG.E desc[UR4][R4.64], R29 ;  /* 0x0000001d04007986 */ /* 0x000fe2000c101904 */
[----:B--2---:R-:W-:-:S03]  /*2670*/  FADD.FTZ R13, R16, R13 ;  /* 0x0000000d100d7221 */ /* 0x004fc60000010000 */
[----:B------:R-:W-:Y:S01]  /*2680*/  STG.E desc[UR4][R2.64+0x200], R19 ;  /* 0x0002001302007986 */ /* 0x000fe2000c101904 */
[----:B---3--:R-:W-:-:S03]  /*2690*/  FADD.FTZ R23, R18, R23 ;  /* 0x0000001712177221 */ /* 0x008fc60000010000 */
[----:B------:R-:W-:Y:S01]  /*26a0*/  STG.E desc[UR4][R4.64+0x200], R9 ;  /* 0x0002000904007986 */ /* 0x000fe2000c101904 */
[----:B------:R-:W-:-:S03]  /*26b0*/  FADD.FTZ R13, R13, R0 ;  /* 0x000000000d0d7221 */ /* 0x000fc60000010000 */
[----:B------:R-:W-:Y:S04]  /*26c0*/  STG.E desc[UR4][R2.64+0x400], R23 ;  /* 0x0004001702007986 */ /* 0x000fe8000c101904 */
[----:B------:R-:W-:Y:S04]  /*26d0*/  STG.E desc[UR4][R4.64+0x400], R31 ;  /* 0x0004001f04007986 */ /* 0x000fe8000c101904 */
[----:B------:R-:W-:Y:S04]  /*26e0*/  STG.E desc[UR4][R2.64+0x600], R13 ;  /* 0x0006000d02007986 */ /* 0x000fe8000c101904 */
[----:B------:R-:W-:Y:S01]  /*26f0*/  STG.E desc[UR4][R4.64+0x600], R7 ;  /* 0x0006000704007986 */ /* 0x000fe2000c101904 */
[----:B------:R-:W-:Y:S05]  /*2700*/  EXIT ;  /* 0x000000000000794d */ /* 0x000fea0003800000 */
.L_x_79:
[----:B------:R-:W-:Y:S01]  /*2710*/  HFMA2.MMA R114, -RZ, RZ, 0, 5.9604644775390625e-08 ;  /* 0x00000001ff727435 */ /* 0x000fe200000001ff */
[----:B------:R-:W-:Y:S01]  /*2720*/  BSSY B2, `(.L_x_81) ;  /* 0x0000007000027945 */ /* 0x000fe20003800000 */
[----:B------:R-:W-:Y:S01]  /*2730*/  IMAD.MOV.U32 R115, RZ, RZ, R42 ;  /* 0x000000ffff737224 */ /* 0x000fe200078e002a */
[----:B------:R-:W-:Y:S02]  /*2740*/  MOV R117, 0x1f ;  /* 0x0000001f00757802 */ /* 0x000fe40000000f00 */
[----:B------:R-:W-:-:S07]  /*2750*/  MOV R110, 0xffffffff ;  /* 0xffffffff006e7802 */ /* 0x000fce0000000f00 */
[----:B-----5:R-:W-:Y:S05]  /*2760*/  WARPSYNC.COLLECTIVE R110, `(.L_x_82) ;  /* 0x000000006e087348 */ /* 0x020fea0003c00000 */
[----:B------:R0:W1:Y:S02]  /*2770*/  SHFL.BFLY P1, R112, R115, R114, R117 ;  /* 0x0c00007273707389 */ /* 0x0000640000020075 */
[----:B01---5:R-:W-:Y:S01]  /*2780*/  ENDCOLLECTIVE ;  /* 0x000000000000791b */ /* 0x023fe20003800000 */
.L_x_82:
[----:B------:R-:W-:Y:S05]  /*2790*/  BSYNC B2 ;  /* 0x0000000000027941 */ /* 0x000fea0003800000 */
.L_x_81:
[----:B------:R-:W-:Y:S01]  /*27a0*/  HFMA2.MMA R114, -RZ, RZ, 0, 5.9604644775390625e-08 ;  /* 0x00000001ff727435 */ /* 0x000fe200000001ff */
[----:B------:R-:W-:Y:S01]  /*27b0*/  IMAD.MOV.U32 R115, RZ, RZ, R50 ;  /* 0x000000ffff737224 */ /* 0x000fe200078e0032 */
[----:B------:R-:W-:Y:S02]  /*27c0*/  MOV R117, 0x1f ;  /* 0x0000001f00757802 */ /* 0x000fe40000000f00 */
[----:B------:R-:W-:Y:S02]  /*27d0*/  MOV R110, 0xffffffff ;  /* 0xffffffff006e7802 */ /* 0x000fe40000000f00 */
[----:B------:R-:W-:-:S07]  /*27e0*/  MOV R107, R112 ;  /* 0x00000070006b7202 */ /* 0x000fce0000000f00 */
[----:B------:R-:W-:Y:S05]  /*27f0*/  WARPSYNC.COLLECTIVE R110, `(.L_x_83) ;  /* 0x000000006e087348 */ /* 0x000fea0003c00000 */
[----:B------:R0:W1:Y:S02]  /*2800*/  SHFL.BFLY P1, R112, R115, R114, R117 ;  /* 0x0c00007273707389 */ /* 0x0000640000020075 */
[----:B01----:R-:W-:Y:S01]  /*2810*/  ENDCOLLECTIVE ;  /* 0x000000000000791b */ /* 0x003fe20003800000 */
.L_x_83:
[----:B------:R-:W-:Y:S01]  /*2820*/  FADD.FTZ R107, R42, R107 ;  /* 0x0000006b2a6b7221 */ /* 0x000fe20000010000 */
[----:B------:R-:W-:-:S03]  /*2830*/  HFMA2.MMA R114, -RZ, RZ, 0, 1.1920928955078125e-07 ;  /* 0x00000002ff727435 */ /* 0x000fc600000001ff */
[----:B------:R-:W-:Y:S01]  /*2840*/  IMAD.MOV.U32 R115, RZ, RZ, R107 ;  /* 0x000000ffff737224 */ /* 0x000fe200078e006b */
[----:B------:R-:W-:-:S07]  /*2850*/  MOV R109, R112 ;  /* 0x00000070006d7202 */ /* 0x000fce0000000f00 */
[----:B------:R-:W-:Y:S05]  /*2860*/  WARPSYNC.COLLECTIVE R110, `(.L_x_84) ;  /* 0x000000006e087348 */ /* 0x000fea0003c00000 */
[----:B------:R0:W1:Y:S02]  /*2870*/  SHFL.BFLY P1, R112, R115, R114, R117 ;  /* 0x0c00007273707389 */ /* 0x0000640000020075 */
[----:B01----:R-:W-:Y:S01]  /*2880*/  ENDCOLLECTIVE ;  /* 0x000000000000791b */ /* 0x003fe20003800000 */
.L_x_84:
[----:B------:R-:W-:-:S05]  /*2890*/  FADD.FTZ R109, R50, R109 ;  /* 0x0000006d326d7221 */ /* 0x000fca0000010000 */
[----:B------:R-:W-:Y:S02]  /*28a0*/  MOV R115, R109 ;  /* 0x0000006d00737202 */ /* 0x000fe40000000f00 */
[----:B------:R-:W-:-:S07]  /*28b0*/  MOV R106, R112 ;  /* 0x00000070006a7202 */ /* 0x000fce0000000f00 */
[----:B------:R-:W-:Y:S05]  /*28c0*/  WARPSYNC.COLLECTIVE R110, `(.L_x_85) ;  /* 0x000000006e087348 */ /* 0x000fea0003c00000 */
[----:B------:R0:W1:Y:S02]  /*28d0*/  SHFL.BFLY P1, R112, R115, R114, R117 ;  /* 0x0c00007273707389 */ /* 0x0000640000020075 */
[----:B01----:R-:W-:Y:S01]  /*28e0*/  ENDCOLLECTIVE ;  /* 0x000000000000791b */ /* 0x003fe20003800000 */
.L_x_85:
[----:B------:R-:W-:Y:S01]  /*28f0*/  FADD.FTZ R106, R107, R106 ;  /* 0x0000006a6b6a7221 */ /* 0x000fe20000010000 */
[----:B------:R-:W-:-:S03]  /*2900*/  HFMA2.MMA R114, -RZ, RZ, 0, 2.384185791015625e-07 ;  /* 0x00000004ff727435 */ /* 0x000fc600000001ff */
[----:B------:R-:W-:Y:S01]  /*2910*/  IMAD.MOV.U32 R115, RZ, RZ, R106 ;  /* 0x000000ffff737224 */ /* 0x000fe200078e006a */
[----:B------:R-:W-:-:S07]  /*2920*/  MOV R108, R112 ;  /* 0x00000070006c7202 */ /* 0x000fce0000000f00 */
[----:B------:R-:W-:Y:S05]  /*2930*/  WARPSYNC.COLLECTIVE R110, `(.L_x_86) ;  /* 0x000000006e087348 */ /* 0x000fea0003c00000 */
[----:B------:R0:W1:Y:S02]  /*2940*/  SHFL.BFLY P1, R112, R115, R114, R117 ;  /* 0x0c00007273707389 */ /* 0x0000640000020075 */
[----:B01----:R-:W-:Y:S01]  /*2950*/  ENDCOLLECTIVE ;  /* 0x000000000000791b */ /* 0x003fe20003800000 */
.L_x_86:
[----:B------:R-:W-:-:S05]  /*2960*/  FADD.FTZ R108, R109, R108 ;  /* 0x0000006c6d6c7221 */ /* 0x000fca0000010000 */
[----:B------:R-:W-:Y:S02]  /*2970*/  MOV R115, R108 ;  /* 0x0000006c00737202 */ /* 0x000fe40000000f00 */
[----:B------:R-:W-:-:S07]  /*2980*/  MOV R111, R112 ;  /* 0x00000070006f7202 */ /* 0x000fce0000000f00 */
[----:B------:R-:W-:Y:S05]  /*2990*/  WARPSYNC.COLLECTIVE R110, `(.L_x_87) ;  /* 0x000000006e087348 */ /* 0x000fea0003c00000 */
[----:B------:R0:W1:Y:S02]  /*29a0*/  SHFL.BFLY P1, R112, R115, R114, R117 ;  /* 0x0c00007273707389 */ /* 0x0000640000020075 */
[----:B01----:R-:W-:Y:S01]  /*29b0*/  ENDCOLLECTIVE ;  /* 0x000000000000791b */ /* 0x003fe20003800000 */
.L_x_87:
[----:B------:R-:W-:Y:S01]  /*29c0*/  FADD.FTZ R111, R106, R111 ;  /* 0x0000006f6a6f7221 */ /* 0x000fe20000010000 */
[----:B------:R-:W-:-:S03]  /*29d0*/  HFMA2.MMA R114, -RZ, RZ, 0, 4.76837158203125e-07 ;  /* 0x00000008ff727435 */ /* 0x000fc600000001ff */
[----:B------:R-:W-:Y:S01]  /*29e0*/  IMAD.MOV.U32 R115, RZ, RZ, R111 ;  /* 0x000000ffff737224 */ /* 0x000fe200078e006f */
[----:B------:R-:W-:-:S07]  /*29f0*/  MOV R113, R112 ;  /* 0x0000007000717202 */ /* 0x000fce0000000f00 */
[----:B------:R-:W-:Y:S05]  /*2a00*/  WARPSYNC.COLLECTIVE R110, `(.L_x_88) ;  /* 0x000000006e087348 */ /* 0x000fea0003c00000 */
[----:B------:R0:W1:Y:S02]  /*2a10*/  SHFL.BFLY P1, R112, R115, R114, R117 ;  /* 0x0c00007273707389 */ /* 0x0000640000020075 */
[----:B01----:R-:W-:Y:S01]  /*2a20*/  ENDCOLLECTIVE ;  /* 0x000000000000791b */ /* 0x003fe20003800000 */
.L_x_88:
[----:B------:R-:W-:-:S05]  /*2a30*/  FADD.FTZ R113, R108, R113 ;  /* 0x000000716c717221 */ /* 0x000fca0000010000 */
[----:B------:R-:W-:Y:S02]  /*2a40*/  MOV R115, R113 ;  /* 0x0000007100737202 */ /* 0x000fe40000000f00 */
[----:B------:R-:W-:-:S07]  /*2a50*/  MOV R42, R112 ;  /* 0x00000070002a7202 */ /* 0x000fce0000000f00 */
[----:B------:R-:W-:Y:S05]  /*2a60*/  WARPSYNC.COLLECTIVE R110, `(.L_x_89) ;  /* 0x000000006e087348 */ /* 0x000fea0003c00000 */
[----:B------:R0:W1:Y:S02]  /*2a70*/  SHFL.BFLY P1, R112, R115, R114, R117 ;  /* 0x0c00007273707389 */ /* 0x0000640000020075 */
[----:B01----:R-:W-:Y:S01]  /*2a80*/  ENDCOLLECTIVE ;  /* 0x000000000000791b */ /* 0x003fe20003800000 */
.L_x_89:
[----:B------:R-:W-:Y:S01]  /*2a90*/  FADD.FTZ R42, R111, R42 ;  /* 0x0000002a6f2a7221 */ /* 0x000fe20000010000 */
[----:B------:R-:W-:-:S03]  /*2aa0*/  HFMA2.MMA R114, -RZ, RZ, 0, 9.5367431640625e-07 ;  /* 0x00000010ff727435 */ /* 0x000fc600000001ff */
[----:B------:R-:W-:Y:S01]  /*2ab0*/  IMAD.MOV.U32 R115, RZ, RZ, R42 ;  /* 0x000000ffff737224 */ /* 0x000fe200078e002a */
[----:B------:R-:W-:-:S07]  /*2ac0*/  MOV R50, R112 ;  /* 0x0000007000327202 */ /* 0x000fce0000000f00 */
[----:B------:R-:W-:Y:S05]  /*2ad0*/  WARPSYNC.COLLECTIVE R110, `(.L_x_90) ;  /* 0x000000006e087348 */ /* 0x000fea0003c00000 */
[----:B------:R0:W1:Y:S02]  /*2ae0*/  SHFL.BFLY P1, R112, R115, R114, R117 ;  /* 0x0c00007273707389 */ /* 0x0000640000020075 */
[----:B01----:R-:W-:Y:S01]  /*2af0*/  ENDCOLLECTIVE ;  /* 0x000000000000791b */ /* 0x003fe20003800000 */
.L_x_90:
[----:B------:R-:W-:-:S05]  /*2b00*/  FADD.FTZ R50, R113, R50 ;  /* 0x0000003271327221 */ /* 0x000fca0000010000 */
[----:B------:R-:W-:Y:S02]  /*2b10*/  MOV R115, R50 ;  /* 0x0000003200737202 */ /* 0x000fe40000000f00 */
[----:B------:R-:W-:-:S07]  /*2b20*/  MOV R107, R112 ;  /* 0x00000070006b7202 */ /* 0x000fce0000000f00 */
[----:B------:R-:W-:Y:S05]  /*2b30*/  WARPSYNC.COLLECTIVE R110, `(.L_x_91) ;  /* 0x000000006e087348 */ /* 0x000fea0003c00000 */
[----:B------:R0:W1:Y:S02]  /*2b40*/  SHFL.BFLY P1, R112, R115, R114, R117 ;  /* 0x0c00007273707389 */ /* 0x0000640000020075 */
[----:B01----:R-:W-:Y:S01]  /*2b50*/  ENDCOLLECTIVE ;  /* 0x000000000000791b */ /* 0x003fe20003800000 */
.L_x_91:
[----:B------:R-:W-:Y:S01]  /*2b60*/  MOV R109, R112 ;  /* 0x00000070006d7202 */ /* 0x000fe20000000f00 */
[----:B------:R-:W-:Y:S06]  /*2b70*/  BRA `(.L_x_92) ;  /* 0xffffffe400c07947 */ /* 0x000fec000383ffff */
.L_x_93:
        /* <DEDUP_REMOVED lines=16> */
.L_x_3145:


//--------------------- .text._ZN10layer_norm31ln_parallel_residual_bwd_kernelINS_13Kernel_traitsI13__nv_bfloat16S2_S2_S2_fjLj512ELj1ELj4ELj1ELj16ENS_18Kernel_traits_baseILj512ES2_S2_S2_S2_fjLj128EEEEELb1ELb0ELb0EEEvNS_9BwdParamsE --------------------------
	.section	.text._ZN10layer_norm31ln_parallel_residual_bwd_kernelINS_13Kernel_traitsI13__nv_bfloat16S2_S2_S2_fjLj512ELj1ELj4ELj1ELj16ENS_18Kernel_traits_baseILj512ES2_S2_S2_S2_fjLj128EEEEELb1ELb0ELb0EEEvNS_9BwdParamsE,"ax",@progbits
	.align	128
        .global         _ZN10layer_norm31ln_parallel_residual_bwd_kernelINS_13Kernel_traitsI13__nv_bfloat16S2_S2_S2_fjLj512ELj1ELj4ELj1ELj16ENS_18Kernel_traits_baseILj512ES2_S2_S2_S2_fjLj128EEEEELb1ELb0ELb0EEEvNS_9BwdParamsE
        .type           _ZN10layer_norm31ln_parallel_residual_bwd_kernelINS_13Kernel_traitsI13__nv_bfloat16S2_S2_S2_fjLj512ELj1ELj4ELj1ELj16ENS_18Kernel_traits_baseILj512ES2_S2_S2_S2_fjLj128EEEEELb1ELb0ELb0EEEvNS_9BwdParamsE,@function
        .size           _ZN10layer_norm31ln_parallel_residual_bwd_kernelINS_13Kernel_traitsI13__nv_bfloat16S2_S2_S2_fjLj512ELj1ELj4ELj1ELj16ENS_18Kernel_traits_baseILj512ES2_S2_S2_S2_fjLj128EEEEELb1ELb0ELb0EEEvNS_9BwdParamsE,(.L_x_3146 - _ZN10layer_norm31ln_parallel_residual_bwd_kernelINS_13Kernel_traitsI13__nv_bfloat16S2_S2_S2_fjLj512ELj1ELj4ELj1ELj16ENS_18Kernel_traits_baseILj512ES2_S2_S2_S2_fjLj128EEEEELb1ELb0ELb0EEEvNS_9BwdParamsE)
        .other          _ZN10layer_norm31ln_parallel_residual_bwd_kernelINS_13Kernel_traitsI13__nv_bfloat16S2_S2_S2_fjLj512ELj1ELj4ELj1ELj16ENS_18Kernel_traits_baseILj512ES2_S2_S2_S2_fjLj128EEEEELb1ELb0ELb0EEEvNS_9BwdParamsE,@"STO_CUDA_ENTRY STV_DEFAULT"
_ZN10layer_norm31ln_parallel_residual_bwd_kernelINS_13Kernel_traitsI13__nv_bfloat16S2_S2_S2_fjLj512ELj1ELj4ELj1ELj16ENS_18Kernel_traits_baseILj512ES2_S2_S2_S2_fjLj128EEEEELb1ELb0ELb0EEEvNS_9BwdParamsE:
.text._ZN10layer_norm31ln_parallel_residual_bwd_kernelINS_13Kernel_traitsI13__nv_bfloat16S2_S2_S2_fjLj512ELj1ELj4ELj1ELj16ENS_18Kernel_traits_baseILj512ES2_S2_S2_S2_fjLj128EEEEELb1ELb0ELb0EEEvNS_9BwdParamsE:
        /* <DEDUP_REMOVED lines=9> */
[----:B------:R-:W-:Y:S01]  /*0090*/  ULDC UR14, c[0x0][0x290] ;  /* 0x0000a400000e7ab9 */ /* 0x000fe20000000800 */
[----:B------:R-:W-:Y:S01]  /*00a0*/  ULDC.64 UR8, c[0x0][0x2c8] ;  /* 0x0000b20000087ab9 */ /* 0x000fe20000000a00 */
[----:B------:R-:W-:Y:S01]  /*00b0*/  ULDC.64 UR12, c[0x0][0x300] ;  /* 0x0000c000000c7ab9 */ /* 0x000fe20000000a00 */
[----:B------:R-:W-:Y:S01]  /*00c0*/  LEA.HI R0, R0, R103, RZ, 0x3 ;  /* 0x0000006700007211 */ /* 0x000fe200078f18ff */
[----:B------:R-:W-:Y:S01]  /*00d0*/  ULDC.64 UR10, c[0x0][0x238] ;  /* 0x00008e00000a7ab9 */ /* 0x000fe20000000a00 */
[----:B------:R-:W-:Y:S01]  /*00e0*/  ULDC.64 UR16, c[0x0][0x308] ;  /* 0x0000c20000107ab9 */ /* 0x000fe20000000a00 */
[----:B0-----:R-:W-:-:S02]  /*00f0*/  LOP3.LUT R3, R104, 0x1f, RZ, 0xc, !PT ;  /* 0x0000001f68037812 */ /* 0x001fc400078e0cff */
[----:B------:R-:W-:Y:S02]  /*0100*/  LOP3.LUT R102, R104, 0x1f, RZ, 0xc0, !PT ;  /* 0x0000001f68667812 */ /* 0x000fe400078ec0ff */
[----:B------:R-:W-:-:S03]  /*0110*/  LEA.HI.SX32 R0, R0, R3, 0x1d ;  /* 0x0000000300007211 */ /* 0x000fc600078feaff */
[----:B------:R-:W-:Y:S01]  /*0120*/  IMAD.MOV.U32 R11, RZ, RZ, R102 ;  /* 0x000000ffff0b7224 */ /* 0x000fe200078e0066 */
[C---:B------:R-:W-:Y:S02]  /*0130*/  LOP3.LUT P3, RZ, R0.reuse, 0xffffffe0, RZ, 0xc0, !PT ;  /* 0xffffffe000ff7812 */ /* 0x040fe4000786c0ff */
[----:B------:R-:W-:-:S11]  /*0140*/  ISETP.GE.U32.AND P4, PT, R0, 0x40, PT ;  /* 0x000000400000780c */ /* 0x000fd60003f86070 */
[----:B------:R-:W0:Y:S08]  /*0150*/  @P3 LDC.64 R2, c[0x0][0x260] ;  /* 0x00009800ff023b82 */ /* 0x000e300000000a00 */
[----:B------:R-:W1:Y:S08]  /*0160*/  @P3 LDC.64 R4, c[0x0][0x268] ;  /* 0x00009a00ff043b82 */ /* 0x000e700000000a00 */
[----:B------:R-:W2:Y:S01]  /*0170*/  @P4 LDC.64 R6, c[0x0][0x260] ;  /* 0x00009800ff064b82 */ /* 0x000ea20000000a00 */
[----:B0-----:R-:W-:-:S07]  /*0180*/  @P3 IMAD.WIDE.U32 R2, R11, 0x10, R2 ;  /* 0x000000100b023825 */ /* 0x001fce00078e0002 */
[----:B------:R-:W0:Y:S01]  /*0190*/  @P4 LDC.64 R8, c[0x0][0x268] ;  /* 0x00009a00ff084b82 */ /* 0x000e220000000a00 */
[----:B------:R-:W5:Y:S01]  /*01a0*/  @P3 LDG.E.128 R72, desc[UR4][R2.64] ;  /* 0x0000000402483981 */ /* 0x000f62000c1e1d00 */
[C---:B-1----:R-:W-:Y:S01]  /*01b0*/  @P3 IMAD.WIDE.U32 R4, R11.reuse, 0x10, R4 ;  /* 0x000000100b043825 */ /* 0x042fe200078e0004 */
[----:B------:R-:W-:Y:S02]  /*01c0*/  @P3 LOP3.LUT R11, R11, 0x20, RZ, 0xfc, !PT ;  /* 0x000000200b0b3812 */ /* 0x000fe400078efcff */
[----:B------:R-:W-:Y:S01]  /*01d0*/  SHF.R.U32.HI R104, RZ, 0x5, R104 ;  /* 0x00000005ff687819 */ /* 0x000fe20000011668 */
[----:B------:R-:W-:Y:S01]  /*01e0*/  BSSY B0, `(.L_x_94) ;  /* 0x00002cd000007945 */ /* 0x000fe20003800000 */
[----:B------:R-:W5:Y:S01]  /*01f0*/  @P3 LDG.E.128 R76, desc[UR4][R4.64] ;  /* 0x00000004044c3981 */ /* 0x000f62000c1e1d00 */
[----:B--2---:R-:W-:Y:S01]  /*0200*/  @P4 IMAD.WIDE.U32 R6, R11, 0x10, R6 ;  /* 0x000000100b064825 */ /* 0x004fe200078e0006 */
[----:B------:R-:W-:Y:S02]  /*0210*/  CS2R R64, SRZ ;  /* 0x0000000000407805 */ /* 0x000fe4000001ff00 */
[----:B------:R-:W-:-:S02]  /*0220*/  CS2R R66, SRZ ;  /* 0x0000000000427805 */ /* 0x000fc4000001ff00 */
[----:B------:R-:W-:Y:S02]  /*0230*/  CS2R R60, SRZ ;  /* 0x00000000003c7805 */ /* 0x000fe4000001ff00 */
[----:B------:R-:W-:Y:S01]  /*0240*/  CS2R R62, SRZ ;  /* 0x00000000003e7805 */ /* 0x000fe2000001ff00 */
[----:B------:R-:W5:Y:S01]  /*0250*/  @P4 LDG.E.128 R80, desc[UR4][R6.64] ;  /* 0x0000000406504981 */ /* 0x000f62000c1e1d00 */
[----:B0-----:R-:W-:Y:S02]  /*0260*/  @P4 IMAD.WIDE.U32 R8, R11, 0x10, R8 ;  /* 0x000000100b084825 */ /* 0x001fe400078e0008 */
[----:B------:R-:W0:Y:S01]  /*0270*/  S2R R11, SR_CTAID.X ;  /* 0x00000000000b7919 */ /* 0x000e220000002500 */
[----:B------:R-:W-:Y:S02]  /*0280*/  CS2R R56, SRZ ;  /* 0x0000000000387805 */ /* 0x000fe4000001ff00 */
[----:B------:R-:W-:Y:S02]  /*0290*/  CS2R R58, SRZ ;  /* 0x00000000003a7805 */ /* 0x000fe4000001ff00 */
[----:B------:R-:W-:Y:S01]  /*02a0*/  CS2R R52, SRZ ;  /* 0x0000000000347805 */ /* 0x000fe2000001ff00 */
[----:B------:R1:W5:Y:S01]  /*02b0*/  @P4 LDG.E.128 R68, desc[UR4][R8.64] ;  /* 0x0000000408444981 */ /* 0x000362000c1e1d00 */
        /* <DEDUP_REMOVED lines=9> */
[----:B0-----:R-:W-:-:S04]  /*0350*/  LEA R104, R11, R104, 0x2 ;  /* 0x000000680b687211 */ /* 0x001fc800078e10ff */
[----:B------:R-:W-:Y:S01]  /*0360*/  ISETP.GE.AND P0, PT, R104, UR6, PT ;  /* 0x0000000668007c0c */ /* 0x000fe2000bf06270 */
[----:B------:R-:W-:Y:S01]  /*0370*/  ULDC.64 UR6, c[0x0][0x240] ;  /* 0x0000900000067ab9 */ /* 0x000fe20000000a00 */
        /* <DEDUP_REMOVED lines=15> */
[----:B------:R-:W-:Y:S01]  /*0470*/  CS2R R6, SRZ ;  /* 0x0000000000067805 */ /* 0x000fe2000001ff00 */
[----:B------:R-:W-:Y:S06]  /*0480*/  @P0 BRA `(.L_x_95) ;  /* 0x0000002800880947 */ /* 0x000fec0003800000 */
[----:B------:R-:W0:Y:S01]  /*0490*/  LDC.U8 R172, c[0x0][0x2a0] ;  /* 0x0000a800ffac7b82 */ /* 0x000e220000000000 */
[----:B-----5:R-:W-:Y:S01]  /*04a0*/  @P3 PRMT R122, R76, 0x7632, R122 ;  /* 0x000076324c7a3816 */ /* 0x020fe2000000007a */
[----:B------:R-:W-:Y:S01]  /*04b0*/  IMAD.U32 R105, R72, 0x10000, RZ ;  /* 0x0001000048697824 */ /* 0x000fe200078e00ff */
[----:B------:R-:W-:Y:S01]  /*04c0*/  @P3 PRMT R124, R77, 0x7632, R124 ;  /* 0x000076324d7c3816 */ /* 0x000fe2000000007c */
        /* <DEDUP_REMOVED lines=14> */
[----:B------:R-:W-:Y:S01]  /*05b0*/  IMAD.MOV.U32 R65, RZ, RZ, RZ ;  /* 0x000000ffff417224 */ /* 0x000fe200078e00ff */
        /* <DEDUP_REMOVED lines=31> */
.L_x_105:
[----:B0-----:R-:W0:Y:S08]  /*07b0*/  LDC.64 R84, c[0x0][0x250] ;  /* 0x00009400ff547b82 */ /* 0x001e300000000a00 */
        /* <DEDUP_REMOVED lines=11> */
[----:B------:R-:W-:Y:S01]  /*0870*/  HFMA2.MMA R171, -RZ, RZ, 0, 0 ;  /* 0x00000000ffab7435 */ /* 0x000fe200000001ff */
[----:B------:R-:W-:-:S03]  /*0880*/  IMAD.MOV.U32 R173, RZ, RZ, RZ ;  /* 0x000000ffffad7224 */ /* 0x000fc600078e00ff */
[----:B------:R-:W-:Y:S01]  /*0890*/  IMAD.MOV.U32 R175, RZ, RZ, R137 ;  /* 0x000000ffffaf7224 */ /* 0x000fe200078e0089 */
[----:B0-----:R-:W-:Y:S06]  /*08a0*/  @!P3 BRA `(.L_x_97) ;  /* 0x000000080040b947 */ /* 0x001fec0003800000 */
[----:B------:R-:W0:Y:S01]  /*08b0*/  LDC.64 R92, c[0x0][0x2c0] ;  /* 0x0000b000ff5c7b82 */ /* 0x000e220000000a00 */
[----:B------:R-:W-:-:S04]  /*08c0*/  LEA R84, P0, R137, UR10, 0x4 ;  /* 0x0000000a89547c11 */ /* 0x000fc8000f8020ff */
[----:B------:R-:W-:-:S03]  /*08d0*/  LEA.HI.X R85, R137, UR11, RZ, 0x4, P0 ;  /* 0x0000000b89557c11 */ /* 0x000fc600080f24ff */
[----:B------:R-:W1:Y:S03]  /*08e0*/  LDC.64 R88, c[0x0][0x2b8] ;  /* 0x0000ae00ff587b82 */ /* 0x000e660000000a00 */
[----:B------:R-:W2:Y:S01]  /*08f0*/  LDG.E.128 R84, desc[UR4][R84.64] ;  /* 0x0000000454547981 */ /* 0x000ea2000c1e1d00 */
[----:B------:R-:W-:Y:S01]  /*0900*/  ISETP.NE.U32.AND P0, PT, RZ, UR12, PT ;  /* 0x0000000cff007c0c */ /* 0x000fe2000bf05070 */
[----:B0-----:R-:W-:-:S06]  /*0910*/  IMAD.WIDE.U32 R92, R137, 0x10, R92 ;  /* 0x00000010895c7825 */ /* 0x001fcc00078e005c */
[----:B------:R-:W3:Y:S01]  /*0920*/  LDG.E.128 R92, desc[UR4][R92.64] ;  /* 0x000000045c5c7981 */ /* 0x000ee2000c1e1d00 */
[----:B-1----:R-:W-:Y:S01]  /*0930*/  IMAD.WIDE.U32 R88, R137, 0x10, R88 ;  /* 0x0000001089587825 */ /* 0x002fe200078e0058 */
[----:B------:R-:W-:-:S05]  /*0940*/  ISETP.NE.AND.EX P0, PT, RZ, UR13, PT, P0 ;  /* 0x0000000dff007c0c */ /* 0x000fca000bf05300 */
[----:B------:R-:W4:Y:S08]  /*0950*/  LDG.E.128 R88, desc[UR4][R88.64] ;  /* 0x0000000458587981 */ /* 0x000f30000c1e1d00 */
[----:B------:R-:W0:Y:S01]  /*0960*/  @P0 LDC.64 R160, c[0x0][0x248] ;  /* 0x00009200ffa00b82 */ /* 0x000e220000000a00 */
[C---:B------:R-:W-:Y:S02]  /*0970*/  SHF.L.U32 R3, R137.reuse, 0x3, RZ ;  /* 0x0000000389037819 */ /* 0x040fe400000006ff */
[----:B------:R-:W-:-:S02]  /*0980*/  SHF.L.U64.HI R0, R137, 0x3, RZ ;  /* 0x0000000389007819 */ /* 0x000fc400000102ff */
[----:B0-----:R-:W-:-:S05]  /*0990*/  @P0 IADD3 R160, P5, R3, R160, RZ ;  /* 0x000000a003a00210 */ /* 0x001fca0007fbe0ff */
[----:B------:R-:W-:Y:S01]  /*09a0*/  @P0 IMAD.X R161, R0, 0x1, R161, P5 ;  /* 0x0000000100a10824 */ /* 0x000fe200028e06a1 */
[----:B------:R-:W-:-:S04]  /*09b0*/  IADD3 R2, P5, R3, UR6, RZ ;  /* 0x0000000603027c10 */ /* 0x000fc8000ffbe0ff */
[----:B------:R-:W-:Y:S01]  /*09c0*/  IADD3.X R3, R0, UR7, RZ, P5, !PT ;  /* 0x0000000700037c10 */ /* 0x000fe2000affe4ff */
[----:B------:R0:W5:Y:S05]  /*09d0*/  @P0 LDG.E.64 R96, desc[UR4][R160.64] ;  /* 0x00000004a0600981 */ /* 0x00016a000c1e1b00 */
[----:B------:R-:W5:Y:S01]  /*09e0*/  LDG.E.64 R2, desc[UR4][R2.64] ;  /* 0x0000000402027981 */ /* 0x000f62000c1e1b00 */
[----:B------:R-:W-:-:S04]  /*09f0*/  ISETP.NE.U32.AND P1, PT, RZ, UR8, PT ;  /* 0x00000008ff007c0c */ /* 0x000fc8000bf25070 */
[----:B------:R-:W-:Y:S02]  /*0a00*/  ISETP.NE.AND.EX P1, PT, RZ, UR9, PT, P1 ;  /* 0x00000009ff007c0c */ /* 0x000fe4000bf25310 */
[----:B------:R-:W-:-:S04]  /*0a10*/  ISETP.NE.AND P0, PT, R172, RZ, PT ;  /* 0x000000ffac00720c */ /* 0x000fc80003f05270 */
[----:B-----5:R-:W-:-:S07]  /*0a20*/  FSEL R155, R156, RZ, !P0 ;  /* 0x000000ff9c9b7208 */ /* 0x020fce0004000000 */
[----:B------:R-:W-:-:S04]  /*0a30*/  @P1 LEA R158, P2, R137, UR8, 0x4 ;  /* 0x00000008899e1c11 */ /* 0x000fc8000f8420ff */
[----:B------:R-:W-:-:S05]  /*0a40*/  @P1 LEA.HI.X R159, R137, UR9, RZ, 0x4, P2 ;  /* 0x00000009899f1c11 */ /* 0x000fca00090f24ff */
[----:B------:R1:W5:Y:S01]  /*0a50*/  @P1 LDG.E.128 R68, desc[UR4][R158.64] ;  /* 0x000000049e441981 */ /* 0x000362000c1e1d00 */
[C---:B--2---:R-:W-:Y:S02]  /*0a60*/  PRMT R163, R86.reuse, 0x7632, R163 ;  /* 0x0000763256a37816 */ /* 0x044fe400000000a3 */
[----:B------:R-:W-:Y:S02]  /*0a70*/  SHF.L.U32 R86, R86, 0x10, RZ ;  /* 0x0000001056567819 */ /* 0x000fe400000006ff */
[C---:B------:R-:W-:Y:S02]  /*0a80*/  PRMT R0, R84.reuse, 0x7632, R0 ;  /* 0x0000763254007816 */ /* 0x040fe40000000000 */
[----:B------:R-:W-:Y:S01]  /*0a90*/  SHF.L.U32 R84, R84, 0x10, RZ ;  /* 0x0000001054547819 */ /* 0x000fe200000006ff */
[----:B0-----:R-:W-:Y:S01]  /*0aa0*/  FADD.FTZ R161, -R155, R86 ;  /* 0x000000569ba17221 */ /* 0x001fe20000010100 */
[----:B------:R-:W-:Y:S02]  /*0ab0*/  PRMT R157, R85, 0x7632, R157 ;  /* 0x00007632559d7816 */ /* 0x000fe4000000009d */
[----:B------:R-:W-:Y:S01]  /*0ac0*/  SHF.L.U32 R86, R163, 0x10, RZ ;  /* 0x00000010a3567819 */ /* 0x000fe200000006ff */
[----:B------:R-:W-:Y:S01]  /*0ad0*/  IMAD.U32 R162, R85, 0x10000, RZ ;  /* 0x0001000055a27824 */ /* 0x000fe200078e00ff */
[----:B------:R-:W-:Y:S01]  /*0ae0*/  PRMT R160, R87, 0x7632, R160 ;  /* 0x0000763257a07816 */ /* 0x000fe200000000a0 */
[----:B------:R-:W-:Y:S01]  /*0af0*/  FADD.FTZ R85, R84, -R155 ;  /* 0x8000009b54557221 */ /* 0x000fe20000010000 */
[----:B------:R-:W-:-:S02]  /*0b00*/  IMAD.U32 R84, R157, 0x10000, RZ ;  /* 0x000100009d547824 */ /* 0x000fc400078e00ff */
[--C-:B------:R-:W-:Y:S01]  /*0b10*/  FADD.FTZ R169, -R155, R86.reuse ;  /* 0x000000569ba97221 */ /* 0x100fe20000010100 */
[----:B------:R-:W-:Y:S01]  /*0b20*/  SHF.L.U32 R0, R0, 0x10, RZ ;  /* 0x0000001000007819 */ /* 0x000fe200000006ff */
[----:B-1----:R-:W-:Y:S01]  /*0b30*/  IMAD.U32 R158, R87, 0x10000, RZ ;  /* 0x00010000579e7824 */ /* 0x002fe200078e00ff */
[----:B---3--:R-:W-:Y:S01]  /*0b40*/  PRMT R86, R92, 0x7632, R86 ;  /* 0x000076325c567816 */ /* 0x008fe20000000056 */
[----:B------:R-:W-:Y:S01]  /*0b50*/  IMAD.U32 R160, R160, 0x10000, RZ ;  /* 0x00010000a0a07824 */ /* 0x000fe200078e00ff */
[----:B------:R-:W-:Y:S01]  /*0b60*/  SHF.L.U32 R92, R92, 0x10, RZ ;  /* 0x000000105c5c7819 */ /* 0x000fe200000006ff */
[C---:B------:R-:W-:Y:S01]  /*0b70*/  FADD.FTZ R167, -R155.reuse, R84 ;  /* 0x000000549ba77221 */ /* 0x040fe20000010100 */
[C---:B------:R-:W-:Y:S01]  /*0b80*/  FADD.FTZ R159, -R155.reuse, R162 ;  /* 0x000000a29b9f7221 */ /* 0x040fe20000010100 */
[C---:B------:R-:W-:Y:S01]  /*0b90*/  FADD.FTZ R163, -R155.reuse, R158 ;  /* 0x0000009e9ba37221 */ /* 0x040fe20000010100 */
[C---:B------:R-:W-:Y:S01]  /*0ba0*/  FADD.FTZ R87, -R155.reuse, R0 ;  /* 0x000000009b577221 */ /* 0x040fe20000010100 */
[----:B------:R-:W-:Y:S01]  /*0bb0*/  FADD.FTZ R175, -R155, R160 ;  /* 0x000000a09baf7221 */ /* 0x000fe20000010100 */
[C---:B----4-:R-:W-:Y:S01]  /*0bc0*/  PRMT R84, R88.reuse, 0x7632, R84 ;  /* 0x0000763258547816 */ /* 0x050fe20000000054 */
[----:B------:R-:W-:Y:S01]  /*0bd0*/  FMUL.FTZ R0, R109, R92 ;  /* 0x0000005c6d007220 */ /* 0x000fe20000410000 */
[----:B------:R-:W-:Y:S01]  /*0be0*/  SHF.L.U32 R88, R88, 0x10, RZ ;  /* 0x0000001058587819 */ /* 0x000fe200000006ff */
[----:B------:R-:W-:Y:S01]  /*0bf0*/  FMUL.FTZ R155, R138, R85 ;  /* 0x000000558a9b7220 */ /* 0x000fe20000410000 */
[----:B------:R-:W-:-:S02]  /*0c00*/  PRMT R168, R90, 0x7632, R168 ;  /* 0x000076325aa87816 */ /* 0x000fc400000000a8 */
[----:B------:R-:W-:Y:S02]  /*0c10*/  SHF.L.U32 R162, R90, 0x10, RZ ;  /* 0x000000105aa27819 */ /* 0x000fe400000006ff */
[----:B------:R-:W-:Y:S02]  /*0c20*/  SHF.L.U32 R86, R86, 0x10, RZ ;  /* 0x0000001056567819 */ /* 0x000fe400000006ff */
[----:B------:R-:W-:Y:S01]  /*0c30*/  PRMT R90, R93, 0x7632, R90 ;  /* 0x000076325d5a7816 */ /* 0x000fe2000000005a */
[----:B------:R-:W-:Y:S01]  /*0c40*/  FADD.FTZ R48, R48, R88 ;  /* 0x0000005830307221 */ /* 0x000fe20000010000 */
[-C--:B------:R-:W-:Y:S01]  /*0c50*/  FFMA.FTZ R0, R105, R88.reuse, R0 ;  /* 0x0000005869007223 */ /* 0x080fe20000010000 */
[----:B------:R-:W-:Y:S01]  /*0c60*/  FFMA.FTZ R64, R155, R88, R64 ;  /* 0x000000589b407223 */ /* 0x000fe20000010040 */
[----:B------:R-:W-:Y:S01]  /*0c70*/  PRMT R165, R89, 0x7632, R165 ;  /* 0x0000763259a57816 */ /* 0x000fe200000000a5 */
[----:B------:R-:W-:Y:S02]  /*0c80*/  IMAD.U32 R84, R84, 0x10000, RZ ;  /* 0x0001000054547824 */ /* 0x000fe400078e00ff */
[----:B------:R-:W-:Y:S01]  /*0c90*/  FMUL.FTZ R88, R122, R86 ;  /* 0x000000567a587220 */ /* 0x000fe20000410000 */
[----:B------:R-:W-:Y:S01]  /*0ca0*/  FMUL.FTZ R164, R138, R87 ;  /* 0x000000578aa47220 */ /* 0x000fe20000410000 */
[----:B------:R-:W-:Y:S01]  /*0cb0*/  SHF.L.U32 R90, R90, 0x10, RZ ;  /* 0x000000105a5a7819 */ /* 0x000fe200000006ff */
[C---:B------:R-:W-:Y:S01]  /*0cc0*/  IMAD.U32 R171, R91.reuse, 0x10000, RZ ;  /* 0x000100005bab7824 */ /* 0x040fe200078e00ff */
[----:B------:R-:W-:Y:S01]  /*0cd0*/  PRMT R170, R91, 0x7632, R170 ;  /* 0x000076325baa7816 */ /* 0x000fe200000000aa */
[----:B------:R-:W-:Y:S01]  /*0ce0*/  FMUL.FTZ R157, R138, R159 ;  /* 0x0000009f8a9d7220 */ /* 0x000fe20000410000 */
[----:B------:R-:W-:Y:S01]  /*0cf0*/  PRMT R91, R94, 0x7632, R91 ;  /* 0x000076325e5b7816 */ /* 0x000fe2000000005b */
[----:B------:R-:W-:Y:S01]  /*0d00*/  FMUL.FTZ R159, R138, R161 ;  /* 0x000000a18a9f7220 */ /* 0x000fe20000410000 */
[----:B------:R-:W-:-:S02]  /*0d10*/  IMAD.U32 R93, R93, 0x10000, RZ ;  /* 0x000100005d5d7824 */ /* 0x000fc400078e00ff */
[----:B------:R-:W-:Y:S01]  /*0d20*/  FMUL.FTZ R161, R138, R163 ;  /* 0x000000a38aa17220 */ /* 0x000fe20000410000 */
[----:B------:R-:W-:Y:S01]  /*0d30*/  FADD.FTZ R49, R49, R84 ;  /* 0x0000005431317221 */ /* 0x000fe20000010000 */
[-C--:B------:R-:W-:Y:S01]  /*0d40*/  FFMA.FTZ R163, R121, R84.reuse, R88 ;  /* 0x0000005479a37223 */ /* 0x080fe20000010058 */
[----:B------:R-:W-:Y:S01]  /*0d50*/  FFMA.FTZ R65, R164, R84, R65 ;  /* 0x00000054a4417223 */ /* 0x000fe20000010041 */
[----:B------:R-:W-:Y:S02]  /*0d60*/  IMAD.U32 R84, R165, 0x10000, RZ ;  /* 0x00010000a5547824 */ /* 0x000fe400078e00ff */
[----:B------:R-:W-:Y:S01]  /*0d70*/  FMUL.FTZ R88, R124, R90 ;  /* 0x0000005a7c587220 */ /* 0x000fe20000410000 */
[----:B------:R-:W-:Y:S01]  /*0d80*/  FMUL.FTZ R166, R138, R167 ;  /* 0x000000a78aa67220 */ /* 0x000fe20000410000 */
[----:B------:R-:W-:Y:S01]  /*0d90*/  SHF.L.U32 R94, R94, 0x10, RZ ;  /* 0x000000105e5e7819 */ /* 0x000fe200000006ff */
[----:B------:R-:W-:Y:S01]  /*0da0*/  IMAD.U32 R89, R89, 0x10000, RZ ;  /* 0x0001000059597824 */ /* 0x000fe200078e00ff */
[----:B------:R-:W-:Y:S01]  /*0db0*/  SHF.L.U32 R174, R91, 0x10, RZ ;  /* 0x000000105bae7819 */ /* 0x000fe200000006ff */
[----:B------:R-:W-:Y:S01]  /*0dc0*/  FMUL.FTZ R85, R110, R93 ;  /* 0x0000005d6e557220 */ /* 0x000fe20000410000 */
[C---:B------:R-:W-:Y:S01]  /*0dd0*/  PRMT R173, R95.reuse, 0x7632, R173 ;  /* 0x000076325fad7816 */ /* 0x040fe200000000ad */
[----:B------:R-:W-:-:S02]  /*0de0*/  IMAD.U32 R95, R95, 0x10000, RZ ;  /* 0x000100005f5f7824 */ /* 0x000fc400078e00ff */
[----:B------:R-:W-:Y:S01]  /*0df0*/  FADD.FTZ R51, R51, R84 ;  /* 0x0000005433337221 */ /* 0x000fe20000010000 */
[-C--:B------:R-:W-:Y:S01]  /*0e00*/  FFMA.FTZ R165, R123, R84.reuse, R88 ;  /* 0x000000547ba57223 */ /* 0x080fe20000010058 */
[----:B------:R-:W-:Y:S01]  /*0e10*/  FFMA.FTZ R67, R166, R84, R67 ;  /* 0x00000054a6437223 */ /* 0x000fe20000010043 */
[----:B------:R-:W-:Y:S01]  /*0e20*/  SHF.L.U32 R84, R168, 0x10, RZ ;  /* 0x00000010a8547819 */ /* 0x000fe200000006ff */
[----:B------:R-:W-:Y:S01]  /*0e30*/  FMUL.FTZ R160, R111, R94 ;  /* 0x0000005e6fa07220 */ /* 0x000fe20000410000 */
[----:B------:R-:W-:Y:S01]  /*0e40*/  FFMA.FTZ R158, R106, R89, R85 ;  /* 0x000000596a9e7223 */ /* 0x000fe20000010055 */
[----:B------:R-:W-:Y:S01]  /*0e50*/  FMUL.FTZ R88, R126, R174 ;  /* 0x000000ae7e587220 */ /* 0x000fe20000410000 */
[----:B------:R-:W-:Y:S01]  /*0e60*/  FMUL.FTZ R168, R138, R169 ;  /* 0x000000a98aa87220 */ /* 0x000fe20000410000 */
[----:B------:R-:W-:Y:S01]  /*0e70*/  FMUL.FTZ R85, R112, R95 ;  /* 0x0000005f70557220 */ /* 0x000fe20000410000 */
[----:B------:R-:W-:Y:S01]  /*0e80*/  FADD.FTZ R44, R44, R162 ;  /* 0x000000a22c2c7221 */ /* 0x000fe20000010000 */
[-C--:B------:R-:W-:Y:S01]  /*0e90*/  FFMA.FTZ R160, R107, R162.reuse, R160 ;  /* 0x000000a26ba07223 */ /* 0x080fe200000100a0 */
[----:B------:R-:W-:Y:S01]  /*0ea0*/  FFMA.FTZ R60, R159, R162, R60 ;  /* 0x000000a29f3c7223 */ /* 0x000fe2000001003c */
[----:B------:R-:W-:Y:S01]  /*0eb0*/  FADD.FTZ R45, R45, R84 ;  /* 0x000000542d2d7221 */ /* 0x000fe20000010000 */
[-C--:B------:R-:W-:Y:S01]  /*0ec0*/  FFMA.FTZ R167, R125, R84.reuse, R88 ;  /* 0x000000547da77223 */ /* 0x080fe20000010058 */
[----:B------:R-:W-:Y:S01]  /*0ed0*/  FFMA.FTZ R61, R168, R84, R61 ;  /* 0x00000054a83d7223 */ /* 0x000fe2000001003d */
[----:B------:R-:W-:Y:S01]  /*0ee0*/  FFMA.FTZ R162, R108, R171, R85 ;  /* 0x000000ab6ca27223 */ /* 0x000fe20000010055 */
[----:B------:R-:W-:Y:S01]  /*0ef0*/  FADD.FTZ R84, RZ, R0 ;  /* 0x00000000ff547221 */ /* 0x000fe20000010000 */
[----:B------:R-:W-:-:S03]  /*0f00*/  FFMA.FTZ R85, R155, R0, RZ ;  /* 0x000000009b557223 */ /* 0x000fc600000100ff */
        /* <DEDUP_REMOVED lines=8> */
[----:B------:R-:W-:Y:S02]  /*0f90*/  IMAD.U32 R173, R173, 0x10000, RZ ;  /* 0x00010000adad7824 */ /* 0x000fe400078e00ff */
[----:B------:R-:W-:Y:S01]  /*0fa0*/  FADD.FTZ R86, R87, R160 ;  /* 0x000000a057567221 */ /* 0x000fe20000010000 */
[----:B------:R-:W-:Y:S01]  /*0fb0*/  FFMA.FTZ R85, R159, R160, R84 ;  /* 0x000000a09f557223 */ /* 0x000fe20000010054 */
[----:B------:R-:W-:Y:S02]  /*0fc0*/  IMAD.U32 R176, R170, 0x10000, RZ ;  /* 0x00010000aab07824 */ /* 0x000fe400078e00ff */
[----:B------:R-:W-:Y:S01]  /*0fd0*/  FMUL.FTZ R178, R128, R173 ;  /* 0x000000ad80b27220 */ /* 0x000fe20000410000 */
[----:B------:R-:W-:Y:S01]  /*0fe0*/  FADD.FTZ R87, R86, R167 ;  /* 0x000000a756577221 */ /* 0x000fe20000010000 */
[----:B------:R-:W-:Y:S01]  /*0ff0*/  FFMA.FTZ R84, R168, R167, R85 ;  /* 0x000000a7a8547223 */ /* 0x000fe20000010055 */
[----:B------:R-:W-:Y:S01]  /*1000*/  FMUL.FTZ R170, R138, R175 ;  /* 0x000000af8aaa7220 */ /* 0x000fe20000410000 */
        /* <DEDUP_REMOVED lines=23> */
[----:B------:R-:W-:Y:S01]  /*1180*/  IADD3 R175, R137, 0x20, RZ ;  /* 0x0000002089af7810 */ /* 0x000fe20007ffe0ff */
[----:B------:R-:W-:Y:S01]  /*1190*/  FADD.FTZ R173, R86, R169 ;  /* 0x000000a956ad7221 */ /* 0x000fe20000010000 */
[----:B------:R-:W-:-:S07]  /*11a0*/  FFMA.FTZ R171, R170, R169, R84 ;  /* 0x000000a9aaab7223 */ /* 0x000fce0000010054 */
.L_x_97:
[----:B------:R-:W-:Y:S05]  /*11b0*/  BSYNC B1 ;  /* 0x0000000000017941 */ /* 0x000fea0003800000 */
.L_x_96:
[----:B------:R-:W-:Y:S04]  /*11c0*/  BSSY B1, `(.L_x_98) ;  /* 0x0000091000017945 */ /* 0x000fe80003800000 */
[----:B------:R-:W-:Y:S05]  /*11d0*/  @!P4 BRA `(.L_x_99) ;  /* 0x00000008003cc947 */ /* 0x000fea0003800000 */
        /* <DEDUP_REMOVED lines=8> */
[----:B-1----:R-:W-:-:S06]  /*1260*/  IMAD.WIDE.U32 R88, R175, 0x10, R88 ;  /* 0x00000010af587825 */ /* 0x002fcc00078e0058 */
[----:B------:R-:W4:Y:S01]  /*1270*/  LDG.E.128 R88, desc[UR4][R88.64] ;  /* 0x0000000458587981 */ /* 0x000f22000c1e1d00 */
[----:B------:R-:W-:-:S13]  /*1280*/  ISETP.NE.AND.EX P0, PT, RZ, UR13, PT, P0 ;  /* 0x0000000dff007c0c */ /* 0x000fda000bf05300 */
[----:B------:R-:W0:Y:S01]  /*1290*/  @P0 LDC.64 R142, c[0x0][0x248] ;  /* 0x00009200ff8e0b82 */ /* 0x000e220000000a00 */
[----:B------:R-:W-:Y:S01]  /*12a0*/  IMAD.SHL.U32 R101, R175, 0x8, RZ ;  /* 0x00000008af657824 */ /* 0x000fe200078e00ff */
[----:B------:R-:W-:-:S04]  /*12b0*/  SHF.R.U32.HI R144, RZ, 0x1d, R175 ;  /* 0x0000001dff907819 */ /* 0x000fc800000116af */
[----:B0-----:R-:W-:-:S04]  /*12c0*/  @P0 IADD3 R142, P5, R101, R142, RZ ;  /* 0x0000008e658e0210 */ /* 0x001fc80007fbe0ff */
[C---:B------:R-:W-:Y:S02]  /*12d0*/  @P0 IADD3.X R143, R144.reuse, R143, RZ, P5, !PT ;  /* 0x0000008f908f0210 */ /* 0x040fe40002ffe4ff */
[----:B------:R-:W-:Y:S02]  /*12e0*/  IADD3 R100, P5, R101, UR6, RZ ;  /* 0x0000000665647c10 */ /* 0x000fe4000ffbe0ff */
[----:B------:R-:W-:Y:S01]  /*12f0*/  ISETP.NE.U32.AND P1, PT, RZ, UR8, PT ;  /* 0x00000008ff007c0c */ /* 0x000fe2000bf25070 */
[----:B------:R0:W5:Y:S01]  /*1300*/  @P0 LDG.E.64 R98, desc[UR4][R142.64] ;  /* 0x000000048e620981 */ /* 0x000162000c1e1b00 */
[----:B------:R-:W-:-:S06]  /*1310*/  IADD3.X R101, R144, UR7, RZ, P5, !PT ;  /* 0x0000000790657c10 */ /* 0x000fcc000affe4ff */
[----:B------:R-:W5:Y:S01]  /*1320*/  LDG.E.64 R100, desc[UR4][R100.64] ;  /* 0x0000000464647981 */ /* 0x000f62000c1e1b00 */
[----:B------:R-:W-:Y:S02]  /*1330*/  ISETP.NE.AND.EX P1, PT, RZ, UR9, PT, P1 ;  /* 0x00000009ff007c0c */ /* 0x000fe4000bf25310 */
[----:B------:R-:W-:-:S04]  /*1340*/  ISETP.NE.AND P0, PT, R172, RZ, PT ;  /* 0x000000ffac00720c */ /* 0x000fc80003f05270 */
[----:B-----5:R-:W-:-:S07]  /*1350*/  FSEL R177, R156, RZ, !P0 ;  /* 0x000000ff9cb17208 */ /* 0x020fce0004000000 */
[----:B------:R-:W-:-:S04]  /*1360*/  @P1 LEA R140, P2, R175, UR8, 0x4 ;  /* 0x00000008af8c1c11 */ /* 0x000fc8000f8420ff */
[----:B------:R-:W-:-:S05]  /*1370*/  @P1 LEA.HI.X R141, R175, UR9, RZ, 0x4, P2 ;  /* 0x00000009af8d1c11 */ /* 0x000fca00090f24ff */
[----:B------:R1:W5:Y:S01]  /*1380*/  @P1 LDG.E.128 R72, desc[UR4][R140.64] ;  /* 0x000000048c481981 */ /* 0x000362000c1e1d00 */
[C---:B--2---:R-:W-:Y:S01]  /*1390*/  PRMT R146, R86.reuse, 0x7632, R146 ;  /* 0x0000763256927816 */ /* 0x044fe20000000092 */
[----:B------:R-:W-:Y:S01]  /*13a0*/  IMAD.U32 R86, R86, 0x10000, RZ ;  /* 0x0001000056567824 */ /* 0x000fe200078e00ff */
[C---:B------:R-:W-:Y:S01]  /*13b0*/  PRMT R139, R84.reuse, 0x7632, R139 ;  /* 0x00007632548b7816 */ /* 0x040fe2000000008b */
[----:B------:R-:W-:Y:S01]  /*13c0*/  IMAD.U32 R84, R84, 0x10000, RZ ;  /* 0x0001000054547824 */ /* 0x000fe200078e00ff */
[----:B0-----:R-:W-:Y:S01]  /*13d0*/  PRMT R142, R87, 0x7632, R142 ;  /* 0x00007632578e7816 */ /* 0x001fe2000000008e */
[----:B------:R-:W-:Y:S01]  /*13e0*/  FADD.FTZ R143, -R177, R86 ;  /* 0x00000056b18f7221 */ /* 0x000fe20000010100 */
[----:B------:R-:W-:Y:S02]  /*13f0*/  PRMT R144, R85, 0x7632, R144 ;  /* 0x0000763255907816 */ /* 0x000fe40000000090 */
[----:B------:R-:W-:Y:S01]  /*1400*/  SHF.L.U32 R87, R87, 0x10, RZ ;  /* 0x0000001057577819 */ /* 0x000fe200000006ff */
[----:B------:R-:W-:Y:S01]  /*1410*/  IMAD.U32 R139, R139, 0x10000, RZ ;  /* 0x000100008b8b7824 */ /* 0x000fe200078e00ff */
[----:B------:R-:W-:Y:S01]  /*1420*/  SHF.L.U32 R145, R85, 0x10, RZ ;  /* 0x0000001055917819 */ /* 0x000fe200000006ff */
[C---:B------:R-:W-:Y:S01]  /*1430*/  FADD.FTZ R85, -R177.reuse, R84 ;  /* 0x00000054b1557221 */ /* 0x040fe20000010100 */
[----:B------:R-:W-:Y:S01]  /*1440*/  SHF.L.U32 R144, R144, 0x10, RZ ;  /* 0x0000001090907819 */ /* 0x000fe200000006ff */
[C---:B------:R-:W-:Y:S01]  /*1450*/  FADD.FTZ R147, -R177.reuse, R87 ;  /* 0x00000057b1937221 */ /* 0x040fe20000010100 */
[----:B------:R-:W-:Y:S01]  /*1460*/  FADD.FTZ R87, -R177, R139 ;  /* 0x0000008bb1577221 */ /* 0x000fe20000010100 */
[C---:B---3--:R-:W-:Y:S01]  /*1470*/  PRMT R86, R92.reuse, 0x7632, R86 ;  /* 0x000076325c567816 */ /* 0x048fe20000000056 */
[----:B------:R-:W-:-:S02]  /*1480*/  IMAD.U32 R92, R92, 0x10000, RZ ;  /* 0x000100005c5c7824 */ /* 0x000fc400078e00ff */
[----:B-1----:R-:W-:Y:S01]  /*1490*/  FADD.FTZ R141, -R177, R145 ;  /* 0x00000091b18d7221 */ /* 0x002fe20000010100 */
[----:B------:R-:W-:Y:S01]  /*14a0*/  FMUL.FTZ R139, R138, R85 ;  /* 0x000000558a8b7220 */ /* 0x000fe20000410000 */
[----:B------:R-:W-:Y:S01]  /*14b0*/  FMUL.FTZ R140, R117, R92 ;  /* 0x0000005c758c7220 */ /* 0x000fe20000410000 */
[C---:B----4-:R-:W-:Y:S02]  /*14c0*/  PRMT R154, R91.reuse, 0x7632, R154 ;  /* 0x000076325b9a7816 */ /* 0x050fe4000000009a */
[----:B------:R-:W-:Y:S02]  /*14d0*/  SHF.L.U32 R175, R91, 0x10, RZ ;  /* 0x000000105baf7819 */ /* 0x000fe400000006ff */
[C---:B------:R-:W-:Y:S01]  /*14e0*/  PRMT R91, R94.reuse, 0x7632, R91 ;  /* 0x000076325e5b7816 */ /* 0x040fe2000000005b */
[----:B------:R-:W-:Y:S01]  /*14f0*/  IMAD.U32 R94, R94, 0x10000, RZ ;  /* 0x000100005e5e7824 */ /* 0x000fe200078e00ff */
[C---:B------:R-:W-:Y:S01]  /*1500*/  PRMT R84, R88.reuse, 0x7632, R84 ;  /* 0x0000763258547816 */ /* 0x040fe20000000054 */
[----:B------:R-:W-:Y:S01]  /*1510*/  IMAD.U32 R88, R88, 0x10000, RZ ;  /* 0x0001000058587824 */ /* 0x000fe200078e00ff */
[C---:B------:R-:W-:Y:S01]  /*1520*/  PRMT R152, R90.reuse, 0x7632, R152 ;  /* 0x000076325a987816 */ /* 0x040fe20000000098 */
[----:B------:R-:W-:-:S02]  /*1530*/  IMAD.U32 R145, R90, 0x10000, RZ ;  /* 0x000100005a917824 */ /* 0x000fc400078e00ff */
[----:B------:R-:W-:Y:S01]  /*1540*/  FADD.FTZ R151, -R177, R144 ;  /* 0x00000090b1977221 */ /* 0x000fe20000010100 */
[----:B------:R-:W-:Y:S01]  /*1550*/  IMAD.U32 R86, R86, 0x10000, RZ ;  /* 0x0001000056567824 */ /* 0x000fe200078e00ff */
[----:B------:R-:W-:Y:S01]  /*1560*/  PRMT R90, R93, 0x7632, R90 ;  /* 0x000076325d5a7816 */ /* 0x000fe2000000005a */
[----:B------:R-:W-:Y:S01]  /*1570*/  FMUL.FTZ R144, R119, R94 ;  /* 0x0000005e77907220 */ /* 0x000fe20000410000 */
[----:B------:R-:W-:Y:S01]  /*1580*/  FMUL.FTZ R143, R138, R143 ;  /* 0x0000008f8a8f7220 */ /* 0x000fe20000410000 */
[----:B------:R-:W-:Y:S01]  /*1590*/  FADD.FTZ R40, R40, R88 ;  /* 0x0000005828287221 */ /* 0x000fe20000010000 */
[-C--:B------:R-:W-:Y:S01]  /*15a0*/  FFMA.FTZ R140, R113, R88.reuse, R140 ;  /* 0x00000058718c7223 */ /* 0x080fe2000001008c */
[----:B------:R-:W-:Y:S01]  /*15b0*/  FFMA.FTZ R56, R139, R88, R56 ;  /* 0x000000588b387223 */ /* 0x000fe20000010038 */
[----:B------:R-:W-:Y:S01]  /*15c0*/  SHF.L.U32 R84, R84, 0x10, RZ ;  /* 0x0000001054547819 */ /* 0x000fe200000006ff */
[----:B------:R-:W-:Y:S01]  /*15d0*/  FMUL.FTZ R88, R130, R86 ;  /* 0x0000005682587220 */ /* 0x000fe20000410000 */
[----:B------:R-:W-:Y:S01]  /*15e0*/  FMUL.FTZ R148, R138, R87 ;  /* 0x000000578a947220 */ /* 0x000fe20000410000 */
[----:B------:R-:W-:Y:S01]  /*15f0*/  PRMT R149, R89, 0x7632, R149 ;  /* 0x0000763259957816 */ /* 0x000fe20000000095 */
[----:B------:R-:W-:Y:S01]  /*1600*/  FADD.FTZ R36, R36, R145 ;  /* 0x0000009124247221 */ /* 0x000fe20000010000 */
[-C--:B------:R-:W-:Y:S01]  /*1610*/  FFMA.FTZ R144, R115, R145.reuse, R144 ;  /* 0x0000009173907223 */ /* 0x080fe20000010090 */
[----:B------:R-:W-:Y:S01]  /*1620*/  FFMA.FTZ R52, R143, R145, R52 ;  /* 0x000000918f347223 */ /* 0x000fe20000010034 */
[----:B------:R-:W-:-:S02]  /*1630*/  IMAD.U32 R90, R90, 0x10000, RZ ;  /* 0x000100005a5a7824 */ /* 0x000fc400078e00ff */
[----:B------:R-:W-:Y:S01]  /*1640*/  FMUL.FTZ R145, R138, R147 ;  /* 0x000000938a917220 */ /* 0x000fe20000410000 */
[----:B------:R-:W-:Y:S02]  /*1650*/  IMAD.U32 R146, R146, 0x10000, RZ ;  /* 0x0001000092927824 */ /* 0x000fe400078e00ff */
[----:B------:R-:W-:Y:S01]  /*1660*/  FADD.FTZ R41, R41, R84 ;  /* 0x0000005429297221 */ /* 0x000fe20000010000 */
[-C--:B------:R-:W-:Y:S01]  /*1670*/  FFMA.FTZ R147, R129, R84.reuse, R88 ;  /* 0x0000005481937223 */ /* 0x080fe20000010058 */
[----:B------:R-:W-:Y:S01]  /*1680*/  FFMA.FTZ R57, R148, R84, R57 ;  /* 0x0000005494397223 */ /* 0x000fe20000010039 */
[----:B------:R-:W-:Y:S01]  /*1690*/  SHF.L.U32 R84, R149, 0x10, RZ ;  /* 0x0000001095547819 */ /* 0x000fe200000006ff */
[----:B------:R-:W-:Y:S01]  /*16a0*/  FMUL.FTZ R88, R132, R90 ;  /* 0x0000005a84587220 */ /* 0x000fe20000410000 */
[----:B------:R-:W-:Y:S01]  /*16b0*/  SHF.L.U32 R93, R93, 0x10, RZ ;  /* 0x000000105d5d7819 */ /* 0x000fe200000006ff */
[----:B------:R-:W-:Y:S01]  /*16c0*/  FMUL.FTZ R150, R138, R151 ;  /* 0x000000978a967220 */ /* 0x000fe20000410000 */
[----:B------:R-:W-:Y:S01]  /*16d0*/  FADD.FTZ R153, -R177, R146 ;  /* 0x00000092b1997221 */ /* 0x000fe20000010100 */
[----:B------:R-:W-:Y:S01]  /*16e0*/  IMAD.U32 R156, R91, 0x10000, RZ ;  /* 0x000100005b9c7824 */ /* 0x000fe200078e00ff */
[----:B------:R-:W-:Y:S01]  /*16f0*/  SHF.L.U32 R142, R142, 0x10, RZ ;  /* 0x000000108e8e7819 */ /* 0x000fe200000006ff */
[----:B------:R-:W-:Y:S01]  /*1700*/  FADD.FTZ R43, R43, R84 ;  /* 0x000000542b2b7221 */ /* 0x000fe20000010000 */
[----:B------:R-:W-:Y:S01]  /*1710*/  SHF.L.U32 R89, R89, 0x10, RZ ;  /* 0x0000001059597819 */ /* 0x000fe200000006ff */
[-C--:B------:R-:W-:Y:S01]  /*1720*/  FFMA.FTZ R149, R131, R84.reuse, R88 ;  /* 0x0000005483957223 */ /* 0x080fe20000010058 */
[C---:B------:R-:W-:Y:S01]  /*1730*/  PRMT R174, R95.reuse, 0x7632, R174 ;  /* 0x000076325fae7816 */ /* 0x040fe200000000ae */
[----:B------:R-:W-:Y:S01]  /*1740*/  FFMA.FTZ R59, R150, R84, R59 ;  /* 0x00000054963b7223 */ /* 0x000fe2000001003b */
[----:B------:R-:W-:Y:S01]  /*1750*/  SHF.L.U32 R95, R95, 0x10, RZ ;  /* 0x000000105f5f7819 */ /* 0x000fe200000006ff */
[----:B------:R-:W-:Y:S01]  /*1760*/  FMUL.FTZ R85, R118, R93 ;  /* 0x0000005d76557220 */ /* 0x000fe20000410000 */
[----:B------:R-:W-:-:S02]  /*1770*/  IMAD.U32 R84, R152, 0x10000, RZ ;  /* 0x0001000098547824 */ /* 0x000fc400078e00ff */
[----:B------:R-:W-:Y:S01]  /*1780*/  FMUL.FTZ R88, R134, R156 ;  /* 0x0000009c86587220 */ /* 0x000fe20000410000 */
[----:B------:R-:W-:Y:S01]  /*1790*/  FMUL.FTZ R152, R138, R153 ;  /* 0x000000998a987220 */ /* 0x000fe20000410000 */
[----:B------:R-:W-:Y:S01]  /*17a0*/  FADD.FTZ R177, -R177, R142 ;  /* 0x0000008eb1b17221 */ /* 0x000fe20000010100 */
[----:B------:R-:W-:Y:S01]  /*17b0*/  FFMA.FTZ R142, R114, R89, R85 ;  /* 0x00000059728e7223 */ /* 0x000fe20000010055 */
[----:B------:R-:W-:Y:S01]  /*17c0*/  FMUL.FTZ R85, R120, R95 ;  /* 0x0000005f78557220 */ /* 0x000fe20000410000 */
[----:B------:R-:W-:Y:S01]  /*17d0*/  FADD.FTZ R37, R37, R84 ;  /* 0x0000005425257221 */ /* 0x000fe20000010000 */
[-C--:B------:R-:W-:Y:S01]  /*17e0*/  FFMA.FTZ R151, R133, R84.reuse, R88 ;  /* 0x0000005485977223 */ /* 0x080fe20000010058 */
[----:B------:R-:W-:Y:S01]  /*17f0*/  FFMA.FTZ R53, R152, R84, R53 ;  /* 0x0000005498357223 */ /* 0x000fe20000010035 */
[----:B------:R-:W-:Y:S01]  /*1800*/  FADD.FTZ R84, R173, R140 ;  /* 0x0000008cad547221 */ /* 0x000fe20000010000 */
[----:B------:R-:W-:Y:S01]  /*1810*/  FFMA.FTZ R171, R139, R140, R171 ;  /* 0x0000008c8bab7223 */ /* 0x000fe200000100ab */
[----:B------:R-:W-:Y:S01]  /*1820*/  FFMA.FTZ R146, R116, R175, R85 ;  /* 0x000000af74927223 */ /* 0x000fe20000010055 */
[----:B------:R-:W-:Y:S01]  /*1830*/  FMUL.FTZ R141, R138, R141 ;  /* 0x0000008d8a8d7220 */ /* 0x000fe20000410000 */
[----:B------:R-:W-:Y:S01]  /*1840*/  FADD.FTZ R85, R84, R147 ;  /* 0x0000009354557221 */ /* 0x000fe20000010000 */
[----:B------:R-:W-:-:S03]  /*1850*/  FFMA.FTZ R84, R148, R147, R171 ;  /* 0x0000009394547223 */ /* 0x000fc600000100ab */
[----:B------:R-:W-:Y:S01]  /*1860*/  FADD.FTZ R88, R85, R142 ;  /* 0x0000008e55587221 */ /* 0x000fe20000010000 */
[C---:B------:R-:W-:Y:S01]  /*1870*/  FFMA.FTZ R85, R141.reuse, R142, R84 ;  /* 0x0000008e8d557223 */ /* 0x040fe20000010054 */
[----:B------:R-:W-:Y:S02]  /*1880*/  FADD.FTZ R42, R42, R89 ;  /* 0x000000592a2a7221 */ /* 0x000fe40000010000 */
[----:B------:R-:W-:Y:S01]  /*1890*/  FADD.FTZ R87, R88, R149 ;  /* 0x0000009558577221 */ /* 0x000fe20000010000 */
[----:B------:R-:W-:Y:S01]  /*18a0*/  FFMA.FTZ R84, R150, R149, R85 ;  /* 0x0000009596547223 */ /* 0x000fe20000010055 */
[----:B------:R-:W-:Y:S01]  /*18b0*/  FFMA.FTZ R58, R141, R89, R58 ;  /* 0x000000598d3a7223 */ /* 0x000fe2000001003a */
[----:B------:R-:W-:Y:S01]  /*18c0*/  SHF.L.U32 R89, R174, 0x10, RZ ;  /* 0x00000010ae597819 */ /* 0x000fe200000006ff */
[----:B------:R-:W-:Y:S01]  /*18d0*/  FADD.FTZ R9, R9, R86 ;  /* 0x0000005609097221 */ /* 0x000fe20000010000 */
[----:B------:R-:W-:Y:S01]  /*18e0*/  FFMA.FTZ R25, R148, R86, R25 ;  /* 0x0000005694197223 */ /* 0x000fe20000010019 */
[----:B------:R-:W-:Y:S01]  /*18f0*/  FADD.FTZ R86, R87, R144 ;  /* 0x0000009057567221 */ /* 0x000fe20000010000 */
[----:B------:R-:W-:Y:S01]  /*1900*/  FFMA.FTZ R85, R143, R144, R84 ;  /* 0x000000908f557223 */ /* 0x000fe20000010054 */
[----:B------:R-:W-:Y:S01]  /*1910*/  SHF.L.U32 R174, R154, 0x10, RZ ;  /* 0x000000109aae7819 */ /* 0x000fe200000006ff */
        /* <DEDUP_REMOVED lines=27> */
.L_x_99:
[----:B------:R-:W-:Y:S05]  /*1ad0*/  BSYNC B1 ;  /* 0x0000000000017941 */ /* 0x000fea0003800000 */
.L_x_98:
        /* <DEDUP_REMOVED lines=20> */
.L_x_123:
[----:B-1----:R-:W-:Y:S01]  /*1c20*/  FADD.FTZ R84, R89, R84 ;  /* 0x0000005459547221 */ /* 0x002fe20000010000 */
[----:B--2---:R-:W-:Y:S01]  /*1c30*/  FADD.FTZ R86, R91, R86 ;  /* 0x000000565b567221 */ /* 0x004fe20000010000 */
[----:B------:R-:W-:Y:S02]  /*1c40*/  BSSY B1, `(.L_x_101) ;  /* 0x0000092000017945 */ /* 0x000fe40003800000 */
[----:B------:R-:W-:Y:S01]  /*1c50*/  FMUL.FTZ R95, R84, UR14 ;  /* 0x0000000e545f7c20 */ /* 0x000fe20008410000 */
[----:B------:R-:W-:Y:S01]  /*1c60*/  FMUL.FTZ R94, R86, UR14 ;  /* 0x0000000e565e7c20 */ /* 0x000fe20008410000 */
[----:B------:R-:W-:Y:S06]  /*1c70*/  @!P3 BRA `(.L_x_102) ;  /* 0x000000080038b947 */ /* 0x000fec0003800000 */
[----:B------:R-:W-:Y:S01]  /*1c80*/  ISETP.NE.U32.AND P2, PT, RZ, UR8, PT ;  /* 0x00000008ff007c0c */ /* 0x000fe2000bf45070 */
[----:B------:R-:W-:Y:S01]  /*1c90*/  IMAD.MOV.U32 R86, RZ, RZ, R2 ;  /* 0x000000ffff567224 */ /* 0x000fe200078e0002 */
[----:B------:R-:W-:Y:S02]  /*1ca0*/  ISETP.NE.AND P1, PT, R172, RZ, PT ;  /* 0x000000ffac00720c */ /* 0x000fe40003f25270 */
[----:B------:R-:W-:Y:S02]  /*1cb0*/  ISETP.NE.U32.AND P0, PT, RZ, UR12, PT ;  /* 0x0000000cff007c0c */ /* 0x000fe4000bf05070 */
[----:B------:R-:W-:Y:S02]  /*1cc0*/  ISETP.NE.AND.EX P2, PT, RZ, UR9, PT, P2 ;  /* 0x00000009ff007c0c */ /* 0x000fe4000bf45320 */
[----:B------:R-:W-:Y:S02]  /*1cd0*/  FSEL R171, R95, RZ, !P1 ;  /* 0x000000ff5fab7208 */ /* 0x000fe40004800000 */
[----:B------:R-:W-:-:S02]  /*1ce0*/  ISETP.NE.AND.EX P0, PT, RZ, UR13, PT, P0 ;  /* 0x0000000dff007c0c */ /* 0x000fc4000bf05300 */
[----:B------:R-:W-:Y:S01]  /*1cf0*/  LOP3.LUT P5, RZ, R86, 0xff, RZ, 0xc0, !PT ;  /* 0x000000ff56ff7812 */ /* 0x000fe200078ac0ff */
[-CC-:B------:R-:W-:Y:S01]  /*1d00*/  FFMA.FTZ R85, R155, R94.reuse, R171.reuse ;  /* 0x0000005e9b557223 */ /* 0x180fe200000100ab */
[-CC-:B0-----:R-:W-:Y:S01]  /*1d10*/  FFMA.FTZ R89, R157, R94.reuse, R171.reuse ;  /* 0x0000005e9d597223 */ /* 0x181fe200000100ab */
[-C--:B------:R-:W-:Y:S01]  /*1d20*/  FFMA.FTZ R90, R166, R94.reuse, R171 ;  /* 0x0000005ea65a7223 */ /* 0x080fe200000100ab */
[----:B------:R-:W-:Y:S01]  /*1d30*/  ISETP.NE.U32.AND P1, PT, RZ, UR16, PT ;  /* 0x00000010ff007c0c */ /* 0x000fe2000bf25070 */
[----:B------:R-:W-:Y:S01]  /*1d40*/  FADD.FTZ R85, R0, -R85 ;  /* 0x8000005500557221 */ /* 0x000fe20000010000 */
[----:B------:R-:W-:Y:S01]  /*1d50*/  FADD.FTZ R89, R158, -R89 ;  /* 0x800000599e597221 */ /* 0x000fe20000010000 */
[----:B-----5:R-:W-:Y:S01]  /*1d60*/  @P2 SHF.L.U32 R84, R68, 0x10, RZ ;  /* 0x0000001044542819 */ /* 0x020fe200000006ff */
[-CC-:B------:R-:W-:Y:S01]  /*1d70*/  FFMA.FTZ R93, R159, R94.reuse, R171.reuse ;  /* 0x0000005e9f5d7223 */ /* 0x180fe200000100ab */
[----:B------:R-:W-:Y:S01]  /*1d80*/  FMUL.FTZ R85, R138, R85 ;  /* 0x000000558a557220 */ /* 0x000fe20000410000 */
[----:B------:R-:W-:Y:S01]  /*1d90*/  @P2 PRMT R86, R68, 0x7632, R86 ;  /* 0x0000763244562816 */ /* 0x000fe20000000056 */
[----:B------:R-:W-:Y:S01]  /*1da0*/  @P0 IMAD.MOV.U32 R87, RZ, RZ, R96 ;  /* 0x000000ffff570224 */ /* 0x000fe200078e0060 */
[----:B------:R-:W-:Y:S01]  /*1db0*/  @P2 SHF.L.U32 R88, R69, 0x10, RZ ;  /* 0x0000001045582819 */ /* 0x000fe200000006ff */
[----:B------:R-:W-:Y:S01]  /*1dc0*/  @P2 FADD.FTZ R85, R85, R84 ;  /* 0x0000005455552221 */ /* 0x000fe20000010000 */
[----:B------:R-:W-:Y:S01]  /*1dd0*/  FFMA.FTZ R84, R164, R94, R171 ;  /* 0x0000005ea4547223 */ /* 0x000fe200000100ab */
[----:B------:R-:W-:Y:S01]  /*1de0*/  FMUL.FTZ R89, R138, R89 ;  /* 0x000000598a597220 */ /* 0x000fe20000410000 */
[----:B------:R-:W-:Y:S01]  /*1df0*/  @P0 LOP3.LUT P6, RZ, R87, 0xff, RZ, 0xc0, !PT ;  /* 0x000000ff57ff0812 */ /* 0x000fe200078cc0ff */
[----:B------:R-:W-:-:S02]  /*1e00*/  @P2 IMAD.U32 R86, R86, 0x10000, RZ ;  /* 0x0001000056562824 */ /* 0x000fc400078e00ff */
[----:B------:R-:W-:Y:S01]  /*1e10*/  FADD.FTZ R87, R163, -R84 ;  /* 0x80000054a3577221 */ /* 0x000fe20000010000 */
[----:B------:R-:W-:Y:S01]  /*1e20*/  @P2 FADD.FTZ R89, R89, R88 ;  /* 0x0000005859592221 */ /* 0x000fe20000010000 */
[-CC-:B------:R-:W-:Y:S01]  /*1e30*/  FFMA.FTZ R84, R168, R94.reuse, R171.reuse ;  /* 0x0000005ea8547223 */ /* 0x180fe200000100ab */
[-CC-:B------:R-:W-:Y:S01]  /*1e40*/  FFMA.FTZ R175, R161, R94.reuse, R171.reuse ;  /* 0x0000005ea1af7223 */ /* 0x180fe200000100ab */
[----:B------:R-:W-:Y:S01]  /*1e50*/  FMUL.FTZ R87, R138, R87 ;  /* 0x000000578a577220 */ /* 0x000fe20000410000 */
[----:B------:R-:W-:Y:S01]  /*1e60*/  FFMA.FTZ R88, R170, R94, R171 ;  /* 0x0000005eaa587223 */ /* 0x000fe200000100ab */
[----:B------:R-:W-:Y:S01]  /*1e70*/  @P2 PRMT R92, R69, 0x7632, R92 ;  /* 0x00007632455c2816 */ /* 0x000fe2000000005c */
[----:B------:R-:W-:Y:S01]  /*1e80*/  FADD.FTZ R91, R165, -R90 ;  /* 0x8000005aa55b7221 */ /* 0x000fe20000010000 */
[--C-:B------:R-:W-:Y:S01]  /*1e90*/  @P2 FADD.FTZ R87, R87, R86.reuse ;  /* 0x0000005657572221 */ /* 0x100fe20000010000 */
[----:B------:R-:W-:Y:S01]  /*1ea0*/  ISETP.NE.AND.EX P1, PT, RZ, UR17, PT, P1 ;  /* 0x00000011ff007c0c */ /* 0x000fe2000bf25310 */
[----:B------:R-:W-:Y:S01]  /*1eb0*/  FADD.FTZ R93, R160, -R93 ;  /* 0x8000005da05d7221 */ /* 0x000fe20000010000 */
[----:B------:R-:W-:Y:S01]  /*1ec0*/  @P2 PRMT R86, R70, 0x7632, R86 ;  /* 0x0000763246562816 */ /* 0x000fe20000000056 */
[----:B------:R-:W-:Y:S01]  /*1ed0*/  FADD.FTZ R173, R167, -R84 ;  /* 0x80000054a7ad7221 */ /* 0x000fe20000010000 */
[----:B------:R-:W-:Y:S01]  /*1ee0*/  @P2 PRMT R90, R71, 0x7632, R90 ;  /* 0x00007632475a2816 */ /* 0x000fe2000000005a */
[----:B------:R-:W-:Y:S01]  /*1ef0*/  FADD.FTZ R177, R162, -R175 ;  /* 0x800000afa2b17221 */ /* 0x000fe20000010000 */
[----:B------:R-:W-:Y:S01]  /*1f00*/  FADD.FTZ R181, R169, -R88 ;  /* 0x80000058a9b57221 */ /* 0x000fe20000010000 */
[----:B------:R-:W-:Y:S01]  /*1f10*/  @P2 SHF.L.U32 R92, R92, 0x10, RZ ;  /* 0x000000105c5c2819 */ /* 0x000fe200000006ff */
[----:B------:R-:W-:Y:S01]  /*1f20*/  FMUL.FTZ R91, R138, R91 ;  /* 0x0000005b8a5b7220 */ /* 0x000fe20000410000 */
[----:B------:R-:W-:Y:S01]  /*1f30*/  @P2 SHF.L.U32 R179, R71, 0x10, RZ ;  /* 0x0000001047b32819 */ /* 0x000fe200000006ff */
[----:B------:R-:W-:Y:S01]  /*1f40*/  @P2 IMAD.U32 R171, R70, 0x10000, RZ ;  /* 0x0001000046ab2824 */ /* 0x000fe200078e00ff */
[----:B------:R-:W-:Y:S01]  /*1f50*/  @P2 SHF.L.U32 R90, R90, 0x10, RZ ;  /* 0x000000105a5a2819 */ /* 0x000fe200000006ff */
[----:B------:R-:W-:-:S02]  /*1f60*/  @P2 IMAD.U32 R86, R86, 0x10000, RZ ;  /* 0x0001000056562824 */ /* 0x000fc400078e00ff */
[C---:B------:R-:W-:Y:S01]  /*1f70*/  FMUL.FTZ R88, R138.reuse, R93 ;  /* 0x0000005d8a587220 */ /* 0x040fe20000410000 */
[C---:B------:R-:W-:Y:S01]  /*1f80*/  FMUL.FTZ R175, R138.reuse, R173 ;  /* 0x000000ad8aaf7220 */ /* 0x040fe20000410000 */
[C---:B------:R-:W-:Y:S01]  /*1f90*/  FMUL.FTZ R178, R138.reuse, R177 ;  /* 0x000000b18ab27220 */ /* 0x040fe20000410000 */
[----:B------:R-:W-:Y:S01]  /*1fa0*/  FMUL.FTZ R181, R138, R181 ;  /* 0x000000b58ab57220 */ /* 0x000fe20000410000 */
[----:B------:R-:W-:Y:S01]  /*1fb0*/  @P2 FADD.FTZ R91, R91, R92 ;  /* 0x0000005c5b5b2221 */ /* 0x000fe20000010000 */
[----:B------:R-:W-:Y:S01]  /*1fc0*/  @P2 FADD.FTZ R88, R88, R171 ;  /* 0x000000ab58582221 */ /* 0x000fe20000010000 */
[----:B------:R-:W-:Y:S01]  /*1fd0*/  @P2 FADD.FTZ R175, R175, R86 ;  /* 0x00000056afaf2221 */ /* 0x000fe20000010000 */
[----:B------:R-:W-:Y:S01]  /*1fe0*/  @P2 FADD.FTZ R178, R178, R179 ;  /* 0x000000b3b2b22221 */ /* 0x000fe20000010000 */
[----:B------:R-:W-:Y:S01]  /*1ff0*/  @P2 FADD.FTZ R181, R181, R90 ;  /* 0x0000005ab5b52221 */ /* 0x000fe20000010000 */
[----:B------:R-:W-:Y:S01]  /*2000*/  FMUL.FTZ R180, R87, UR15 ;  /* 0x0000000f57b47c20 */ /* 0x000fe20008410000 */
[----:B------:R-:W-:Y:S01]  /*2010*/  @P0 LOP3.LUT P2, RZ, R96, 0xff00, RZ, 0xc0, !PT ;  /* 0x0000ff0060ff0812 */ /* 0x000fe2000784c0ff */
[----:B------:R-:W-:Y:S01]  /*2020*/  FMUL.FTZ R177, R85, UR15 ;  /* 0x0000000f55b17c20 */ /* 0x000fe20008410000 */
[----:B------:R-:W-:Y:S01]  /*2030*/  @P1 F2FP.BF16.F32.PACK_AB R84, RZ, R85 ;  /* 0x00000055ff54123e */ /* 0x000fe200000010ff */
[----:B------:R-:W-:Y:S01]  /*2040*/  FMUL.FTZ R186, R181, UR15 ;  /* 0x0000000fb5ba7c20 */ /* 0x000fe20008410000 */
[----:B------:R-:W-:Y:S01]  /*2050*/  @P1 F2FP.BF16.F32.PACK_AB R173, RZ, R91 ;  /* 0x0000005bffad123e */ /* 0x000fe200000010ff */
[----:B------:R-:W-:Y:S01]  /*2060*/  FMUL.FTZ R91, R91, UR15 ;  /* 0x0000000f5b5b7c20 */ /* 0x000fe20008410000 */
[----:B------:R-:W-:Y:S01]  /*2070*/  @P0 FSEL R85, R180, RZ, P2 ;  /* 0x000000ffb4550208 */ /* 0x000fe20001000000 */
[----:B------:R-:W-:Y:S01]  /*2080*/  FMUL.FTZ R185, R178, UR15 ;  /* 0x0000000fb2b97c20 */ /* 0x000fe20008410000 */
[----:B------:R-:W-:-:S02]  /*2090*/  @P0 LOP3.LUT P2, RZ, R96, 0xff000000, RZ, 0xc0, !PT ;  /* 0xff00000060ff0812 */ /* 0x000fc4000784c0ff */
[----:B------:R-:W-:Y:S02]  /*20a0*/  @P1 F2FP.BF16.F32.PACK_AB R93, RZ, R87 ;  /* 0x00000057ff5d123e */ /* 0x000fe400000010ff */
[----:B------:R-:W-:Y:S01]  /*20b0*/  @P1 F2FP.BF16.F32.PACK_AB R86, RZ, R89 ;  /* 0x00000059ff56123e */ /* 0x000fe200000010ff */
[----:B------:R-:W-:Y:S01]  /*20c0*/  FMUL.FTZ R89, R89, UR15 ;  /* 0x0000000f59597c20 */ /* 0x000fe20008410000 */
[----:B------:R-:W-:Y:S02]  /*20d0*/  @P0 FSEL R87, R91, RZ, P2 ;  /* 0x000000ff5b570208 */ /* 0x000fe40001000000 */
[----:B------:R-:W-:Y:S02]  /*20e0*/  LOP3.LUT P2, RZ, R2, 0xff0000, RZ, 0xc0, !PT ;  /* 0x00ff000002ff7812 */ /* 0x000fe4000784c0ff */
[----:B------:R-:W-:Y:S02]  /*20f0*/  @P1 PRMT R76, R84, 0x7610, R76 ;  /* 0x00007610544c1816 */ /* 0x000fe4000000004c */
[----:B------:R-:W-:-:S02]  /*2100*/  @P0 FSEL R84, R177, RZ, P6 ;  /* 0x000000ffb1540208 */ /* 0x000fc40003000000 */
[----:B------:R-:W-:Y:S02]  /*2110*/  @P0 LOP3.LUT P6, RZ, R96, 0xff0000, RZ, 0xc0, !PT ;  /* 0x00ff000060ff0812 */ /* 0x000fe400078cc0ff */
[----:B------:R-:W-:Y:S02]  /*2120*/  FSEL R183, R89, RZ, P2 ;  /* 0x000000ff59b77208 */ /* 0x000fe40001000000 */
[----:B------:R-:W-:Y:S01]  /*2130*/  @P1 F2FP.BF16.F32.PACK_AB R90, RZ, R88 ;  /* 0x00000058ff5a123e */ /* 0x000fe200000010ff */
[----:B------:R-:W-:Y:S01]  /*2140*/  FMUL.FTZ R88, R88, UR15 ;  /* 0x0000000f58587c20 */ /* 0x000fe20008410000 */
[----:B------:R-:W-:Y:S02]  /*2150*/  @P1 F2FP.BF16.F32.PACK_AB R92, RZ, R178 ;  /* 0x000000b2ff5c123e */ /* 0x000fe400000010ff */
[----:B------:R-:W-:Y:S02]  /*2160*/  @P0 F2FP.BF16.F32.PACK_AB R174, RZ, R87 ;  /* 0x00000057ffae023e */ /* 0x000fe400000010ff */
[----:B------:R-:W-:-:S02]  /*2170*/  ISETP.NE.U32.AND P2, PT, RZ, UR16, PT ;  /* 0x00000010ff007c0c */ /* 0x000fc4000bf45070 */
[----:B------:R-:W-:Y:S02]  /*2180*/  @P1 PRMT R77, R86, 0x7610, R77 ;  /* 0x00007610564d1816 */ /* 0x000fe4000000004d */
[----:B------:R-:W-:Y:S02]  /*2190*/  FSEL R87, R177, RZ, P5 ;  /* 0x000000ffb1577208 */ /* 0x000fe40002800000 */
[----:B------:R-:W-:Y:S02]  /*21a0*/  @P0 FSEL R86, R89, RZ, P6 ;  /* 0x000000ff59560208 */ /* 0x000fe40003000000 */
[----:B------:R-:W-:Y:S02]  /*21b0*/  @P0 LOP3.LUT P5, RZ, R97, 0xff, RZ, 0xc0, !PT ;  /* 0x000000ff61ff0812 */ /* 0x000fe400078ac0ff */
[----:B------:R-:W-:Y:S02]  /*21c0*/  LOP3.LUT P6, RZ, R2, 0xff00, RZ, 0xc0, !PT ;  /* 0x0000ff0002ff7812 */ /* 0x000fe400078cc0ff */
[----:B------:R-:W-:-:S02]  /*21d0*/  @P1 PRMT R79, R92, 0x7610, R79 ;  /* 0x000076105c4f1816 */ /* 0x000fc4000000004f */
[----:B------:R-:W-:Y:S02]  /*21e0*/  ISETP.NE.AND.EX P2, PT, RZ, UR17, PT, P2 ;  /* 0x00000011ff007c0c */ /* 0x000fe4000bf45320 */
[----:B------:R-:W-:Y:S02]  /*21f0*/  @P0 F2FP.BF16.F32.PACK_AB R92, RZ, R84 ;  /* 0x00000054ff5c023e */ /* 0x000fe400000010ff */
[----:B------:R-:W-:Y:S01]  /*2200*/  @P1 PRMT R78, R90, 0x7610, R78 ;  /* 0x000076105a4e1816 */ /* 0x000fe2000000004e */
[----:B------:R-:W-:Y:S01]  /*2210*/  FMUL.FTZ R90, R175, UR15 ;  /* 0x0000000faf5a7c20 */ /* 0x000fe20008410000 */
[----:B------:R-:W-:Y:S02]  /*2220*/  @P0 FSEL R84, R88, RZ, P5 ;  /* 0x000000ff58540208 */ /* 0x000fe40002800000 */
[----:B------:R-:W-:Y:S02]  /*2230*/  FSEL R182, R180, RZ, P6 ;  /* 0x000000ffb4b67208 */ /* 0x000fe40003000000 */
[----:B------:R-:W-:-:S02]  /*2240*/  LOP3.LUT P5, RZ, R2, 0xff000000, RZ, 0xc0, !PT ;  /* 0xff00000002ff7812 */ /* 0x000fc400078ac0ff */
[----:B------:R-:W-:Y:S02]  /*2250*/  @P0 LOP3.LUT P6, RZ, R97, 0xff00, RZ, 0xc0, !PT ;  /* 0x0000ff0061ff0812 */ /* 0x000fe400078cc0ff */
[----:B------:R-:W-:Y:S02]  /*2260*/  @P0 F2FP.BF16.F32.PACK_AB R156, RZ, R85 ;  /* 0x00000055ff9c023e */ /* 0x000fe400000010ff */
[----:B------:R-:W-:Y:S02]  /*2270*/  FSEL R184, R91, RZ, P5 ;  /* 0x000000ff5bb87208 */ /* 0x000fe40002800000 */
[----:B------:R-:W-:Y:S02]  /*2280*/  @P0 FSEL R85, R90, RZ, P6 ;  /* 0x000000ff5a550208 */ /* 0x000fe40003000000 */
[C---:B------:R-:W-:Y:S02]  /*2290*/  LOP3.LUT P5, RZ, R3.reuse, 0xff00, RZ, 0xc0, !PT ;  /* 0x0000ff0003ff7812 */ /* 0x040fe400078ac0ff */
[----:B------:R-:W-:-:S02]  /*22a0*/  LOP3.LUT P6, RZ, R3, 0xff, RZ, 0xc0, !PT ;  /* 0x000000ff03ff7812 */ /* 0x000fc400078cc0ff */
[----:B------:R-:W-:Y:S02]  /*22b0*/  @P1 F2FP.BF16.F32.PACK_AB R179, RZ, R181 ;  /* 0x000000b5ffb3123e */ /* 0x000fe400000010ff */
[----:B------:R-:W-:Y:S02]  /*22c0*/  @P0 F2FP.BF16.F32.PACK_AB R171, RZ, R86 ;  /* 0x00000056ffab023e */ /* 0x000fe400000010ff */
[----:B------:R-:W-:Y:S02]  /*22d0*/  FSEL R181, R90, RZ, P5 ;  /* 0x000000ff5ab57208 */ /* 0x000fe40002800000 */
[----:B------:R-:W-:Y:S01]  /*22e0*/  FSEL R86, R88, RZ, P6 ;  /* 0x000000ff58567208 */ /* 0x000fe20003000000 */
[----:B------:R-:W0:Y:S01]  /*22f0*/  @P2 LDC.64 R90, c[0x0][0x308] ;  /* 0x0000c200ff5a2b82 */ /* 0x000e220000000a00 */
[----:B------:R-:W-:Y:S02]  /*2300*/  @P0 LOP3.LUT P6, RZ, R97, 0xff0000, RZ, 0xc0, !PT ;  /* 0x00ff000061ff0812 */ /* 0x000fe400078cc0ff */
[----:B------:R-:W-:-:S02]  /*2310*/  @P1 F2FP.BF16.F32.PACK_AB R176, RZ, R175 ;  /* 0x000000afffb0123e */ /* 0x000fc400000010ff */
[----:B------:R-:W-:Y:S02]  /*2320*/  @P0 LOP3.LUT P5, RZ, R97, 0xff000000, RZ, 0xc0, !PT ;  /* 0xff00000061ff0812 */ /* 0x000fe400078ac0ff */
[----:B------:R-:W-:Y:S01]  /*2330*/  @P0 F2FP.BF16.F32.PACK_AB R175, RZ, R84 ;  /* 0x00000054ffaf023e */ /* 0x000fe200000010ff */
[----:B------:R-:W1:Y:S01]  /*2340*/  LDC.64 R88, c[0x0][0x2f8] ;  /* 0x0000be00ff587b82 */ /* 0x000e620000000a00 */
[----:B------:R-:W-:Y:S02]  /*2350*/  @P0 FSEL R84, R185, RZ, P6 ;  /* 0x000000ffb9540208 */ /* 0x000fe40003000000 */
[----:B------:R-:W-:Y:S02]  /*2360*/  @P0 F2FP.BF16.F32.PACK_AB R177, RZ, R85 ;  /* 0x00000055ffb1023e */ /* 0x000fe400000010ff */
[----:B------:R-:W-:Y:S02]  /*2370*/  @P0 FSEL R85, R186, RZ, P5 ;  /* 0x000000ffba550208 */ /* 0x000fe40002800000 */
[----:B------:R-:W-:-:S02]  /*2380*/  LOP3.LUT P5, RZ, R3, 0xff0000, RZ, 0xc0, !PT ;  /* 0x00ff000003ff7812 */ /* 0x000fc400078ac0ff */
[----:B------:R-:W-:Y:S02]  /*2390*/  LOP3.LUT P6, RZ, R3, 0xff000000, RZ, 0xc0, !PT ;  /* 0xff00000003ff7812 */ /* 0x000fe400078cc0ff */
[----:B------:R-:W-:Y:S02]  /*23a0*/  @P0 F2FP.BF16.F32.PACK_AB R178, RZ, R84 ;  /* 0x00000054ffb2023e */ /* 0x000fe400000010ff */
[----:B------:R-:W-:Y:S02]  /*23b0*/  FSEL R185, R185, RZ, P5 ;  /* 0x000000ffb9b97208 */ /* 0x000fe40002800000 */
[----:B------:R-:W-:Y:S01]  /*23c0*/  FSEL R186, R186, RZ, P6 ;  /* 0x000000ffbaba7208 */ /* 0x000fe20003000000 */
[----:B0-----:R-:W-:Y:S01]  /*23d0*/  @P2 IMAD.WIDE.U32 R90, R137, 0x10, R90 ;  /* 0x00000010895a2825 */ /* 0x001fe200078e005a */
[----:B------:R-:W-:Y:S02]  /*23e0*/  @P1 PRMT R76, R76, 0x5410, R93 ;  /* 0x000054104c4c1816 */ /* 0x000fe4000000005d */
[----:B------:R-:W-:-:S02]  /*23f0*/  @P1 PRMT R77, R77, 0x5410, R173 ;  /* 0x000054104d4d1816 */ /* 0x000fc400000000ad */
[----:B------:R-:W-:Y:S02]  /*2400*/  @P1 PRMT R78, R78, 0x5410, R176 ;  /* 0x000054104e4e1816 */ /* 0x000fe400000000b0 */
[----:B------:R-:W-:Y:S01]  /*2410*/  @P1 PRMT R79, R79, 0x5410, R179 ;  /* 0x000054104f4f1816 */ /* 0x000fe200000000b3 */
[----:B-1----:R-:W-:Y:S01]  /*2420*/  IMAD.WIDE.U32 R88, R137, 0x10, R88 ;  /* 0x0000001089587825 */ /* 0x002fe200078e0058 */
[----:B------:R-:W-:Y:S02]  /*2430*/  @P0 PRMT R80, R92, 0x7610, R80 ;  /* 0x000076105c500816 */ /* 0x000fe40000000050 */
[----:B------:R-:W-:Y:S01]  /*2440*/  @P0 F2FP.BF16.F32.PACK_AB R180, RZ, R85 ;  /* 0x00000055ffb4023e */ /* 0x000fe200000010ff */
[----:B------:R1:W-:Y:S01]  /*2450*/  @P2 STG.E.128 desc[UR4][R90.64], R76 ;  /* 0x0000004c5a002986 */ /* 0x0003e2000c101d04 */
[----:B------:R-:W-:Y:S02]  /*2460*/  @P0 PRMT R81, R171, 0x7610, R81 ;  /* 0x00007610ab510816 */ /* 0x000fe40000000051 */
[----:B------:R-:W-:-:S02]  /*2470*/  @P0 PRMT R82, R175, 0x7610, R82 ;  /* 0x00007610af520816 */ /* 0x000fc40000000052 */
[----:B------:R-:W-:Y:S02]  /*2480*/  @P0 PRMT R83, R178, 0x7610, R83 ;  /* 0x00007610b2530816 */ /* 0x000fe40000000053 */
[----:B------:R-:W-:Y:S02]  /*2490*/  @P0 LEA R92, P1, R137, UR12, 0x4 ;  /* 0x0000000c895c0c11 */ /* 0x000fe4000f8220ff */
[----:B------:R-:W-:Y:S02]  /*24a0*/  F2FP.BF16.F32.PACK_AB R84, R182, R87 ;  /* 0x00000057b654723e */ /* 0x000fe400000010ff */
[----:B------:R-:W-:Y:S02]  /*24b0*/  F2FP.BF16.F32.PACK_AB R86, R181, R86 ;  /* 0x00000056b556723e */ /* 0x000fe400000010ff */
[----:B------:R-:W-:Y:S02]  /*24c0*/  F2FP.BF16.F32.PACK_AB R85, R184, R183 ;  /* 0x000000b7b855723e */ /* 0x000fe400000010ff */
[----:B------:R-:W-:-:S02]  /*24d0*/  F2FP.BF16.F32.PACK_AB R87, R186, R185 ;  /* 0x000000b9ba57723e */ /* 0x000fc400000010ff */
[----:B------:R-:W-:Y:S02]  /*24e0*/  @P0 PRMT R80, R80, 0x5410, R156 ;  /* 0x0000541050500816 */ /* 0x000fe4000000009c */
[----:B------:R-:W-:Y:S01]  /*24f0*/  @P0 PRMT R81, R81, 0x5410, R174 ;  /* 0x0000541051510816 */ /* 0x000fe200000000ae */
[----:B------:R1:W-:Y:S01]  /*2500*/  STG.E.128 desc[UR4][R88.64], R84 ;  /* 0x0000005458007986 */ /* 0x0003e2000c101d04 */
[C---:B------:R-:W-:Y:S01]  /*2510*/  @P0 LEA.HI.X R93, R137.reuse, UR13, RZ, 0x4, P1 ;  /* 0x0000000d895d0c11 */ /* 0x040fe200088f24ff */
[----:B------:R-:W-:Y:S01]  /*2520*/  VIADD R137, R137, 0x20 ;  /* 0x0000002089897836 */ /* 0x000fe20000000000 */
[----:B------:R-:W-:Y:S02]  /*2530*/  @P0 PRMT R82, R82, 0x5410, R177 ;  /* 0x0000541052520816 */ /* 0x000fe400000000b1 */
[----:B------:R-:W-:-:S05]  /*2540*/  @P0 PRMT R83, R83, 0x5410, R180 ;  /* 0x0000541053530816 */ /* 0x000fca00000000b4 */
[----:B------:R1:W-:Y:S02]  /*2550*/  @P0 STG.E.128 desc[UR4][R92.64], R80 ;  /* 0x000000505c000986 */ /* 0x0003e4000c101d04 */
.L_x_102:
[----:B------:R-:W-:Y:S05]  /*2560*/  BSYNC B1 ;  /* 0x0000000000017941 */ /* 0x000fea0003800000 */
.L_x_101:
[----:B------:R-:W-:Y:S04]  /*2570*/  BSSY B1, `(.L_x_103) ;  /* 0x000008f000017945 */ /* 0x000fe80003800000 */
[----:B------:R-:W-:Y:S05]  /*2580*/  @!P4 BRA `(.L_x_104) ;  /* 0x000000080034c947 */ /* 0x000fea0003800000 */
[----:B------:R-:W-:Y:S02]  /*2590*/  ISETP.NE.U32.AND P0, PT, RZ, UR12, PT ;  /* 0x0000000cff007c0c */ /* 0x000fe4000bf05070 */
[----:B------:R-:W-:Y:S02]  /*25a0*/  ISETP.NE.U32.AND P2, PT, RZ, UR8, PT ;  /* 0x00000008ff007c0c */ /* 0x000fe4000bf45070 */
[----:B------:R-:W-:Y:S02]  /*25b0*/  ISETP.NE.AND.EX P0, PT, RZ, UR13, PT, P0 ;  /* 0x0000000dff007c0c */ /* 0x000fe4000bf05300 */
[----:B------:R-:W-:Y:S02]  /*25c0*/  ISETP.NE.AND P1, PT, R172, RZ, PT ;  /* 0x000000ffac00720c */ /* 0x000fe40003f25270 */
[----:B------:R-:W-:Y:S02]  /*25d0*/  ISETP.NE.AND.EX P2, PT, RZ, UR9, PT, P2 ;  /* 0x00000009ff007c0c */ /* 0x000fe4000bf45320 */
[----:B------:R-:W-:-:S02]  /*25e0*/  FSEL R95, R95, RZ, !P1 ;  /* 0x000000ff5f5f7208 */ /* 0x000fc40004800000 */
[----:B-1----:R-:W-:Y:S02]  /*25f0*/  MOV R84, R100 ;  /* 0x0000006400547202 */ /* 0x002fe40000000f00 */
[----:B------:R-:W-:Y:S01]  /*2600*/  ISETP.NE.U32.AND P1, PT, RZ, UR16, PT ;  /* 0x00000010ff007c0c */ /* 0x000fe2000bf25070 */
[-CC-:B------:R-:W-:Y:S01]  /*2610*/  FFMA.FTZ R85, R139, R94.reuse, R95.reuse ;  /* 0x0000005e8b557223 */ /* 0x180fe2000001005f */
[----:B------:R-:W-:Y:S01]  /*2620*/  LOP3.LUT P5, RZ, R84, 0xff, RZ, 0xc0, !PT ;  /* 0x000000ff54ff7812 */ /* 0x000fe200078ac0ff */
[----:B------:R-:W-:Y:S02]  /*2630*/  @P0 IMAD.MOV.U32 R84, RZ, RZ, R98 ;  /* 0x000000ffff540224 */ /* 0x000fe400078e0062 */
[-C--:B------:R-:W-:Y:S01]  /*2640*/  FFMA.FTZ R86, R148, R94.reuse, R95 ;  /* 0x0000005e94567223 */ /* 0x080fe2000001005f */
[----:B------:R-:W-:Y:S01]  /*2650*/  FADD.FTZ R85, R140, -R85 ;  /* 0x800000558c557221 */ /* 0x000fe20000010000 */
[-CC-:B0-----:R-:W-:Y:S01]  /*2660*/  FFMA.FTZ R89, R141, R94.reuse, R95.reuse ;  /* 0x0000005e8d597223 */ /* 0x181fe2000001005f */
[----:B-----5:R-:W-:Y:S01]  /*2670*/  @P2 PRMT R88, R72, 0x7632, R88 ;  /* 0x0000763248582816 */ /* 0x020fe20000000058 */
[----:B------:R-:W-:Y:S01]  /*2680*/  FADD.FTZ R87, R147, -R86 ;  /* 0x8000005693577221 */ /* 0x000fe20000010000 */
[----:B------:R-:W-:Y:S01]  /*2690*/  @P0 LOP3.LUT P6, RZ, R84, 0xff, RZ, 0xc0, !PT ;  /* 0x000000ff54ff0812 */ /* 0x000fe200078cc0ff */
[----:B------:R-:W-:Y:S01]  /*26a0*/  FMUL.FTZ R85, R138, R85 ;  /* 0x000000558a557220 */ /* 0x000fe20000410000 */
[----:B------:R-:W-:Y:S01]  /*26b0*/  @P2 SHF.L.U32 R84, R72, 0x10, RZ ;  /* 0x0000001048542819 */ /* 0x000fe200000006ff */
[-C--:B------:R-:W-:Y:S01]  /*26c0*/  FFMA.FTZ R92, R150, R94.reuse, R95 ;  /* 0x0000005e965c7223 */ /* 0x080fe2000001005f */
[----:B------:R-:W-:Y:S01]  /*26d0*/  @P2 SHF.L.U32 R88, R88, 0x10, RZ ;  /* 0x0000001058582819 */ /* 0x000fe200000006ff */
[----:B------:R-:W-:Y:S01]  /*26e0*/  FADD.FTZ R89, R142, -R89 ;  /* 0x800000598e597221 */ /* 0x000fe20000010000 */
[----:B------:R-:W-:Y:S01]  /*26f0*/  FMUL.FTZ R87, R138, R87 ;  /* 0x000000578a577220 */ /* 0x000fe20000410000 */
[-CC-:B------:R-:W-:Y:S01]  /*2700*/  FFMA.FTZ R93, R143, R94.reuse, R95.reuse ;  /* 0x0000005e8f5d7223 */ /* 0x180fe2000001005f */
[-CC-:B------:R-:W-:Y:S01]  /*2710*/  FFMA.FTZ R156, R152, R94.reuse, R95.reuse ;  /* 0x0000005e989c7223 */ /* 0x180fe2000001005f */
[-CC-:B------:R-:W-:Y:S01]  /*2720*/  FFMA.FTZ R171, R145, R94.reuse, R95.reuse ;  /* 0x0000005e91ab7223 */ /* 0x180fe2000001005f */
[----:B------:R-:W-:Y:S01]  /*2730*/  FFMA.FTZ R94, R154, R94, R95 ;  /* 0x0000005e9a5e7223 */ /* 0x000fe2000001005f */
[----:B------:R-:W-:Y:S01]  /*2740*/  @P2 FADD.FTZ R85, R85, R84 ;  /* 0x0000005455552221 */ /* 0x000fe20000010000 */
[----:B------:R-:W-:-:S02]  /*2750*/  @P2 IMAD.U32 R90, R73, 0x10000, RZ ;  /* 0x00010000495a2824 */ /* 0x000fc400078e00ff */
[----:B------:R-:W-:Y:S01]  /*2760*/  FADD.FTZ R91, R149, -R92 ;  /* 0x8000005c955b7221 */ /* 0x000fe20000010000 */
[----:B------:R-:W-:Y:S01]  /*2770*/  FMUL.FTZ R89, R138, R89 ;  /* 0x000000598a597220 */ /* 0x000fe20000410000 */
[----:B------:R-:W-:Y:S01]  /*2780*/  @P2 FADD.FTZ R87, R87, R88 ;  /* 0x0000005857572221 */ /* 0x000fe20000010000 */
[----:B------:R-:W-:Y:S01]  /*2790*/  @P2 PRMT R84, R73, 0x7632, R84 ;  /* 0x0000763249542816 */ /* 0x000fe20000000054 */
[----:B------:R-:W-:Y:S01]  /*27a0*/  FADD.FTZ R93, R144, -R93 ;  /* 0x8000005d905d7221 */ /* 0x000fe20000010000 */
[----:B------:R-:W-:Y:S01]  /*27b0*/  ISETP.NE.AND.EX P1, PT, RZ, UR17, PT, P1 ;  /* 0x00000011ff007c0c */ /* 0x000fe2000bf25310 */
[----:B------:R-:W-:Y:S01]  /*27c0*/  FADD.FTZ R95, R151, -R156 ;  /* 0x8000009c975f7221 */ /* 0x000fe20000010000 */
[----:B------:R-:W-:Y:S01]  /*27d0*/  @P2 PRMT R88, R74, 0x7632, R88 ;  /* 0x000076324a582816 */ /* 0x000fe20000000058 */
[----:B------:R-:W-:Y:S01]  /*27e0*/  FADD.FTZ R175, R146, -R171 ;  /* 0x800000ab92af7221 */ /* 0x000fe20000010000 */
[----:B------:R-:W-:Y:S01]  /*27f0*/  @P2 PRMT R92, R75, 0x7632, R92 ;  /* 0x000076324b5c2816 */ /* 0x000fe2000000005c */
[----:B------:R-:W-:Y:S01]  /*2800*/  FADD.FTZ R177, R153, -R94 ;  /* 0x8000005e99b17221 */ /* 0x000fe20000010000 */
[----:B------:R-:W-:Y:S01]  /*2810*/  @P2 FADD.FTZ R89, R89, R90 ;  /* 0x0000005a59592221 */ /* 0x000fe20000010000 */
[----:B------:R-:W-:Y:S01]  /*2820*/  FMUL.FTZ R91, R138, R91 ;  /* 0x0000005b8a5b7220 */ /* 0x000fe20000410000 */
[----:B------:R-:W-:Y:S01]  /*2830*/  @P2 IMAD.U32 R84, R84, 0x10000, RZ ;  /* 0x0001000054542824 */ /* 0x000fe200078e00ff */
[----:B------:R-:W-:Y:S01]  /*2840*/  @P2 SHF.L.U32 R86, R74, 0x10, RZ ;  /* 0x000000104a562819 */ /* 0x000fe200000006ff */
[C---:B------:R-:W-:Y:S01]  /*2850*/  FMUL.FTZ R171, R138.reuse, R93 ;  /* 0x0000005d8aab7220 */ /* 0x040fe20000410000 */
[----:B------:R-:W-:Y:S01]  /*2860*/  @P2 SHF.L.U32 R90, R75, 0x10, RZ ;  /* 0x000000104b5a2819 */ /* 0x000fe200000006ff */
[C---:B------:R-:W-:Y:S01]  /*2870*/  FMUL.FTZ R173, R138.reuse, R95 ;  /* 0x0000005f8aad7220 */ /* 0x040fe20000410000 */
[C---:B------:R-:W-:Y:S01]  /*2880*/  FMUL.FTZ R175, R138.reuse, R175 ;  /* 0x000000af8aaf7220 */ /* 0x040fe20000410000 */
[----:B------:R-:W-:Y:S01]  /*2890*/  FMUL.FTZ R177, R138, R177 ;  /* 0x000000b18ab17220 */ /* 0x000fe20000410000 */
[----:B------:R-:W-:-:S02]  /*28a0*/  @P2 IMAD.U32 R88, R88, 0x10000, RZ ;  /* 0x0001000058582824 */ /* 0x000fc400078e00ff */
[----:B------:R-:W-:Y:S01]  /*28b0*/  @P2 FADD.FTZ R91, R91, R84 ;  /* 0x000000545b5b2221 */ /* 0x000fe20000010000 */
[----:B------:R-:W-:Y:S02]  /*28c0*/  @P2 IMAD.U32 R92, R92, 0x10000, RZ ;  /* 0x000100005c5c2824 */ /* 0x000fe400078e00ff */
[----:B------:R-:W-:Y:S01]  /*28d0*/  @P2 FADD.FTZ R171, R171, R86 ;  /* 0x00000056abab2221 */ /* 0x000fe20000010000 */
[----:B------:R-:W-:Y:S01]  /*28e0*/  @P2 FADD.FTZ R173, R173, R88 ;  /* 0x00000058adad2221 */ /* 0x000fe20000010000 */
[----:B------:R-:W-:Y:S01]  /*28f0*/  @P2 FADD.FTZ R175, R175, R90 ;  /* 0x0000005aafaf2221 */ /* 0x000fe20000010000 */
[----:B------:R-:W-:Y:S01]  /*2900*/  @P2 FADD.FTZ R177, R177, R92 ;  /* 0x0000005cb1b12221 */ /* 0x000fe20000010000 */
[----:B------:R-:W-:Y:S01]  /*2910*/  FMUL.FTZ R179, R87, UR15 ;  /* 0x0000000f57b37c20 */ /* 0x000fe20008410000 */
[C---:B------:R-:W-:Y:S01]  /*2920*/  @P0 LOP3.LUT P2, RZ, R98.reuse, 0xff00, RZ, 0xc0, !PT ;  /* 0x0000ff0062ff0812 */ /* 0x040fe2000784c0ff */
        /* <DEDUP_REMOVED lines=8> */
[----:B------:R-:W-:Y:S01]  /*29b0*/  @P1 F2FP.BF16.F32.PACK_AB R86, RZ, R89 ;  /* 0x00000059ff56123e */ /* 0x000fe200000010ff */
[----:B------:R-:W-:Y:S01]  /*29c0*/  FMUL.FTZ R89, R89, UR15 ;  /* 0x0000000f59597c20 */ /* 0x000fe20008410000 */
[----:B------:R-:W-:Y:S02]  /*29d0*/  @P1 PRMT R76, R84, 0x7610, R76 ;  /* 0x00007610544c1816 */ /* 0x000fe4000000004c */
[----:B------:R-:W-:Y:S02]  /*29e0*/  @P0 FSEL R84, R178, RZ, P6 ;  /* 0x000000ffb2540208 */ /* 0x000fe40003000000 */
[----:B------:R-:W-:Y:S02]  /*29f0*/  @P1 F2FP.BF16.F32.PACK_AB R93, RZ, R87 ;  /* 0x00000057ff5d123e */ /* 0x000fe400000010ff */
[----:B------:R-:W-:Y:S02]  /*2a00*/  @P0 LOP3.LUT P6, RZ, R98, 0xff0000, RZ, 0xc0, !PT ;  /* 0x00ff000062ff0812 */ /* 0x000fe400078cc0ff */
[----:B------:R-:W-:-:S02]  /*2a10*/  @P0 FSEL R87, R91, RZ, P2 ;  /* 0x000000ff5b570208 */ /* 0x000fc40001000000 */
[----:B------:R-:W-:Y:S02]  /*2a20*/  LOP3.LUT P2, RZ, R100, 0xff0000, RZ, 0xc0, !PT ;  /* 0x00ff000064ff7812 */ /* 0x000fe4000784c0ff */
[----:B------:R-:W-:Y:S02]  /*2a30*/  @P1 PRMT R77, R86, 0x7610, R77 ;  /* 0x00007610564d1816 */ /* 0x000fe4000000004d */
[C---:B------:R-:W-:Y:S02]  /*2a40*/  @P0 FSEL R86, R89.reuse, RZ, P6 ;  /* 0x000000ff59560208 */ /* 0x040fe40003000000 */
[----:B------:R-:W-:Y:S02]  /*2a50*/  @P0 F2FP.BF16.F32.PACK_AB R156, RZ, R87 ;  /* 0x00000057ff9c023e */ /* 0x000fe400000010ff */
[----:B------:R-:W-:Y:S02]  /*2a60*/  FSEL R87, R89, RZ, P2 ;  /* 0x000000ff59577208 */ /* 0x000fe40001000000 */
[----:B------:R-:W-:-:S02]  /*2a70*/  ISETP.NE.U32.AND P2, PT, RZ, UR16, PT ;  /* 0x00000010ff007c0c */ /* 0x000fc4000bf45070 */
[----:B------:R-:W-:Y:S01]  /*2a80*/  @P0 F2FP.BF16.F32.PACK_AB R95, RZ, R86 ;  /* 0x00000056ff5f023e */ /* 0x000fe200000010ff */
[----:B------:R-:W-:Y:S01]  /*2a90*/  FMUL.FTZ R86, R171, UR15 ;  /* 0x0000000fab567c20 */ /* 0x000fe20008410000 */
[----:B------:R-:W-:Y:S02]  /*2aa0*/  FSEL R178, R178, RZ, P5 ;  /* 0x000000ffb2b27208 */ /* 0x000fe40002800000 */
[----:B------:R-:W-:Y:S02]  /*2ab0*/  @P0 LOP3.LUT P5, RZ, R99, 0xff, RZ, 0xc0, !PT ;  /* 0x000000ff63ff0812 */ /* 0x000fe400078ac0ff */
[----:B------:R-:W-:Y:S02]  /*2ac0*/  ISETP.NE.AND.EX P2, PT, RZ, UR17, PT, P2 ;  /* 0x00000011ff007c0c */ /* 0x000fe4000bf45320 */
[----:B------:R-:W-:Y:S02]  /*2ad0*/  @P0 F2FP.BF16.F32.PACK_AB R92, RZ, R84 ;  /* 0x00000054ff5c023e */ /* 0x000fe400000010ff */
[----:B------:R-:W-:-:S02]  /*2ae0*/  @P1 F2FP.BF16.F32.PACK_AB R88, RZ, R171 ;  /* 0x000000abff58123e */ /* 0x000fc400000010ff */
[----:B------:R-:W-:Y:S02]  /*2af0*/  @P0 FSEL R84, R86, RZ, P5 ;  /* 0x000000ff56540208 */ /* 0x000fe40002800000 */
[C---:B------:R-:W-:Y:S02]  /*2b00*/  LOP3.LUT P6, RZ, R100.reuse, 0xff00, RZ, 0xc0, !PT ;  /* 0x0000ff0064ff7812 */ /* 0x040fe400078cc0ff */
[----:B------:R-:W-:Y:S02]  /*2b10*/  LOP3.LUT P5, RZ, R100, 0xff000000, RZ, 0xc0, !PT ;  /* 0xff00000064ff7812 */ /* 0x000fe400078ac0ff */
[----:B------:R-:W-:Y:S02]  /*2b20*/  @P1 F2FP.BF16.F32.PACK_AB R90, RZ, R175 ;  /* 0x000000afff5a123e */ /* 0x000fe400000010ff */
[----:B------:R-:W-:Y:S01]  /*2b30*/  @P1 PRMT R78, R88, 0x7610, R78 ;  /* 0x00007610584e1816 */ /* 0x000fe2000000004e */
[----:B------:R-:W-:Y:S01]  /*2b40*/  FMUL.FTZ R88, R173, UR15 ;  /* 0x0000000fad587c20 */ /* 0x000fe20008410000 */
[----:B------:R-:W-:-:S02]  /*2b50*/  FSEL R179, R179, RZ, P6 ;  /* 0x000000ffb3b37208 */ /* 0x000fc40003000000 */
[----:B------:R-:W-:Y:S02]  /*2b60*/  FSEL R180, R91, RZ, P5 ;  /* 0x000000ff5bb47208 */ /* 0x000fe40002800000 */
[----:B------:R-:W-:Y:S02]  /*2b70*/  @P0 LOP3.LUT P6, RZ, R99, 0xff00, RZ, 0xc0, !PT ;  /* 0x0000ff0063ff0812 */ /* 0x000fe400078cc0ff */
[----:B------:R-:W-:Y:S02]  /*2b80*/  LOP3.LUT P5, RZ, R101, 0xff00, RZ, 0xc0, !PT ;  /* 0x0000ff0065ff7812 */ /* 0x000fe400078ac0ff */
[----:B------:R-:W-:Y:S02]  /*2b90*/  @P1 PRMT R79, R90, 0x7610, R79 ;  /* 0x000076105a4f1816 */ /* 0x000fe4000000004f */
[----:B------:R-:W-:Y:S01]  /*2ba0*/  @P0 F2FP.BF16.F32.PACK_AB R94, RZ, R85 ;  /* 0x00000055ff5e023e */ /* 0x000fe200000010ff */
[----:B------:R-:W0:Y:S01]  /*2bb0*/  @P2 LDC.64 R90, c[0x0][0x308] ;  /* 0x0000c200ff5a2b82 */ /* 0x000e220000000a00 */
[----:B------:R-:W-:-:S02]  /*2bc0*/  @P0 FSEL R85, R88, RZ, P6 ;  /* 0x000000ff58550208 */ /* 0x000fc40003000000 */
[----:B------:R-:W-:Y:S02]  /*2bd0*/  FSEL R181, R88, RZ, P5 ;  /* 0x000000ff58b57208 */ /* 0x000fe40002800000 */
[----:B------:R-:W-:Y:S02]  /*2be0*/  LOP3.LUT P6, RZ, R101, 0xff, RZ, 0xc0, !PT ;  /* 0x000000ff65ff7812 */ /* 0x000fe400078cc0ff */
[C---:B------:R-:W-:Y:S01]  /*2bf0*/  @P0 LOP3.LUT P5, RZ, R99.reuse, 0xff000000, RZ, 0xc0, !PT ;  /* 0xff00000063ff0812 */ /* 0x040fe200078ac0ff */
[----:B------:R-:W1:Y:S01]  /*2c00*/  LDC.64 R88, c[0x0][0x2f8] ;  /* 0x0000be00ff587b82 */ /* 0x000e620000000a00 */
[----:B------:R-:W-:Y:S02]  /*2c10*/  FSEL R86, R86, RZ, P6 ;  /* 0x000000ff56567208 */ /* 0x000fe40003000000 */
[----:B------:R-:W-:Y:S02]  /*2c20*/  @P0 LOP3.LUT P6, RZ, R99, 0xff0000, RZ, 0xc0, !PT ;  /* 0x00ff000063ff0812 */ /* 0x000fe400078cc0ff */
[----:B------:R-:W-:-:S02]  /*2c30*/  @P0 F2FP.BF16.F32.PACK_AB R171, RZ, R84 ;  /* 0x00000054ffab023e */ /* 0x000fc400000010ff */
[----:B------:R-:W-:Y:S02]  /*2c40*/  @P1 F2FP.BF16.F32.PACK_AB R174, RZ, R173 ;  /* 0x000000adffae123e */ /* 0x000fe400000010ff */
[----:B------:R-:W-:Y:S02]  /*2c50*/  @P0 FSEL R84, R182, RZ, P6 ;  /* 0x000000ffb6540208 */ /* 0x000fe40003000000 */
[----:B------:R-:W-:Y:S02]  /*2c60*/  @P0 F2FP.BF16.F32.PACK_AB R173, RZ, R85 ;  /* 0x00000055ffad023e */ /* 0x000fe400000010ff */
[----:B------:R-:W-:Y:S02]  /*2c70*/  @P0 FSEL R85, R183, RZ, P5 ;  /* 0x000000ffb7550208 */ /* 0x000fe40002800000 */
[----:B------:R-:W-:Y:S01]  /*2c80*/  @P1 F2FP.BF16.F32.PACK_AB R176, RZ, R177 ;  /* 0x000000b1ffb0123e */ /* 0x000fe200000010ff */
[----:B0-----:R-:W-:Y:S01]  /*2c90*/  @P2 IMAD.WIDE.U32 R90, R137, 0x10, R90 ;  /* 0x00000010895a2825 */ /* 0x001fe200078e005a */
[----:B------:R-:W-:-:S02]  /*2ca0*/  LOP3.LUT P5, RZ, R101, 0xff0000, RZ, 0xc0, !PT ;  /* 0x00ff000065ff7812 */ /* 0x000fc400078ac0ff */
[----:B------:R-:W-:Y:S02]  /*2cb0*/  LOP3.LUT P6, RZ, R101, 0xff000000, RZ, 0xc0, !PT ;  /* 0xff00000065ff7812 */ /* 0x000fe400078cc0ff */
[----:B------:R-:W-:Y:S02]  /*2cc0*/  @P0 F2FP.BF16.F32.PACK_AB R175, RZ, R84 ;  /* 0x00000054ffaf023e */ /* 0x000fe400000010ff */
[----:B------:R-:W-:Y:S01]  /*2cd0*/  FSEL R182, R182, RZ, P5 ;  /* 0x000000ffb6b67208 */ /* 0x000fe20002800000 */
[----:B-1----:R-:W-:Y:S01]  /*2ce0*/  IMAD.WIDE.U32 R88, R137, 0x10, R88 ;  /* 0x0000001089587825 */ /* 0x002fe200078e0058 */
[----:B------:R-:W-:Y:S02]  /*2cf0*/  FSEL R183, R183, RZ, P6 ;  /* 0x000000ffb7b77208 */ /* 0x000fe40003000000 */
[----:B------:R-:W-:Y:S02]  /*2d00*/  @P1 PRMT R76, R76, 0x5410, R93 ;  /* 0x000054104c4c1816 */ /* 0x000fe4000000005d */
[----:B------:R-:W-:-:S02]  /*2d10*/  @P1 PRMT R77, R77, 0x5410, R138 ;  /* 0x000054104d4d1816 */ /* 0x000fc4000000008a */
[----:B------:R-:W-:Y:S02]  /*2d20*/  @P1 PRMT R78, R78, 0x5410, R174 ;  /* 0x000054104e4e1816 */ /* 0x000fe400000000ae */
[----:B------:R-:W-:Y:S02]  /*2d30*/  @P1 PRMT R79, R79, 0x5410, R176 ;  /* 0x000054104f4f1816 */ /* 0x000fe400000000b0 */
        /* <DEDUP_REMOVED lines=14> */
[----:B------:R-:W-:Y:S02]  /*2e20*/  @P0 LEA.HI.X R93, R137, UR13, RZ, 0x4, P1 ;  /* 0x0000000d895d0c11 */ /* 0x000fe400088f24ff */
[----:B------:R-:W-:Y:S02]  /*2e30*/  @P0 PRMT R82, R82, 0x5410, R173 ;  /* 0x0000541052520816 */ /* 0x000fe400000000ad */
[----:B------:R-:W-:-:S05]  /*2e40*/  @P0 PRMT R83, R83, 0x5410, R177 ;  /* 0x0000541053530816 */ /* 0x000fca00000000b1 */
[----:B------:R2:W-:Y:S02]  /*2e50*/  @P0 STG.E.128 desc[UR4][R92.64], R80 ;  /* 0x000000505c000986 */ /* 0x0005e4000c101d04 */
.L_x_104:
[----:B------:R-:W-:Y:S05]  /*2e60*/  BSYNC B1 ;  /* 0x0000000000017941 */ /* 0x000fea0003800000 */
.L_x_103:
[----:B-12---:R-:W1:Y:S02]  /*2e70*/  LDC.64 R84, c[0x0][0x210] ;  /* 0x00008400ff547b82 */ /* 0x006e640000000a00 */
[----:B-1----:R-:W-:-:S04]  /*2e80*/  LEA R104, R84, R104, 0x2 ;  /* 0x0000006854687211 */ /* 0x002fc800078e10ff */
[----:B------:R-:W-:-:S13]  /*2e90*/  ISETP.GE.AND P0, PT, R104, R85, PT ;  /* 0x000000556800720c */ /* 0x000fda0003f06270 */
[----:B------:R-:W-:Y:S05]  /*2ea0*/  @!P0 BRA `(.L_x_105) ;  /* 0xffffffd800408947 */ /* 0x000fea000383ffff */
.L_x_95:
[----:B------:R-:W-:Y:S05]  /*2eb0*/  BSYNC B0 ;  /* 0x0000000000007941 */ /* 0x000fea0003800000 */
.L_x_94:
[----:B-----5:R-:W1:Y:S01]  /*2ec0*/  S2R R72, SR_TID.X ;  /* 0x0000000000487919 */ /* 0x020e620000002100 */
[----:B------:R-:W-:Y:S01]  /*2ed0*/  MOV R0, 0x400 ;  /* 0x0000040000007802 */ /* 0x000fe20000000f00 */
[----:B------:R-:W-:Y:S05]  /*2ee0*/  WARPSYNC.ALL ;  /* 0x0000000000007948 */ /* 0x000fea0003800000 */
[----:B------:R-:W2:Y:S01]  /*2ef0*/  S2R R3, SR_CgaCtaId ;  /* 0x0000000000037919 */ /* 0x000ea20000008800 */
[----:B------:R-:W-:Y:S01]  /*2f00*/  ULDC.64 UR18, c[0x0][0x2d8] ;  /* 0x0000b60000127ab9 */ /* 0x000fe20000000a00 */
[----:B------:R-:W-:Y:S01]  /*2f10*/  ULDC.64 UR20, c[0x0][0x2e8] ;  /* 0x0000ba0000147ab9 */ /* 0x000fe20000000a00 */
[----:B------:R-:W-:Y:S01]  /*2f20*/  ULDC.64 UR22, c[0x0][0x2e0] ;  /* 0x0000b80000167ab9 */ /* 0x000fe20000000a00 */
[----:B------:R-:W3:Y:S01]  /*2f30*/  S2R R70, SR_CTAID.X ;  /* 0x0000000000467919 */ /* 0x000ee20000002500 */
[----:B------:R-:W-:Y:S01]  /*2f40*/  BSSY B0, `(.L_x_106) ;  /* 0x00000c4000007945 */ /* 0x000fe20003800000 */
[----:B-1----:R-:W-:-:S02]  /*2f50*/  SHF.R.U32.HI R2, RZ, 0x5, R72 ;  /* 0x00000005ff027819 */ /* 0x002fc40000011648 */
[----:B------:R-:W-:-:S03]  /*2f60*/  LOP3.LUT R68, R72, 0x1f, RZ, 0xc0, !PT ;  /* 0x0000001f48447812 */ /* 0x000fc600078ec0ff */
[----:B------:R-:W-:Y:S01]  /*2f70*/  IMAD.SHL.U32 R69, R2, 0x40, RZ ;  /* 0x0000004002457824 */ /* 0x000fe200078e00ff */
[----:B--2---:R-:W-:-:S04]  /*2f80*/  LEA R3, R3, R0, 0x18 ;  /* 0x0000000003037211 */ /* 0x004fc800078ec0ff */
[----:B------:R-:W-:Y:S01]  /*2f90*/  LOP3.LUT R0, R69, 0xffffffc0, R68, 0xe2, !PT ;  /* 0xffffffc045007812 */ /* 0x000fe200078ee244 */
[----:B---3--:R-:W-:Y:S01]  /*2fa0*/  IMAD R75, R70, R103, RZ ;  /* 0x00000067464b7224 */ /* 0x008fe200078e02ff */
[----:B------:R-:W-:Y:S02]  /*2fb0*/  IADD3 R103, R103, 0x7f, -R72 ;  /* 0x0000007f67677810 */ /* 0x000fe40007ffe848 */
[----:B------:R-:W-:Y:S01]  /*2fc0*/  LEA R0, R0, R3, 0x5 ;  /* 0x0000000300007211 */ /* 0x000fe200078e28ff */
[----:B------:R-:W-:Y:S01]  /*2fd0*/  IMAD R3, R72, 0x4, R3 ;  /* 0x0000000448037824 */ /* 0x000fe200078e0203 */
[----:B------:R-:W-:Y:S02]  /*2fe0*/  IADD3 R70, P4, R75, R72, RZ ;  /* 0x000000484b467210 */ /* 0x000fe40007f9e0ff */
[C---:B------:R-:W-:Y:S01]  /*2ff0*/  LOP3.LUT P3, RZ, R103.reuse, 0xffffff80, RZ, 0xc0, !PT ;  /* 0xffffff8067ff7812 */ /* 0x040fe2000786c0ff */
[----:B------:R-:W-:Y:S01]  /*3000*/  STS.128 [R0], R48 ;  /* 0x0000003000007388 */ /* 0x000fe20000000c00 */
[----:B------:R-:W-:-:S02]  /*3010*/  ISETP.GE.U32.AND P0, PT, R103, 0x100, PT ;  /* 0x000001006700780c */ /* 0x000fc40003f06070 */
[C---:B------:R-:W-:Y:S01]  /*3020*/  ISETP.GE.U32.AND P1, PT, R103.reuse, 0x180, PT ;  /* 0x000001806700780c */ /* 0x040fe20003f26070 */
[----:B------:R-:W-:Y:S01]  /*3030*/  STS.128 [R0+0x10], R44 ;  /* 0x0000102c00007388 */ /* 0x000fe20000000c00 */
[----:B------:R-:W-:-:S03]  /*3040*/  ISETP.GE.U32.AND P2, PT, R103, 0x200, PT ;  /* 0x000002006700780c */ /* 0x000fc60003f46070 */
[----:B------:R-:W-:Y:S04]  /*3050*/  STS.128 [R0+0x400], R40 ;  /* 0x0004002800007388 */ /* 0x000fe80000000c00 */
[----:B------:R-:W-:Y:S01]  /*3060*/  STS.128 [R0+0x410], R36 ;  /* 0x0004102400007388 */ /* 0x000fe20000000c00 */
[----:B------:R-:W-:Y:S06]  /*3070*/  BAR.SYNC.DEFER_BLOCKING 0x0 ;  /* 0x0000000000007b1d */ /* 0x000fec0000010000 */
        /* <DEDUP_REMOVED lines=13> */
[----:B--2---:R-:W-:-:S03]  /*3150*/  FADD.FTZ R68, RZ, R68 ;  /* 0x00000044ff447221 */ /* 0x004fc60000010000 */
[----:B------:R-:W2:Y:S01]  /*3160*/  LDS R45, [R3+0x1800] ;  /* 0x00180000032d7984 */ /* 0x000ea20000000800 */
[----:B---3--:R-:W-:-:S03]  /*3170*/  FADD.FTZ R44, RZ, R44 ;  /* 0x0000002cff2c7221 */ /* 0x008fc60000010000 */
[----:B------:R-:W3:Y:S01]  /*3180*/  LDS R47, [R3+0x1a00] ;  /* 0x001a0000032f7984 */ /* 0x000ee20000000800 */
[----:B----4-:R-:W-:-:S03]  /*3190*/  FADD.FTZ R36, RZ, R36 ;  /* 0x00000024ff247221 */ /* 0x010fc60000010000 */
[----:B------:R-:W4:Y:S01]  /*31a0*/  LDS R51, [R3+0x1c00] ;  /* 0x001c000003337984 */ /* 0x000f220000000800 */
[----:B0-----:R-:W-:-:S03]  /*31b0*/  FADD.FTZ R2, R2, R69 ;  /* 0x0000004502027221 */ /* 0x001fc60000010000 */
[----:B------:R-:W0:Y:S01]  /*31c0*/  LDS R71, [R3+0x1e00] ;  /* 0x001e000003477984 */ /* 0x000e220000000800 */
[----:B------:R-:W-:Y:S01]  /*31d0*/  FADD.FTZ R49, R68, R49 ;  /* 0x0000003144317221 */ /* 0x000fe20000010000 */
[----:B------:R-:W-:Y:S01]  /*31e0*/  BAR.SYNC.DEFER_BLOCKING 0x0 ;  /* 0x0000000000007b1d */ /* 0x000fe20000010000 */
[----:B------:R-:W-:Y:S01]  /*31f0*/  FADD.FTZ R41, R44, R41 ;  /* 0x000000292c297221 */ /* 0x000fe20000010000 */
[----:B------:R-:W-:Y:S01]  /*3200*/  FADD.FTZ R36, R36, R37 ;  /* 0x0000002524247221 */ /* 0x000fe20000010000 */
[----:B------:R-:W-:Y:S01]  /*3210*/  FADD.FTZ R2, R2, R39 ;  /* 0x0000002702027221 */ /* 0x000fe20000010000 */
[----:B------:R-:W-:Y:S01]  /*3220*/  FADD.FTZ R38, R49, R38 ;  /* 0x0000002631267221 */ /* 0x000fe20000010000 */
[----:B------:R-:W-:Y:S01]  /*3230*/  FADD.FTZ R40, R41, R40 ;  /* 0x0000002829287221 */ /* 0x000fe20000010000 */
[----:B-1----:R-:W-:Y:S01]  /*3240*/  FADD.FTZ R36, R36, R43 ;  /* 0x0000002b24247221 */ /* 0x002fe20000010000 */
[----:B------:R-:W-:Y:S01]  /*3250*/  STS.128 [R0], R64 ;  /* 0x0000004000007388 */ /* 0x000fe20000000c00 */
[----:B--2---:R-:W-:-:S03]  /*3260*/  FADD.FTZ R45, R2, R45 ;  /* 0x0000002d022d7221 */ /* 0x004fc60000010000 */
[----:B------:R-:W-:Y:S01]  /*3270*/  STS.128 [R0+0x10], R60 ;  /* 0x0000103c00007388 */ /* 0x000fe20000000c00 */
[----:B---3--:R-:W-:-:S03]  /*3280*/  FADD.FTZ R47, R38, R47 ;  /* 0x0000002f262f7221 */ /* 0x008fc60000010000 */
        /* <DEDUP_REMOVED lines=76> */
[----:B------:R-:W-:Y:S02]  /*3750*/  IADD3.X R5, RZ, RZ, RZ, P4, !PT ;  /* 0x000000ffff057210 */ /* 0x000fe400027fe4ff */
[----:B------:R-:W-:Y:S01]  /*3760*/  STS.128 [R0+0x400], R24 ;  /* 0x0004001800007388 */ /* 0x000fe20000000c00 */
[----:B---3--:R-:W-:Y:S01]  /*3770*/  FADD.FTZ R13, R7, R10 ;  /* 0x0000000a070d7221 */ /* 0x008fe20000010000 */
[----:B------:R-:W-:Y:S02]  /*3780*/  IMAD.SHL.U32 R10, R70, 0x4, RZ ;  /* 0x00000004460a7824 */ /* 0x000fe400078e00ff */
[----:B------:R0:W-:Y:S01]  /*3790*/  STS.128 [R0+0x410], R20 ;  /* 0x0004101400007388 */ /* 0x0001e20000000c00 */
[----:B----4-:R-:W-:Y:S01]  /*37a0*/  FADD.FTZ R15, R4, R15 ;  /* 0x0000000f040f7221 */ /* 0x010fe20000010000 */
[----:B------:R-:W-:Y:S01]  /*37b0*/  BAR.SYNC.DEFER_BLOCKING 0x0 ;  /* 0x0000000000007b1d */ /* 0x000fe20000010000 */
[----:B------:R-:W-:-:S02]  /*37c0*/  IADD3 R16, P5, R10, UR20, RZ ;  /* 0x000000140a107c10 */ /* 0x000fc4000ffbe0ff */
[----:B0-----:R-:W-:-:S03]  /*37d0*/  IADD3 R22, P4, R10, UR18, RZ ;  /* 0x000000120a167c10 */ /* 0x001fc6000ff9e0ff */
        /* <DEDUP_REMOVED lines=16> */
[----:B------:R2:W2:Y:S01]  /*38e0*/  LDS R19, [R3+0x1a00] ;  /* 0x001a000003137984 */ /* 0x0004a20000000800 */
[----:B---3--:R-:W-:Y:S01]  /*38f0*/  FADD.FTZ R0, R0, R21 ;  /* 0x0000001500007221 */ /* 0x008fe20000010000 */
[----:B------:R-:W-:Y:S02]  /*3900*/  SHF.L.U64.HI R21, R70, 0x2, R5 ;  /* 0x0000000246157819 */ /* 0x000fe40000010205 */
[----:B------:R3:W2:Y:S01]  /*3910*/  LDS R31, [R3+0x1c00] ;  /* 0x001c0000031f7984 */ /* 0x0006a20000000800 */
[----:B----4-:R-:W-:-:S03]  /*3920*/  FADD.FTZ R14, RZ, R14 ;  /* 0x0000000eff0e7221 */ /* 0x010fc60000010000 */
[----:B------:R3:W4:Y:S01]  /*3930*/  LDS R8, [R3+0x1e00] ;  /* 0x001e000003087984 */ /* 0x0007220000000800 */
[----:B------:R-:W-:Y:S01]  /*3940*/  FADD.FTZ R17, RZ, R17 ;  /* 0x00000011ff117221 */ /* 0x000fe20000010000 */
[----:B------:R-:W-:Y:S01]  /*3950*/  FADD.FTZ R0, R0, R27 ;  /* 0x0000001b00007221 */ /* 0x000fe20000010000 */
[----:B------:R-:W-:Y:S01]  /*3960*/  IADD3.X R27, R21, UR19, RZ, P4, !PT ;  /* 0x00000013151b7c10 */ /* 0x000fe2000a7fe4ff */
[----:B------:R-:W-:Y:S01]  /*3970*/  ULDC.64 UR18, c[0x0][0x2d0] ;  /* 0x0000b40000127ab9 */ /* 0x000fe20000000a00 */
[----:B------:R-:W-:Y:S01]  /*3980*/  FADD.FTZ R14, R14, R33 ;  /* 0x000000210e0e7221 */ /* 0x000fe20000010000 */
[----:B------:R-:W-:Y:S01]  /*3990*/  FADD.FTZ R17, R17, R18 ;  /* 0x0000001211117221 */ /* 0x000fe20000010000 */
[C---:B------:R-:W-:Y:S02]  /*39a0*/  IADD3 R18, P4, R10.reuse, UR18, RZ ;  /* 0x000000120a127c10 */ /* 0x040fe4000ff9e0ff */
[----:B------:R-:W-:Y:S01]  /*39b0*/  IADD3 R10, P6, R10, UR22, RZ ;  /* 0x000000160a0a7c10 */ /* 0x000fe2000ffde0ff */
[----:B------:R-:W-:Y:S01]  /*39c0*/  FADD.FTZ R12, R12, R23 ;  /* 0x000000170c0c7221 */ /* 0x000fe20000010000 */
[C---:B------:R-:W-:Y:S01]  /*39d0*/  IADD3.X R23, R21.reuse, UR21, RZ, P5, !PT ;  /* 0x0000001515177c10 */ /* 0x040fe2000affe4ff */
[----:B------:R-:W-:Y:S01]  /*39e0*/  FADD.FTZ R14, R14, R25 ;  /* 0x000000190e0e7221 */ /* 0x000fe20000010000 */
[----:B------:R-:W-:-:S02]  /*39f0*/  IADD3.X R25, R21, UR19, RZ, P4, !PT ;  /* 0x0000001315197c10 */ /* 0x000fc4000a7fe4ff */
[----:B------:R-:W-:Y:S01]  /*3a00*/  IADD3.X R21, R21, UR23, RZ, P6, !PT ;  /* 0x0000001715157c10 */ /* 0x000fe2000b7fe4ff */
[----:B0-----:R-:W-:Y:S01]  /*3a10*/  FADD.FTZ R17, R17, R20 ;  /* 0x0000001411117221 */ /* 0x001fe20000010000 */
[----:B-1----:R-:W-:Y:S01]  /*3a20*/  FADD.FTZ R29, R12, R29 ;  /* 0x0000001d0c1d7221 */ /* 0x002fe20000010000 */
[----:B---3--:R-:W-:Y:S06]  /*3a30*/  @!P3 BRA `(.L_x_107) ;  /* 0x000000000050b947 */ /* 0x008fec0003800000 */
[----:B------:R-:W-:Y:S01]  /*3a40*/  MOV R2, R22 ;  /* 0x0000001600027202 */ /* 0x000fe20000000f00 */
[----:B------:R-:W-:Y:S01]  /*3a50*/  IMAD.MOV.U32 R4, RZ, RZ, R18 ;  /* 0x000000ffff047224 */ /* 0x000fe200078e0012 */
[----:B--2---:R-:W-:Y:S01]  /*3a60*/  MOV R3, R27 ;  /* 0x0000001b00037202 */ /* 0x004fe20000000f00 */
[----:B------:R-:W-:Y:S01]  /*3a70*/  IMAD.MOV.U32 R7, RZ, RZ, R23 ;  /* 0x000000ffff077224 */ /* 0x000fe200078e0017 */
[-C--:B------:R-:W-:Y:S02]  /*3a80*/  MOV R5, R25.reuse ;  /* 0x0000001900057202 */ /* 0x080fe40000000f00 */
[----:B------:R-:W-:Y:S01]  /*3a90*/  MOV R6, R16 ;  /* 0x0000001000067202 */ /* 0x000fe20000000f00 */
[----:B------:R0:W-:Y:S01]  /*3aa0*/  STG.E desc[UR4][R2.64], R55 ;  /* 0x0000003702007986 */ /* 0x0001e2000c101904 */
[----:B------:R-:W-:Y:S02]  /*3ab0*/  IADD3 R22, P3, R22, 0x200, RZ ;  /* 0x0000020016167810 */ /* 0x000fe40007f7e0ff */
[----:B------:R-:W-:Y:S01]  /*3ac0*/  IADD3 R18, P4, R18, 0x200, RZ ;  /* 0x0000020012127810 */ /* 0x000fe20007f9e0ff */
[----:B------:R1:W-:Y:S01]  /*3ad0*/  STG.E desc[UR4][R4.64], R45 ;  /* 0x0000002d04007986 */ /* 0x0003e2000c101904 */
[----:B------:R-:W-:Y:S01]  /*3ae0*/  IADD3 R16, P5, R16, 0x200, RZ ;  /* 0x0000020010107810 */ /* 0x000fe20007fbe0ff */
[----:B------:R-:W-:Y:S01]  /*3af0*/  IMAD.X R27, RZ, RZ, R27, P3 ;  /* 0x000000ffff1b7224 */ /* 0x000fe200018e061b */
[----:B------:R-:W-:Y:S01]  /*3b00*/  IADD3.X R25, RZ, R25, RZ, P4, !PT ;  /* 0x00000019ff197210 */ /* 0x000fe200027fe4ff */
[----:B------:R1:W-:Y:S01]  /*3b10*/  STG.E desc[UR4][R6.64], R29 ;  /* 0x0000001d06007986 */ /* 0x0003e2000c101904 */
[----:B------:R-:W-:-:S02]  /*3b20*/  IADD3.X R23, RZ, R23, RZ, P5, !PT ;  /* 0x00000017ff177210 */ /* 0x000fc40002ffe4ff */
[----:B0-----:R-:W-:Y:S02]  /*3b30*/  MOV R2, R10 ;  /* 0x0000000a00027202 */ /* 0x001fe40000000f00 */
[----:B------:R-:W-:Y:S02]  /*3b40*/  MOV R3, R21 ;  /* 0x0000001500037202 */ /* 0x000fe40000000f00 */
[----:B------:R-:W-:-:S03]  /*3b50*/  IADD3 R10, P6, R10, 0x200, RZ ;  /* 0x000002000a0a7810 */ /* 0x000fc60007fde0ff */
[----:B------:R1:W-:Y:S02]  /*3b60*/  STG.E desc[UR4][R2.64], R9 ;  /* 0x0000000902007986 */ /* 0x0003e4000c101904 */
[----:B------:R-:W-:-:S08]  /*3b70*/  IMAD.X R21, RZ, RZ, R21, P6 ;  /* 0x000000ffff157224 */ /* 0x000fd000030e0615 */
.L_x_107:
[----:B------:R-:W-:Y:S05]  /*3b80*/  BSYNC B0 ;  /* 0x0000000000007941 */ /* 0x000fea0003800000 */
.L_x_106:
[----:B------:R-:W-:Y:S01]  /*3b90*/  BSSY B0, `(.L_x_108) ;  /* 0x0000017000007945 */ /* 0x000fe20003800000 */
[----:B--2---:R-:W-:-:S03]  /*3ba0*/  FADD.FTZ R19, R14, R19 ;  /* 0x000000130e137221 */ /* 0x004fc60000010000 */
[----:B------:R-:W-:Y:S05]  /*3bb0*/  @!P0 BRA `(.L_x_109) ;  /* 0x0000000000508947 */ /* 0x000fea0003800000 */
[----:B-1----:R-:W-:Y:S01]  /*3bc0*/  MOV R2, R22 ;  /* 0x0000001600027202 */ /* 0x002fe20000000f00 */
[----:B------:R-:W-:Y:S01]  /*3bd0*/  IMAD.MOV.U32 R4, RZ, RZ, R18 ;  /* 0x000000ffff047224 */ /* 0x000fe200078e0012 */
[----:B------:R-:W-:Y:S01]  /*3be0*/  MOV R3, R27 ;  /* 0x0000001b00037202 */ /* 0x000fe20000000f00 */
        /* <DEDUP_REMOVED lines=17> */
.L_x_109:
[----:B------:R-:W-:Y:S05]  /*3d00*/  BSYNC B0 ;  /* 0x0000000000007941 */ /* 0x000fea0003800000 */
.L_x_108:
[----:B------:R-:W-:Y:S01]  /*3d10*/  BSSY B0, `(.L_x_110) ;  /* 0x0000017000007945 */ /* 0x000fe20003800000 */
[----:B------:R-:W-:-:S03]  /*3d20*/  FADD.FTZ R31, R0, R31 ;  /* 0x0000001f001f7221 */ /* 0x000fc60000010000 */
[----:B------:R-:W-:Y:S05]  /*3d30*/  @!P1 BRA `(.L_x_111) ;  /* 0x0000000000509947 */ /* 0x000fea0003800000 */
[----:B-12---:R-:W-:Y:S01]  /*3d40*/  MOV R2, R22 ;  /* 0x0000001600027202 */ /* 0x006fe20000000f00 */
        /* <DEDUP_REMOVED lines=19> */
.L_x_111:
[----:B------:R-:W-:Y:S05]  /*3e80*/  BSYNC B0 ;  /* 0x0000000000007941 */ /* 0x000fea0003800000 */
.L_x_110:
[----:B-123--:R-:W-:Y:S02]  /*3e90*/  MOV R2, R22 ;  /* 0x0000001600027202 */ /* 0x00efe40000000f00 */
[----:B------:R-:W-:Y:S01]  /*3ea0*/  MOV R3, R27 ;  /* 0x0000001b00037202 */ /* 0x000fe20000000f00 */
[----:B------:R-:W-:Y:S06]  /*3eb0*/  @!P2 EXIT ;  /* 0x000000000000a94d */ /* 0x000fec0003800000 */
[----:B------:R0:W-:Y:S01]  /*3ec0*/  STG.E desc[UR4][R2.64], R37 ;  /* 0x0000002502007986 */ /* 0x0001e2000c101904 */
[----:B----4-:R-:W-:Y:S01]  /*3ed0*/  FADD.FTZ R17, R17, R8 ;  /* 0x0000000811117221 */ /* 0x010fe20000010000 */
[----:B------:R-:W-:Y:S02]  /*3ee0*/  MOV R4, R10 ;  /* 0x0000000a00047202 */ /* 0x000fe40000000f00 */
[----:B------:R-:W-:Y:S01]  /*3ef0*/  MOV R5, R21 ;  /* 0x0000001500057202 */ /* 0x000fe20000000f00 */
[----:B0-----:R-:W-:Y:S01]  /*3f00*/  IMAD.MOV.U32 R2, RZ, RZ, R18 ;  /* 0x000000ffff027224 */ /* 0x001fe200078e0012 */
[----:B------:R-:W-:-:S05]  /*3f10*/  MOV R3, R25 ;  /* 0x0000001900037202 */ /* 0x000fca0000000f00 */
[----:B------:R0:W-:Y:S02]  /*3f20*/  STG.E desc[UR4][R2.64], R71 ;  /* 0x0000004702007986 */ /* 0x0001e4000c101904 */
[----:B0-----:R-:W-:Y:S01]  /*3f30*/  MOV R2, R16 ;  /* 0x0000001000027202 */ /* 0x001fe20000000f00 */
[----:B------:R-:W-:-:S05]  /*3f40*/  IMAD.MOV.U32 R3, RZ, RZ, R23 ;  /* 0x000000ffff037224 */ /* 0x000fca00078e0017 */
[----:B------:R-:W-:Y:S04]  /*3f50*/  STG.E desc[UR4][R2.64], R17 ;  /* 0x0000001102007986 */ /* 0x000fe8000c101904 */
[----:B------:R-:W-:Y:S01]  /*3f60*/  STG.E desc[UR4][R4.64], R15 ;  /* 0x0000000f04007986 */ /* 0x000fe2000c101904 */
[----:B------:R-:W-:Y:S05]  /*3f70*/  EXIT ;  /* 0x000000000000794d */ /* 0x000fea0003800000 */
.L_x_100:
[----:B------:R-:W-:Y:S01]  /*3f80*/  HFMA2.MMA R94, -RZ, RZ, 0, 5.9604644775390625e-08 ;  /* 0x00000001ff5e7435 */ /* 0x000fe200000001ff */
[----:B------:R-:W-:Y:S01]  /*3f90*/  BSSY B1, `(.L_x_112) ;  /* 0x0000007000017945 */ /* 0x000fe20003800000 */
[----:B------:R-:W-:Y:S01]  /*3fa0*/  IMAD.MOV.U32 R95, RZ, RZ, R173 ;  /* 0x000000ffff5f7224 */ /* 0x000fe200078e00ad */
[----:B------:R-:W-:Y:S01]  /*3fb0*/  MOV R175, 0x1f ;  /* 0x0000001f00af7802 */ /* 0x000fe20000000f00 */
[----:B------:R-:W-:-:S07]  /*3fc0*/  IMAD.MOV.U32 R92, RZ, RZ, -0x1 ;  /* 0xffffffffff5c7424 */ /* 0x000fce00078e00ff */
[----:B-----5:R-:W-:Y:S05]  /*3fd0*/  WARPSYNC.COLLECTIVE R92, `(.L_x_113) ;  /* 0x000000005c087348 */ /* 0x020fea0003c00000 */
[----:B------:R0:W1:Y:S02]  /*3fe0*/  SHFL.BFLY P0, R93, R95, R94, R175 ;  /* 0x0c00005e5f5d7389 */ /* 0x00006400000000af */
[----:B01---5:R-:W-:Y:S01]  /*3ff0*/  ENDCOLLECTIVE ;  /* 0x000000000000791b */ /* 0x023fe20003800000 */
.L_x_113:
[----:B------:R-:W-:Y:S05]  /*4000*/  BSYNC B1 ;  /* 0x0000000000017941 */ /* 0x000fea0003800000 */
.L_x_112:
        /* <DEDUP_REMOVED lines=8> */
.L_x_114:
[----:B------:R-:W-:Y:S01]  /*4090*/  FADD.FTZ R84, R84, R173 ;  /* 0x000000ad54547221 */ /* 0x000fe20000010000 */
[----:B------:R-:W-:-:S04]  /*40a0*/  HFMA2.MMA R94, -RZ, RZ, 0, 1.1920928955078125e-07 ;  /* 0x00000002ff5e7435 */ /* 0x000fc800000001ff */
[----:B------:R-:W-:Y:S01]  /*40b0*/  MOV R95, R84 ;  /* 0x00000054005f7202 */ /* 0x000fe20000000f00 */
[----:B------:R-:W-:-:S07]  /*40c0*/  IMAD.MOV.U32 R86, RZ, RZ, R93 ;  /* 0x000000ffff567224 */ /* 0x000fce00078e005d */
[----:B------:R-:W-:Y:S05]  /*40d0*/  WARPSYNC.COLLECTIVE R92, `(.L_x_115) ;  /* 0x000000005c087348 */ /* 0x000fea0003c00000 */
[----:B------:R0:W1:Y:S02]  /*40e0*/  SHFL.BFLY P0, R93, R95, R94, R175 ;  /* 0x0c00005e5f5d7389 */ /* 0x00006400000000af */
[----:B01----:R-:W-:Y:S01]  /*40f0*/  ENDCOLLECTIVE ;  /* 0x000000000000791b */ /* 0x003fe20003800000 */
.L_x_115:
[----:B------:R-:W-:-:S05]  /*4100*/  FADD.FTZ R86, R86, R171 ;  /* 0x000000ab56567221 */ /* 0x000fca0000010000 */
[----:B------:R-:W-:Y:S01]  /*4110*/  MOV R95, R86 ;  /* 0x00000056005f7202 */ /* 0x000fe20000000f00 */
[----:B------:R-:W-:-:S07]  /*4120*/  IMAD.MOV.U32 R85, RZ, RZ, R93 ;  /* 0x000000ffff557224 */ /* 0x000fce00078e005d */
[----:B------:R-:W-:Y:S05]  /*4130*/  WARPSYNC.COLLECTIVE R92, `(.L_x_116) ;  /* 0x000000005c087348 */ /* 0x000fea0003c00000 */
[----:B------:R0:W1:Y:S02]  /*4140*/  SHFL.BFLY P0, R93, R95, R94, R175 ;  /* 0x0c00005e5f5d7389 */ /* 0x00006400000000af */
[----:B01----:R-:W-:Y:S01]  /*4150*/  ENDCOLLECTIVE ;  /* 0x000000000000791b */ /* 0x003fe20003800000 */
.L_x_116:
[----:B------:R-:W-:Y:S01]  /*4160*/  FADD.FTZ R85, R84, R85 ;  /* 0x0000005554557221 */ /* 0x000fe20000010000 */
[----:B------:R-:W-:-:S03]  /*4170*/  HFMA2.MMA R94, -RZ, RZ, 0, 2.384185791015625e-07 ;  /* 0x00000004ff5e7435 */ /* 0x000fc600000001ff */
[----:B------:R-:W-:Y:S01]  /*4180*/  IMAD.MOV.U32 R95, RZ, RZ, R85 ;  /* 0x000000ffff5f7224 */ /* 0x000fe200078e0055 */
[----:B------:R-:W-:-:S07]  /*4190*/  MOV R87, R93 ;  /* 0x0000005d00577202 */ /* 0x000fce0000000f00 */
[----:B------:R-:W-:Y:S05]  /*41a0*/  WARPSYNC.COLLECTIVE R92, `(.L_x_117) ;  /* 0x000000005c087348 */ /* 0x000fea0003c00000 */
[----:B------:R0:W1:Y:S02]  /*41b0*/  SHFL.BFLY P0, R93, R95, R94, R175 ;  /* 0x0c00005e5f5d7389 */ /* 0x00006400000000af */
[----:B01----:R-:W-:Y:S01]  /*41c0*/  ENDCOLLECTIVE ;  /* 0x000000000000791b */ /* 0x003fe20003800000 */
.L_x_117:
[----:B------:R-:W-:-:S04]  /*41d0*/  FADD.FTZ R87, R86, R87 ;  /* 0x0000005756577221 */ /* 0x000fc80000010000 */
[----:B------:R-:W-:Y:S01]  /*41e0*/  IMAD.MOV.U32 R95, RZ, RZ, R87 ;  /* 0x000000ffff5f7224 */ /* 0x000fe200078e0057 */
[----:B------:R-:W-:-:S07]  /*41f0*/  MOV R88, R93 ;  /* 0x0000005d00587202 */ /* 0x000fce0000000f00 */
[----:B------:R-:W-:Y:S05]  /*4200*/  WARPSYNC.COLLECTIVE R92, `(.L_x_118) ;  /* 0x000000005c087348 */ /* 0x000fea0003c00000 */
[----:B------:R0:W1:Y:S02]  /*4210*/  SHFL.BFLY P0, R93, R95, R94, R175 ;  /* 0x0c00005e5f5d7389 */ /* 0x00006400000000af */
[----:B01----:R-:W-:Y:S01]  /*4220*/  ENDCOLLECTIVE ;  /* 0x000000000000791b */ /* 0x003fe20003800000 */
.L_x_118:
[----:B------:R-:W-:-:S05]  /*4230*/  FADD.FTZ R88, R85, R88 ;  /* 0x0000005855587221 */ /* 0x000fca0000010000 */
[----:B------:R-:W-:Y:S01]  /*4240*/  MOV R95, R88 ;  /* 0x00000058005f7202 */ /* 0x000fe20000000f00 */
[----:B------:R-:W-:Y:S01]  /*4250*/  IMAD.MOV.U32 R94, RZ, RZ, 0x8 ;  /* 0x00000008ff5e7424 */ /* 0x000fe200078e00ff */
[----:B------:R-:W-:-:S07]  /*4260*/  MOV R90, R93 ;  /* 0x0000005d005a7202 */ /* 0x000fce0000000f00 */
[----:B------:R-:W-:Y:S05]  /*4270*/  WARPSYNC.COLLECTIVE R92, `(.L_x_119) ;  /* 0x000000005c087348 */ /* 0x000fea0003c00000 */
[----:B------:R0:W1:Y:S02]  /*4280*/  SHFL.BFLY P0, R93, R95, R94, R175 ;  /* 0x0c00005e5f5d7389 */ /* 0x00006400000000af */
[----:B01----:R-:W-:Y:S01]  /*4290*/  ENDCOLLECTIVE ;  /* 0x000000000000791b */ /* 0x003fe20003800000 */
.L_x_119:
[----:B------:R-:W-:-:S05]  /*42a0*/  FADD.FTZ R90, R87, R90 ;  /* 0x0000005a575a7221 */ /* 0x000fca0000010000 */
[----:B------:R-:W-:Y:S02]  /*42b0*/  MOV R95, R90 ;  /* 0x0000005a005f7202 */ /* 0x000fe40000000f00 */
[----:B------:R-:W-:-:S07]  /*42c0*/  MOV R89, R93 ;  /* 0x0000005d00597202 */ /* 0x000fce0000000f00 */
[----:B------:R-:W-:Y:S05]  /*42d0*/  WARPSYNC.COLLECTIVE R92, `(.L_x_120) ;  /* 0x000000005c087348 */ /* 0x000fea0003c00000 */
[----:B------:R0:W1:Y:S02]  /*42e0*/  SHFL.BFLY P0, R93, R95, R94, R175 ;  /* 0x0c00005e5f5d7389 */ /* 0x00006400000000af */
[----:B01----:R-:W-:Y:S01]  /*42f0*/  ENDCOLLECTIVE ;  /* 0x000000000000791b */ /* 0x003fe20003800000 */
.L_x_120:
[----:B------:R-:W-:Y:S01]  /*4300*/  FADD.FTZ R89, R88, R89 ;  /* 0x0000005958597221 */ /* 0x000fe20000010000 */
[----:B------:R-:W-:-:S04]  /*4310*/  HFMA2.MMA R94, -RZ, RZ, 0, 9.5367431640625e-07 ;  /* 0x00000010ff5e7435 */ /* 0x000fc800000001ff */
[----:B------:R-:W-:Y:S01]  /*4320*/  MOV R95, R89 ;  /* 0x00000059005f7202 */ /* 0x000fe20000000f00 */
[----:B------:R-:W-:-:S07]  /*4330*/  IMAD.MOV.U32 R91, RZ, RZ, R93 ;  /* 0x000000ffff5b7224 */ /* 0x000fce00078e005d */
[----:B------:R-:W-:Y:S05]  /*4340*/  WARPSYNC.COLLECTIVE R92, `(.L_x_121) ;  /* 0x000000005c087348 */ /* 0x000fea0003c00000 */
[----:B------:R0:W1:Y:S02]  /*4350*/  SHFL.BFLY P0, R93, R95, R94, R175 ;  /* 0x0c00005e5f5d7389 */ /* 0x00006400000000af */
[----:B01----:R-:W-:Y:S01]  /*4360*/  ENDCOLLECTIVE ;  /* 0x000000000000791b */ /* 0x003fe20003800000 */
.L_x_121:
[----:B------:R-:W-:-:S05]  /*4370*/  FADD.FTZ R91, R90, R91 ;  /* 0x0000005b5a5b7221 */ /* 0x000fca0000010000 */
[----:B------:R-:W-:Y:S01]  /*4380*/  MOV R95, R91 ;  /* 0x0000005b005f7202 */ /* 0x000fe20000000f00 */
[----:B------:R-:W-:-:S07]  /*4390*/  IMAD.MOV.U32 R84, RZ, RZ, R93 ;  /* 0x000000ffff547224 */ /* 0x000fce00078e005d */
[----:B------:R-:W-:Y:S05]  /*43a0*/  WARPSYNC.COLLECTIVE R92, `(.L_x_122) ;  /* 0x000000005c087348 */ /* 0x000fea0003c00000 */
[----:B------:R0:W1:Y:S02]  /*43b0*/  SHFL.BFLY P0, R93, R95, R94, R175 ;  /* 0x0c00005e5f5d7389 */ /* 0x00006400000000af */
[----:B01----:R-:W-:Y:S01]  /*43c0*/  ENDCOLLECTIVE ;  /* 0x000000000000791b */ /* 0x003fe20003800000 */
.L_x_122:
[----:B------:R-:W-:Y:S01]  /*43d0*/  MOV R86, R93 ;  /* 0x0000005d00567202 */ /* 0x000fe20000000f00 */
[----:B------:R-:W-:Y:S06]  /*43e0*/  BRA `(.L_x_123) ;  /* 0xffffffd8000c7947 */ /* 0x000fec000383ffff */
.L_x_124:
        /* <DEDUP_REMOVED lines=9> */
.L_x_3146:


//--------------------- .text._ZN10layer_norm31ln_parallel_residual_bwd_kernelINS_13Kernel_traitsI13__nv_bfloat16S2_S2_S2_fjLj512ELj1ELj4ELj1ELj16ENS_18Kernel_traits_baseILj512ES2_S2_S2_S2_fjLj128EEEEELb1ELb0ELb1EEEvNS_9BwdParamsE --------------------------
	.section	.text._ZN10layer_norm31ln_parallel_residual_bwd_kernelINS_13Kernel_traitsI13__nv_bfloat16S2_S2_S2_fjLj512ELj1ELj4ELj1ELj16ENS_18Kernel_traits_baseILj512ES2_S2_S2_S2_fjLj128EEEEELb1ELb0ELb1EEEvNS_9BwdParamsE,"ax",@progbits
	.align	128
        .global         _ZN10layer_norm31ln_parallel_residual_bwd_kernelINS_13Kernel_traitsI13__nv_bfloat16S2_S2_S2_fjLj512ELj1ELj4ELj1ELj16ENS_18Kernel_traits_baseILj512ES2_S2_S2_S2_fjLj128EEEEELb1ELb0ELb1EEEvNS_9BwdParamsE
        .type           _ZN10layer_norm31ln_parallel_residual_bwd_kernelINS_13Kernel_traitsI13__nv_bfloat16S2_S2_S2_fjLj512ELj1ELj4ELj1ELj16ENS_18Kernel_traits_baseILj512ES2_S2_S2_S2_fjLj128EEEEELb1ELb0ELb1EEEvNS_9BwdParamsE,@function
        .size           _ZN10layer_norm31ln_parallel_residual_bwd_kernelINS_13Kernel_traitsI13__nv_bfloat16S2_S2_S2_fjLj512ELj1ELj4ELj1ELj16ENS_18Kernel_traits_baseILj512ES2_S2_S2_S2_fjLj128EEEEELb1ELb0ELb1EEEvNS_9BwdParamsE,(.L_x_3147 - _ZN10layer_norm31ln_parallel_residual_bwd_kernelINS_13Kernel_traitsI13__nv_bfloat16S2_S2_S2_fjLj512ELj1ELj4ELj1ELj16ENS_18Kernel_traits_baseILj512ES2_S2_S2_S2_fjLj128EEEEELb1ELb0ELb1EEEvNS_9BwdParamsE)
        .other          _ZN10layer_norm31ln_parallel_residual_bwd_kernelINS_13Kernel_traitsI13__nv_bfloat16S2_S2_S2_fjLj512ELj1ELj4ELj1ELj16ENS_18Kernel_traits_baseILj512ES2_S2_S2_S2_fjLj128EEEEELb1ELb0ELb1EEEvNS_9BwdParamsE,@"STO_CUDA_ENTRY STV_DEFAULT"
_ZN10layer_norm31ln_parallel_residual_bwd_kernelINS_13Kernel_traitsI13__nv_bfloat16S2_S2_S2_fjLj512ELj1ELj4ELj1ELj16ENS_18Kernel_traits_baseILj512ES2_S2_S2_S2_fjLj128EEEEELb1ELb0ELb1EEEvNS_9BwdParamsE:
.text._ZN10layer_norm31ln_parallel_residual_bwd_kernelINS_13Kernel_traitsI13__nv_bfloat16S2_S2_S2_fjLj512ELj1ELj4ELj1ELj16ENS_18Kernel_traits_baseILj512ES2_S2_S2_S2_fjLj128EEEEELb1ELb0ELb1EEEvNS_9BwdParamsE:
[----:B------:R-:W-:Y:S01]  /*0000*/  LDC R1, c[0x0][0x28] ;  /* 0x00000a00ff017b82 */ /* 0x000fe20000000800 */
[----:B------:R-:W0:Y:S01]  /*0010*/  S2R R62, SR_TID.X ;  /* 0x00000000003e7919 */ /* 0x000e220000002100 */
[----:B------:R-:W-:Y:S01]  /*0020*/  ULDC UR4, c[0x0][0x214] ;  /* 0x0000850000047ab9 */ /* 0x000fe20000000800 */
[----:B------:R-:W-:Y:S01]  /*0030*/  ULDC UR8, c[0x0][0x218] ;  /* 0x0000860000087ab9 */ /* 0x000fe20000000800 */
[----:B------:R-:W-:Y:S01]  /*0040*/  ULDC UR9, c[0x0][0x290] ;  /* 0x0000a40000097ab9 */ /* 0x000fe20000000800 */
[----:B------:R-:W1:Y:S01]  /*0050*/  S2R R0, SR_CTAID.X ;  /* 0x0000000000007919 */ /* 0x000e620000002500 */
[----:B------:R-:W-:Y:S01]  /*0060*/  ULDC UR14, c[0x0][0x298] ;  /* 0x0000a600000e7ab9 */ /* 0x000fe20000000800 */
        /* <DEDUP_REMOVED lines=41> */
.L_x_126:
[----:B------:R-:W-:Y:S01]  /*0300*/  IMAD.SHL.U32 R0, R62, 0x10, RZ ;  /* 0x000000103e007824 */ /* 0x000fe200078e00ff */
[----:B------:R-:W-:Y:S01]  /*0310*/  ULDC.64 UR6, c[0x0][0x260] ;  /* 0x0000980000067ab9 */ /* 0x000fe20000000a00 */
[----:B------:R-:W0:Y:S03]  /*0320*/  LDC.U8 R160, c[0x0][0x2a0] ;  /* 0x0000a800ffa07b82 */ /* 0x000e260000000000 */
        /* <DEDUP_REMOVED lines=10> */
[----:B------:R-:W5:Y:S01]  /*03d0*/  LDG.E.128 R20, desc[UR4][R4.64+0x200] ;  /* 0x0002000404147981 */ /* 0x000f62000c1e1d00 */
[----:B------:R-:W-:Y:S01]  /*03e0*/  ISETP.NE.U32.AND P0, PT, RZ, UR6, PT ;  /* 0x00000006ff007c0c */ /* 0x000fe2000bf05070 */
[----:B------:R-:W-:Y:S01]  /*03f0*/  HFMA2.MMA R115, -RZ, RZ, 0, 0 ;  /* 0x00000000ff737435 */ /* 0x000fe200000001ff */
[----:B------:R-:W-:Y:S01]  /*0400*/  BSSY B1, `(.L_x_128) ;  /* 0x0000296000017945 */ /* 0x000fe20003800000 */
[----:B------:R-:W-:Y:S01]  /*0410*/  HFMA2.MMA R119, -RZ, RZ, 0, 0 ;  /* 0x00000000ff777435 */ /* 0x000fe200000001ff */
[----:B------:R-:W-:Y:S02]  /*0420*/  ISETP.NE.AND.EX P0, PT, RZ, UR7, PT, P0 ;  /* 0x00000007ff007c0c */ /* 0x000fe4000bf05300 */
[----:B------:R-:W-:-:S02]  /*0430*/  CS2R R138, SRZ ;  /* 0x00000000008a7805 */ /* 0x000fc4000001ff00 */
[----:B------:R-:W-:Y:S02]  /*0440*/  CS2R R60, SRZ ;  /* 0x00000000003c7805 */ /* 0x000fe4000001ff00 */
[----:B------:R-:W-:Y:S02]  /*0450*/  CS2R R144, SRZ ;  /* 0x0000000000907805 */ /* 0x000fe4000001ff00 */
[----:B------:R-:W-:Y:S02]  /*0460*/  CS2R R70, SRZ ;  /* 0x0000000000467805 */ /* 0x000fe4000001ff00 */
[----:B------:R-:W-:Y:S02]  /*0470*/  CS2R R78, SRZ ;  /* 0x00000000004e7805 */ /* 0x000fe4000001ff00 */
[----:B------:R-:W-:Y:S02]  /*0480*/  CS2R R82, SRZ ;  /* 0x0000000000527805 */ /* 0x000fe4000001ff00 */
[----:B------:R-:W-:-:S02]  /*0490*/  CS2R R58, SRZ ;  /* 0x00000000003a7805 */ /* 0x000fc4000001ff00 */
[----:B------:R-:W-:Y:S01]  /*04a0*/  CS2R R56, SRZ ;  /* 0x0000000000387805 */ /* 0x000fe2000001ff00 */
[----:B------:R-:W-:Y:S01]  /*04b0*/  IMAD.MOV.U32 R63, RZ, RZ, RZ ;  /* 0x000000ffff3f7224 */ /* 0x000fe200078e00ff */
        /* <DEDUP_REMOVED lines=20> */
[----:B------:R-:W-:Y:S02]  /*0600*/  MOV R96, RZ ;  /* 0x000000ff00607202 */ /* 0x000fe40000000f00 */
[----:B------:R-:W-:Y:S02]  /*0610*/  CS2R R46, SRZ ;  /* 0x00000000002e7805 */ /* 0x000fe4000001ff00 */
[----:B------:R-:W-:-:S02]  /*0620*/  CS2R R44, SRZ ;  /* 0x00000000002c7805 */ /* 0x000fc4000001ff00 */
[----:B------:R-:W-:Y:S02]  /*0630*/  LOP3.LUT R28, R62, 0x1f, RZ, 0xc0, !PT ;  /* 0x0000001f3e1c7812 */ /* 0x000fe400078ec0ff */
[----:B--2---:R-:W-:Y:S02]  /*0640*/  PRMT R118, R8, 0x7632, R118 ;  /* 0x0000763208767816 */ /* 0x004fe40000000076 */
[----:B------:R-:W-:Y:S02]  /*0650*/  PRMT R122, R11, 0x7632, R122 ;  /* 0x000076320b7a7816 */ /* 0x000fe4000000007a */
[----:B---3--:R-:W-:Y:S02]  /*0660*/  PRMT R128, R17, 0x7632, R128 ;  /* 0x0000763211807816 */ /* 0x008fe40000000080 */
[----:B------:R-:W-:Y:S02]  /*0670*/  PRMT R120, R9, 0x7632, R120 ;  /* 0x0000763209787816 */ /* 0x000fe40000000078 */
[----:B----4-:R-:W-:-:S02]  /*0680*/  PRMT R125, R14, 0x7632, R125 ;  /* 0x000076320e7d7816 */ /* 0x010fc4000000007d */
[----:B------:R-:W-:Y:S02]  /*0690*/  PRMT R121, R10, 0x7632, R121 ;  /* 0x000076320a797816 */ /* 0x000fe40000000079 */
[----:B-----5:R-:W-:Y:S02]  /*06a0*/  PRMT R131, R20, 0x7632, R131 ;  /* 0x0000763214837816 */ /* 0x020fe40000000083 */
[----:B------:R-:W-:Y:S02]  /*06b0*/  PRMT R134, R23, 0x7632, R134 ;  /* 0x0000763217867816 */ /* 0x000fe40000000086 */
[----:B------:R-:W-:Y:S02]  /*06c0*/  PRMT R123, R12, 0x7632, R123 ;  /* 0x000076320c7b7816 */ /* 0x000fe4000000007b */
[----:B------:R-:W-:Y:S02]  /*06d0*/  PRMT R124, R13, 0x7632, R124 ;  /* 0x000076320d7c7816 */ /* 0x000fe4000000007c */
[----:B------:R-:W-:-:S02]  /*06e0*/  PRMT R126, R15, 0x7632, R126 ;  /* 0x000076320f7e7816 */ /* 0x000fc4000000007e */
[----:B------:R-:W-:Y:S02]  /*06f0*/  PRMT R127, R16, 0x7632, R127 ;  /* 0x00007632107f7816 */ /* 0x000fe4000000007f */
        /* <DEDUP_REMOVED lines=35> */
[----:B0-----:R-:W-:-:S07]  /*0930*/  SHF.L.U32 R133, R133, 0x10, RZ ;  /* 0x0000001085857819 */ /* 0x001fce00000006ff */
.L_x_130:
        /* <DEDUP_REMOVED lines=10> */
[----:B------:R-:W3:Y:S01]  /*09e0*/  LDC.64 R16, c[0x0][0x2b8] ;  /* 0x0000ae00ff107b82 */ /* 0x000ee20000000a00 */
[----:B-1----:R-:W-:-:S06]  /*09f0*/  IMAD.WIDE.U32 R24, R149, 0x10, R20 ;  /* 0x0000001095187825 */ /* 0x002fcc00078e0014 */
[----:B------:R-:W4:Y:S01]  /*0a00*/  LDG.E.128 R24, desc[UR4][R24.64] ;  /* 0x0000000418187981 */ /* 0x000f22000c1e1d00 */
[C---:B--2---:R-:W-:Y:S01]  /*0a10*/  IMAD.WIDE.U32 R28, R149.reuse, 0x10, R18 ;  /* 0x00000010951c7825 */ /* 0x044fe200078e0012 */
[----:B------:R-:W-:Y:S01]  /*0a20*/  IADD3 R151, R149, 0x20, RZ ;  /* 0x0000002095977810 */ /* 0x000fe20007ffe0ff */
[----:B0-----:R-:W0:Y:S04]  /*0a30*/  @P0 LDC.64 R42, c[0x0][0x2c8] ;  /* 0x0000b200ff2a0b82 */ /* 0x001e280000000a00 */
[----:B------:R-:W2:Y:S01]  /*0a40*/  LDG.E.128 R28, desc[UR4][R28.64] ;  /* 0x000000041c1c7981 */ /* 0x000ea2000c1e1d00 */
[----:B---3--:R-:W-:-:S05]  /*0a50*/  IMAD.WIDE R98, R135, 0x4, R22 ;  /* 0x0000000487627825 */ /* 0x008fca00078e0216 */
[----:B------:R1:W3:Y:S01]  /*0a60*/  LDG.E R148, desc[UR4][R98.64] ;  /* 0x0000000462947981 */ /* 0x0002e2000c1e1900 */
[----:B------:R-:W-:-:S06]  /*0a70*/  IMAD.WIDE.U32 R32, R149, 0x10, R16 ;  /* 0x0000001095207825 */ /* 0x000fcc00078e0010 */
[----:B------:R-:W3:Y:S01]  /*0a80*/  LDG.E.128 R32, desc[UR4][R32.64] ;  /* 0x0000000420207981 */ /* 0x000ee2000c1e1d00 */
[----:B------:R-:W-:Y:S01]  /*0a90*/  IMAD.WIDE.U32 R36, R151, 0x10, R20 ;  /* 0x0000001097247825 */ /* 0x000fe200078e0014 */
[----:B------:R-:W-:-:S05]  /*0aa0*/  IADD3 R153, R149, 0x20, RZ ;  /* 0x0000002095997810 */ /* 0x000fca0007ffe0ff */
[----:B------:R-:W3:Y:S01]  /*0ab0*/  LDG.E.128 R36, desc[UR4][R36.64] ;  /* 0x0000000424247981 */ /* 0x000ee2000c1e1d00 */
[----:B------:R-:W-:-:S04]  /*0ac0*/  IMAD.WIDE.U32 R18, R153, 0x10, R18 ;  /* 0x0000001099127825 */ /* 0x000fc800078e0012 */
[----:B------:R-:W-:Y:S02]  /*0ad0*/  IMAD.WIDE.U32 R20, R153, 0x10, R16 ;  /* 0x0000001099147825 */ /* 0x000fe400078e0010 */
[----:B------:R-:W3:Y:S04]  /*0ae0*/  LDG.E.128 R16, desc[UR4][R18.64] ;  /* 0x0000000412107981 */ /* 0x000ee8000c1e1d00 */
[----:B------:R-:W3:Y:S01]  /*0af0*/  LDG.E.128 R20, desc[UR4][R20.64] ;  /* 0x0000000414147981 */ /* 0x000ee2000c1e1d00 */
[----:B------:R-:W-:-:S04]  /*0b00*/  ISETP.NE.U32.AND P1, PT, RZ, UR10, PT ;  /* 0x0000000aff007c0c */ /* 0x000fc8000bf25070 */
[----:B------:R-:W-:-:S13]  /*0b10*/  ISETP.NE.AND.EX P1, PT, RZ, UR11, PT, P1 ;  /* 0x0000000bff007c0c */ /* 0x000fda000bf25310 */
[----:B-1----:R-:W1:Y:S01]  /*0b20*/  @P1 LDC.64 R98, c[0x0][0x248] ;  /* 0x00009200ff621b82 */ /* 0x002e620000000a00 */
[----:B------:R-:W-:Y:S01]  /*0b30*/  ISETP.NE.AND P2, PT, R160, RZ, PT ;  /* 0x000000ffa000720c */ /* 0x000fe20003f45270 */
[----:B0-----:R-:W-:-:S05]  /*0b40*/  @P0 IMAD.WIDE.U32 R42, R153, 0x10, R42 ;  /* 0x00000010992a0825 */ /* 0x001fca00078e002a */
[----:B------:R-:W5:Y:S01]  /*0b50*/  @P0 LDG.E.128 R4, desc[UR4][R42.64] ;  /* 0x000000042a040981 */ /* 0x000f62000c1e1d00 */
[----:B-1----:R-:W-:-:S05]  /*0b60*/  @P1 IMAD.WIDE.U32 R98, R151, 0x8, R98 ;  /* 0x0000000897621825 */ /* 0x002fca00078e0062 */
[----:B------:R0:W5:Y:S01]  /*0b70*/  @P1 LDG.E.64 R2, desc[UR4][R98.64] ;  /* 0x0000000462021981 */ /* 0x000162000c1e1b00 */
[----:B----4-:R-:W-:Y:S01]  /*0b80*/  FSEL R167, R0, RZ, !P2 ;  /* 0x000000ff00a77208 */ /* 0x010fe20005000000 */
[----:B0-----:R-:W-:Y:S02]  /*0b90*/  IMAD.U32 R98, R25, 0x10000, RZ ;  /* 0x0001000019627824 */ /* 0x001fe400078e00ff */
[----:B------:R-:W-:Y:S02]  /*0ba0*/  IMAD.U32 R0, R24, 0x10000, RZ ;  /* 0x0001000018007824 */ /* 0x000fe400078e00ff */
[----:B------:R-:W-:Y:S02]  /*0bb0*/  FADD.FTZ R43, -R167, R98 ;  /* 0x00000062a72b7221 */ /* 0x000fe40000010100 */
[----:B------:R-:W-:Y:S01]  /*0bc0*/  FADD.FTZ R153, R0, -R167 ;  /* 0x800000a700997221 */ /* 0x000fe20000010000 */
[----:B--2---:R-:W-:Y:S02]  /*0bd0*/  SHF.L.U32 R42, R29, 0x10, RZ ;  /* 0x000000101d2a7819 */ /* 0x004fe400000006ff */
[----:B------:R-:W-:Y:S01]  /*0be0*/  SHF.L.U32 R152, R28, 0x10, RZ ;  /* 0x000000101c987819 */ /* 0x000fe200000006ff */
[C---:B---3--:R-:W-:Y:S01]  /*0bf0*/  FMUL.FTZ R98, R148.reuse, R43 ;  /* 0x0000002b94627220 */ /* 0x048fe20000410000 */
[----:B------:R-:W-:Y:S01]  /*0c00*/  FMUL.FTZ R0, R148, R153 ;  /* 0x0000009994007220 */ /* 0x000fe20000410000 */
[-C--:B------:R-:W-:Y:S01]  /*0c10*/  FMUL.FTZ R43, R104, R42.reuse ;  /* 0x0000002a682b7220 */ /* 0x080fe20000410000 */
[----:B------:R-:W-:Y:S01]  /*0c20*/  FADD.FTZ R71, R42, R71 ;  /* 0x000000472a477221 */ /* 0x000fe20000010000 */
[----:B------:R-:W-:Y:S01]  /*0c30*/  FFMA.FTZ R75, R98, R42, R75 ;  /* 0x0000002a624b7223 */ /* 0x000fe2000001004b */
[----:B------:R-:W-:Y:S01]  /*0c40*/  PRMT R24, R24, 0x7632, R24 ;  /* 0x0000763218187816 */ /* 0x000fe20000000018 */
[----:B------:R-:W-:Y:S01]  /*0c50*/  IMAD.U32 R42, R26, 0x10000, RZ ;  /* 0x000100001a2a7824 */ /* 0x000fe200078e00ff */
[----:B------:R-:W-:Y:S01]  /*0c60*/  SHF.L.U32 R153, R33, 0x10, RZ ;  /* 0x0000001021997819 */ /* 0x000fe200000006ff */
[-C--:B------:R-:W-:Y:S01]  /*0c70*/  FMUL.FTZ R154, R103, R152.reuse ;  /* 0x00000098679a7220 */ /* 0x080fe20000410000 */
[----:B------:R-:W-:Y:S01]  /*0c80*/  SHF.L.U32 R150, R32, 0x10, RZ ;  /* 0x0000001020967819 */ /* 0x000fe200000006ff */
[----:B------:R-:W-:Y:S01]  /*0c90*/  FADD.FTZ R91, R152, R91 ;  /* 0x0000005b985b7221 */ /* 0x000fe20000010000 */
[----:B------:R-:W-:Y:S01]  /*0ca0*/  FFMA.FTZ R93, R0, R152, R93 ;  /* 0x00000098005d7223 */ /* 0x000fe2000001005d */
[----:B------:R-:W-:Y:S01]  /*0cb0*/  FADD.FTZ R79, R153, R79 ;  /* 0x0000004f994f7221 */ /* 0x000fe20000010000 */
[-C--:B------:R-:W-:Y:S01]  /*0cc0*/  FFMA.FTZ R81, R98, R153.reuse, R81 ;  /* 0x0000009962517223 */ /* 0x080fe20000010051 */
[----:B------:R-:W-:Y:S01]  /*0cd0*/  FFMA.FTZ R153, R100, R153, R43 ;  /* 0x0000009964997223 */ /* 0x000fe2000001002b */
[----:B------:R-:W-:Y:S01]  /*0ce0*/  SHF.L.U32 R152, R30, 0x10, RZ ;  /* 0x000000101e987819 */ /* 0x000fe200000006ff */
[----:B------:R-:W-:Y:S01]  /*0cf0*/  FADD.FTZ R43, -R167, R42 ;  /* 0x0000002aa72b7221 */ /* 0x000fe20000010100 */
[----:B------:R-:W-:Y:S01]  /*0d00*/  PRMT R28, R28, 0x7632, R28 ;  /* 0x000076321c1c7816 */ /* 0x000fe2000000001c */
[----:B------:R-:W-:-:S02]  /*0d10*/  IMAD.U32 R24, R24, 0x10000, RZ ;  /* 0x0001000018187824 */ /* 0x000fc400078e00ff */
[----:B------:R-:W-:Y:S01]  /*0d20*/  FADD.FTZ R94, R150, R94 ;  /* 0x0000005e965e7221 */ /* 0x000fe20000010000 */
[-C--:B------:R-:W-:Y:S01]  /*0d30*/  FFMA.FTZ R119, R0, R150.reuse, R119 ;  /* 0x0000009600777223 */ /* 0x080fe20000010077 */
[----:B------:R-:W-:Y:S01]  /*0d40*/  FFMA.FTZ R99, R97, R150, R154 ;  /* 0x0000009661637223 */ /* 0x000fe2000001009a */
[----:B------:R-:W-:Y:S01]  /*0d50*/  SHF.L.U32 R42, R34, 0x10, RZ ;  /* 0x00000010222a7819 */ /* 0x000fe200000006ff */
[----:B------:R-:W-:Y:S01]  /*0d60*/  FMUL.FTZ R150, R148, R43 ;  /* 0x0000002b94967220 */ /* 0x000fe20000410000 */
[----:B------:R-:W-:Y:S01]  /*0d70*/  PRMT R32, R32, 0x7632, R32 ;  /* 0x0000763220207816 */ /* 0x000fe20000000020 */
[----:B------:R-:W-:Y:S01]  /*0d80*/  FMUL.FTZ R154, R105, R152 ;  /* 0x00000098699a7220 */ /* 0x000fe20000410000 */
[----:B------:R-:W-:Y:S01]  /*0d90*/  SHF.L.U32 R28, R28, 0x10, RZ ;  /* 0x000000101c1c7819 */ /* 0x000fe200000006ff */
[----:B------:R-:W-:Y:S01]  /*0da0*/  FADD.FTZ R157, -R167, R24 ;  /* 0x00000018a79d7221 */ /* 0x000fe20000010100 */
[----:B------:R-:W-:Y:S01]  /*0db0*/  PRMT R25, R25, 0x7632, R25 ;  /* 0x0000763219197816 */ /* 0x000fe20000000019 */
[----:B------:R-:W-:Y:S01]  /*0dc0*/  FADD.FTZ R49, R42, R49 ;  /* 0x000000312a317221 */ /* 0x000fe20000010000 */
[----:B------:R-:W-:Y:S01]  /*0dd0*/  SHF.L.U32 R32, R32, 0x10, RZ ;  /* 0x0000001020207819 */ /* 0x000fe200000006ff */
[-C--:B------:R-:W-:Y:S01]  /*0de0*/  FFMA.FTZ R45, R150, R42.reuse, R45 ;  /* 0x0000002a962d7223 */ /* 0x080fe2000001002d */
[----:B------:R-:W-:Y:S01]  /*0df0*/  FFMA.FTZ R155, R101, R42, R154 ;  /* 0x0000002a659b7223 */ /* 0x000fe2000001009a */
[----:B------:R-:W-:Y:S01]  /*0e00*/  FMUL.FTZ R157, R148, R157 ;  /* 0x0000009d949d7220 */ /* 0x000fe20000410000 */
[----:B------:R-:W-:-:S02]  /*0e10*/  IMAD.U32 R42, R27, 0x10000, RZ ;  /* 0x000100001b2a7824 */ /* 0x000fc400078e00ff */
[----:B------:R-:W-:Y:S01]  /*0e20*/  FMUL.FTZ R159, R123, R28 ;  /* 0x0000001c7b9f7220 */ /* 0x000fe20000410000 */
[----:B------:R-:W-:Y:S01]  /*0e30*/  PRMT R29, R29, 0x7632, R29 ;  /* 0x000076321d1d7816 */ /* 0x000fe2000000001d */
[----:B------:R-:W-:Y:S02]  /*0e40*/  IMAD.U32 R25, R25, 0x10000, RZ ;  /* 0x0001000019197824 */ /* 0x000fe400078e00ff */
[----:B------:R-:W-:Y:S01]  /*0e50*/  FADD.FTZ R89, R32, R89 ;  /* 0x0000005920597221 */ /* 0x000fe20000010000 */
[-C--:B------:R-:W-:Y:S01]  /*0e60*/  FFMA.FTZ R90, R157, R32.reuse, R90 ;  /* 0x000000209d5a7223 */ /* 0x080fe2000001005a */
[----:B------:R-:W-:Y:S01]  /*0e70*/  FADD.FTZ R43, -R167, R42 ;  /* 0x0000002aa72b7221 */ /* 0x000fe20000010100 */
[----:B------:R-:W-:Y:S01]  /*0e80*/  SHF.L.U32 R154, R31, 0x10, RZ ;  /* 0x000000101f9a7819 */ /* 0x000fe200000006ff */
[----:B------:R-:W-:Y:S01]  /*0e90*/  FFMA.FTZ R32, R118, R32, R159 ;  /* 0x0000002076207223 */ /* 0x000fe2000001009f */
[----:B------:R-:W-:Y:S01]  /*0ea0*/  PRMT R33, R33, 0x7632, R33 ;  /* 0x0000763221217816 */ /* 0x000fe20000000021 */
[----:B------:R-:W-:Y:S01]  /*0eb0*/  FADD.FTZ R25, -R167, R25 ;  /* 0x00000019a7197221 */ /* 0x000fe20000010100 */
[----:B------:R-:W-:Y:S01]  /*0ec0*/  SHF.L.U32 R159, R29, 0x10, RZ ;  /* 0x000000101d9f7819 */ /* 0x000fe200000006ff */
[----:B------:R-:W-:Y:S01]  /*0ed0*/  FADD.FTZ R58, R152, R58 ;  /* 0x0000003a983a7221 */ /* 0x000fe20000010000 */
[----:B------:R-:W-:Y:S01]  /*0ee0*/  PRMT R26, R26, 0x7632, R26 ;  /* 0x000076321a1a7816 */ /* 0x000fe2000000001a */
[----:B------:R-:W-:Y:S01]  /*0ef0*/  FFMA.FTZ R53, R150, R152, R53 ;  /* 0x0000009896357223 */ /* 0x000fe20000010035 */
[----:B------:R-:W-:Y:S01]  /*0f00*/  PRMT R27, R27, 0x7632, R27 ;  /* 0x000076321b1b7816 */ /* 0x000fe2000000001b */
[----:B------:R-:W-:Y:S01]  /*0f10*/  FMUL.FTZ R42, R148, R43 ;  /* 0x0000002b942a7220 */ /* 0x000fe20000410000 */
[----:B------:R-:W-:Y:S01]  /*0f20*/  SHF.L.U32 R152, R35, 0x10, RZ ;  /* 0x0000001023987819 */ /* 0x000fe200000006ff */
[----:B------:R-:W-:Y:S01]  /*0f30*/  FMUL.FTZ R43, R106, R154 ;  /* 0x0000009a6a2b7220 */ /* 0x000fe20000410000 */
[----:B------:R-:W-:Y:S01]  /*0f40*/  SHF.L.U32 R33, R33, 0x10, RZ ;  /* 0x0000001021217819 */ /* 0x000fe200000006ff */
[----:B------:R-:W-:Y:S01]  /*0f50*/  FMUL.FTZ R29, R148, R25 ;  /* 0x00000019941d7220 */ /* 0x000fe20000410000 */
[----:B------:R-:W-:Y:S01]  /*0f60*/  FMUL.FTZ R25, R124, R159 ;  /* 0x0000009f7c197220 */ /* 0x000fe20000410000 */
[----:B------:R-:W-:Y:S01]  /*0f70*/  PRMT R30, R30, 0x7632, R30 ;  /* 0x000076321e1e7816 */ /* 0x000fe2000000001e */
[----:B------:R-:W-:Y:S01]  /*0f80*/  IMAD.U32 R26, R26, 0x10000, RZ ;  /* 0x000100001a1a7824 */ /* 0x000fe200078e00ff */
[----:B------:R-:W-:Y:S01]  /*0f90*/  PRMT R31, R31, 0x7632, R31 ;  /* 0x000076321f1f7816 */ /* 0x000fe2000000001f */
[----:B------:R-:W-:-:S02]  /*0fa0*/  IMAD.U32 R27, R27, 0x10000, RZ ;  /* 0x000100001b1b7824 */ /* 0x000fc400078e00ff */
[----:B------:R-:W-:Y:S01]  /*0fb0*/  FADD.FTZ R51, R152, R51 ;  /* 0x0000003398337221 */ /* 0x000fe20000010000 */
[-C--:B------:R-:W-:Y:S01]  /*0fc0*/  FFMA.FTZ R47, R42, R152.reuse, R47 ;  /* 0x000000982a2f7223 */ /* 0x080fe2000001002f */
[----:B------:R-:W-:Y:S01]  /*0fd0*/  FFMA.FTZ R43, R102, R152, R43 ;  /* 0x00000098662b7223 */ /* 0x000fe2000001002b */
[----:B------:R-:W-:Y:S01]  /*0fe0*/  FADD.FTZ R65, R33, R65 ;  /* 0x0000004121417221 */ /* 0x000fe20000010000 */
[-C--:B------:R-:W-:Y:S01]  /*0ff0*/  FFMA.FTZ R66, R29, R33.reuse, R66 ;  /* 0x000000211d427223 */ /* 0x080fe20000010042 */
[----:B------:R-:W-:Y:S01]  /*1000*/  FFMA.FTZ R152, R120, R33, R25 ;  /* 0x0000002178987223 */ /* 0x000fe20000010019 */
[----:B------:R-:W-:Y:S01]  /*1010*/  PRMT R34, R34, 0x7632, R34 ;  /* 0x0000763222227816 */ /* 0x000fe20000000022 */
[C---:B------:R-:W-:Y:S01]  /*1020*/  FADD.FTZ R33, -R167.reuse, R26 ;  /* 0x0000001aa7217221 */ /* 0x040fe20000010100 */
[----:B------:R-:W-:Y:S01]  /*1030*/  SHF.L.U32 R24, R30, 0x10, RZ ;  /* 0x000000101e187819 */ /* 0x000fe200000006ff */
[----:B------:R-:W-:Y:S01]  /*1040*/  FADD.FTZ R27, -R167, R27 ;  /* 0x0000001ba71b7221 */ /* 0x000fe20000010100 */
[----:B------:R-:W-:-:S02]  /*1050*/  PRMT R35, R35, 0x7632, R35 ;  /* 0x0000763223237816 */ /* 0x000fc40000000023 */
[----:B------:R-:W-:Y:S01]  /*1060*/  SHF.L.U32 R25, R31, 0x10, RZ ;  /* 0x000000101f197819 */ /* 0x000fe200000006ff */
[----:B------:R-:W-:Y:S01]  /*1070*/  FMUL.FTZ R33, R148, R33 ;  /* 0x0000002194217220 */ /* 0x000fe20000410000 */
[----:B------:R-:W-:Y:S01]  /*1080*/  SHF.L.U32 R34, R34, 0x10, RZ ;  /* 0x0000001022227819 */ /* 0x000fe200000006ff */
[----:B------:R-:W-:Y:S01]  /*1090*/  FMUL.FTZ R30, R125, R24 ;  /* 0x000000187d1e7220 */ /* 0x000fe20000410000 */
[----:B------:R-:W-:Y:S01]  /*10a0*/  SHF.L.U32 R35, R35, 0x10, RZ ;  /* 0x0000001023237819 */ /* 0x000fe200000006ff */
[----:B------:R-:W-:Y:S01]  /*10b0*/  FMUL.FTZ R31, R148, R27 ;  /* 0x0000001b941f7220 */ /* 0x000fe20000410000 */
[----:B------:R-:W-:Y:S01]  /*10c0*/  FMUL.FTZ R27, R126, R25 ;  /* 0x000000197e1b7220 */ /* 0x000fe20000410000 */
[----:B------:R-:W-:Y:S01]  /*10d0*/  FADD.FTZ R48, R34, R48 ;  /* 0x0000003022307221 */ /* 0x000fe20000010000 */
[-C--:B------:R-:W-:Y:S01]  /*10e0*/  FFMA.FTZ R44, R33, R34.reuse, R44 ;  /* 0x00000022212c7223 */ /* 0x080fe2000001002c */
[----:B------:R-:W-:Y:S01]  /*10f0*/  FFMA.FTZ R30, R121, R34, R30 ;  /* 0x00000022791e7223 */ /* 0x000fe2000001001e */
[--C-:B------:R-:W-:Y:S01]  /*1100*/  FFMA.FTZ R34, R122, R35, R27.reuse ;  /* 0x000000237a227223 */ /* 0x100fe2000001001b */
[----:B------:R-:W-:Y:S01]  /*1110*/  PRMT R27, R38, 0x7632, R27 ;  /* 0x00007632261b7816 */ /* 0x000fe2000000001b */
[----:B------:R-:W-:Y:S01]  /*1120*/  FADD.FTZ R57, R24, R57 ;  /* 0x0000003918397221 */ /* 0x000fe20000010000 */
[----:B------:R-:W-:Y:S01]  /*1130*/  FFMA.FTZ R52, R33, R24, R52 ;  /* 0x0000001821347223 */ /* 0x000fe20000010034 */
[C---:B------:R-:W-:Y:S01]  /*1140*/  PRMT R24, R36.reuse, 0x7632, R24 ;  /* 0x0000763224187816 */ /* 0x040fe20000000018 */
[----:B------:R-:W-:-:S02]  /*1150*/  IMAD.U32 R36, R36, 0x10000, RZ ;  /* 0x0001000024247824 */ /* 0x000fc400078e00ff */
[----:B------:R-:W-:Y:S01]  /*1160*/  FADD.FTZ R59, R25, R59 ;  /* 0x0000003b193b7221 */ /* 0x000fe20000010000 */
[----:B------:R-:W-:Y:S02]  /*1170*/  IMAD.U32 R27, R27, 0x10000, RZ ;  /* 0x000100001b1b7824 */ /* 0x000fe400078e00ff */
[----:B------:R-:W-:Y:S01]  /*1180*/  FFMA.FTZ R54, R31, R25, R54 ;  /* 0x000000191f367223 */ /* 0x000fe20000010036 */
[C---:B------:R-:W-:Y:S01]  /*1190*/  FADD.FTZ R25, -R167.reuse, R36 ;  /* 0x00000024a7197221 */ /* 0x040fe20000010100 */
[----:B------:R-:W-:Y:S01]  /*11a0*/  SHF.L.U32 R24, R24, 0x10, RZ ;  /* 0x0000001018187819 */ /* 0x000fe200000006ff */
[----:B------:R-:W-:Y:S01]  /*11b0*/  FADD.FTZ R163, -R167, R27 ;  /* 0x0000001ba7a37221 */ /* 0x000fe20000010100 */
[C---:B------:R-:W-:Y:S01]  /*11c0*/  PRMT R26, R37.reuse, 0x7632, R26 ;  /* 0x00007632251a7816 */ /* 0x040fe2000000001a */
[----:B------:R-:W-:Y:S01]  /*11d0*/  FMUL.FTZ R36, R148, R25 ;  /* 0x0000001994247220 */ /* 0x000fe20000410000 */
[----:B------:R-:W-:Y:S02]  /*11e0*/  SHF.L.U32 R27, R16, 0x10, RZ ;  /* 0x00000010101b7819 */ /* 0x000fe400000006ff */
[----:B------:R-:W-:Y:S01]  /*11f0*/  SHF.L.U32 R37, R37, 0x10, RZ ;  /* 0x0000001025257819 */ /* 0x000fe200000006ff */
[----:B------:R-:W-:Y:S01]  /*1200*/  FADD.FTZ R63, R159, R63 ;  /* 0x0000003f9f3f7221 */ /* 0x000fe20000010000 */
[----:B------:R-:W-:Y:S01]  /*1210*/  FFMA.FTZ R64, R29, R159, R64 ;  /* 0x0000009f1d407223 */ /* 0x000fe20000010040 */
[----:B------:R-:W-:Y:S01]  /*1220*/  FADD.FTZ R50, R35, R50 ;  /* 0x0000003223327221 */ /* 0x000fe20000010000 */
[----:B------:R-:W-:Y:S01]  /*1230*/  FFMA.FTZ R46, R31, R35, R46 ;  /* 0x000000231f2e7223 */ /* 0x000fe2000001002e */
[----:B------:R-:W-:Y:S01]  /*1240*/  SHF.L.U32 R38, R38, 0x10, RZ ;  /* 0x0000001026267819 */ /* 0x000fe200000006ff */
[----:B------:R-:W-:Y:S01]  /*1250*/  FADD.FTZ R159, -R167, R24 ;  /* 0x00000018a79f7221 */ /* 0x000fe20000010100 */
[----:B------:R-:W-:-:S02]  /*1260*/  IMAD.U32 R35, R39, 0x10000, RZ ;  /* 0x0001000027237824 */ /* 0x000fc400078e00ff */
[-C--:B------:R-:W-:Y:S01]  /*1270*/  FMUL.FTZ R24, R111, R27.reuse ;  /* 0x0000001b6f187220 */ /* 0x080fe20000410000 */
[----:B------:R-:W-:Y:S01]  /*1280*/  FADD.FTZ R115, R27, R115 ;  /* 0x000000731b737221 */ /* 0x000fe20000010000 */
[----:B------:R-:W-:Y:S01]  /*1290*/  FFMA.FTZ R92, R36, R27, R92 ;  /* 0x0000001b245c7223 */ /* 0x000fe2000001005c */
[----:B------:R-:W-:Y:S01]  /*12a0*/  FADD.FTZ R83, R28, R83 ;  /* 0x000000531c537221 */ /* 0x000fe20000010000 */
[----:B------:R-:W-:Y:S01]  /*12b0*/  FFMA.FTZ R88, R157, R28, R88 ;  /* 0x0000001c9d587223 */ /* 0x000fe20000010058 */
[----:B------:R-:W-:Y:S01]  /*12c0*/  FADD.FTZ R37, -R167, R37 ;  /* 0x00000025a7257221 */ /* 0x000fe20000010100 */
[----:B------:R-:W-:Y:S02]  /*12d0*/  SHF.L.U32 R27, R17, 0x10, RZ ;  /* 0x00000010111b7819 */ /* 0x000fe400000006ff */
[----:B------:R-:W-:Y:S02]  /*12e0*/  PRMT R28, R39, 0x7632, R28 ;  /* 0x00007632271c7816 */ /* 0x000fe4000000001c */
[----:B------:R-:W-:Y:S01]  /*12f0*/  SHF.L.U32 R26, R26, 0x10, RZ ;  /* 0x000000101a1a7819 */ /* 0x000fe200000006ff */
[C---:B------:R-:W-:Y:S01]  /*1300*/  FADD.FTZ R39, -R167.reuse, R38 ;  /* 0x00000026a7277221 */ /* 0x040fe20000010100 */
[----:B------:R-:W-:Y:S01]  /*1310*/  FADD.FTZ R165, -R167, R35 ;  /* 0x00000023a7a57221 */ /* 0x000fe20000010100 */
[----:B------:R-:W-:Y:S01]  /*1320*/  IMAD.U32 R35, R20, 0x10000, RZ ;  /* 0x0001000014237824 */ /* 0x000fe200078e00ff */
[----:B------:R-:W-:Y:S01]  /*1330*/  SHF.L.U32 R25, R21, 0x10, RZ ;  /* 0x0000001015197819 */ /* 0x000fe200000006ff */
[----:B------:R-:W-:Y:S01]  /*1340*/  FMUL.FTZ R38, R148, R37 ;  /* 0x0000002594267220 */ /* 0x000fe20000410000 */
[----:B------:R-:W-:Y:S01]  /*1350*/  SHF.L.U32 R28, R28, 0x10, RZ ;  /* 0x000000101c1c7819 */ /* 0x000fe200000006ff */
[----:B------:R-:W-:Y:S01]  /*1360*/  FMUL.FTZ R37, R112, R27 ;  /* 0x0000001b70257220 */ /* 0x000fe20000410000 */
[----:B------:R-:W-:Y:S01]  /*1370*/  FADD.FTZ R161, -R167, R26 ;  /* 0x0000001aa7a17221 */ /* 0x000fe20000010100 */
[----:B------:R-:W-:-:S02]  /*1380*/  IMAD.U32 R26, R18, 0x10000, RZ ;  /* 0x00010000121a7824 */ /* 0x000fc400078e00ff */
[----:B------:R-:W-:Y:S01]  /*1390*/  FADD.FTZ R116, R35, R116 ;  /* 0x0000007423747221 */ /* 0x000fe20000010000 */
[-C--:B------:R-:W-:Y:S01]  /*13a0*/  FFMA.FTZ R95, R36, R35.reuse, R95 ;  /* 0x00000023245f7223 */ /* 0x080fe2000001005f */
[----:B------:R-:W-:Y:S01]  /*13b0*/  FFMA.FTZ R35, R107, R35, R24 ;  /* 0x000000236b237223 */ /* 0x000fe20000010018 */
[----:B------:R-:W-:Y:S01]  /*13c0*/  FADD.FTZ R142, R25, R142 ;  /* 0x0000008e198e7221 */ /* 0x000fe20000010000 */
[-C--:B------:R-:W-:Y:S01]  /*13d0*/  FFMA.FTZ R137, R38, R25.reuse, R137 ;  /* 0x0000001926897223 */ /* 0x080fe20000010089 */
[----:B------:R-:W-:Y:S01]  /*13e0*/  FFMA.FTZ R37, R108, R25, R37 ;  /* 0x000000196c257223 */ /* 0x000fe20000010025 */
[----:B------:R-:W-:Y:S01]  /*13f0*/  FADD.FTZ R60, R154, R60 ;  /* 0x0000003c9a3c7221 */ /* 0x000fe20000010000 */
[----:B------:R-:W-:Y:S01]  /*1400*/  FFMA.FTZ R55, R42, R154, R55 ;  /* 0x0000009a2a377223 */ /* 0x000fe20000010037 */
[----:B------:R-:W-:Y:S01]  /*1410*/  FADD.FTZ R167, -R167, R28 ;  /* 0x0000001ca7a77221 */ /* 0x000fe20000010100 */
[----:B------:R-:W-:Y:S01]  /*1420*/  SHF.L.U32 R24, R22, 0x10, RZ ;  /* 0x0000001016187819 */ /* 0x000fe200000006ff */
[C---:B------:R-:W-:Y:S01]  /*1430*/  FMUL.FTZ R154, R148.reuse, R39 ;  /* 0x00000027949a7220 */ /* 0x040fe20000410000 */
[----:B------:R-:W-:Y:S01]  /*1440*/  SHF.L.U32 R25, R19, 0x10, RZ ;  /* 0x0000001013197819 */ /* 0x000fe200000006ff */
[----:B------:R-:W-:Y:S01]  /*1450*/  FMUL.FTZ R28, R113, R26 ;  /* 0x0000001a711c7220 */ /* 0x000fe20000410000 */
[----:B------:R-:W-:Y:S01]  /*1460*/  FMUL.FTZ R156, R148, R165 ;  /* 0x000000a5949c7220 */ /* 0x000fe20000410000 */
[----:B------:R-:W-:Y:S01]  /*1470*/  FADD.FTZ R139, R27, R139 ;  /* 0x0000008b1b8b7221 */ /* 0x000fe20000010000 */
[----:B------:R-:W-:Y:S01]  /*1480*/  FFMA.FTZ R136, R38, R27, R136 ;  /* 0x0000001b26887223 */ /* 0x000fe20000010088 */
[----:B------:R-:W-:Y:S01]  /*1490*/  FADD.FTZ R146, R24, R146 ;  /* 0x0000009218927221 */ /* 0x000fe20000010000 */
[-C--:B------:R-:W-:Y:S01]  /*14a0*/  FFMA.FTZ R147, R154, R24.reuse, R147 ;  /* 0x000000189a937223 */ /* 0x080fe20000010093 */
[----:B------:R-:W-:Y:S01]  /*14b0*/  FFMA.FTZ R39, R109, R24, R28 ;  /* 0x000000186d277223 */ /* 0x000fe2000001001c */
[-C--:B------:R-:W-:Y:S01]  /*14c0*/  FMUL.FTZ R27, R114, R25.reuse ;  /* 0x00000019721b7220 */ /* 0x080fe20000410000 */
[----:B------:R-:W-:Y:S01]  /*14d0*/  FADD.FTZ R138, R25, R138 ;  /* 0x0000008a198a7221 */ /* 0x000fe20000010000 */
[----:B------:R-:W-:-:S02]  /*14e0*/  FFMA.FTZ R140, R156, R25, R140 ;  /* 0x000000199c8c7223 */ /* 0x000fc4000001008c */
[----:B------:R-:W0:Y:S01]  /*14f0*/  @P0 LDC.64 R24, c[0x0][0x2c8] ;  /* 0x0000b200ff180b82 */ /* 0x000e220000000a00 */
[----:B------:R-:W-:Y:S02]  /*1500*/  PRMT R16, R16, 0x7632, R16 ;  /* 0x0000763210107816 */ /* 0x000fe40000000010 */
[----:B------:R-:W-:Y:S02]  /*1510*/  PRMT R20, R20, 0x7632, R20 ;  /* 0x0000763214147816 */ /* 0x000fe40000000014 */
[----:B------:R-:W-:Y:S01]  /*1520*/  SHF.L.U32 R16, R16, 0x10, RZ ;  /* 0x0000001010107819 */ /* 0x000fe200000006ff */
[----:B------:R-:W-:Y:S02]  /*1530*/  FMUL.FTZ R159, R148, R159 ;  /* 0x0000009f949f7220 */ /* 0x000fe40000410000 */
[----:B------:R-:W-:Y:S02]  /*1540*/  IMAD.U32 R20, R20, 0x10000, RZ ;  /* 0x0001000014147824 */ /* 0x000fe400078e00ff */
[----:B------:R-:W-:-:S02]  /*1550*/  FMUL.FTZ R158, R131, R16 ;  /* 0x00000010839e7220 */ /* 0x000fc40000410000 */
[----:B------:R-:W-:Y:S01]  /*1560*/  FADD.FTZ R117, R20, R117 ;  /* 0x0000007514757221 */ /* 0x000fe20000010000 */
[-C--:B------:R-:W-:Y:S01]  /*1570*/  FFMA.FTZ R96, R159, R20.reuse, R96 ;  /* 0x000000149f607223 */ /* 0x080fe20000010060 */
[----:B------:R-:W-:Y:S01]  /*1580*/  FFMA.FTZ R158, R127, R20, R158 ;  /* 0x000000147f9e7223 */ /* 0x000fe2000001009e */
[----:B------:R-:W-:Y:S02]  /*1590*/  SHF.L.U32 R20, R23, 0x10, RZ ;  /* 0x0000001017147819 */ /* 0x000fe400000006ff */
[----:B------:R-:W-:Y:S01]  /*15a0*/  PRMT R17, R17, 0x7632, R17 ;  /* 0x0000763211117816 */ /* 0x000fe20000000011 */
[----:B------:R-:W-:Y:S01]  /*15b0*/  FADD.FTZ R144, R26, R144 ;  /* 0x000000901a907221 */ /* 0x000fe20000010000 */
[----:B------:R-:W-:Y:S01]  /*15c0*/  FFMA.FTZ R145, R154, R26, R145 ;  /* 0x0000001a9a917223 */ /* 0x000fe20000010091 */
[----:B------:R-:W-:Y:S01]  /*15d0*/  FADD.FTZ R141, R20, R141 ;  /* 0x0000008d148d7221 */ /* 0x000fe20000010000 */
[-C--:B------:R-:W-:Y:S01]  /*15e0*/  FFMA.FTZ R143, R156, R20.reuse, R143 ;  /* 0x000000149c8f7223 */ /* 0x080fe2000001008f */
[----:B------:R-:W-:Y:S01]  /*15f0*/  FFMA.FTZ R20, R110, R20, R27 ;  /* 0x000000146e147223 */ /* 0x000fe2000001001b */
[----:B------:R-:W-:Y:S01]  /*1600*/  FADD.FTZ R82, R16, R82 ;  /* 0x0000005210527221 */ /* 0x000fe20000010000 */
[----:B0-----:R-:W-:-:S04]  /*1610*/  @P0 IMAD.WIDE.U32 R24, R149, 0x10, R24 ;  /* 0x0000001095180825 */ /* 0x001fc800078e0018 */
[----:B------:R-:W-:Y:S01]  /*1620*/  FFMA.FTZ R76, R159, R16, R76 ;  /* 0x000000109f4c7223 */ /* 0x000fe2000001004c */
[----:B------:R-:W-:Y:S01]  /*1630*/  PRMT R21, R21, 0x7632, R21 ;  /* 0x0000763215157816 */ /* 0x000fe20000000015 */
[----:B------:R-:W0:Y:S01]  /*1640*/  @P1 LDC.64 R26, c[0x0][0x248] ;  /* 0x00009200ff1a1b82 */ /* 0x000e220000000a00 */
[----:B------:R-:W-:Y:S01]  /*1650*/  IMAD.U32 R16, R17, 0x10000, RZ ;  /* 0x0001000011107824 */ /* 0x000fe200078e00ff */
[----:B------:R-:W-:Y:S01]  /*1660*/  PRMT R18, R18, 0x7632, R18 ;  /* 0x0000763212127816 */ /* 0x000fe20000000012 */
[----:B------:R1:W5:Y:S01]  /*1670*/  @P0 LDG.E.128 R84, desc[UR4][R24.64] ;  /* 0x0000000418540981 */ /* 0x000362000c1e1d00 */
[----:B------:R-:W-:Y:S01]  /*1680*/  SHF.L.U32 R17, R21, 0x10, RZ ;  /* 0x0000001015117819 */ /* 0x000fe200000006ff */
[----:B------:R-:W-:Y:S01]  /*1690*/  FMUL.FTZ R21, R148, R161 ;  /* 0x000000a194157220 */ /* 0x000fe20000410000 */
[----:B------:R-:W-:Y:S02]  /*16a0*/  PRMT R22, R22, 0x7632, R22 ;  /* 0x0000763216167816 */ /* 0x000fe40000000016 */
[----:B------:R-:W-:Y:S01]  /*16b0*/  SHF.L.U32 R18, R18, 0x10, RZ ;  /* 0x0000001012127819 */ /* 0x000fe200000006ff */
[-C--:B-1----:R-:W-:Y:S01]  /*16c0*/  FMUL.FTZ R25, R132, R16.reuse ;  /* 0x0000001084197220 */ /* 0x082fe20000410000 */
[----:B------:R-:W-:Y:S01]  /*16d0*/  FADD.FTZ R78, R16, R78 ;  /* 0x0000004e104e7221 */ /* 0x000fe20000010000 */
[----:B------:R-:W-:-:S02]  /*16e0*/  FFMA.FTZ R77, R21, R16, R77 ;  /* 0x00000010154d7223 */ /* 0x000fc4000001004d */
[----:B------:R-:W-:Y:S01]  /*16f0*/  FFMA.FTZ R24, R128, R17, R25 ;  /* 0x0000001180187223 */ /* 0x000fe20000010019 */
[----:B------:R-:W-:Y:S02]  /*1700*/  IMAD.U32 R25, R22, 0x10000, RZ ;  /* 0x0001000016197824 */ /* 0x000fe400078e00ff */
[----:B------:R-:W-:Y:S01]  /*1710*/  FMUL.FTZ R22, R148, R163 ;  /* 0x000000a394167220 */ /* 0x000fe20000410000 */
[----:B------:R-:W-:Y:S01]  /*1720*/  FMUL.FTZ R16, R133, R18 ;  /* 0x0000001285107220 */ /* 0x000fe20000410000 */
[----:B------:R-:W-:Y:S01]  /*1730*/  FADD.FTZ R80, R17, R80 ;  /* 0x0000005011507221 */ /* 0x000fe20000010000 */
[----:B------:R-:W-:Y:S01]  /*1740*/  FADD.FTZ R74, R25, R74 ;  /* 0x0000004a194a7221 */ /* 0x000fe20000010000 */
[----:B------:R-:W-:Y:S01]  /*1750*/  FFMA.FTZ R73, R22, R25, R73 ;  /* 0x0000001916497223 */ /* 0x000fe20000010049 */
[----:B------:R-:W-:Y:S01]  /*1760*/  FFMA.FTZ R72, R21, R17, R72 ;  /* 0x0000001115487223 */ /* 0x000fe20000010048 */
[----:B------:R-:W-:Y:S02]  /*1770*/  FFMA.FTZ R25, R129, R25, R16 ;  /* 0x0000001981197223 */ /* 0x000fe40000010010 */
[----:B------:R-:W1:Y:S01]  /*1780*/  LDC.64 R16, c[0x0][0x240] ;  /* 0x00009000ff107b82 */ /* 0x000e620000000a00 */
[----:B0-----:R-:W-:Y:S01]  /*1790*/  @P1 IMAD.WIDE.U32 R26, R149, 0x8, R26 ;  /* 0x00000008951a1825 */ /* 0x001fe200078e001a */
[----:B------:R-:W-:-:S02]  /*17a0*/  PRMT R19, R19, 0x7632, R19 ;  /* 0x0000763213137816 */ /* 0x000fc40000000013 */
[----:B------:R-:W-:Y:S02]  /*17b0*/  PRMT R23, R23, 0x7632, R23 ;  /* 0x0000763217177816 */ /* 0x000fe40000000017 */
[----:B------:R0:W5:Y:S01]  /*17c0*/  @P1 LDG.E.64 R40, desc[UR4][R26.64] ;  /* 0x000000041a281981 */ /* 0x000162000c1e1b00 */
[----:B------:R-:W-:Y:S01]  /*17d0*/  FADD.FTZ R70, R18, R70 ;  /* 0x0000004612467221 */ /* 0x000fe20000010000 */
[----:B0-----:R-:W-:Y:S02]  /*17e0*/  SHF.L.U32 R27, R19, 0x10, RZ ;  /* 0x00000010131b7819 */ /* 0x001fe400000006ff */
[----:B------:R-:W-:Y:S01]  /*17f0*/  SHF.L.U32 R26, R23, 0x10, RZ ;  /* 0x00000010171a7819 */ /* 0x000fe200000006ff */
[----:B------:R-:W-:Y:S02]  /*1800*/  FMUL.FTZ R23, R148, R167 ;  /* 0x000000a794177220 */ /* 0x000fe40000410000 */
[----:B------:R-:W-:Y:S01]  /*1810*/  FMUL.FTZ R19, R134, R27 ;  /* 0x0000001b86137220 */ /* 0x000fe20000410000 */
[----:B------:R-:W-:Y:S01]  /*1820*/  FFMA.FTZ R69, R22, R18, R69 ;  /* 0x0000001216457223 */ /* 0x000fe20000010045 */
[----:B------:R-:W-:Y:S01]  /*1830*/  FADD.FTZ R68, R26, R68 ;  /* 0x000000441a447221 */ /* 0x000fe20000010000 */
[-C--:B------:R-:W-:Y:S01]  /*1840*/  FFMA.FTZ R67, R23, R26.reuse, R67 ;  /* 0x0000001a17437223 */ /* 0x080fe20000010043 */
[----:B------:R-:W-:Y:S01]  /*1850*/  FFMA.FTZ R26, R130, R26, R19 ;  /* 0x0000001a821a7223 */ /* 0x000fe20000010013 */
[----:B-1----:R-:W-:-:S04]  /*1860*/  IMAD.WIDE.U32 R18, R151, 0x8, R16 ;  /* 0x0000000897127825 */ /* 0x002fc800078e0010 */
[----:B------:R-:W-:Y:S02]  /*1870*/  IMAD.WIDE.U32 R16, R149, 0x8, R16 ;  /* 0x0000000895107825 */ /* 0x000fe400078e0010 */
[----:B------:R-:W5:Y:S04]  /*1880*/  LDG.E.64 R18, desc[UR4][R18.64] ;  /* 0x0000000412127981 */ /* 0x000f68000c1e1b00 */
[----:B------:R-:W5:Y:S01]  /*1890*/  LDG.E.64 R16, desc[UR4][R16.64] ;  /* 0x0000000410107981 */ /* 0x000f62000c1e1b00 */
[----:B------:R-:W-:Y:S01]  /*18a0*/  FADD.FTZ R162, R27, R61 ;  /* 0x0000003d1ba27221 */ /* 0x000fe20000010000 */
[----:B------:R-:W-:Y:S01]  /*18b0*/  FFMA.FTZ R28, R0, R99, RZ ;  /* 0x00000063001c7223 */ /* 0x000fe200000100ff */
[----:B------:R-:W-:Y:S01]  /*18c0*/  FADD.FTZ R61, RZ, R99 ;  /* 0x00000063ff3d7221 */ /* 0x000fe20000010000 */
[----:B------:R-:W-:-:S02]  /*18d0*/  FFMA.FTZ R161, R23, R27, R56 ;  /* 0x0000001b17a17223 */ /* 0x000fc40000010038 */
        /* <DEDUP_REMOVED lines=26> */
[----:B------:R-:W-:Y:S02]  /*1a80*/  UMOV UR6, 0xffffffff ;  /* 0xffffffff00067882 */ /* 0x000fe40000000000 */
[----:B------:R-:W-:Y:S01]  /*1a90*/  FFMA.FTZ R28, R156, R20, R61 ;  /* 0x000000149c1c7223 */ /* 0x000fe2000001003d */
[----:B------:R-:W-:-:S03]  /*1aa0*/  FADD.FTZ R27, R27, R20 ;  /* 0x000000141b1b7221 */ /* 0x000fc60000010000 */
[----:B------:R-:W-:Y:S01]  /*1ab0*/  FFMA.FTZ R61, R23, R26, R28 ;  /* 0x0000001a173d7223 */ /* 0x000fe2000001001c */
[----:B------:R-:W-:Y:S01]  /*1ac0*/  FADD.FTZ R56, R27, R26 ;  /* 0x0000001a1b387221 */ /* 0x000fe20000010000 */
[----:B------:R-:W-:Y:S01]  /*1ad0*/  LOP3.LUT R28, R62, 0x1f, RZ, 0xc0, !PT ;  /* 0x0000001f3e1c7812 */ /* 0x000fe200078ec0ff */
[----:B------:R-:W-:Y:S01]  /*1ae0*/  VIADD R27, R149, 0x20 ;  /* 0x00000020951b7836 */ /* 0x000fe20000000000 */
        /* <DEDUP_REMOVED lines=16> */
[----:B------:R-:W-:Y:S01]  /*1bf0*/  MOV R56, R161 ;  /* 0x000000a100387202 */ /* 0x000fe20000000f00 */
[----:B-1----:R-:W-:Y:S01]  /*1c00*/  FADD.FTZ R163, R168, R61 ;  /* 0x0000003da8a37221 */ /* 0x002fe20000010000 */
[----:B------:R-:W-:Y:S02]  /*1c10*/  MOV R61, R162 ;  /* 0x000000a2003d7202 */ /* 0x000fe40000000f00 */
[----:B------:R0:W1:Y:S04]  /*1c20*/  SHFL.BFLY PT, R162, R169, 0x10, 0x1f ;  /* 0x0e001f00a9a27f89 */ /* 0x00006800000e0000 */
[----:B------:R0:W2:Y:S02]  /*1c30*/  SHFL.BFLY PT, R164, R163, 0x10, 0x1f ;  /* 0x0e001f00a3a47f89 */ /* 0x0000a400000e0000 */
.L_x_142:
[----:B-1----:R-:W-:Y:S01]  /*1c40*/  FADD.FTZ R162, R169, R162 ;  /* 0x000000a2a9a27221 */ /* 0x002fe20000010000 */
[----:B--2---:R-:W-:Y:S01]  /*1c50*/  FADD.FTZ R164, R163, R164 ;  /* 0x000000a4a3a47221 */ /* 0x004fe20000010000 */
[----:B-----5:R-:W-:Y:S02]  /*1c60*/  LOP3.LUT P4, RZ, R16, 0xff00, RZ, 0xc0, !PT ;  /* 0x0000ff0010ff7812 */ /* 0x020fe4000788c0ff */
[----:B------:R-:W-:Y:S01]  /*1c70*/  FMUL.FTZ R162, R162, UR9 ;  /* 0x00000009a2a27c20 */ /* 0x000fe20008410000 */
[----:B------:R-:W-:Y:S01]  /*1c80*/  FMUL.FTZ R161, R164, UR9 ;  /* 0x00000009a4a17c20 */ /* 0x000fe20008410000 */
[----:B------:R-:W-:-:S03]  /*1c90*/  LOP3.LUT P6, RZ, R18, 0xff0000, RZ, 0xc0, !PT ;  /* 0x00ff000012ff7812 */ /* 0x000fc600078cc0ff */
[----:B------:R-:W-:Y:S02]  /*1ca0*/  FSEL R162, R162, RZ, !P2 ;  /* 0x000000ffa2a27208 */ /* 0x000fe40005000000 */
[----:B------:R-:W-:-:S03]  /*1cb0*/  ISETP.NE.U32.AND P2, PT, RZ, UR12, PT ;  /* 0x0000000cff007c0c */ /* 0x000fc6000bf45070 */
[-CC-:B------:R-:W-:Y:S01]  /*1cc0*/  FFMA.FTZ R0, R0, R161.reuse, R162.reuse ;  /* 0x000000a100007223 */ /* 0x180fe200000100a2 */
[----:B------:R-:W-:Y:S01]  /*1cd0*/  ISETP.NE.AND.EX P2, PT, RZ, UR13, PT, P2 ;  /* 0x0000000dff007c0c */ /* 0x000fe2000bf45320 */
[-CC-:B------:R-:W-:Y:S01]  /*1ce0*/  FFMA.FTZ R157, R157, R161.reuse, R162.reuse ;  /* 0x000000a19d9d7223 */ /* 0x180fe200000100a2 */
[-C--:B------:R-:W-:Y:S01]  /*1cf0*/  FFMA.FTZ R98, R98, R161.reuse, R162 ;  /* 0x000000a162627223 */ /* 0x080fe200000100a2 */
[----:B------:R-:W-:Y:S01]  /*1d00*/  FADD.FTZ R99, R99, -R0 ;  /* 0x8000000063637221 */ /* 0x000fe20000010000 */
[----:B------:R-:W-:Y:S02]  /*1d10*/  @P0 IMAD.U32 R0, R84, 0x10000, RZ ;  /* 0x0001000054000824 */ /* 0x000fe400078e00ff */
[----:B------:R-:W-:Y:S01]  /*1d20*/  FADD.FTZ R157, R32, -R157 ;  /* 0x8000009d209d7221 */ /* 0x000fe20000010000 */
[----:B------:R-:W-:Y:S01]  /*1d30*/  FFMA.FTZ R33, R33, R161, R162 ;  /* 0x000000a121217223 */ /* 0x000fe200000100a2 */
[----:B------:R-:W-:Y:S01]  /*1d40*/  FMUL.FTZ R99, R148, R99 ;  /* 0x0000006394637220 */ /* 0x000fe20000410000 */
[----:B------:R-:W-:Y:S01]  /*1d50*/  FADD.FTZ R153, R153, -R98 ;  /* 0x8000006299997221 */ /* 0x000fe20000010000 */
[-CC-:B------:R-:W-:Y:S01]  /*1d60*/  FFMA.FTZ R150, R150, R161.reuse, R162.reuse ;  /* 0x000000a196967223 */ /* 0x180fe200000100a2 */
[----:B------:R-:W-:Y:S01]  /*1d70*/  FFMA.FTZ R29, R29, R161, R162 ;  /* 0x000000a11d1d7223 */ /* 0x000fe200000100a2 */
[----:B------:R-:W-:Y:S01]  /*1d80*/  @P0 FADD.FTZ R99, R99, R0 ;  /* 0x0000000063630221 */ /* 0x000fe20000010000 */
[----:B------:R-:W-:Y:S01]  /*1d90*/  FMUL.FTZ R153, R148, R153 ;  /* 0x0000009994997220 */ /* 0x000fe20000410000 */
[----:B------:R-:W-:Y:S01]  /*1da0*/  FADD.FTZ R155, R155, -R150 ;  /* 0x800000969b9b7221 */ /* 0x000fe20000010000 */
[----:B------:R-:W-:Y:S01]  /*1db0*/  FADD.FTZ R29, R152, -R29 ;  /* 0x8000001d981d7221 */ /* 0x000fe20000010000 */
[----:B0-----:R-:W-:Y:S01]  /*1dc0*/  FMUL.FTZ R163, R99, UR14 ;  /* 0x0000000e63a37c20 */ /* 0x001fe20008410000 */
[----:B------:R-:W-:Y:S01]  /*1dd0*/  @P2 F2FP.BF16.F32.PACK_AB R0, RZ, R99 ;  /* 0x00000063ff00223e */ /* 0x000fe200000010ff */
[----:B------:R-:W-:Y:S01]  /*1de0*/  FMUL.FTZ R155, R148, R155 ;  /* 0x0000009b949b7220 */ /* 0x000fe20000410000 */
[-CC-:B------:R-:W-:Y:S01]  /*1df0*/  FFMA.FTZ R42, R42, R161.reuse, R162.reuse ;  /* 0x000000a12a2a7223 */ /* 0x180fe200000100a2 */
[-C--:B------:R-:W-:Y:S01]  /*1e00*/  FFMA.FTZ R31, R31, R161.reuse, R162 ;  /* 0x000000a11f1f7223 */ /* 0x080fe200000100a2 */
[----:B------:R-:W-:Y:S01]  /*1e10*/  @P2 PRMT R8, R0, 0x7610, R8 ;  /* 0x0000761000082816 */ /* 0x000fe20000000008 */
[-C--:B------:R-:W-:Y:S01]  /*1e20*/  FFMA.FTZ R21, R21, R161.reuse, R162 ;  /* 0x000000a115157223 */ /* 0x080fe200000100a2 */
[----:B------:R-:W-:Y:S01]  /*1e30*/  MOV R0, R16 ;  /* 0x0000001000007202 */ /* 0x000fe20000000f00 */
[----:B------:R-:W-:Y:S01]  /*1e40*/  FADD.FTZ R43, R43, -R42 ;  /* 0x8000002a2b2b7221 */ /* 0x000fe20000010000 */
[----:B------:R-:W-:Y:S01]  /*1e50*/  FADD.FTZ R31, R34, -R31 ;  /* 0x8000001f221f7221 */ /* 0x000fe20000010000 */
[----:B------:R-:W-:Y:S01]  /*1e60*/  FFMA.FTZ R22, R22, R161, R162 ;  /* 0x000000a116167223 */ /* 0x000fe200000100a2 */
[----:B------:R-:W-:Y:S01]  /*1e70*/  LOP3.LUT P5, RZ, R0, 0xff, RZ, 0xc0, !PT ;  /* 0x000000ff00ff7812 */ /* 0x000fe200078ac0ff */
[C---:B------:R-:W-:Y:S01]  /*1e80*/  FMUL.FTZ R43, R148.reuse, R43 ;  /* 0x0000002b942b7220 */ /* 0x040fe20000410000 */
[----:B------:R-:W-:Y:S01]  /*1e90*/  @P1 MOV R0, R40 ;  /* 0x0000002800001202 */ /* 0x000fe20000000f00 */
[----:B------:R-:W-:Y:S01]  /*1ea0*/  FMUL.FTZ R31, R148, R31 ;  /* 0x0000001f941f7220 */ /* 0x000fe20000410000 */
[----:B------:R-:W-:Y:S01]  /*1eb0*/  FADD.FTZ R21, R24, -R21 ;  /* 0x8000001518157221 */ /* 0x000fe20000010000 */
[----:B------:R-:W-:Y:S01]  /*1ec0*/  FADD.FTZ R25, R25, -R22 ;  /* 0x8000001619197221 */ /* 0x000fe20000010000 */
[----:B------:R-:W-:Y:S01]  /*1ed0*/  @P1 LOP3.LUT P3, RZ, R0, 0xff, RZ, 0xc0, !PT ;  /* 0x000000ff00ff1812 */ /* 0x000fe2000786c0ff */
[--C-:B------:R-:W-:Y:S01]  /*1ee0*/  FFMA.FTZ R36, R36, R161, R162.reuse ;  /* 0x000000a124247223 */ /* 0x100fe200000100a2 */
[----:B------:R-:W-:Y:S01]  /*1ef0*/  FMUL.FTZ R22, R148, R21 ;  /* 0x0000001594167220 */ /* 0x000fe20000410000 */
[-CC-:B------:R-:W-:Y:S01]  /*1f00*/  FFMA.FTZ R159, R159, R161.reuse, R162.reuse ;  /* 0x000000a19f9f7223 */ /* 0x180fe200000100a2 */
[----:B------:R-:W-:Y:S01]  /*1f10*/  @P1 FSEL R0, R163, RZ, P3 ;  /* 0x000000ffa3001208 */ /* 0x000fe20001800000 */
[-CC-:B------:R-:W-:Y:S01]  /*1f20*/  FFMA.FTZ R38, R38, R161.reuse, R162.reuse ;  /* 0x000000a126267223 */ /* 0x180fe200000100a2 */
[----:B------:R-:W-:Y:S01]  /*1f30*/  @P1 LOP3.LUT P3, RZ, R40, 0xff00, RZ, 0xc0, !PT ;  /* 0x0000ff0028ff1812 */ /* 0x000fe2000786c0ff */
[----:B------:R-:W-:Y:S01]  /*1f40*/  FFMA.FTZ R154, R154, R161, R162 ;  /* 0x000000a19a9a7223 */ /* 0x000fe200000100a2 */
[----:B------:R-:W-:Y:S01]  /*1f50*/  @P1 F2FP.BF16.F32.PACK_AB R0, RZ, R0 ;  /* 0x00000000ff00123e */ /* 0x000fe200000010ff */
[----:B------:R-:W-:Y:S01]  /*1f60*/  FMUL.FTZ R25, R148, R25 ;  /* 0x0000001994197220 */ /* 0x000fe20000410000 */
[----:B------:R-:W-:Y:S01]  /*1f70*/  FADD.FTZ R35, R35, -R36 ;  /* 0x8000002423237221 */ /* 0x000fe20000010000 */
[----:B------:R-:W-:Y:S01]  /*1f80*/  FADD.FTZ R37, R37, -R38 ;  /* 0x8000002625257221 */ /* 0x000fe20000010000 */
[----:B------:R-:W-:Y:S01]  /*1f90*/  @P1 PRMT R12, R0, 0x7610, R12 ;  /* 0x00007610000c1816 */ /* 0x000fe2000000000c */
[----:B------:R-:W-:Y:S01]  /*1fa0*/  FADD.FTZ R39, R39, -R154 ;  /* 0x8000009a27277221 */ /* 0x000fe20000010000 */
[----:B------:R-:W-:Y:S01]  /*1fb0*/  @P0 PRMT R0, R84, 0x7632, R0 ;  /* 0x0000763254000816 */ /* 0x000fe20000000000 */
[C---:B------:R-:W-:Y:S01]  /*1fc0*/  FMUL.FTZ R36, R148.reuse, R35 ;  /* 0x0000002394247220 */ /* 0x040fe20000410000 */
[C---:B------:R-:W-:Y:S01]  /*1fd0*/  FMUL.FTZ R37, R148.reuse, R37 ;  /* 0x0000002594257220 */ /* 0x040fe20000410000 */
[----:B------:R-:W-:Y:S01]  /*1fe0*/  FMUL.FTZ R39, R148, R39 ;  /* 0x0000002794277220 */ /* 0x000fe20000410000 */
[----:B------:R-:W-:Y:S01]  /*1ff0*/  FADD.FTZ R159, R158, -R159 ;  /* 0x8000009f9e9f7221 */ /* 0x000fe20000010000 */
[----:B------:R-:W-:-:S02]  /*2000*/  @P0 IMAD.U32 R99, R0, 0x10000, RZ ;  /* 0x0001000000630824 */ /* 0x000fc400078e00ff */
[----:B------:R-:W-:Y:S01]  /*2010*/  FMUL.FTZ R0, R148, R157 ;  /* 0x0000009d94007220 */ /* 0x000fe20000410000 */
[----:B------:R-:W-:Y:S02]  /*2020*/  P2R R157, PR, RZ, 0x10 ;  /* 0x00000010ff9d7803 */ /* 0x000fe40000000000 */
[----:B------:R-:W-:Y:S01]  /*2030*/  @P1 LOP3.LUT P4, RZ, R40, 0xff0000, RZ, 0xc0, !PT ;  /* 0x00ff000028ff1812 */ /* 0x000fe2000788c0ff */
[----:B------:R-:W-:Y:S01]  /*2040*/  @P0 FADD.FTZ R0, R0, R99 ;  /* 0x0000006300000221 */ /* 0x000fe20000010000 */
[----:B------:R-:W-:Y:S01]  /*2050*/  FADD.FTZ R99, R30, -R33 ;  /* 0x800000211e637221 */ /* 0x000fe20000010000 */
[----:B------:R-:W-:Y:S01]  /*2060*/  @P0 SHF.L.U32 R30, R85, 0x10, RZ ;  /* 0x00000010551e0819 */ /* 0x000fe200000006ff */
[----:B------:R-:W-:Y:S02]  /*2070*/  FMUL.FTZ R33, R148, R29 ;  /* 0x0000001d94217220 */ /* 0x000fe40000410000 */
[----:B------:R-:W-:Y:S01]  /*2080*/  @P2 F2FP.BF16.F32.PACK_AB R32, RZ, R0 ;  /* 0x00000000ff20223e */ /* 0x000fe200000010ff */
[----:B------:R-:W-:Y:S01]  /*2090*/  FMUL.FTZ R0, R0, UR14 ;  /* 0x0000000e00007c20 */ /* 0x000fe20008410000 */
[--C-:B------:R-:W-:Y:S01]  /*20a0*/  @P0 FADD.FTZ R153, R153, R30.reuse ;  /* 0x0000001e99990221 */ /* 0x100fe20000010000 */
[----:B------:R-:W-:Y:S01]  /*20b0*/  @P0 PRMT R30, R85, 0x7632, R30 ;  /* 0x00007632551e0816 */ /* 0x000fe2000000001e */
[----:B------:R-:W-:Y:S01]  /*20c0*/  FMUL.FTZ R99, R148, R99 ;  /* 0x0000006394637220 */ /* 0x000fe20000410000 */
[----:B------:R-:W-:Y:S01]  /*20d0*/  @P2 PRMT R8, R8, 0x5410, R32 ;  /* 0x0000541008082816 */ /* 0x000fe20000000020 */
[----:B------:R-:W-:Y:S01]  /*20e0*/  FMUL.FTZ R150, R153, UR14 ;  /* 0x0000000e99967c20 */ /* 0x000fe20008410000 */
[----:B------:R-:W-:-:S02]  /*20f0*/  @P1 FSEL R32, R0, RZ, P3 ;  /* 0x000000ff00201208 */ /* 0x000fc40001800000 */
[----:B------:R-:W-:Y:S02]  /*2100*/  @P0 SHF.L.U32 R30, R30, 0x10, RZ ;  /* 0x000000101e1e0819 */ /* 0x000fe400000006ff */
[----:B------:R-:W-:Y:S02]  /*2110*/  @P1 F2FP.BF16.F32.PACK_AB R32, RZ, R32 ;  /* 0x00000020ff20123e */ /* 0x000fe400000010ff */
[----:B------:R-:W-:Y:S01]  /*2120*/  @P2 F2FP.BF16.F32.PACK_AB R29, RZ, R153 ;  /* 0x00000099ff1d223e */ /* 0x000fe200000010ff */
[----:B------:R-:W-:Y:S01]  /*2130*/  @P0 FADD.FTZ R33, R33, R30 ;  /* 0x0000001e21210221 */ /* 0x000fe20000010000 */
[--C-:B------:R-:W-:Y:S02]  /*2140*/  @P1 PRMT R12, R12, 0x5410, R32.reuse ;  /* 0x000054100c0c1816 */ /* 0x100fe40000000020 */
[----:B------:R-:W-:Y:S02]  /*2150*/  @P0 PRMT R32, R86, 0x7632, R32 ;  /* 0x0000763256200816 */ /* 0x000fe40000000020 */
[----:B------:R-:W-:-:S02]  /*2160*/  LOP3.LUT P3, RZ, R16, 0xff0000, RZ, 0xc0, !PT ;  /* 0x00ff000010ff7812 */ /* 0x000fc4000786c0ff */
[----:B------:R-:W-:Y:S01]  /*2170*/  @P2 F2FP.BF16.F32.PACK_AB R30, RZ, R33 ;  /* 0x00000021ff1e223e */ /* 0x000fe200000010ff */
[----:B------:R-:W-:Y:S01]  /*2180*/  @P0 IMAD.U32 R98, R32, 0x10000, RZ ;  /* 0x0001000020620824 */ /* 0x000fe200078e00ff */
[----:B------:R-:W-:Y:S01]  /*2190*/  @P0 SHF.L.U32 R32, R86, 0x10, RZ ;  /* 0x0000001056200819 */ /* 0x000fe200000006ff */
[----:B------:R-:W-:Y:S01]  /*21a0*/  FMUL.FTZ R33, R33, UR14 ;  /* 0x0000000e21217c20 */ /* 0x000fe20008410000 */
[----:B------:R-:W-:Y:S01]  /*21b0*/  @P2 PRMT R9, R29, 0x7610, R9 ;  /* 0x000076101d092816 */ /* 0x000fe20000000009 */
[----:B------:R-:W-:Y:S01]  /*21c0*/  @P0 FADD.FTZ R99, R99, R98 ;  /* 0x0000006263630221 */ /* 0x000fe20000010000 */
[----:B------:R-:W-:Y:S01]  /*21d0*/  FSEL R29, R163, RZ, P5 ;  /* 0x000000ffa31d7208 */ /* 0x000fe20002800000 */
[----:B------:R-:W-:Y:S01]  /*21e0*/  @P0 FADD.FTZ R155, R155, R32 ;  /* 0x000000209b9b0221 */ /* 0x000fe20000010000 */
[----:B------:R-:W-:Y:S01]  /*21f0*/  @P1 LOP3.LUT P5, RZ, R40, 0xff000000, RZ, 0xc0, !PT ;  /* 0xff00000028ff1812 */ /* 0x000fe200078ac0ff */
[----:B------:R-:W-:Y:S01]  /*2200*/  FMUL.FTZ R153, R99, UR14 ;  /* 0x0000000e63997c20 */ /* 0x000fe20008410000 */
[----:B------:R-:W-:Y:S01]  /*2210*/  @P2 F2FP.BF16.F32.PACK_AB R98, RZ, R99 ;  /* 0x00000063ff62223e */ /* 0x000fe200000010ff */
[----:B------:R-:W-:Y:S01]  /*2220*/  FMUL.FTZ R152, R155, UR14 ;  /* 0x0000000e9b987c20 */ /* 0x000fe20008410000 */
[----:B------:R-:W-:Y:S01]  /*2230*/  @P2 F2FP.BF16.F32.PACK_AB R32, RZ, R155 ;  /* 0x0000009bff20223e */ /* 0x000fe200000010ff */
[----:B------:R-:W-:Y:S01]  /*2240*/  FFMA.FTZ R155, R23, R161, R162 ;  /* 0x000000a1179b7223 */ /* 0x000fe200000100a2 */
[----:B------:R-:W-:-:S02]  /*2250*/  @P2 PRMT R9, R9, 0x5410, R30 ;  /* 0x0000541009092816 */ /* 0x000fc4000000001e */
[----:B------:R-:W-:Y:S01]  /*2260*/  @P2 PRMT R10, R32, 0x7610, R10 ;  /* 0x00007610200a2816 */ /* 0x000fe2000000000a */
[----:B------:R-:W-:Y:S01]  /*2270*/  FADD.FTZ R155, R26, -R155 ;  /* 0x8000009b1a9b7221 */ /* 0x000fe20000010000 */
[----:B------:R-:W-:Y:S02]  /*2280*/  FSEL R32, R150, RZ, P3 ;  /* 0x000000ff96207208 */ /* 0x000fe40001800000 */
[----:B------:R-:W-:Y:S01]  /*2290*/  LOP3.LUT P3, RZ, R17, 0xff, RZ, 0xc0, !PT ;  /* 0x000000ff11ff7812 */ /* 0x000fe2000786c0ff */
[----:B------:R-:W-:Y:S01]  /*22a0*/  FMUL.FTZ R155, R148, R155 ;  /* 0x0000009b949b7220 */ /* 0x000fe20000410000 */
[----:B------:R-:W-:Y:S02]  /*22b0*/  @P2 PRMT R10, R10, 0x5410, R98 ;  /* 0x000054100a0a2816 */ /* 0x000fe40000000062 */
[----:B------:R-:W-:Y:S02]  /*22c0*/  @P1 FSEL R98, R33, RZ, P5 ;  /* 0x000000ff21621208 */ /* 0x000fe40002800000 */
[----:B------:R-:W-:-:S02]  /*22d0*/  LOP3.LUT P5, RZ, R17, 0xff00, RZ, 0xc0, !PT ;  /* 0x0000ff0011ff7812 */ /* 0x000fc400078ac0ff */
[----:B------:R-:W-:Y:S02]  /*22e0*/  FSEL R30, R152, RZ, P3 ;  /* 0x000000ff981e7208 */ /* 0x000fe40001800000 */
[----:B------:R-:W-:Y:S02]  /*22f0*/  @P1 FSEL R150, R150, RZ, P4 ;  /* 0x000000ff96961208 */ /* 0x000fe40002000000 */
[C---:B------:R-:W-:Y:S02]  /*2300*/  @P1 LOP3.LUT P3, RZ, R41.reuse, 0xff00, RZ, 0xc0, !PT ;  /* 0x0000ff0029ff1812 */ /* 0x040fe4000786c0ff */
[----:B------:R-:W-:Y:S02]  /*2310*/  @P1 LOP3.LUT P4, RZ, R41, 0xff, RZ, 0xc0, !PT ;  /* 0x000000ff29ff1812 */ /* 0x000fe4000788c0ff */
[C---:B------:R-:W-:Y:S02]  /*2320*/  FSEL R99, R153.reuse, RZ, P5 ;  /* 0x000000ff99637208 */ /* 0x040fe40002800000 */
[----:B------:R-:W-:-:S02]  /*2330*/  @P1 FSEL R153, R153, RZ, P3 ;  /* 0x000000ff99991208 */ /* 0x000fc40001800000 */
[----:B------:R-:W-:Y:S02]  /*2340*/  @P1 FSEL R152, R152, RZ, P4 ;  /* 0x000000ff98981208 */ /* 0x000fe40002000000 */
[C---:B------:R-:W-:Y:S02]  /*2350*/  LOP3.LUT P5, RZ, R17.reuse, 0xff0000, RZ, 0xc0, !PT ;  /* 0x00ff000011ff7812 */ /* 0x040fe400078ac0ff */
[----:B------:R-:W-:Y:S01]  /*2360*/  LOP3.LUT P3, RZ, R17, 0xff000000, RZ, 0xc0, !PT ;  /* 0xff00000011ff7812 */ /* 0x000fe2000786c0ff */
[----:B------:R-:W-:Y:S01]  /*2370*/  FFMA.FTZ R17, R156, R161, R162 ;  /* 0x000000a19c117223 */ /* 0x000fe200000100a2 */
[----:B------:R-:W-:Y:S02]  /*2380*/  LOP3.LUT P4, RZ, R16, 0xff000000, RZ, 0xc0, !PT ;  /* 0xff00000010ff7812 */ /* 0x000fe4000788c0ff */
[----:B------:R-:W-:Y:S01]  /*2390*/  @P0 PRMT R16, R87, 0x7632, R16 ;  /* 0x0000763257100816 */ /* 0x000fe20000000010 */
[--C-:B------:R-:W-:Y:S01]  /*23a0*/  FADD.FTZ R23, R20, -R17.reuse ;  /* 0x8000001114177221 */ /* 0x100fe20000010000 */
[----:B------:R-:W-:-:S02]  /*23b0*/  @P0 PRMT R17, R5, 0x7632, R17 ;  /* 0x0000763205110816 */ /* 0x000fc40000000011 */
[----:B------:R-:W-:Y:S01]  /*23c0*/  @P0 SHF.L.U32 R20, R16, 0x10, RZ ;  /* 0x0000001010140819 */ /* 0x000fe200000006ff */
[----:B------:R-:W-:Y:S01]  /*23d0*/  @P0 IMAD.U32 R16, R87, 0x10000, RZ ;  /* 0x0001000057100824 */ /* 0x000fe200078e00ff */
[----:B------:R-:W-:Y:S01]  /*23e0*/  @P0 SHF.L.U32 R17, R17, 0x10, RZ ;  /* 0x0000001011110819 */ /* 0x000fe200000006ff */
[C---:B------:R-:W-:Y:S01]  /*23f0*/  FMUL.FTZ R34, R148.reuse, R23 ;  /* 0x0000001794227220 */ /* 0x040fe20000410000 */
[----:B------:R-:W-:Y:S01]  /*2400*/  FMUL.FTZ R148, R148, R159 ;  /* 0x0000009f94947220 */ /* 0x000fe20000410000 */
[----:B------:R-:W-:Y:S01]  /*2410*/  @P0 FADD.FTZ R43, R43, R16 ;  /* 0x000000102b2b0221 */ /* 0x000fe20000010000 */
[--C-:B------:R-:W-:Y:S01]  /*2420*/  @P0 FADD.FTZ R31, R31, R20.reuse ;  /* 0x000000141f1f0221 */ /* 0x100fe20000010000 */
[----:B------:R-:W-:Y:S01]  /*2430*/  @P0 PRMT R20, R6, 0x7632, R20 ;  /* 0x0000763206140816 */ /* 0x000fe20000000014 */
[--C-:B------:R-:W-:Y:S01]  /*2440*/  @P0 FADD.FTZ R22, R22, R17.reuse ;  /* 0x0000001116160221 */ /* 0x100fe20000010000 */
[----:B------:R-:W-:Y:S01]  /*2450*/  @P0 PRMT R17, R7, 0x7632, R17 ;  /* 0x0000763207110816 */ /* 0x000fe20000000011 */
[----:B------:R-:W-:Y:S01]  /*2460*/  FMUL.FTZ R21, R31, UR14 ;  /* 0x0000000e1f157c20 */ /* 0x000fe20008410000 */
[----:B------:R-:W-:Y:S01]  /*2470*/  @P2 F2FP.BF16.F32.PACK_AB R16, RZ, R43 ;  /* 0x0000002bff10223e */ /* 0x000fe200000010ff */
[----:B------:R-:W-:Y:S01]  /*2480*/  FMUL.FTZ R43, R43, UR14 ;  /* 0x0000000e2b2b7c20 */ /* 0x000fe20008410000 */
[----:B------:R-:W-:-:S02]  /*2490*/  @P0 SHF.L.U32 R20, R20, 0x10, RZ ;  /* 0x0000001014140819 */ /* 0x000fc400000006ff */
[----:B------:R-:W-:Y:S01]  /*24a0*/  @P2 PRMT R11, R16, 0x7610, R11 ;  /* 0x00007610100b2816 */ /* 0x000fe2000000000b */
[----:B------:R-:W-:Y:S01]  /*24b0*/  IMAD.MOV.U32 R16, RZ, RZ, R18 ;  /* 0x000000ffff107224 */ /* 0x000fe200078e0012 */
[----:B------:R-:W-:Y:S01]  /*24c0*/  FSEL R162, R43, RZ, P5 ;  /* 0x000000ff2ba27208 */ /* 0x000fe20002800000 */
[----:B------:R-:W-:Y:S01]  /*24d0*/  @P0 FADD.FTZ R25, R25, R20 ;  /* 0x0000001419190221 */ /* 0x000fe20000010000 */
[----:B------:R-:W-:Y:S02]  /*24e0*/  @P1 LOP3.LUT P5, RZ, R41, 0xff0000, RZ, 0xc0, !PT ;  /* 0x00ff000029ff1812 */ /* 0x000fe400078ac0ff */
[----:B------:R-:W-:Y:S01]  /*24f0*/  @P0 SHF.L.U32 R24, R17, 0x10, RZ ;  /* 0x0000001011180819 */ /* 0x000fe200000006ff */
[----:B------:R-:W-:Y:S01]  /*2500*/  FMUL.FTZ R26, R25, UR14 ;  /* 0x0000000e191a7c20 */ /* 0x000fe20008410000 */
[----:B------:R-:W-:Y:S02]  /*2510*/  @P1 FSEL R20, R43, RZ, P5 ;  /* 0x000000ff2b141208 */ /* 0x000fe40002800000 */
[----:B------:R-:W-:Y:S01]  /*2520*/  LOP3.LUT P5, RZ, R16, 0xff, RZ, 0xc0, !PT ;  /* 0x000000ff10ff7812 */ /* 0x000fe200078ac0ff */
[----:B------:R-:W-:Y:S01]  /*2530*/  @P0 IMAD.U32 R16, R5, 0x10000, RZ ;  /* 0x0001000005100824 */ /* 0x000fe200078e00ff */
[----:B------:R-:W-:Y:S01]  /*2540*/  @P0 SHF.L.U32 R17, R4, 0x10, RZ ;  /* 0x0000001004110819 */ /* 0x000fe200000006ff */
[----:B------:R-:W-:Y:S01]  /*2550*/  @P0 FADD.FTZ R155, R155, R24 ;  /* 0x000000189b9b0221 */ /* 0x000fe20000010000 */
[----:B------:R-:W-:Y:S01]  /*2560*/  FSEL R163, R21, RZ, P3 ;  /* 0x000000ff15a37208 */ /* 0x000fe20001800000 */
[----:B------:R-:W-:Y:S01]  /*2570*/  @P0 FADD.FTZ R37, R37, R16 ;  /* 0x0000001025250221 */ /* 0x000fe20000010000 */
[----:B------:R-:W-:Y:S01]  /*2580*/  @P0 SHF.L.U32 R16, R6, 0x10, RZ ;  /* 0x0000001006100819 */ /* 0x000fe200000006ff */
[----:B------:R-:W-:Y:S01]  /*2590*/  @P0 FADD.FTZ R36, R36, R17 ;  /* 0x0000001124240221 */ /* 0x000fe20000010000 */
[----:B------:R-:W-:Y:S01]  /*25a0*/  @P0 SHF.L.U32 R17, R7, 0x10, RZ ;  /* 0x0000001007110819 */ /* 0x000fe200000006ff */
[----:B------:R-:W-:Y:S01]  /*25b0*/  FMUL.FTZ R161, R155, UR14 ;  /* 0x0000000e9ba17c20 */ /* 0x000fe20008410000 */
[----:B------:R-:W-:Y:S01]  /*25c0*/  @P1 LOP3.LUT P3, RZ, R41, 0xff000000, RZ, 0xc0, !PT ;  /* 0xff00000029ff1812 */ /* 0x000fe2000786c0ff */
[----:B------:R-:W-:Y:S01]  /*25d0*/  @P0 FADD.FTZ R39, R39, R16 ;  /* 0x0000001027270221 */ /* 0x000fe20000010000 */
[----:B------:R-:W-:Y:S01]  /*25e0*/  FMUL.FTZ R164, R36, UR14 ;  /* 0x0000000e24a47c20 */ /* 0x000fe20008410000 */
[----:B------:R-:W-:Y:S01]  /*25f0*/  @P0 FADD.FTZ R34, R34, R17 ;  /* 0x0000001122220221 */ /* 0x000fe20000010000 */
[----:B------:R-:W-:Y:S01]  /*2600*/  @P1 FSEL R21, R21, RZ, P3 ;  /* 0x000000ff15151208 */ /* 0x000fe20001800000 */
[----:B------:R-:W0:Y:S01]  /*2610*/  @P2 LDC.64 R16, c[0x0][0x308] ;  /* 0x0000c200ff102b82 */ /* 0x000e220000000a00 */
[----:B------:R-:W-:Y:S01]  /*2620*/  FMUL.FTZ R23, R39, UR14 ;  /* 0x0000000e27177c20 */ /* 0x000fe20008410000 */
[----:B------:R-:W-:Y:S01]  /*2630*/  LOP3.LUT P3, RZ, R19, 0xff, RZ, 0xc0, !PT ;  /* 0x000000ff13ff7812 */ /* 0x000fe2000786c0ff */
[----:B------:R-:W-:Y:S01]  /*2640*/  FMUL.FTZ R42, R34, UR14 ;  /* 0x0000000e222a7c20 */ /* 0x000fe20008410000 */
[----:B------:R-:W-:Y:S01]  /*2650*/  FSEL R165, R164, RZ, P5 ;  /* 0x000000ffa4a57208 */ /* 0x000fe20002800000 */
[----:B------:R-:W-:Y:S01]  /*2660*/  FMUL.FTZ R166, R37, UR14 ;  /* 0x0000000e25a67c20 */ /* 0x000fe20008410000 */
[----:B------:R-:W-:-:S02]  /*2670*/  @P1 LOP3.LUT P5, RZ, R3, 0xff, RZ, 0xc0, !PT ;  /* 0x000000ff03ff1812 */ /* 0x000fc400078ac0ff */
[----:B------:R-:W-:Y:S02]  /*2680*/  FSEL R168, R23, RZ, P3 ;  /* 0x000000ff17a87208 */ /* 0x000fe40001800000 */
[----:B------:R-:W-:Y:S02]  /*2690*/  LOP3.LUT P3, RZ, R19, 0xff00, RZ, 0xc0, !PT ;  /* 0x0000ff0013ff7812 */ /* 0x000fe4000786c0ff */
[----:B------:R-:W-:Y:S02]  /*26a0*/  @P1 FSEL R23, R23, RZ, P5 ;  /* 0x000000ff17171208 */ /* 0x000fe40002800000 */
[----:B------:R-:W-:Y:S02]  /*26b0*/  @P2 F2FP.BF16.F32.PACK_AB R31, RZ, R31 ;  /* 0x0000001fff1f223e */ /* 0x000fe400000010ff */
[----:B------:R-:W-:Y:S02]  /*26c0*/  @P1 LOP3.LUT P5, RZ, R3, 0xff00, RZ, 0xc0, !PT ;  /* 0x0000ff0003ff1812 */ /* 0x000fe400078ac0ff */
[----:B------:R-:W-:-:S02]  /*26d0*/  FSEL R169, R26, RZ, P3 ;  /* 0x000000ff1aa97208 */ /* 0x000fc40001800000 */
[----:B------:R-:W-:Y:S01]  /*26e0*/  @P2 PRMT R11, R11, 0x5410, R31 ;  /* 0x000054100b0b2816 */ /* 0x000fe2000000001f */
[----:B------:R-:W-:Y:S01]  /*26f0*/  FMUL.FTZ R31, R22, UR14 ;  /* 0x0000000e161f7c20 */ /* 0x000fe20008410000 */
[----:B------:R-:W-:Y:S01]  /*2700*/  LOP3.LUT P3, RZ, R19, 0xff0000, RZ, 0xc0, !PT ;  /* 0x00ff000013ff7812 */ /* 0x000fe2000786c0ff */
[----:B0-----:R-:W-:Y:S01]  /*2710*/  @P2 IMAD.WIDE.U32 R16, R149, 0x10, R16 ;  /* 0x0000001095102825 */ /* 0x001fe200078e0010 */
[----:B------:R-:W-:Y:S02]  /*2720*/  @P1 FSEL R26, R26, RZ, P5 ;  /* 0x000000ff1a1a1208 */ /* 0x000fe40002800000 */
[----:B------:R-:W-:Y:S02]  /*2730*/  @P1 LOP3.LUT P5, RZ, R3, 0xff0000, RZ, 0xc0, !PT ;  /* 0x00ff000003ff1812 */ /* 0x000fe400078ac0ff */
[----:B------:R-:W-:Y:S01]  /*2740*/  @P2 F2FP.BF16.F32.PACK_AB R156, RZ, R34 ;  /* 0x00000022ff9c223e */ /* 0x000fe200000010ff */
[----:B------:R0:W-:Y:S01]  /*2750*/  @P2 STG.E.128 desc[UR4][R16.64], R8 ;  /* 0x0000000810002986 */ /* 0x0001e2000c101d04 */
[----:B------:R-:W-:-:S02]  /*2760*/  @P1 F2FP.BF16.F32.PACK_AB R34, RZ, R20 ;  /* 0x00000014ff22123e */ /* 0x000fc400000010ff */
[----:B------:R-:W-:Y:S02]  /*2770*/  @P1 F2FP.BF16.F32.PACK_AB R35, RZ, R21 ;  /* 0x00000015ff23123e */ /* 0x000fe400000010ff */
[----:B------:R-:W1:Y:S01]  /*2780*/  LDC.64 R20, c[0x0][0x2f8] ;  /* 0x0000be00ff147b82 */ /* 0x000e620000000a00 */
[C---:B------:R-:W-:Y:S02]  /*2790*/  FSEL R170, R42.reuse, RZ, P3 ;  /* 0x000000ff2aaa7208 */ /* 0x040fe40001800000 */
[----:B------:R-:W-:Y:S02]  /*27a0*/  LOP3.LUT P3, RZ, R19, 0xff000000, RZ, 0xc0, !PT ;  /* 0xff00000013ff7812 */ /* 0x000fe4000786c0ff */
[----:B------:R-:W-:Y:S02]  /*27b0*/  @P1 FSEL R42, R42, RZ, P5 ;  /* 0x000000ff2a2a1208 */ /* 0x000fe40002800000 */
[----:B------:R-:W-:Y:S02]  /*27c0*/  @P1 LOP3.LUT P5, RZ, R3, 0xff000000, RZ, 0xc0, !PT ;  /* 0xff00000003ff1812 */ /* 0x000fe400078ac0ff */
[----:B------:R-:W-:-:S02]  /*27d0*/  FSEL R171, R161, RZ, P3 ;  /* 0x000000ffa1ab7208 */ /* 0x000fc40001800000 */
[----:B------:R-:W-:Y:S01]  /*27e0*/  @P1 FSEL R161, R161, RZ, P5 ;  /* 0x000000ffa1a11208 */ /* 0x000fe20002800000 */
[----:B0-----:R-:W0:Y:S01]  /*27f0*/  @P1 LDC.64 R16, c[0x0][0x300] ;  /* 0x0000c000ff101b82 */ /* 0x001e220000000a00 */
[C---:B------:R-:W-:Y:S02]  /*2800*/  LOP3.LUT P3, RZ, R18.reuse, 0xff00, RZ, 0xc0, !PT ;  /* 0x0000ff0012ff7812 */ /* 0x040fe4000786c0ff */
[----:B------:R-:W-:Y:S02]  /*2810*/  LOP3.LUT P5, RZ, R18, 0xff000000, RZ, 0xc0, !PT ;  /* 0xff00000012ff7812 */ /* 0x000fe400078ac0ff */
[----:B------:R-:W-:Y:S02]  /*2820*/  FSEL R167, R166, RZ, P6 ;  /* 0x000000ffa6a77208 */ /* 0x000fe40003000000 */
[----:B------:R-:W-:Y:S02]  /*2830*/  @P0 PRMT R18, R4, 0x7632, R18 ;  /* 0x0000763204120816 */ /* 0x000fe40000000012 */
[----:B------:R-:W-:-:S02]  /*2840*/  @P1 LOP3.LUT P6, RZ, R2, 0xff000000, RZ, 0xc0, !PT ;  /* 0xff00000002ff1812 */ /* 0x000fc400078cc0ff */
[----:B------:R-:W-:Y:S01]  /*2850*/  @P2 F2FP.BF16.F32.PACK_AB R37, RZ, R37 ;  /* 0x00000025ff25223e */ /* 0x000fe200000010ff */
[----:B------:R-:W-:Y:S01]  /*2860*/  @P0 IMAD.U32 R19, R18, 0x10000, RZ ;  /* 0x0001000012130824 */ /* 0x000fe200078e00ff */
[----:B------:R-:W-:Y:S02]  /*2870*/  @P1 FSEL R24, R31, RZ, P6 ;  /* 0x000000ff1f181208 */ /* 0x000fe40003000000 */
[----:B------:R-:W-:Y:S01]  /*2880*/  ISETP.NE.AND P6, PT, R157, RZ, PT ;  /* 0x000000ff9d00720c */ /* 0x000fe20003fc5270 */
[----:B------:R-:W-:Y:S01]  /*2890*/  @P0 FADD.FTZ R148, R148, R19 ;  /* 0x0000001394940221 */ /* 0x000fe20000010000 */
[----:B------:R-:W-:Y:S02]  /*28a0*/  @P1 F2FP.BF16.F32.PACK_AB R157, RZ, R42 ;  /* 0x0000002aff9d123e */ /* 0x000fe400000010ff */
[----:B------:R-:W-:Y:S02]  /*28b0*/  @P1 F2FP.BF16.F32.PACK_AB R42, RZ, R24 ;  /* 0x00000018ff2a123e */ /* 0x000fe400000010ff */
[----:B------:R-:W-:-:S02]  /*28c0*/  @P1 MOV R24, R2 ;  /* 0x0000000200181202 */ /* 0x000fc40000000f00 */
[----:B------:R-:W-:Y:S02]  /*28d0*/  @P1 F2FP.BF16.F32.PACK_AB R43, RZ, R23 ;  /* 0x00000017ff2b123e */ /* 0x000fe400000010ff */
[----:B------:R-:W-:Y:S02]  /*28e0*/  F2FP.BF16.F32.PACK_AB R23, R163, R162 ;  /* 0x000000a2a317723e */ /* 0x000fe400000010ff */
[----:B------:R-:W-:Y:S01]  /*28f0*/  @P2 PRMT R9, R37, 0x7610, R9 ;  /* 0x0000761025092816 */ /* 0x000fe20000000009 */
[----:B------:R-:W-:Y:S01]  /*2900*/  FMUL.FTZ R37, R148, UR14 ;  /* 0x0000000e94257c20 */ /* 0x000fe20008410000 */
[----:B------:R-:W-:Y:S02]  /*2910*/  FSEL R162, R31, RZ, P5 ;  /* 0x000000ff1fa27208 */ /* 0x000fe40002800000 */
[----:B------:R-:W-:Y:S02]  /*2920*/  @P2 F2FP.BF16.F32.PACK_AB R154, RZ, R25 ;  /* 0x00000019ff9a223e */ /* 0x000fe400000010ff */
[----:B------:R-:W-:-:S02]  /*2930*/  @P2 F2FP.BF16.F32.PACK_AB R158, RZ, R155 ;  /* 0x0000009bff9e223e */ /* 0x000fc400000010ff */
[----:B------:R-:W-:Y:S01]  /*2940*/  @P1 LOP3.LUT P5, RZ, R24, 0xff, RZ, 0xc0, !PT ;  /* 0x000000ff18ff1812 */ /* 0x000fe200078ac0ff */
[--C-:B-1----:R-:W-:Y:S01]  /*2950*/  IMAD.WIDE.U32 R24, R27, 0x10, R20.reuse ;  /* 0x000000101b187825 */ /* 0x102fe200078e0014 */
[----:B------:R-:W-:Y:S02]  /*2960*/  @P2 F2FP.BF16.F32.PACK_AB R38, RZ, R22 ;  /* 0x00000016ff26223e */ /* 0x000fe400000010ff */
[----:B------:R-:W-:Y:S01]  /*2970*/  @P1 F2FP.BF16.F32.PACK_AB R155, RZ, R26 ;  /* 0x0000001aff9b123e */ /* 0x000fe200000010ff */
[----:B------:R-:W-:Y:S01]  /*2980*/  IMAD.WIDE.U32 R26, R149, 0x10, R20 ;  /* 0x00000010951a7825 */ /* 0x000fe200078e0014 */
[----:B------:R-:W-:Y:S02]  /*2990*/  @P1 PRMT R15, R34, 0x7610, R15 ;  /* 0x00007610220f1816 */ /* 0x000fe4000000000f */
[----:B------:R-:W-:Y:S01]  /*29a0*/  F2FP.BF16.F32.PACK_AB R22, R99, R30 ;  /* 0x0000001e6316723e */ /* 0x000fe200000010ff */
[----:B0-----:R-:W-:Y:S01]  /*29b0*/  @P1 IMAD.WIDE.U32 R30, R149, 0x10, R16 ;  /* 0x00000010951e1825 */ /* 0x001fe200078e0010 */
[----:B------:R-:W-:-:S02]  /*29c0*/  FSEL R21, R33, RZ, P4 ;  /* 0x000000ff21157208 */ /* 0x000fc40002000000 */
[----:B------:R-:W-:Y:S02]  /*29d0*/  FSEL R16, R37, RZ, P3 ;  /* 0x000000ff25107208 */ /* 0x000fe40001800000 */
[----:B------:R-:W-:Y:S02]  /*29e0*/  @P1 PRMT R15, R15, 0x5410, R35 ;  /* 0x000054100f0f1816 */ /* 0x000fe40000000023 */
[----:B------:R-:W-:Y:S01]  /*29f0*/  @P1 LOP3.LUT P3, RZ, R2, 0xff00, RZ, 0xc0, !PT ;  /* 0x0000ff0002ff1812 */ /* 0x000fe2000786c0ff */
[----:B------:R-:W0:Y:S01]  /*2a00*/  @P2 LDC.64 R34, c[0x0][0x308] ;  /* 0x0000c200ff222b82 */ /* 0x000e220000000a00 */
[----:B------:R-:W-:Y:S02]  /*2a10*/  F2FP.BF16.F32.PACK_AB R21, R21, R32 ;  /* 0x000000201515723e */ /* 0x000fe400000010ff */
[----:B------:R-:W-:Y:S02]  /*2a20*/  FSEL R20, R0, RZ, P6 ;  /* 0x000000ff00147208 */ /* 0x000fe40003000000 */
[----:B------:R-:W-:-:S02]  /*2a30*/  @P2 PRMT R9, R9, 0x5410, R38 ;  /* 0x0000541009092816 */ /* 0x000fc40000000026 */
[----:B------:R-:W-:Y:S01]  /*2a40*/  @P2 F2FP.BF16.F32.PACK_AB R0, RZ, R36 ;  /* 0x00000024ff00223e */ /* 0x000fe200000010ff */
[----:B------:R-:W1:Y:S01]  /*2a50*/  @P1 LDC.64 R32, c[0x0][0x300] ;  /* 0x0000c000ff201b82 */ /* 0x000e620000000a00 */
[----:B------:R-:W-:Y:S02]  /*2a60*/  @P1 FSEL R38, R37, RZ, P3 ;  /* 0x000000ff25261208 */ /* 0x000fe40001800000 */
[----:B------:R-:W-:Y:S02]  /*2a70*/  @P1 F2FP.BF16.F32.PACK_AB R150, RZ, R150 ;  /* 0x00000096ff96123e */ /* 0x000fe400000010ff */
[----:B------:R-:W-:Y:S02]  /*2a80*/  @P1 F2FP.BF16.F32.PACK_AB R152, RZ, R152 ;  /* 0x00000098ff98123e */ /* 0x000fe400000010ff */
[----:B------:R-:W-:Y:S01]  /*2a90*/  @P2 F2FP.BF16.F32.PACK_AB R39, RZ, R39 ;  /* 0x00000027ff27223e */ /* 0x000fe200000010ff */
[----:B------:R-:W2:Y:S01]  /*2aa0*/  LDC.64 R36, c[0x0][0x210] ;  /* 0x00008400ff247b82 */ /* 0x000ea20000000a00 */
[----:B------:R-:W-:-:S02]  /*2ab0*/  @P1 LOP3.LUT P4, RZ, R2, 0xff0000, RZ, 0xc0, !PT ;  /* 0x00ff000002ff1812 */ /* 0x000fc4000788c0ff */
[----:B------:R-:W-:Y:S02]  /*2ac0*/  @P1 F2FP.BF16.F32.PACK_AB R153, RZ, R153 ;  /* 0x00000099ff99123e */ /* 0x000fe400000010ff */
[----:B------:R-:W-:Y:S02]  /*2ad0*/  @P1 F2FP.BF16.F32.PACK_AB R98, RZ, R98 ;  /* 0x00000062ff62123e */ /* 0x000fe400000010ff */
[----:B------:R-:W-:Y:S01]  /*2ae0*/  @P1 PRMT R13, R150, 0x7610, R13 ;  /* 0x00007610960d1816 */ /* 0x000fe2000000000d */
[----:B0-----:R-:W-:Y:S01]  /*2af0*/  @P2 IMAD.WIDE.U32 R34, R151, 0x10, R34 ;  /* 0x0000001097222825 */ /* 0x001fe200078e0022 */
[----:B------:R-:W-:Y:S02]  /*2b00*/  @P1 PRMT R14, R152, 0x7610, R14 ;  /* 0x00007610980e1816 */ /* 0x000fe4000000000e */
[----:B------:R-:W-:Y:S02]  /*2b10*/  @P2 PRMT R10, R39, 0x7610, R10 ;  /* 0x00007610270a2816 */ /* 0x000fe4000000000a */
[----:B------:R-:W-:-:S02]  /*2b20*/  F2FP.BF16.F32.PACK_AB R20, R20, R29 ;  /* 0x0000001d1414723e */ /* 0x000fc400000010ff */
[----:B------:R-:W-:Y:S01]  /*2b30*/  @P1 FSEL R29, R164, RZ, P5 ;  /* 0x000000ffa41d1208 */ /* 0x000fe20002800000 */
[----:B-1----:R-:W-:Y:S01]  /*2b40*/  @P1 IMAD.WIDE.U32 R32, R151, 0x10, R32 ;  /* 0x0000001097201825 */ /* 0x002fe200078e0020 */
[----:B------:R-:W-:Y:S01]  /*2b50*/  @P1 FSEL R39, R166, RZ, P4 ;  /* 0x000000ffa6271208 */ /* 0x000fe20002000000 */
[----:B------:R-:W-:Y:S01]  /*2b60*/  STG.E.128 desc[UR4][R26.64], R20 ;  /* 0x000000141a007986 */ /* 0x000fe2000c101d04 */
[----:B------:R-:W-:Y:S02]  /*2b70*/  @P1 PRMT R13, R13, 0x5410, R98 ;  /* 0x000054100d0d1816 */ /* 0x000fe40000000062 */
[----:B------:R-:W-:Y:S02]  /*2b80*/  @P1 PRMT R14, R14, 0x5410, R153 ;  /* 0x000054100e0e1816 */ /* 0x000fe40000000099 */
[----:B------:R-:W-:Y:S02]  /*2b90*/  @P1 F2FP.BF16.F32.PACK_AB R29, RZ, R29 ;  /* 0x0000001dff1d123e */ /* 0x000fe400000010ff */
[----:B------:R-:W-:Y:S01]  /*2ba0*/  @P1 F2FP.BF16.F32.PACK_AB R39, RZ, R39 ;  /* 0x00000027ff27123e */ /* 0x000fe200000010ff */
[----:B------:R0:W-:Y:S01]  /*2bb0*/  @P1 STG.E.128 desc[UR4][R30.64], R12 ;  /* 0x0000000c1e001986 */ /* 0x0001e2000c101d04 */
[----:B------:R-:W-:-:S02]  /*2bc0*/  @P2 PRMT R11, R156, 0x7610, R11 ;  /* 0x000076109c0b2816 */ /* 0x000fc4000000000b */
[----:B------:R-:W-:Y:S02]  /*2bd0*/  @P2 F2FP.BF16.F32.PACK_AB R148, RZ, R148 ;  /* 0x00000094ff94223e */ /* 0x000fe400000010ff */
[----:B------:R-:W-:Y:S02]  /*2be0*/  @P2 PRMT R8, R0, 0x7610, R8 ;  /* 0x0000761000082816 */ /* 0x000fe40000000008 */
[----:B------:R-:W-:Y:S02]  /*2bf0*/  @P1 F2FP.BF16.F32.PACK_AB R161, RZ, R161 ;  /* 0x000000a1ffa1123e */ /* 0x000fe400000010ff */
[----:B------:R-:W-:Y:S02]  /*2c00*/  @P1 F2FP.BF16.F32.PACK_AB R38, RZ, R38 ;  /* 0x00000026ff26123e */ /* 0x000fe400000010ff */
[----:B------:R-:W-:Y:S02]  /*2c10*/  @P2 PRMT R10, R10, 0x5410, R154 ;  /* 0x000054100a0a2816 */ /* 0x000fe4000000009a */
[----:B------:R-:W-:-:S02]  /*2c20*/  @P2 PRMT R11, R11, 0x5410, R158 ;  /* 0x000054100b0b2816 */ /* 0x000fc4000000009e */
[----:B------:R-:W-:Y:S02]  /*2c30*/  @P2 PRMT R8, R8, 0x5410, R148 ;  /* 0x0000541008082816 */ /* 0x000fe40000000094 */
[----:B------:R-:W-:Y:S02]  /*2c40*/  F2FP.BF16.F32.PACK_AB R19, R171, R170 ;  /* 0x000000aaab13723e */ /* 0x000fe400000010ff */
[----:B0-----:R-:W-:Y:S01]  /*2c50*/  @P1 PRMT R12, R29, 0x7610, R12 ;  /* 0x000076101d0c1816 */ /* 0x001fe2000000000c */
[----:B------:R0:W-:Y:S01]  /*2c60*/  @P2 STG.E.128 desc[UR4][R34.64], R8 ;  /* 0x0000000822002986 */ /* 0x0001e2000c101d04 */
[----:B------:R-:W-:Y:S02]  /*2c70*/  @P1 PRMT R13, R39, 0x7610, R13 ;  /* 0x00007610270d1816 */ /* 0x000fe4000000000d */
[----:B------:R-:W-:Y:S02]  /*2c80*/  @P1 PRMT R14, R43, 0x7610, R14 ;  /* 0x000076102b0e1816 */ /* 0x000fe4000000000e */
[----:B------:R-:W-:-:S02]  /*2c90*/  @P1 PRMT R15, R157, 0x7610, R15 ;  /* 0x000076109d0f1816 */ /* 0x000fc4000000000f */
[----:B------:R-:W-:Y:S02]  /*2ca0*/  F2FP.BF16.F32.PACK_AB R18, R169, R168 ;  /* 0x000000a8a912723e */ /* 0x000fe400000010ff */
[----:B------:R-:W-:Y:S02]  /*2cb0*/  F2FP.BF16.F32.PACK_AB R17, R162, R167 ;  /* 0x000000a7a211723e */ /* 0x000fe400000010ff */
[----:B------:R-:W-:Y:S02]  /*2cc0*/  F2FP.BF16.F32.PACK_AB R16, R16, R165 ;  /* 0x000000a51010723e */ /* 0x000fe400000010ff */
[----:B------:R-:W-:Y:S02]  /*2cd0*/  @P1 PRMT R12, R12, 0x5410, R38 ;  /* 0x000054100c0c1816 */ /* 0x000fe40000000026 */
[----:B------:R-:W-:Y:S01]  /*2ce0*/  @P1 PRMT R13, R13, 0x5410, R42 ;  /* 0x000054100d0d1816 */ /* 0x000fe2000000002a */
[----:B------:R0:W-:Y:S01]  /*2cf0*/  STG.E.128 desc[UR4][R24.64], R16 ;  /* 0x0000001018007986 */ /* 0x0001e2000c101d04 */
[----:B------:R-:W-:-:S02]  /*2d00*/  @P1 PRMT R14, R14, 0x5410, R155 ;  /* 0x000054100e0e1816 */ /* 0x000fc4000000009b */
[----:B------:R-:W-:Y:S02]  /*2d10*/  @P1 PRMT R15, R15, 0x5410, R161 ;  /* 0x000054100f0f1816 */ /* 0x000fe400000000a1 */
[----:B--2---:R-:W-:-:S03]  /*2d20*/  LEA R135, R36, R135, 0x2 ;  /* 0x0000008724877211 */ /* 0x004fc600078e10ff */
[----:B------:R0:W-:Y:S01]  /*2d30*/  @P1 STG.E.128 desc[UR4][R32.64], R12 ;  /* 0x0000000c20001986 */ /* 0x0001e2000c101d04 */
[----:B------:R-:W-:-:S13]  /*2d40*/  ISETP.GE.AND P1, PT, R135, R37, PT ;  /* 0x000000258700720c */ /* 0x000fda0003f26270 */
[----:B------:R-:W-:Y:S05]  /*2d50*/  @!P1 BRA `(.L_x_130) ;  /* 0xffffffd800f89947 */ /* 0x000fea000383ffff */
[----:B------:R-:W-:Y:S05]  /*2d60*/  BSYNC B1 ;  /* 0x0000000000017941 */ /* 0x000fea0003800000 */
.L_x_128:
        /* <DEDUP_REMOVED lines=59> */
.L_x_127:
[----:B------:R-:W-:Y:S05]  /*3120*/  BSYNC B0 ;  /* 0x0000000000007941 */ /* 0x000fea0003800000 */
.L_x_125:
        /* <DEDUP_REMOVED lines=10> */
[----:B------:R-:W-:Y:S02]  /*31d0*/  LOP3.LUT R0, R53, 0xffffffc0, R52, 0xe2, !PT ;  /* 0xffffffc035007812 */ /* 0x000fe400078ee234 */
[----:B------:R-:W-:-:S03]  /*31e0*/  LEA R52, R62, R3, 0x2 ;  /* 0x000000033e347211 */ /* 0x000fc600078e10ff */
[----:B------:R-:W-:Y:S02]  /*31f0*/  IMAD R0, R0, 0x20, R3 ;  /* 0x0000002000007824 */ /* 0x000fe400078e0203 */
[----:B-1----:R-:W-:Y:S01]  /*3200*/  IMAD R57, R55, UR6, RZ ;  /* 0x0000000637397c24 */ /* 0x002fe2000f8e02ff */
[----:B------:R-:W-:Y:S02]  /*3210*/  ULDC.64 UR6, c[0x0][0x2d8] ;  /* 0x0000b60000067ab9 */ /* 0x000fe40000000a00 */
[----:B------:R-:W-:Y:S02]  /*3220*/  STS.128 [R0], R8 ;  /* 0x0000000800007388 */ /* 0x000fe40000000c00 */
[----:B------:R-:W-:Y:S02]  /*3230*/  IADD3 R62, P0, R57, R62, RZ ;  /* 0x0000003e393e7210 */ /* 0x000fe40007f1e0ff */
[----:B------:R-:W-:Y:S04]  /*3240*/  STS.128 [R0+0x10], R24 ;  /* 0x0000101800007388 */ /* 0x000fe80000000c00 */
[----:B------:R-:W-:Y:S04]  /*3250*/  STS.128 [R0+0x400], R116 ;  /* 0x0004007400007388 */ /* 0x000fe80000000c00 */
[----:B------:R-:W-:Y:S01]  /*3260*/  STS.128 [R0+0x410], R48 ;  /* 0x0004103000007388 */ /* 0x000fe20000000c00 */
        /* <DEDUP_REMOVED lines=32> */
[----:B------:R4:W-:Y:S01]  /*3470*/  STS.128 [R0+0x10], R20 ;  /* 0x0000101400007388 */ /* 0x0009e20000000c00 */
[----:B--2---:R-:W-:-:S03]  /*3480*/  FADD.FTZ R11, R3, R50 ;  /* 0x00000032030b7221 */ /* 0x004fc60000010000 */
[----:B------:R-:W-:Y:S01]  /*3490*/  STS.128 [R0+0x400], R40 ;  /* 0x0004002800007388 */ /* 0x000fe20000000c00 */
[----:B---3--:R-:W-:-:S03]  /*34a0*/  FADD.FTZ R51, R8, R51 ;  /* 0x0000003308337221 */ /* 0x008fc60000010000 */
[----:B------:R-:W-:Y:S01]  /*34b0*/  STS.128 [R0+0x410], R64 ;  /* 0x0004104000007388 */ /* 0x000fe20000000c00 */
[----:B------:R-:W-:Y:S01]  /*34c0*/  BAR.SYNC.DEFER_BLOCKING 0x0 ;  /* 0x0000000000007b1d */ /* 0x000fe20000010000 */
[----:B----4-:R-:W-:-:S05]  /*34d0*/  FADD.FTZ R21, R9, R54 ;  /* 0x0000003609157221 */ /* 0x010fca0000010000 */
        /* <DEDUP_REMOVED lines=20> */
[----:B------:R-:W-:Y:S01]  /*3620*/  LDS R22, [R52+0x1e00] ;  /* 0x001e000034167984 */ /* 0x000fe20000000800 */
        /* <DEDUP_REMOVED lines=33> */
[----:B---3--:R-:W-:-:S03]  /*3840*/  FADD.FTZ R9, RZ, R9 ;  /* 0x00000009ff097221 */ /* 0x008fc60000010000 */
[----:B------:R-:W-:Y:S01]  /*3850*/  LDS R32, [R52+0x1c00] ;  /* 0x001c000034207984 */ /* 0x000fe20000000800 */
        /* <DEDUP_REMOVED lines=10> */
[----:B------:R0:W-:Y:S01]  /*3900*/  STS.128 [R0], R12 ;  /* 0x0000000c00007388 */ /* 0x0001e20000000c00 */
[----:B-1----:R-:W-:-:S03]  /*3910*/  FADD.FTZ R37, R24, R37 ;  /* 0x0000002518257221 */ /* 0x002fc60000010000 */
[----:B------:R-:W-:Y:S01]  /*3920*/  STS.128 [R0+0x10], R28 ;  /* 0x0000101c00007388 */ /* 0x000fe20000000c00 */
[----:B--2---:R-:W-:Y:S01]  /*3930*/  FADD.FTZ R39, R8, R39 ;  /* 0x0000002708277221 */ /* 0x004fe20000010000 */
[----:B------:R-:W-:Y:S02]  /*3940*/  IMAD.SHL.U32 R8, R62, 0x4, RZ ;  /* 0x000000043e087824 */ /* 0x000fe400078e00ff */
[----:B------:R-:W-:Y:S04]  /*3950*/  STS.128 [R0+0x400], R92 ;  /* 0x0004005c00007388 */ /* 0x000fe80000000c00 */
[----:B------:R-:W-:Y:S01]  /*3960*/  STS.128 [R0+0x410], R44 ;  /* 0x0004102c00007388 */ /* 0x000fe20000000c00 */
        /* <DEDUP_REMOVED lines=8> */
[----:B------:R-:W-:Y:S02]  /*39f0*/  ULDC.64 UR6, c[0x0][0x2d0] ;  /* 0x0000b40000067ab9 */ /* 0x000fe40000000a00 */
[----:B------:R-:W-:-:S04]  /*3a00*/  IADD3 R4, P0, R8, UR6, RZ ;  /* 0x0000000608047c10 */ /* 0x000fc8000ff1e0ff */
[----:B------:R-:W-:Y:S01]  /*3a10*/  IADD3.X R5, R16, UR7, RZ, P0, !PT ;  /* 0x0000000710057c10 */ /* 0x000fe200087fe4ff */
        /* <DEDUP_REMOVED lines=18> */
[----:B---3--:R-:W-:Y:S01]  /*3b40*/  FADD.FTZ R7, R7, R6 ;  /* 0x0000000607077221 */ /* 0x008fe20000010000 */
[----:B------:R-:W-:Y:S02]  /*3b50*/  IADD3 R6, P1, R8, UR16, RZ ;  /* 0x0000001008067c10 */ /* 0x000fe4000ff3e0ff */
[----:B------:R-:W3:Y:S01]  /*3b60*/  LDS R31, [R52+0x1600] ;  /* 0x00160000341f7984 */ /* 0x000ee20000000800 */
[----:B----4-:R-:W-:Y:S01]  /*3b70*/  FADD.FTZ R0, R0, R19 ;  /* 0x0000001300007221 */ /* 0x010fe20000010000 */
[----:B------:R-:W-:Y:S02]  /*3b80*/  IADD3 R8, P0, R8, UR6, RZ ;  /* 0x0000000608087c10 */ /* 0x000fe4000ff1e0ff */
[----:B------:R-:W4:Y:S01]  /*3b90*/  LDS R47, [R52+0x1e00] ;  /* 0x001e0000342f7984 */ /* 0x000f220000000800 */
[----:B-----5:R-:W-:Y:S01]  /*3ba0*/  FADD.FTZ R10, RZ, R10 ;  /* 0x0000000aff0a7221 */ /* 0x020fe20000010000 */
[C---:B------:R-:W-:Y:S01]  /*3bb0*/  IADD3.X R9, R16.reuse, UR7, RZ, P0, !PT ;  /* 0x0000000710097c10 */ /* 0x040fe200087fe4ff */
        /* <DEDUP_REMOVED lines=28> */
.L_x_129:
[----:B------:R-:W-:Y:S01]  /*3d80*/  HFMA2.MMA R172, -RZ, RZ, 0, 5.9604644775390625e-08 ;  /* 0x00000001ffac7435 */ /* 0x000fe200000001ff */
[----:B------:R-:W-:Y:S01]  /*3d90*/  BSSY B2, `(.L_x_131) ;  /* 0x0000007000027945 */ /* 0x000fe20003800000 */
[----:B------:R-:W-:Y:S01]  /*3da0*/  MOV R173, R56 ;  /* 0x0000003800ad7202 */ /* 0x000fe20000000f00 */
[----:B------:R-:W-:Y:S01]  /*3db0*/  IMAD.MOV.U32 R175, RZ, RZ, 0x1f ;  /* 0x0000001fffaf7424 */ /* 0x000fe200078e00ff */
[----:B------:R-:W-:-:S07]  /*3dc0*/  MOV R170, 0xffffffff ;  /* 0xffffffff00aa7802 */ /* 0x000fce0000000f00 */
[----:B-----5:R-:W-:Y:S05]  /*3dd0*/  WARPSYNC.COLLECTIVE R170, `(.L_x_132) ;  /* 0x00000000aa087348 */ /* 0x020fea0003c00000 */
[----:B------:R0:W1:Y:S02]  /*3de0*/  SHFL.BFLY P3, R171, R173, R172, R175 ;  /* 0x0c0000acadab7389 */ /* 0x00006400000600af */
[----:B01---5:R-:W-:Y:S01]  /*3df0*/  ENDCOLLECTIVE ;  /* 0x000000000000791b */ /* 0x023fe20003800000 */
.L_x_132:
[----:B------:R-:W-:Y:S05]  /*3e00*/  BSYNC B2 ;  /* 0x0000000000027941 */ /* 0x000fea0003800000 */
.L_x_131:
[----:B------:R-:W-:Y:S01]  /*3e10*/  HFMA2.MMA R172, -RZ, RZ, 0, 5.9604644775390625e-08 ;  /* 0x00000001ffac7435 */ /* 0x000fe200000001ff */
[----:B------:R-:W-:Y:S01]  /*3e20*/  IMAD.MOV.U32 R173, RZ, RZ, R61 ;  /* 0x000000ffffad7224 */ /* 0x000fe200078e003d */
[----:B------:R-:W-:Y:S01]  /*3e30*/  MOV R175, 0x1f ;  /* 0x0000001f00af7802 */ /* 0x000fe20000000f00 */
[----:B------:R-:W-:Y:S01]  /*3e40*/  IMAD.MOV.U32 R170, RZ, RZ, -0x1 ;  /* 0xffffffffffaa7424 */ /* 0x000fe200078e00ff */
[----:B------:R-:W-:-:S07]  /*3e50*/  MOV R163, R171 ;  /* 0x000000ab00a37202 */ /* 0x000fce0000000f00 */
[----:B------:R-:W-:Y:S05]  /*3e60*/  WARPSYNC.COLLECTIVE R170, `(.L_x_133) ;  /* 0x00000000aa087348 */ /* 0x000fea0003c00000 */
[----:B------:R0:W1:Y:S02]  /*3e70*/  SHFL.BFLY P3, R171, R173, R172, R175 ;  /* 0x0c0000acadab7389 */ /* 0x00006400000600af */
[----:B01----:R-:W-:Y:S01]  /*3e80*/  ENDCOLLECTIVE ;  /* 0x000000000000791b */ /* 0x003fe20003800000 */
.L_x_133:
[----:B------:R-:W-:-:S05]  /*3e90*/  FADD.FTZ R163, R56, R163 ;  /* 0x000000a338a37221 */ /* 0x000fca0000010000 */
[----:B------:R-:W-:Y:S01]  /*3ea0*/  MOV R173, R163 ;  /* 0x000000a300ad7202 */ /* 0x000fe20000000f00 */
[----:B------:R-:W-:Y:S01]  /*3eb0*/  IMAD.MOV.U32 R172, RZ, RZ, 0x2 ;  /* 0x00000002ffac7424 */ /* 0x000fe200078e00ff */
[----:B------:R-:W-:-:S07]  /*3ec0*/  MOV R164, R171 ;  /* 0x000000ab00a47202 */ /* 0x000fce0000000f00 */
[----:B------:R-:W-:Y:S05]  /*3ed0*/  WARPSYNC.COLLECTIVE R170, `(.L_x_134) ;  /* 0x00000000aa087348 */ /* 0x000fea0003c00000 */
[----:B------:R0:W1:Y:S02]  /*3ee0*/  SHFL.BFLY P3, R171, R173, R172, R175 ;  /* 0x0c0000acadab7389 */ /* 0x00006400000600af */
[----:B01----:R-:W-:Y:S01]  /*3ef0*/  ENDCOLLECTIVE ;  /* 0x000000000000791b */ /* 0x003fe20003800000 */
.L_x_134:
[----:B------:R-:W-:-:S05]  /*3f00*/  FADD.FTZ R164, R61, R164 ;  /* 0x000000a43da47221 */ /* 0x000fca0000010000 */
[----:B------:R-:W-:Y:S02]  /*3f10*/  MOV R173, R164 ;  /* 0x000000a400ad7202 */ /* 0x000fe40000000f00 */
[----:B------:R-:W-:-:S07]  /*3f20*/  MOV R166, R171 ;  /* 0x000000ab00a67202 */ /* 0x000fce0000000f00 */
[----:B------:R-:W-:Y:S05]  /*3f30*/  WARPSYNC.COLLECTIVE R170, `(.L_x_135) ;  /* 0x00000000aa087348 */ /* 0x000fea0003c00000 */
[----:B------:R0:W1:Y:S02]  /*3f40*/  SHFL.BFLY P3, R171, R173, R172, R175 ;  /* 0x0c0000acadab7389 */ /* 0x00006400000600af */
[----:B01----:R-:W-:Y:S01]  /*3f50*/  ENDCOLLECTIVE ;  /* 0x000000000000791b */ /* 0x003fe20003800000 */
.L_x_135:
[----:B------:R-:W-:Y:S01]  /*3f60*/  FADD.FTZ R166, R163, R166 ;  /* 0x000000a6a3a67221 */ /* 0x000fe20000010000 */
[----:B------:R-:W-:-:S04]  /*3f70*/  HFMA2.MMA R172, -RZ, RZ, 0, 2.384185791015625e-07 ;  /* 0x00000004ffac7435 */ /* 0x000fc800000001ff */
[----:B------:R-:W-:Y:S01]  /*3f80*/  MOV R173, R166 ;  /* 0x000000a600ad7202 */ /* 0x000fe20000000f00 */
[----:B------:R-:W-:-:S07]  /*3f90*/  IMAD.MOV.U32 R165, RZ, RZ, R171 ;  /* 0x000000ffffa57224 */ /* 0x000fce00078e00ab */
[----:B------:R-:W-:Y:S05]  /*3fa0*/  WARPSYNC.COLLECTIVE R170, `(.L_x_136) ;  /* 0x00000000aa087348 */ /* 0x000fea0003c00000 */
[----:B------:R0:W1:Y:S02]  /*3fb0*/  SHFL.BFLY P3, R171, R173, R172, R175 ;  /* 0x0c0000acadab7389 */ /* 0x00006400000600af */
[----:B01----:R-:W-:Y:S01]  /*3fc0*/  ENDCOLLECTIVE ;  /* 0x000000000000791b */ /* 0x003fe20003800000 */
.L_x_136:
[----:B------:R-:W-:-:S05]  /*3fd0*/  FADD.FTZ R165, R164, R165 ;  /* 0x000000a5a4a57221 */ /* 0x000fca0000010000 */
[----:B------:R-:W-:Y:S01]  /*3fe0*/  MOV R173, R165 ;  /* 0x000000a500ad7202 */ /* 0x000fe20000000f00 */
[----:B------:R-:W-:-:S07]  /*3ff0*/  IMAD.MOV.U32 R167, RZ, RZ, R171 ;  /* 0x000000ffffa77224 */ /* 0x000fce00078e00ab */
[----:B------:R-:W-:Y:S05]  /*4000*/  WARPSYNC.COLLECTIVE R170, `(.L_x_137) ;  /* 0x00000000aa087348 */ /* 0x000fea0003c00000 */
[----:B------:R0:W1:Y:S02]  /*4010*/  SHFL.BFLY P3, R171, R173, R172, R175 ;  /* 0x0c0000acadab7389 */ /* 0x00006400000600af */
[----:B01----:R-:W-:Y:S01]  /*4020*/  ENDCOLLECTIVE ;  /* 0x000000000000791b */ /* 0x003fe20003800000 */
.L_x_137:
[----:B------:R-:W-:Y:S01]  /*4030*/  FADD.FTZ R167, R166, R167 ;  /* 0x000000a7a6a77221 */ /* 0x000fe20000010000 */
[----:B------:R-:W-:-:S03]  /*4040*/  HFMA2.MMA R172, -RZ, RZ, 0, 4.76837158203125e-07 ;  /* 0x00000008ffac7435 */ /* 0x000fc600000001ff */
[----:B------:R-:W-:Y:S01]  /*4050*/  IMAD.MOV.U32 R173, RZ, RZ, R167 ;  /* 0x000000ffffad7224 */ /* 0x000fe200078e00a7 */
[----:B------:R-:W-:-:S07]  /*4060*/  MOV R168, R171 ;  /* 0x000000ab00a87202 */ /* 0x000fce0000000f00 */
[----:B------:R-:W-:Y:S05]  /*4070*/  WARPSYNC.COLLECTIVE R170, `(.L_x_138) ;  /* 0x00000000aa087348 */ /* 0x000fea0003c00000 */
[----:B------:R0:W1:Y:S02]  /*4080*/  SHFL.BFLY P3, R171, R173, R172, R175 ;  /* 0x0c0000acadab7389 */ /* 0x00006400000600af */
[----:B01----:R-:W-:Y:S01]  /*4090*/  ENDCOLLECTIVE ;  /* 0x000000000000791b */ /* 0x003fe20003800000 */
.L_x_138:
[----:B------:R-:W-:-:S04]  /*40a0*/  FADD.FTZ R168, R165, R168 ;  /* 0x000000a8a5a87221 */ /* 0x000fc80000010000 */
[----:B------:R-:W-:Y:S01]  /*40b0*/  IMAD.MOV.U32 R173, RZ, RZ, R168 ;  /* 0x000000ffffad7224 */ /* 0x000fe200078e00a8 */
[----:B------:R-:W-:-:S07]  /*40c0*/  MOV R56, R171 ;  /* 0x000000ab00387202 */ /* 0x000fce0000000f00 */
[----:B------:R-:W-:Y:S05]  /*40d0*/  WARPSYNC.COLLECTIVE R170, `(.L_x_139) ;  /* 0x00000000aa087348 */ /* 0x000fea0003c00000 */
[----:B------:R0:W1:Y:S02]  /*40e0*/  SHFL.BFLY P3, R171, R173, R172, R175 ;  /* 0x0c0000acadab7389 */ /* 0x00006400000600af */
[----:B01----:R-:W-:Y:S01]  /*40f0*/  ENDCOLLECTIVE ;  /* 0x000000000000791b */ /* 0x003fe20003800000 */
.L_x_139:
[----:B------:R-:W-:Y:S01]  /*4100*/  FADD.FTZ R169, R167, R56 ;  /* 0x00000038a7a97221 */ /* 0x000fe20000010000 */
[----:B------:R-:W-:Y:S01]  /*4110*/  MOV R56, R161 ;  /* 0x000000a100387202 */ /* 0x000fe20000000f00 */
[----:B------:R-:W-:-:S03]  /*4120*/  HFMA2.MMA R172, -RZ, RZ, 0, 9.5367431640625e-07 ;  /* 0x00000010ffac7435 */ /* 0x000fc600000001ff */
[----:B------:R-:W-:Y:S02]  /*4130*/  MOV R173, R169 ;  /* 0x000000a900ad7202 */ /* 0x000fe40000000f00 */
[----:B------:R-:W-:-:S07]  /*4140*/  MOV R61, R171 ;  /* 0x000000ab003d7202 */ /* 0x000fce0000000f00 */
[----:B------:R-:W-:Y:S05]  /*4150*/  WARPSYNC.COLLECTIVE R170, `(.L_x_140) ;  /* 0x00000000aa087348 */ /* 0x000fea0003c00000 */
[----:B------:R0:W1:Y:S02]  /*4160*/  SHFL.BFLY P3, R171, R173, R172, R175 ;  /* 0x0c0000acadab7389 */ /* 0x00006400000600af */
[----:B01----:R-:W-:Y:S01]  /*4170*/  ENDCOLLECTIVE ;  /* 0x000000000000791b */ /* 0x003fe20003800000 */
.L_x_140:
[----:B------:R-:W-:Y:S01]  /*4180*/  FADD.FTZ R163, R168, R61 ;  /* 0x0000003da8a37221 */ /* 0x000fe20000010000 */
[----:B------:R-:W-:-:S04]  /*4190*/  IMAD.MOV.U32 R61, RZ, RZ, R162 ;  /* 0x000000ffff3d7224 */ /* 0x000fc800078e00a2 */
[----:B------:R-:W-:Y:S01]  /*41a0*/  MOV R173, R163 ;  /* 0x000000a300ad7202 */ /* 0x000fe20000000f00 */
[----:B------:R-:W-:-:S07]  /*41b0*/  IMAD.MOV.U32 R162, RZ, RZ, R171 ;  /* 0x000000ffffa27224 */ /* 0x000fce00078e00ab */
[----:B------:R-:W-:Y:S05]  /*41c0*/  WARPSYNC.COLLECTIVE R170, `(.L_x_141) ;  /* 0x00000000aa087348 */ /* 0x000fea0003c00000 */
[----:B------:R0:W1:Y:S02]  /*41d0*/  SHFL.BFLY P3, R171, R173, R172, R175 ;  /* 0x0c0000acadab7389 */ /* 0x00006400000600af */
[----:B01----:R-:W-:Y:S01]  /*41e0*/  ENDCOLLECTIVE ;  /* 0x000000000000791b */ /* 0x003fe20003800000 */
.L_x_141:
[----:B------:R-:W-:Y:S01]  /*41f0*/  MOV R164, R171 ;  /* 0x000000ab00a47202 */ /* 0x000fe20000000f00 */
[----:B------:R-:W-:Y:S06]  /*4200*/  BRA `(.L_x_142) ;  /* 0xffffffd8008c7947 */ /* 0x000fec000383ffff */
.L_x_143:
        /* <DEDUP_REMOVED lines=15> */
.L_x_3147:


//--------------------- .text._ZN10layer_norm22ln_bwd_finalize_kernelINS_22Kernel_traits_finalizeILj512E13__nv_bfloat16S2_S2_S2_fjLb0ELj1024ELj4ENS_18Kernel_traits_baseILj512ES2_S2_S2_S2_fjLj1024EEEEELb0ELb0EEEvNS_9BwdParamsE --------------------------
	.section	.text._ZN10layer_norm22ln_bwd_finalize_kernelINS_22Kernel_traits_finalizeILj512E13__nv_bfloat16S2_S2_S2_fjLb0ELj1024ELj4ENS_18Kernel_traits_baseILj512ES2_S2_S2_S2_fjLj1024EEEEELb0ELb0EEEvNS_9BwdParamsE,"ax",@progbits
	.align	128
        .global         _ZN10layer_norm22ln_bwd_finalize_kernelINS_22Kernel_traits_finalizeILj512E13__nv_bfloat16S2_S2_S2_fjLb0ELj1024ELj4ENS_18Kernel_traits_baseILj512ES2_S2_S2_S2_fjLj1024EEEEELb0ELb0EEEvNS_9BwdParamsE
        .type           _ZN10layer_norm22ln_bwd_finalize_kernelINS_22Kernel_traits_finalizeILj512E13__nv_bfloat16S2_S2_S2_fjLb0ELj1024ELj4ENS_18Kernel_traits_baseILj512ES2_S2_S2_S2_fjLj1024EEEEELb0ELb0EEEvNS_9BwdParamsE,@function
        .size           _ZN10layer_norm22ln_bwd_finalize_kernelINS_22Kernel_traits_finalizeILj512E13__nv_bfloat16S2_S2_S2_fjLb0ELj1024ELj4ENS_18Kernel_traits_baseILj512ES2_S2_S2_S2_fjLj1024EEEEELb0ELb0EEEvNS_9BwdParamsE,(.L_x_3148 - _ZN10layer_norm22ln_bwd_finalize_kernelINS_22Kernel_traits_finalizeILj512E13__nv_bfloat16S2_S2_S2_fjLb0ELj1024ELj4ENS_18Kernel_traits_baseILj512ES2_S2_S2_S2_fjLj1024EEEEELb0ELb0EEEvNS_9BwdParamsE)
        .other          _ZN10layer_norm22ln_bwd_finalize_kernelINS_22Kernel_traits_finalizeILj512E13__nv_bfloat16S2_S2_S2_fjLb0ELj1024ELj4ENS_18Kernel_traits_baseILj512ES2_S2_S2_S2_fjLj1024EEEEELb0ELb0EEEvNS_9BwdParamsE,@"STO_CUDA_ENTRY STV_DEFAULT"
_ZN10layer_norm22ln_bwd_finalize_kernelINS_22Kernel_traits_finalizeILj512E13__nv_bfloat16S2_S2_S2_fjLb0ELj1024ELj4ENS_18Kernel_traits_baseILj512ES2_S2_S2_S2_fjLj1024EEEEELb0ELb0EEEvNS_9BwdParamsE:
.text._ZN10layer_norm22ln_bwd_finalize_kernelINS_22Kernel_traits_finalizeILj512E13__nv_bfloat16S2_S2_S2_fjLb0ELj1024ELj4ENS_18Kernel_traits_baseILj512ES2_S2_S2_S2_fjLj1024EEEEELb0ELb0EEEvNS_9BwdParamsE:
[----:B------:R-:W-:Y:S01]  /*0000*/  LDC R1, c[0x0][0x28] ;  /* 0x00000a00ff017b82 */ /* 0x000fe20000000800 */
[----:B------:R-:W0:Y:S01]  /*0010*/  S2R R0, SR_TID.X ;  /* 0x0000000000007919 */ /* 0x000e220000002100 */
[----:B------:R-:W1:Y:S01]  /*0020*/  S2R R6, SR_CTAID.X ;  /* 0x0000000000067919 */ /* 0x000e620000002500 */
[----:B0-----:R-:W-:Y:S02]  /*0030*/  LOP3.LUT R2, R0, 0x1f, RZ, 0xc0, !PT ;  /* 0x0000001f00027812 */ /* 0x001fe400078ec0ff */
[----:B-1----:R-:W-:-:S04]  /*0040*/  SHF.L.U32 R3, R6, 0x5, RZ ;  /* 0x0000000506037819 */ /* 0x002fc800000006ff */
[----:B------:R-:W-:-:S04]  /*0050*/  LOP3.LUT R3, R3, 0xffffffe0, R2, 0xe2, !PT ;  /* 0xffffffe003037812 */ /* 0x000fc800078ee202 */
[----:B------:R-:W-:-:S13]  /*0060*/  ISETP.GT.U32.AND P0, PT, R3, 0x1ff, PT ;  /* 0x000001ff0300780c */ /* 0x000fda0003f04070 */
[----:B------:R-:W-:Y:S05]  /*0070*/  @P0 EXIT ;  /* 0x000000000000094d */ /* 0x000fea0003800000 */
[----:B------:R-:W0:Y:S01]  /*0080*/  S2UR UR5, SR_CgaCtaId ;  /* 0x00000000000579c3 */ /* 0x000e220000008800 */
[--C-:B------:R-:W-:Y:S01]  /*0090*/  SHF.R.U32.HI R5, RZ, 0x5, R0.reuse ;  /* 0x00000005ff057819 */ /* 0x100fe20000011600 */
[----:B------:R-:W-:Y:S01]  /*00a0*/  UMOV UR4, 0x400 ;  /* 0x0000040000047882 */ /* 0x000fe20000000000 */
[----:B------:R-:W-:Y:S01]  /*00b0*/  LOP3.LUT R4, R0, 0x3fffffe0, RZ, 0xc0, !PT ;  /* 0x3fffffe000047812 */ /* 0x000fe200078ec0ff */
[----:B------:R-:W-:Y:S01]  /*00c0*/  ULDC.64 UR6, c[0x0][0x208] ;  /* 0x0000820000067ab9 */ /* 0x000fe20000000a00 */
[C---:B------:R-:W-:Y:S02]  /*00d0*/  LOP3.LUT R7, R5.reuse, 0x1f, R0, 0x78, !PT ;  /* 0x0000001f05077812 */ /* 0x040fe400078e7800 */
[----:B------:R-:W-:Y:S02]  /*00e0*/  SHF.L.U32 R6, R6, 0x4, RZ ;  /* 0x0000000406067819 */ /* 0x000fe400000006ff */
[----:B------:R-:W-:Y:S01]  /*00f0*/  IADD3 R8, R4, R7, RZ ;  /* 0x0000000704087210 */ /* 0x000fe20007ffe0ff */
[----:B------:R-:W-:Y:S01]  /*0100*/  IMAD R9, R2, 0x20, R7 ;  /* 0x0000002002097824 */ /* 0x000fe200078e0207 */
[----:B------:R-:W-:-:S02]  /*0110*/  ISETP.NE.AND P0, PT, R5, 0x1f, PT ;  /* 0x0000001f0500780c */ /* 0x000fc40003f05270 */
[----:B------:R-:W-:Y:S02]  /*0120*/  LOP3.LUT R11, R6, 0x7ffffff0, RZ, 0xc0, !PT ;  /* 0x7ffffff0060b7812 */ /* 0x000fe400078ec0ff */
[C---:B------:R-:W-:Y:S02]  /*0130*/  ISETP.GT.U32.OR P0, PT, R2.reuse, 0xf, P0 ;  /* 0x0000000f0200780c */ /* 0x040fe40000704470 */
[----:B------:R-:W-:Y:S01]  /*0140*/  IADD3 R4, R2, R11, RZ ;  /* 0x0000000b02047210 */ /* 0x000fe20007ffe0ff */
[----:B0-----:R-:W-:-:S06]  /*0150*/  ULEA UR4, UR5, UR4, 0x18 ;  /* 0x0000000405047291 */ /* 0x001fcc000f8ec03f */
[----:B------:R-:W-:Y:S02]  /*0160*/  LEA R7, R8, UR4, 0x2 ;  /* 0x0000000408077c11 */ /* 0x000fe4000f8e10ff */
[----:B------:R-:W-:Y:S02]  /*0170*/  LEA R6, R5, UR4, 0x2 ;  /* 0x0000000405067c11 */ /* 0x000fe4000f8e10ff */
[----:B------:R-:W-:-:S07]  /*0180*/  LEA R8, R9, UR4, 0x2 ;  /* 0x0000000409087c11 */ /* 0x000fce000f8e10ff */
.L_x_156:
[----:B0-2---:R-:W0:Y:S01]  /*0190*/  LDC R10, c[0x0][0x210] ;  /* 0x00008400ff0a7b82 */ /* 0x005e220000000800 */
[----:B------:R-:W-:Y:S01]  /*01a0*/  BSSY B0, `(.L_x_144) ;  /* 0x0000068000007945 */ /* 0x000fe20003800000 */
[----:B------:R-:W-:Y:S01]  /*01b0*/  HFMA2.MMA R22, -RZ, RZ, 0, 0 ;  /* 0x00000000ff167435 */ /* 0x000fe200000001ff */
[----:B------:R-:W-:-:S05]  /*01c0*/  MOV R11, RZ ;  /* 0x000000ff000b7202 */ /* 0x000fca0000000f00 */
[----:B-1----:R-:W1:Y:S01]  /*01d0*/  LDC R12, c[0x0][0x218] ;  /* 0x00008600ff0c7b82 */ /* 0x002e620000000800 */
[----:B0-----:R-:W-:-:S04]  /*01e0*/  ISETP.GE.U32.AND P1, PT, R5, R10, PT ;  /* 0x0000000a0500720c */ /* 0x001fc80003f26070 */
[----:B-1----:R-:W-:-:S13]  /*01f0*/  ISETP.GE.U32.OR P1, PT, R3, R12, P1 ;  /* 0x0000000c0300720c */ /* 0x002fda0000f26470 */
[----:B------:R-:W-:Y:S05]  /*0200*/  @P1 BRA `(.L_x_145) ;  /* 0x0000000400841947 */ /* 0x000fea0003800000 */
[----:B------:R-:W-:Y:S01]  /*0210*/  ISETP.GE.U32.AND P2, PT, R5, R10, PT ;  /* 0x0000000a0500720c */ /* 0x000fe20003f46070 */
[----:B------:R-:W-:-:S12]  /*0220*/  IMAD.MOV.U32 R21, RZ, RZ, R5 ;  /* 0x000000ffff157224 */ /* 0x000fd800078e0005 */
[----:B------:R-:W0:Y:S01]  /*0230*/  @P2 LDC.64 R16, c[0x0][0x2d0] ;  /* 0x0000b400ff102b82 */ /* 0x000e220000000a00 */
[----:B------:R-:W-:-:S07]  /*0240*/  @P2 IMAD R9, R21, R12, R3 ;  /* 0x0000000c15092224 */ /* 0x000fce00078e0203 */
[----:B------:R-:W1:Y:S01]  /*0250*/  @P2 LDC.64 R14, c[0x0][0x2d8] ;  /* 0x0000b600ff0e2b82 */ /* 0x000e620000000a00 */
[----:B0-----:R-:W-:-:S06]  /*0260*/  @P2 IMAD.WIDE.U32 R16, R9, 0x4, R16 ;  /* 0x0000000409102825 */ /* 0x001fcc00078e0010 */
[----:B------:R-:W2:Y:S01]  /*0270*/  @P2 LDG.E R16, desc[UR6][R16.64] ;  /* 0x0000000610102981 */ /* 0x000ea2000c1e1900 */
[----:B-1----:R-:W-:-:S06]  /*0280*/  @P2 IMAD.WIDE.U32 R14, R9, 0x4, R14 ;  /* 0x00000004090e2825 */ /* 0x002fcc00078e000e */
[----:B------:R-:W3:Y:S01]  /*0290*/  @P2 LDG.E R15, desc[UR6][R14.64] ;  /* 0x000000060e0f2981 */ /* 0x000ee2000c1e1900 */
[----:B------:R-:W-:-:S04]  /*02a0*/  @P2 IADD3 R21, R21, 0x20, RZ ;  /* 0x0000002015152810 */ /* 0x000fc80007ffe0ff */
[CC--:B------:R-:W-:Y:S02]  /*02b0*/  ISETP.GE.U32.AND P1, PT, R21.reuse, R10.reuse, PT ;  /* 0x0000000a1500720c */ /* 0x0c0fe40003f26070 */
[----:B------:R-:W-:-:S04]  /*02c0*/  IADD3 R9, -R21, R10, RZ ;  /* 0x0000000a15097210 */ /* 0x000fc80007ffe1ff */
[----:B------:R-:W-:Y:S01]  /*02d0*/  ISETP.LE.U32.OR P1, PT, R9, 0x60, P1 ;  /* 0x000000600900780c */ /* 0x000fe20000f23470 */
[----:B------:R-:W-:Y:S01]  /*02e0*/  IMAD.MOV.U32 R22, RZ, RZ, RZ ;  /* 0x000000ffff167224 */ /* 0x000fe200078e00ff */
[----:B------:R-:W-:Y:S01]  /*02f0*/  MOV R11, RZ ;  /* 0x000000ff000b7202 */ /* 0x000fe20000000f00 */
[----:B------:R-:W-:Y:S04]  /*0300*/  BSSY B1, `(.L_x_146) ;  /* 0x000002b000017945 */ /* 0x000fe80003800000 */
[----:B--2---:R-:W-:Y:S01]  /*0310*/  @P2 FADD.FTZ R11, R11, R16 ;  /* 0x000000100b0b2221 */ /* 0x004fe20000010000 */
[----:B---3--:R-:W-:Y:S01]  /*0320*/  @P2 FADD.FTZ R22, R22, R15 ;  /* 0x0000000f16162221 */ /* 0x008fe20000010000 */
[----:B------:R-:W-:-:S04]  /*0330*/  PLOP3.LUT P2, PT, P2, PT, PT, 0x8, 0x0 ;  /* 0x000000000000781c */ /* 0x000fc8000174e170 */
[----:B------:R-:W-:Y:S09]  /*0340*/  @P1 BRA `(.L_x_147) ;  /* 0x0000000000981947 */ /* 0x000ff20003800000 */
[----:B------:R-:W-:Y:S02]  /*0350*/  PLOP3.LUT P2, PT, PT, PT, PT, 0x8, 0x0 ;  /* 0x000000000000781c */ /* 0x000fe40003f4e170 */
[----:B------:R-:W-:-:S11]  /*0360*/  IADD3 R13, R10, -0x60, RZ ;  /* 0xffffffa00a0d7810 */ /* 0x000fd60007ffe0ff */
.L_x_148:
[----:B------:R-:W0:Y:S01]  /*0370*/  LDC.64 R18, c[0x0][0x2d0] ;  /* 0x0000b400ff127b82 */ /* 0x000e220000000a00 */
[C---:B------:R-:W-:Y:S01]  /*0380*/  IADD3 R25, R21.reuse, 0x20, RZ ;  /* 0x0000002015197810 */ /* 0x040fe20007ffe0ff */
[C---:B------:R-:W-:Y:S01]  /*0390*/  IMAD R23, R21.reuse, R12, R3 ;  /* 0x0000000c15177224 */ /* 0x040fe200078e0203 */
[----:B------:R-:W-:-:S03]  /*03a0*/  IADD3 R17, R21, 0x40, RZ ;  /* 0x0000004015117810 */ /* 0x000fc60007ffe0ff */
[-CC-:B------:R-:W-:Y:S02]  /*03b0*/  IMAD R25, R25, R12.reuse, R3.reuse ;  /* 0x0000000c19197224 */ /* 0x180fe400078e0203 */
[----:B------:R-:W1:Y:S01]  /*03c0*/  LDC.64 R14, c[0x0][0x2d8] ;  /* 0x0000b600ff0e7b82 */ /* 0x000e620000000a00 */
[----:B------:R-:W-:Y:S02]  /*03d0*/  IMAD R17, R17, R12, R3 ;  /* 0x0000000c11117224 */ /* 0x000fe400078e0203 */
[----:B------:R-:W-:Y:S02]  /*03e0*/  VIADD R16, R21, 0x60 ;  /* 0x0000006015107836 */ /* 0x000fe40000000000 */
[----:B0-----:R-:W-:-:S04]  /*03f0*/  IMAD.WIDE.U32 R26, R23, 0x4, R18 ;  /* 0x00000004171a7825 */ /* 0x001fc800078e0012 */
[--C-:B------:R-:W-:Y:S01]  /*0400*/  IMAD.WIDE.U32 R28, R25, 0x4, R18.reuse ;  /* 0x00000004191c7825 */ /* 0x100fe200078e0012 */
[----:B------:R0:W2:Y:S04]  /*0410*/  LDG.E R24, desc[UR6][R26.64] ;  /* 0x000000061a187981 */ /* 0x0000a8000c1e1900 */
[----:B------:R1:W3:Y:S01]  /*0420*/  LDG.E R9, desc[UR6][R28.64] ;  /* 0x000000061c097981 */ /* 0x0002e2000c1e1900 */
[----:B0-----:R-:W-:-:S04]  /*0430*/  IMAD.WIDE.U32 R26, R17, 0x4, R18 ;  /* 0x00000004111a7825 */ /* 0x001fc800078e0012 */
[--C-:B-1----:R-:W-:Y:S01]  /*0440*/  IMAD.WIDE.U32 R28, R23, 0x4, R14.reuse ;  /* 0x00000004171c7825 */ /* 0x102fe200078e000e */
[----:B------:R0:W4:Y:S04]  /*0450*/  LDG.E R20, desc[UR6][R26.64] ;  /* 0x000000061a147981 */ /* 0x000128000c1e1900 */
[----:B------:R-:W5:Y:S01]  /*0460*/  LDG.E R23, desc[UR6][R28.64] ;  /* 0x000000061c177981 */ /* 0x000f62000c1e1900 */
[----:B0-----:R-:W-:-:S04]  /*0470*/  IMAD.WIDE.U32 R26, R25, 0x4, R14 ;  /* 0x00000004191a7825 */ /* 0x001fc800078e000e */
[----:B------:R-:W-:Y:S02]  /*0480*/  IMAD R25, R16, R12, R3 ;  /* 0x0000000c10197224 */ /* 0x000fe400078e0203 */
[----:B------:R-:W-:Y:S01]  /*0490*/  IMAD.WIDE.U32 R16, R17, 0x4, R14 ;  /* 0x0000000411107825 */ /* 0x000fe200078e000e */
[----:B------:R-:W4:Y:S03]  /*04a0*/  LDG.E R26, desc[UR6][R26.64] ;  /* 0x000000061a1a7981 */ /* 0x000f26000c1e1900 */
[C---:B------:R-:W-:Y:S02]  /*04b0*/  IMAD.WIDE.U32 R18, R25.reuse, 0x4, R18 ;  /* 0x0000000419127825 */ /* 0x040fe400078e0012 */
[----:B------:R-:W4:Y:S02]  /*04c0*/  LDG.E R16, desc[UR6][R16.64] ;  /* 0x0000000610107981 */ /* 0x000f24000c1e1900 */
[----:B------:R-:W-:-:S02]  /*04d0*/  IMAD.WIDE.U32 R14, R25, 0x4, R14 ;  /* 0x00000004190e7825 */ /* 0x000fc400078e000e */
[----:B------:R-:W4:Y:S04]  /*04e0*/  LDG.E R18, desc[UR6][R18.64] ;  /* 0x0000000612127981 */ /* 0x000f28000c1e1900 */
[----:B------:R-:W4:Y:S01]  /*04f0*/  LDG.E R14, desc[UR6][R14.64] ;  /* 0x000000060e0e7981 */ /* 0x000f22000c1e1900 */
[----:B------:R-:W-:-:S04]  /*0500*/  IADD3 R21, R21, 0x80, RZ ;  /* 0x0000008015157810 */ /* 0x000fc80007ffe0ff */
[----:B------:R-:W-:Y:S01]  /*0510*/  ISETP.GE.U32.AND P1, PT, R21, R13, PT ;  /* 0x0000000d1500720c */ /* 0x000fe20003f26070 */
[----:B--2---:R-:W-:-:S04]  /*0520*/  FADD.FTZ R24, R24, R11 ;  /* 0x0000000b18187221 */ /* 0x004fc80000010000 */
[----:B---3--:R-:W-:Y:S01]  /*0530*/  FADD.FTZ R9, R24, R9 ;  /* 0x0000000918097221 */ /* 0x008fe20000010000 */
[----:B-----5:R-:W-:-:S03]  /*0540*/  FADD.FTZ R23, R23, R22 ;  /* 0x0000001617177221 */ /* 0x020fc60000010000 */
[----:B----4-:R-:W-:Y:S01]  /*0550*/  FADD.FTZ R9, R9, R20 ;  /* 0x0000001409097221 */ /* 0x010fe20000010000 */
[----:B------:R-:W-:-:S04]  /*0560*/  FADD.FTZ R23, R23, R26 ;  /* 0x0000001a17177221 */ /* 0x000fc80000010000 */
[----:B------:R-:W-:Y:S01]  /*0570*/  FADD.FTZ R23, R23, R16 ;  /* 0x0000001017177221 */ /* 0x000fe20000010000 */
[----:B------:R-:W-:-:S03]  /*0580*/  FADD.FTZ R11, R9, R18 ;  /* 0x00000012090b7221 */ /* 0x000fc60000010000 */
[----:B------:R-:W-:Y:S01]  /*0590*/  FADD.FTZ R22, R23, R14 ;  /* 0x0000000e17167221 */ /* 0x000fe20000010000 */
[----:B------:R-:W-:Y:S06]  /*05a0*/  @!P1 BRA `(.L_x_148) ;  /* 0xfffffffc00709947 */ /* 0x000fec000383ffff */
.L_x_147:
[----:B------:R-:W-:Y:S05]  /*05b0*/  BSYNC B1 ;  /* 0x0000000000017941 */ /* 0x000fea0003800000 */
.L_x_146:
[CC--:B------:R-:W-:Y:S01]  /*05c0*/  ISETP.GE.U32.AND P1, PT, R21.reuse, R10.reuse, PT ;  /* 0x0000000a1500720c */ /* 0x0c0fe20003f26070 */
[----:B------:R-:W-:Y:S01]  /*05d0*/  BSSY B1, `(.L_x_149) ;  /* 0x0000017000017945 */ /* 0x000fe20003800000 */
[----:B------:R-:W-:-:S04]  /*05e0*/  IADD3 R9, -R21, R10, RZ ;  /* 0x0000000a15097210 */ /* 0x000fc80007ffe1ff */
[----:B------:R-:W-:-:S13]  /*05f0*/  ISETP.LE.U32.OR P1, PT, R9, 0x20, P1 ;  /* 0x000000200900780c */ /* 0x000fda0000f23470 */
[----:B------:R-:W-:Y:S05]  /*0600*/  @P1 BRA `(.L_x_150) ;  /* 0x00000000004c1947 */ /* 0x000fea0003800000 */
[----:B------:R-:W0:Y:S01]  /*0610*/  LDC.64 R24, c[0x0][0x2d0] ;  /* 0x0000b400ff187b82 */ /* 0x000e220000000a00 */
[C---:B------:R-:W-:Y:S01]  /*0620*/  IMAD R15, R21.reuse, R12, R3 ;  /* 0x0000000c150f7224 */ /* 0x040fe200078e0203 */
[----:B------:R-:W-:-:S05]  /*0630*/  IADD3 R9, R21, 0x20, RZ ;  /* 0x0000002015097810 */ /* 0x000fca0007ffe0ff */
[----:B------:R-:W-:Y:S01]  /*0640*/  IMAD R9, R9, R12, R3 ;  /* 0x0000000c09097224 */ /* 0x000fe200078e0203 */
[----:B------:R-:W1:Y:S01]  /*0650*/  LDC.64 R16, c[0x0][0x2d8] ;  /* 0x0000b600ff107b82 */ /* 0x000e620000000a00 */
[----:B0-----:R-:W-:-:S04]  /*0660*/  IMAD.WIDE.U32 R18, R15, 0x4, R24 ;  /* 0x000000040f127825 */ /* 0x001fc800078e0018 */
[----:B------:R-:W-:Y:S02]  /*0670*/  IMAD.WIDE.U32 R24, R9, 0x4, R24 ;  /* 0x0000000409187825 */ /* 0x000fe400078e0018 */
[----:B------:R-:W2:Y:S02]  /*0680*/  LDG.E R18, desc[UR6][R18.64] ;  /* 0x0000000612127981 */ /* 0x000ea4000c1e1900 */
[--C-:B-1----:R-:W-:Y:S02]  /*0690*/  IMAD.WIDE.U32 R14, R15, 0x4, R16.reuse ;  /* 0x000000040f0e7825 */ /* 0x102fe400078e0010 */
[----:B------:R-:W3:Y:S02]  /*06a0*/  LDG.E R24, desc[UR6][R24.64] ;  /* 0x0000000618187981 */ /* 0x000ee4000c1e1900 */
[----:B------:R-:W-:Y:S02]  /*06b0*/  IMAD.WIDE.U32 R16, R9, 0x4, R16 ;  /* 0x0000000409107825 */ /* 0x000fe400078e0010 */
[----:B------:R-:W4:Y:S04]  /*06c0*/  LDG.E R15, desc[UR6][R14.64] ;  /* 0x000000060e0f7981 */ /* 0x000f28000c1e1900 */
[----:B------:R-:W5:Y:S01]  /*06d0*/  LDG.E R17, desc[UR6][R16.64] ;  /* 0x0000000610117981 */ /* 0x000f62000c1e1900 */
[----:B------:R-:W-:Y:S01]  /*06e0*/  PLOP3.LUT P2, PT, PT, PT, PT, 0x8, 0x0 ;  /* 0x000000000000781c */ /* 0x000fe20003f4e170 */
[----:B------:R-:W-:-:S02]  /*06f0*/  VIADD R21, R21, 0x40 ;  /* 0x0000004015157836 */ /* 0x000fc40000000000 */
[----:B--2---:R-:W-:-:S04]  /*0700*/  FADD.FTZ R11, R11, R18 ;  /* 0x000000120b0b7221 */ /* 0x004fc80000010000 */
[----:B---3--:R-:W-:Y:S01]  /*0710*/  FADD.FTZ R11, R11, R24 ;  /* 0x000000180b0b7221 */ /* 0x008fe20000010000 */
[----:B----4-:R-:W-:-:S04]  /*0720*/  FADD.FTZ R22, R22, R15 ;  /* 0x0000000f16167221 */ /* 0x010fc80000010000 */
[----:B-----5:R-:W-:-:S07]  /*0730*/  FADD.FTZ R22, R22, R17 ;  /* 0x0000001116167221 */ /* 0x020fce0000010000 */
.L_x_150:
[----:B------:R-:W-:Y:S05]  /*0740*/  BSYNC B1 ;  /* 0x0000000000017941 */ /* 0x000fea0003800000 */
.L_x_149:
[----:B------:R-:W-:Y:S01]  /*0750*/  ISETP.LT.U32.OR P2, PT, R21, R10, P2 ;  /* 0x0000000a1500720c */ /* 0x000fe20001741470 */
[----:B------:R-:W-:-:S12]  /*0760*/  BSSY B1, `(.L_x_145) ;  /* 0x000000b000017945 */ /* 0x000fd80003800000 */
[----:B------:R-:W-:Y:S05]  /*0770*/  @!P2 BRA `(.L_x_151) ;  /* 0x000000000024a947 */ /* 0x000fea0003800000 */
[----:B------:R-:W0:Y:S01]  /*0780*/  LDC.64 R16, c[0x0][0x2d0] ;  /* 0x0000b400ff107b82 */ /* 0x000e220000000a00 */
[----:B------:R-:W-:-:S07]  /*0790*/  IMAD R9, R21, R12, R3 ;  /* 0x0000000c15097224 */ /* 0x000fce00078e0203 */
[----:B------:R-:W1:Y:S01]  /*07a0*/  LDC.64 R14, c[0x0][0x2d8] ;  /* 0x0000b600ff0e7b82 */ /* 0x000e620000000a00 */
[----:B0-----:R-:W-:-:S06]  /*07b0*/  IMAD.WIDE.U32 R16, R9, 0x4, R16 ;  /* 0x0000000409107825 */ /* 0x001fcc00078e0010 */
[----:B------:R-:W2:Y:S01]  /*07c0*/  LDG.E R16, desc[UR6][R16.64] ;  /* 0x0000000610107981 */ /* 0x000ea2000c1e1900 */
[----:B-1----:R-:W-:-:S06]  /*07d0*/  IMAD.WIDE.U32 R14, R9, 0x4, R14 ;  /* 0x00000004090e7825 */ /* 0x002fcc00078e000e */
[----:B------:R-:W3:Y:S01]  /*07e0*/  LDG.E R15, desc[UR6][R14.64] ;  /* 0x000000060e0f7981 */ /* 0x000ee2000c1e1900 */
[----:B--2---:R-:W-:Y:S01]  /*07f0*/  FADD.FTZ R11, R11, R16 ;  /* 0x000000100b0b7221 */ /* 0x004fe20000010000 */
[----:B---3--:R-:W-:-:S07]  /*0800*/  FADD.FTZ R22, R22, R15 ;  /* 0x0000000f16167221 */ /* 0x008fce0000010000 */
.L_x_151:
[----:B------:R-:W-:Y:S05]  /*0810*/  BSYNC B1 ;  /* 0x0000000000017941 */ /* 0x000fea0003800000 */
.L_x_145:
[----:B------:R-:W-:Y:S05]  /*0820*/  BSYNC B0 ;  /* 0x0000000000007941 */ /* 0x000fea0003800000 */
.L_x_144:
[----:B------:R-:W-:Y:S01]  /*0830*/  ISETP.GT.U32.AND P1, PT, R0, 0x3ff, PT ;  /* 0x000003ff0000780c */ /* 0x000fe20003f24070 */
[----:B------:R0:W-:Y:S01]  /*0840*/  STS [R7], R22 ;  /* 0x0000001607007388 */ /* 0x0001e20000000800 */
[----:B------:R-:W-:Y:S05]  /*0850*/  WARPSYNC.ALL ;  /* 0x0000000000007948 */ /* 0x000fea0003800000 */
[----:B------:R0:W-:Y:S01]  /*0860*/  STS [R7+0x1000], R11 ;  /* 0x0010000b07007388 */ /* 0x0001e20000000800 */
[----:B------:R-:W-:Y:S06]  /*0870*/  BAR.SYNC.DEFER_BLOCKING 0x0 ;  /* 0x0000000000007b1d */ /* 0x000fec0000010000 */
[----:B------:R-:W-:Y:S05]  /*0880*/  @P1 BRA `(.L_x_152) ;  /* 0x00000000006c1947 */ /* 0x000fea0003800000 */
[----:B------:R1:W2:Y:S01]  /*0890*/  LDS R9, [R8] ;  /* 0x0000000008097984 */ /* 0x0002a20000000800 */
[----:B------:R-:W-:Y:S01]  /*08a0*/  UMOV UR5, 0xffffffff ;  /* 0xffffffff00057882 */ /* 0x000fe20000000000 */
[----:B------:R-:W-:Y:S02]  /*08b0*/  ISETP.NE.AND P1, PT, R2, RZ, PT ;  /* 0x000000ff0200720c */ /* 0x000fe40003f25270 */
[----:B------:R1:W3:Y:S01]  /*08c0*/  LDS R10, [R8+0x1000] ;  /* 0x00100000080a7984 */ /* 0x0002e20000000800 */
[----:B------:R-:W-:Y:S10]  /*08d0*/  BRA.DIV UR5, `(.L_x_153) ;  /* 0x0000000205b87947 */ /* 0x000ff4000b800000 */
[----:B0--3--:R-:W0:Y:S04]  /*08e0*/  SHFL.BFLY PT, R11, R10, 0x1, 0x1f ;  /* 0x0c201f000a0b7f89 */ /* 0x009e2800000e0000 */
[----:B--2---:R-:W2:Y:S01]  /*08f0*/  SHFL.BFLY PT, R14, R9, 0x1, 0x1f ;  /* 0x0c201f00090e7f89 */ /* 0x004ea200000e0000 */
[----:B0-----:R-:W-:Y:S01]  /*0900*/  FADD.FTZ R11, R10, R11 ;  /* 0x0000000b0a0b7221 */ /* 0x001fe20000010000 */
[----:B--2---:R-:W-:-:S04]  /*0910*/  FADD.FTZ R15, R9, R14 ;  /* 0x0000000e090f7221 */ /* 0x004fc80000010000 */
[----:B------:R-:W0:Y:S04]  /*0920*/  SHFL.BFLY PT, R14, R11, 0x2, 0x1f ;  /* 0x0c401f000b0e7f89 */ /* 0x000e2800000e0000 */
[----:B------:R-:W2:Y:S01]  /*0930*/  SHFL.BFLY PT, R16, R15, 0x2, 0x1f ;  /* 0x0c401f000f107f89 */ /* 0x000ea200000e0000 */
        /* <DEDUP_REMOVED lines=10> */
[----:B------:R0:W2:Y:S04]  /*09e0*/  SHFL.BFLY PT, R11, R10, 0x10, 0x1f ;  /* 0x0e001f000a0b7f89 */ /* 0x0000a800000e0000 */
[----:B------:R0:W3:Y:S02]  /*09f0*/  SHFL.BFLY PT, R9, R18, 0x10, 0x1f ;  /* 0x0e001f0012097f89 */ /* 0x0000e400000e0000 */
.L_x_167:
[----:B---3--:R-:W-:Y:S01]  /*0a00*/  FADD.FTZ R9, R18, R9 ;  /* 0x0000000912097221 */ /* 0x008fe20000010000 */
[----:B--2---:R-:W-:-:S04]  /*0a10*/  FADD.FTZ R11, R10, R11 ;  /* 0x0000000b0a0b7221 */ /* 0x004fc80000010000 */
[----:B------:R2:W-:Y:S04]  /*0a20*/  @!P1 STS [R6+0x2000], R9 ;  /* 0x0020000906009388 */ /* 0x0005e80000000800 */
[----:B------:R2:W-:Y:S02]  /*0a30*/  @!P1 STS [R6+0x2080], R11 ;  /* 0x0020800b06009388 */ /* 0x0005e40000000800 */
.L_x_152:
[----:B--2---:R-:W-:Y:S01]  /*0a40*/  SHF.L.U32 R9, R4, 0x1, RZ ;  /* 0x0000000104097819 */ /* 0x004fe200000006ff */
[----:B------:R-:W-:Y:S05]  /*0a50*/  WARPSYNC.ALL ;  /* 0x0000000000007948 */ /* 0x000fea0003800000 */
[----:B------:R-:W-:Y:S01]  /*0a60*/  BAR.SYNC.DEFER_BLOCKING 0x0 ;  /* 0x0000000000007b1d */ /* 0x000fe20000010000 */
[----:B------:R-:W-:-:S05]  /*0a70*/  ISETP.GE.U32.OR P1, PT, R9, R12, P0 ;  /* 0x0000000c0900720c */ /* 0x000fca0000726470 */
[----:B------:R-:W-:Y:S08]  /*0a80*/  BSSY B0, `(.L_x_154) ;  /* 0x000000e000007945 */ /* 0x000ff00003800000 */
[----:B------:R-:W-:Y:S05]  /*0a90*/  @P1 BRA `(.L_x_155) ;  /* 0x0000000000301947 */ /* 0x000fea0003800000 */
[----:B------:R-:W-:Y:S01]  /*0aa0*/  SHF.L.U32 R9, R0, 0x3, RZ ;  /* 0x0000000300097819 */ /* 0x000fe200000006ff */
[----:B------:R-:W2:Y:S03]  /*0ab0*/  LDC.64 R12, c[0x0][0x318] ;  /* 0x0000c600ff0c7b82 */ /* 0x000ea60000000a00 */
[----:B------:R-:W-:-:S05]  /*0ac0*/  LOP3.LUT R9, R9, 0xf8, RZ, 0xc0, !PT ;  /* 0x000000f809097812 */ /* 0x000fca00078ec0ff */
[----:B------:R-:W3:Y:S01]  /*0ad0*/  LDS.64 R14, [R9+UR4+0x2000] ;  /* 0x00200004090e7984 */ /* 0x000ee20008000a00 */
[----:B0-----:R-:W0:Y:S03]  /*0ae0*/  LDC.64 R10, c[0x0][0x310] ;  /* 0x0000c400ff0a7b82 */ /* 0x001e260000000a00 */
[----:B------:R-:W4:Y:S01]  /*0af0*/  LDS.64 R16, [R9+UR4+0x2080] ;  /* 0x0020800409107984 */ /* 0x000f220008000a00 */
[----:B--2---:R-:W-:-:S04]  /*0b00*/  IMAD.WIDE.U32 R12, R4, 0x4, R12 ;  /* 0x00000004040c7825 */ /* 0x004fc800078e000c */
[----:B0-----:R-:W-:Y:S01]  /*0b10*/  IMAD.WIDE.U32 R10, R4, 0x4, R10 ;  /* 0x00000004040a7825 */ /* 0x001fe200078e000a */
[----:B---3--:R-:W-:Y:S02]  /*0b20*/  F2FP.BF16.F32.PACK_AB R15, R15, R14 ;  /* 0x0000000e0f0f723e */ /* 0x008fe400000010ff */
[----:B----4-:R-:W-:-:S03]  /*0b30*/  F2FP.BF16.F32.PACK_AB R17, R17, R16 ;  /* 0x000000101111723e */ /* 0x010fc600000010ff */
[----:B------:R2:W-:Y:S04]  /*0b40*/  STG.E desc[UR6][R12.64], R15 ;  /* 0x0000000f0c007986 */ /* 0x0005e8000c101906 */
[----:B------:R2:W-:Y:S02]  /*0b50*/  STG.E desc[UR6][R10.64], R17 ;  /* 0x000000110a007986 */ /* 0x0005e4000c101906 */
.L_x_155:
[----:B------:R-:W-:Y:S05]  /*0b60*/  BSYNC B0 ;  /* 0x0000000000007941 */ /* 0x000fea0003800000 */
.L_x_154:
[C---:B------:R-:W-:Y:S01]  /*0b70*/  ISETP.GT.U32.AND P1, PT, R3.reuse, -0x201, PT ;  /* 0xfffffdff0300780c */ /* 0x040fe20003f24070 */
[----:B------:R-:W-:Y:S01]  /*0b80*/  VIADD R4, R4, 0x100 ;  /* 0x0000010004047836 */ /* 0x000fe20000000000 */
[----:B------:R-:W-:-:S11]  /*0b90*/  IADD3 R3, R3, 0x200, RZ ;  /* 0x0000020003037810 */ /* 0x000fd60007ffe0ff */
[----:B------:R-:W-:Y:S05]  /*0ba0*/  @P1 BRA `(.L_x_156) ;  /* 0xfffffff400781947 */ /* 0x000fea000383ffff */
[----:B------:R-:W-:Y:S05]  /*0bb0*/  EXIT ;  /* 0x000000000000794d */ /* 0x000fea0003800000 */
.L_x_153:
[----:B------:R-:W-:Y:S01]  /*0bc0*/  HFMA2.MMA R21, -RZ, RZ, 0, 5.9604644775390625e-08 ;  /* 0x00000001ff157435 */ /* 0x000fe200000001ff */
[----:B0--3--:R-:W-:Y:S01]  /*0bd0*/  MOV R22, R10 ;  /* 0x0000000a00167202 */ /* 0x009fe20000000f00 */
[----:B------:R-:W-:Y:S01]  /*0be0*/  IMAD.MOV.U32 R19, RZ, RZ, -0x1 ;  /* 0xffffffffff137424 */ /* 0x000fe200078e00ff */
[----:B------:R-:W-:-:S08]  /*0bf0*/  MOV R24, 0x1f ;  /* 0x0000001f00187802 */ /* 0x000fd00000000f00 */
[----:B-12---:R-:W-:Y:S05]  /*0c00*/  WARPSYNC.COLLECTIVE R19, `(.L_x_157) ;  /* 0x0000000013087348 */ /* 0x006fea0003c00000 */
[----:B------:R0:W3:Y:S02]  /*0c10*/  SHFL.BFLY P2, R20, R22, R21, R24 ;  /* 0x0c00001516147389 */ /* 0x0000e40000040018 */
[----:B0123--:R-:W-:Y:S01]  /*0c20*/  ENDCOLLECTIVE ;  /* 0x000000000000791b */ /* 0x00ffe20003800000 */
.L_x_157:
[----:B------:R-:W-:Y:S01]  /*0c30*/  HFMA2.MMA R21, -RZ, RZ, 0, 1.1920928955078125e-07 ;  /* 0x00000002ff157435 */ /* 0x000fe200000001ff */
[----:B------:R-:W-:-:S05]  /*0c40*/  MOV R11, R20 ;  /* 0x00000014000b7202 */ /* 0x000fca0000000f00 */
[----:B------:R-:W-:-:S05]  /*0c50*/  FADD.FTZ R11, R10, R11 ;  /* 0x0000000b0a0b7221 */ /* 0x000fca0000010000 */
[----:B------:R-:W-:-:S07]  /*0c60*/  MOV R22, R11 ;  /* 0x0000000b00167202 */ /* 0x000fce0000000f00 */
[----:B------:R-:W-:Y:S05]  /*0c70*/  WARPSYNC.COLLECTIVE R19, `(.L_x_158) ;  /* 0x0000000013087348 */ /* 0x000fea0003c00000 */
[----:B------:R0:W1:Y:S02]  /*0c80*/  SHFL.BFLY P2, R20, R22, R21, R24 ;  /* 0x0c00001516147389 */ /* 0x0000640000040018 */
[----:B01----:R-:W-:Y:S01]  /*0c90*/  ENDCOLLECTIVE ;  /* 0x000000000000791b */ /* 0x003fe20003800000 */
.L_x_158:
[----:B------:R-:W-:Y:S01]  /*0ca0*/  HFMA2.MMA R21, -RZ, RZ, 0, 2.384185791015625e-07 ;  /* 0x00000004ff157435 */ /* 0x000fe200000001ff */
[----:B------:R-:W-:-:S04]  /*0cb0*/  IMAD.MOV.U32 R14, RZ, RZ, R20 ;  /* 0x000000ffff0e7224 */ /* 0x000fc800078e0014 */
[----:B------:R-:W-:-:S05]  /*0cc0*/  FADD.FTZ R14, R11, R14 ;  /* 0x0000000e0b0e7221 */ /* 0x000fca0000010000 */
[----:B------:R-:W-:-:S07]  /*0cd0*/  MOV R22, R14 ;  /* 0x0000000e00167202 */ /* 0x000fce0000000f00 */
[----:B------:R-:W-:Y:S05]  /*0ce0*/  WARPSYNC.COLLECTIVE R19, `(.L_x_159) ;  /* 0x0000000013087348 */ /* 0x000fea0003c00000 */
[----:B------:R0:W1:Y:S02]  /*0cf0*/  SHFL.BFLY P2, R20, R22, R21, R24 ;  /* 0x0c00001516147389 */ /* 0x0000640000040018 */
[----:B01----:R-:W-:Y:S01]  /*0d00*/  ENDCOLLECTIVE ;  /* 0x000000000000791b */ /* 0x003fe20003800000 */
.L_x_159:
[----:B------:R-:W-:Y:S01]  /*0d10*/  HFMA2.MMA R21, -RZ, RZ, 0, 4.76837158203125e-07 ;  /* 0x00000008ff157435 */ /* 0x000fe200000001ff */
[----:B------:R-:W-:-:S05]  /*0d20*/  MOV R13, R20 ;  /* 0x00000014000d7202 */ /* 0x000fca0000000f00 */
[----:B------:R-:W-:-:S04]  /*0d30*/  FADD.FTZ R13, R14, R13 ;  /* 0x0000000d0e0d7221 */ /* 0x000fc80000010000 */
[----:B------:R-:W-:-:S07]  /*0d40*/  IMAD.MOV.U32 R22, RZ, RZ, R13 ;  /* 0x000000ffff167224 */ /* 0x000fce00078e000d */
[----:B------:R-:W-:Y:S05]  /*0d50*/  WARPSYNC.COLLECTIVE R19, `(.L_x_160) ;  /* 0x0000000013087348 */ /* 0x000fea0003c00000 */
[----:B------:R0:W1:Y:S02]  /*0d60*/  SHFL.BFLY P2, R20, R22, R21, R24 ;  /* 0x0c00001516147389 */ /* 0x0000640000040018 */
[----:B01----:R-:W-:Y:S01]  /*0d70*/  ENDCOLLECTIVE ;  /* 0x000000000000791b */ /* 0x003fe20003800000 */
.L_x_160:
[----:B------:R-:W-:Y:S01]  /*0d80*/  IMAD.MOV.U32 R21, RZ, RZ, 0x10 ;  /* 0x00000010ff157424 */ /* 0x000fe200078e00ff */
[----:B------:R-:W-:-:S05]  /*0d90*/  MOV R10, R20 ;  /* 0x00000014000a7202 */ /* 0x000fca0000000f00 */
[----:B------:R-:W-:-:S05]  /*0da0*/  FADD.FTZ R10, R13, R10 ;  /* 0x0000000a0d0a7221 */ /* 0x000fca0000010000 */
[----:B------:R-:W-:-:S07]  /*0db0*/  MOV R22, R10 ;  /* 0x0000000a00167202 */ /* 0x000fce0000000f00 */
[----:B------:R-:W-:Y:S05]  /*0dc0*/  WARPSYNC.COLLECTIVE R19, `(.L_x_161) ;  /* 0x0000000013087348 */ /* 0x000fea0003c00000 */
[----:B------:R0:W1:Y:S02]  /*0dd0*/  SHFL.BFLY P2, R20, R22, R21, R24 ;  /* 0x0c00001516147389 */ /* 0x0000640000040018 */
[----:B01----:R-:W-:Y:S01]  /*0de0*/  ENDCOLLECTIVE ;  /* 0x000000000000791b */ /* 0x003fe20003800000 */
.L_x_161:
[----:B------:R-:W-:Y:S01]  /*0df0*/  HFMA2.MMA R21, -RZ, RZ, 0, 5.9604644775390625e-08 ;  /* 0x00000001ff157435 */ /* 0x000fe200000001ff */
[----:B------:R-:W-:Y:S02]  /*0e00*/  MOV R22, R9 ;  /* 0x0000000900167202 */ /* 0x000fe40000000f00 */
[----:B------:R-:W-:-:S08]  /*0e10*/  MOV R11, R20 ;  /* 0x00000014000b7202 */ /* 0x000fd00000000f00 */
[----:B------:R-:W-:Y:S05]  /*0e20*/  WARPSYNC.COLLECTIVE R19, `(.L_x_162) ;  /* 0x0000000013087348 */ /* 0x000fea0003c00000 */
[----:B------:R0:W1:Y:S02]  /*0e30*/  SHFL.BFLY P2, R20, R22, R21, R24 ;  /* 0x0c00001516147389 */ /* 0x0000640000040018 */
[----:B01----:R-:W-:Y:S01]  /*0e40*/  ENDCOLLECTIVE ;  /* 0x000000000000791b */ /* 0x003fe20003800000 */
.L_x_162:
[----:B------:R-:W-:Y:S01]  /*0e50*/  HFMA2.MMA R21, -RZ, RZ, 0, 1.1920928955078125e-07 ;  /* 0x00000002ff157435 */ /* 0x000fe200000001ff */
[----:B------:R-:W-:-:S04]  /*0e60*/  IMAD.MOV.U32 R14, RZ, RZ, R20 ;  /* 0x000000ffff0e7224 */ /* 0x000fc800078e0014 */
[----:B------:R-:W-:-:S05]  /*0e70*/  FADD.FTZ R15, R9, R14 ;  /* 0x0000000e090f7221 */ /* 0x000fca0000010000 */
[----:B------:R-:W-:-:S07]  /*0e80*/  MOV R22, R15 ;  /* 0x0000000f00167202 */ /* 0x000fce0000000f00 */
[----:B------:R-:W-:Y:S05]  /*0e90*/  WARPSYNC.COLLECTIVE R19, `(.L_x_163) ;  /* 0x0000000013087348 */ /* 0x000fea0003c00000 */
[----:B------:R0:W1:Y:S02]  /*0ea0*/  SHFL.BFLY P2, R20, R22, R21, R24 ;  /* 0x0c00001516147389 */ /* 0x0000640000040018 */
[----:B01----:R-:W-:Y:S01]  /*0eb0*/  ENDCOLLECTIVE ;  /* 0x000000000000791b */ /* 0x003fe20003800000 */
.L_x_163:
[----:B------:R-:W-:Y:S01]  /*0ec0*/  HFMA2.MMA R21, -RZ, RZ, 0, 2.384185791015625e-07 ;  /* 0x00000004ff157435 */ /* 0x000fe200000001ff */
[----:B------:R-:W-:-:S05]  /*0ed0*/  MOV R16, R20 ;  /* 0x0000001400107202 */ /* 0x000fca0000000f00 */
[----:B------:R-:W-:-:S04]  /*0ee0*/  FADD.FTZ R16, R15, R16 ;  /* 0x000000100f107221 */ /* 0x000fc80000010000 */
[----:B------:R-:W-:-:S07]  /*0ef0*/  IMAD.MOV.U32 R22, RZ, RZ, R16 ;  /* 0x000000ffff167224 */ /* 0x000fce00078e0010 */
[----:B------:R-:W-:Y:S05]  /*0f00*/  WARPSYNC.COLLECTIVE R19, `(.L_x_164) ;  /* 0x0000000013087348 */ /* 0x000fea0003c00000 */
[----:B------:R0:W1:Y:S02]  /*0f10*/  SHFL.BFLY P2, R20, R22, R21, R24 ;  /* 0x0c00001516147389 */ /* 0x0000640000040018 */
[----:B01----:R-:W-:Y:S01]  /*0f20*/  ENDCOLLECTIVE ;  /* 0x000000000000791b */ /* 0x003fe20003800000 */
.L_x_164:
[----:B------:R-:W-:Y:S01]  /*0f30*/  IMAD.MOV.U32 R21, RZ, RZ, 0x8 ;  /* 0x00000008ff157424 */ /* 0x000fe200078e00ff */
[----:B------:R-:W-:-:S05]  /*0f40*/  MOV R17, R20 ;  /* 0x0000001400117202 */ /* 0x000fca0000000f00 */
[----:B------:R-:W-:-:S05]  /*0f50*/  FADD.FTZ R17, R16, R17 ;  /* 0x0000001110117221 */ /* 0x000fca0000010000 */
[----:B------:R-:W-:-:S07]  /*0f60*/  MOV R22, R17 ;  /* 0x0000001100167202 */ /* 0x000fce0000000f00 */
[----:B------:R-:W-:Y:S05]  /*0f70*/  WARPSYNC.COLLECTIVE R19, `(.L_x_165) ;  /* 0x0000000013087348 */ /* 0x000fea0003c00000 */
[----:B------:R0:W1:Y:S02]  /*0f80*/  SHFL.BFLY P2, R20, R22, R21, R24 ;  /* 0x0c00001516147389 */ /* 0x0000640000040018 */
[----:B01----:R-:W-:Y:S01]  /*0f90*/  ENDCOLLECTIVE ;  /* 0x000000000000791b */ /* 0x003fe20003800000 */
.L_x_165:
[----:B------:R-:W-:Y:S01]  /*0fa0*/  HFMA2.MMA R21, -RZ, RZ, 0, 9.5367431640625e-07 ;  /* 0x00000010ff157435 */ /* 0x000fe200000001ff */
[----:B------:R-:W-:-:S05]  /*0fb0*/  MOV R18, R20 ;  /* 0x0000001400127202 */ /* 0x000fca0000000f00 */
[----:B------:R-:W-:-:S05]  /*0fc0*/  FADD.FTZ R18, R17, R18 ;  /* 0x0000001211127221 */ /* 0x000fca0000010000 */
[----:B------:R-:W-:-:S07]  /*0fd0*/  MOV R22, R18 ;  /* 0x0000001200167202 */ /* 0x000fce0000000f00 */
[----:B------:R-:W-:Y:S05]  /*0fe0*/  WARPSYNC.COLLECTIVE R19, `(.L_x_166) ;  /* 0x0000000013087348 */ /* 0x000fea0003c00000 */
[----:B------:R0:W1:Y:S02]  /*0ff0*/  SHFL.BFLY P2, R20, R22, R21, R24 ;  /* 0x0c00001516147389 */ /* 0x0000640000040018 */
[----:B01----:R-:W-:Y:S01]  /*1000*/  ENDCOLLECTIVE ;  /* 0x000000000000791b */ /* 0x003fe20003800000 */
.L_x_166:
[----:B------:R-:W-:Y:S01]  /*1010*/  MOV R9, R20 ;  /* 0x0000001400097202 */ /* 0x000fe20000000f00 */
[----:B------:R-:W-:Y:S06]  /*1020*/  BRA `(.L_x_167) ;  /* 0xfffffff800747947 */ /* 0x000fec000383ffff */
.L_x_168:
        /* <DEDUP_REMOVED lines=13> */
.L_x_3148:


//--------------------- .text._ZN10layer_norm40ln_parallel_residual_bwd_finalize_kernelINS_22Kernel_traits_finalizeILj512E13__nv_bfloat16S2_S2_S2_fjLb0ELj1024ELj4ENS_18Kernel_traits_baseILj512ES2_S2_S2_S2_fjLj1024EEEEELb0EEEvNS_9BwdParamsE --------------------------
	.section	.text._ZN10layer_norm40ln_parallel_residual_bwd_finalize_kernelINS_22Kernel_traits_finalizeILj512E13__nv_bfloat16S2_S2_S2_fjLb0ELj1024ELj4ENS_18Kernel_traits_baseILj512ES2_S2_S2_S2_fjLj1024EEEEELb0EEEvNS_9BwdParamsE,"ax",@progbits
	.align	128
        .global         _ZN10layer_norm40ln_parallel_residual_bwd_finalize_kernelINS_22Kernel_traits_finalizeILj512E13__nv_bfloat16S2_S2_S2_fjLb0ELj1024ELj4ENS_18Kernel_traits_baseILj512ES2_S2_S2_S2_fjLj1024EEEEELb0EEEvNS_9BwdParamsE
        .type           _ZN10layer_norm40ln_parallel_residual_bwd_finalize_kernelINS_22Kernel_traits_finalizeILj512E13__nv_bfloat16S2_S2_S2_fjLb0ELj1024ELj4ENS_18Kernel_traits_baseILj512ES2_S2_S2_S2_fjLj1024EEEEELb0EEEvNS_9BwdParamsE,@function
        .size           _ZN10layer_norm40ln_parallel_residual_bwd_finalize_kernelINS_22Kernel_traits_finalizeILj512E13__nv_bfloat16S2_S2_S2_fjLb0ELj1024ELj4ENS_18Kernel_traits_baseILj512ES2_S2_S2_S2_fjLj1024EEEEELb0EEEvNS_9BwdParamsE,(.L_x_3149 - _ZN10layer_norm40ln_parallel_residual_bwd_finalize_kernelINS_22Kernel_traits_finalizeILj512E13__nv_bfloat16S2_S2_S2_fjLb0ELj1024ELj4ENS_18Kernel_traits_baseILj512ES2_S2_S2_S2_fjLj1024EEEEELb0EEEvNS_9BwdParamsE)
        .other          _ZN10layer_norm40ln_parallel_residual_bwd_finalize_kernelINS_22Kernel_traits_finalizeILj512E13__nv_bfloat16S2_S2_S2_fjLb0ELj1024ELj4ENS_18Kernel_traits_baseILj512ES2_S2_S2_S2_fjLj1024EEEEELb0EEEvNS_9BwdParamsE,@"STO_CUDA_ENTRY STV_DEFAULT"
_ZN10layer_norm40ln_parallel_residual_bwd_finalize_kernelINS_22Kernel_traits_finalizeILj512E13__nv_bfloat16S2_S2_S2_fjLb0ELj1024ELj4ENS_18Kernel_traits_baseILj512ES2_S2_S2_S2_fjLj1024EEEEELb0EEEvNS_9BwdParamsE:
.text._ZN10layer_norm40ln_parallel_residual_bwd_finalize_kernelINS_22Kernel_traits_finalizeILj512E13__nv_bfloat16S2_S2_S2_fjLb0ELj1024ELj4ENS_18Kernel_traits_baseILj512ES2_S2_S2_S2_fjLj1024EEEEELb0EEEvNS_9BwdParamsE:
        /* <DEDUP_REMOVED lines=11> */
[----:B------:R-:W-:Y:S01]  /*00b0*/  SHF.L.U32 R7, R7, 0x4, RZ ;  /* 0x0000000407077819 */ /* 0x000fe200000006ff */
[----:B------:R-:W-:Y:S01]  /*00c0*/  ULDC.64 UR6, c[0x0][0x208] ;  /* 0x0000820000067ab9 */ /* 0x000fe20000000a00 */
[----:B------:R-:W-:Y:S02]  /*00d0*/  LOP3.LUT R5, R0, 0x3fffffe0, RZ, 0xc0, !PT ;  /* 0x3fffffe000057812 */ /* 0x000fe400078ec0ff */
[C---:B------:R-:W-:Y:S02]  /*00e0*/  LOP3.LUT R6, R3.reuse, 0x1f, R0, 0x78, !PT ;  /* 0x0000001f03067812 */ /* 0x040fe400078e7800 */
[----:B------:R-:W-:Y:S02]  /*00f0*/  ISETP.NE.AND P0, PT, R3, 0x1f, PT ;  /* 0x0000001f0300780c */ /* 0x000fe40003f05270 */
[----:B------:R-:W-:-:S02]  /*0100*/  LOP3.LUT R7, R7, 0x7ffffff0, RZ, 0xc0, !PT ;  /* 0x7ffffff007077812 */ /* 0x000fc400078ec0ff */
[----:B------:R-:W-:Y:S02]  /*0110*/  IADD3 R6, R5, R6, RZ ;  /* 0x0000000605067210 */ /* 0x000fe40007ffe0ff */
[C---:B------:R-:W-:Y:S02]  /*0120*/  ISETP.GT.U32.OR P0, PT, R2.reuse, 0xf, P0 ;  /* 0x0000000f0200780c */ /* 0x040fe40000704470 */
[----:B------:R-:W-:Y:S01]  /*0130*/  IADD3 R5, R2, R7, RZ ;  /* 0x0000000702057210 */ /* 0x000fe20007ffe0ff */
[----:B0-----:R-:W-:-:S06]  /*0140*/  ULEA UR4, UR5, UR4, 0x18 ;  /* 0x0000000405047291 */ /* 0x001fcc000f8ec03f */
[----:B------:R-:W-:-:S07]  /*0150*/  LEA R6, R6, UR4, 0x2 ;  /* 0x0000000406067c11 */ /* 0x000fce000f8e10ff */
.L_x_181:
[----:B01----:R-:W0:Y:S01]  /*0160*/  LDC R8, c[0x0][0x210] ;  /* 0x00008400ff087b82 */ /* 0x003e220000000800 */
[----:B------:R-:W-:Y:S01]  /*0170*/  BSSY B0, `(.L_x_169) ;  /* 0x00000a4000007945 */ /* 0x000fe20003800000 */
[----:B------:R-:W-:Y:S01]  /*0180*/  HFMA2.MMA R11, -RZ, RZ, 0, 0 ;  /* 0x00000000ff0b7435 */ /* 0x000fe200000001ff */
[----:B------:R-:W-:Y:S01]  /*0190*/  MOV R22, RZ ;  /* 0x000000ff00167202 */ /* 0x000fe20000000f00 */
[----:B------:R-:W-:Y:S01]  /*01a0*/  HFMA2.MMA R20, -RZ, RZ, 0, 0 ;  /* 0x00000000ff147435 */ /* 0x000fe200000001ff */
[----:B------:R-:W-:-:S03]  /*01b0*/  MOV R19, RZ ;  /* 0x000000ff00137202 */ /* 0x000fc60000000f00 */
[----:B------:R-:W1:Y:S01]  /*01c0*/  LDC R7, c[0x0][0x218] ;  /* 0x00008600ff077b82 */ /* 0x000e620000000800 */
[----:B0-----:R-:W-:-:S04]  /*01d0*/  ISETP.GE.U32.AND P1, PT, R3, R8, PT ;  /* 0x000000080300720c */ /* 0x001fc80003f26070 */
[----:B-1----:R-:W-:-:S13]  /*01e0*/  ISETP.GE.U32.OR P1, PT, R4, R7, P1 ;  /* 0x000000070400720c */ /* 0x002fda0000f26470 */
[----:B------:R-:W-:Y:S05]  /*01f0*/  @P1 BRA `(.L_x_170) ;  /* 0x00000008006c1947 */ /* 0x000fea0003800000 */
[----:B------:R-:W-:Y:S02]  /*0200*/  ISETP.GE.U32.AND P2, PT, R3, R8, PT ;  /* 0x000000080300720c */ /* 0x000fe40003f46070 */
[----:B------:R-:W-:-:S11]  /*0210*/  MOV R23, R3 ;  /* 0x0000000300177202 */ /* 0x000fd60000000f00 */
[----:B------:R-:W0:Y:S01]  /*0220*/  @P2 LDC.64 R10, c[0x0][0x2d0] ;  /* 0x0000b400ff0a2b82 */ /* 0x000e220000000a00 */
[----:B------:R-:W-:-:S07]  /*0230*/  @P2 IMAD R9, R23, R7, R4 ;  /* 0x0000000717092224 */ /* 0x000fce00078e0204 */
[----:B------:R-:W1:Y:S08]  /*0240*/  @P2 LDC.64 R14, c[0x0][0x2d8] ;  /* 0x0000b600ff0e2b82 */ /* 0x000e700000000a00 */
[----:B------:R-:W2:Y:S08]  /*0250*/  @P2 LDC.64 R16, c[0x0][0x2e0] ;  /* 0x0000b800ff102b82 */ /* 0x000eb00000000a00 */
[----:B------:R-:W3:Y:S01]  /*0260*/  @P2 LDC.64 R12, c[0x0][0x2e8] ;  /* 0x0000ba00ff0c2b82 */ /* 0x000ee20000000a00 */
[----:B0-----:R-:W-:-:S06]  /*0270*/  @P2 IMAD.WIDE.U32 R10, R9, 0x4, R10 ;  /* 0x00000004090a2825 */ /* 0x001fcc00078e000a */
[----:B------:R0:W4:Y:S01]  /*0280*/  @P2 LDG.E R10, desc[UR6][R10.64] ;  /* 0x000000060a0a2981 */ /* 0x000122000c1e1900 */
[----:B-1----:R-:W-:-:S06]  /*0290*/  @P2 IMAD.WIDE.U32 R14, R9, 0x4, R14 ;  /* 0x00000004090e2825 */ /* 0x002fcc00078e000e */
[----:B------:R-:W5:Y:S01]  /*02a0*/  @P2 LDG.E R15, desc[UR6][R14.64] ;  /* 0x000000060e0f2981 */ /* 0x000f62000c1e1900 */
[----:B--2---:R-:W-:-:S06]  /*02b0*/  @P2 IMAD.WIDE.U32 R16, R9, 0x4, R16 ;  /* 0x0000000409102825 */ /* 0x004fcc00078e0010 */
[----:B------:R-:W2:Y:S01]  /*02c0*/  @P2 LDG.E R17, desc[UR6][R16.64] ;  /* 0x0000000610112981 */ /* 0x000ea2000c1e1900 */
[----:B---3--:R-:W-:-:S06]  /*02d0*/  @P2 IMAD.WIDE.U32 R12, R9, 0x4, R12 ;  /* 0x00000004090c2825 */ /* 0x008fcc00078e000c */
[----:B------:R-:W3:Y:S01]  /*02e0*/  @P2 LDG.E R12, desc[UR6][R12.64] ;  /* 0x000000060c0c2981 */ /* 0x000ee2000c1e1900 */
[----:B------:R-:W-:-:S04]  /*02f0*/  @P2 IADD3 R23, R23, 0x20, RZ ;  /* 0x0000002017172810 */ /* 0x000fc80007ffe0ff */
[CC--:B------:R-:W-:Y:S02]  /*0300*/  ISETP.GE.U32.AND P1, PT, R23.reuse, R8.reuse, PT ;  /* 0x000000081700720c */ /* 0x0c0fe40003f26070 */
[----:B------:R-:W-:-:S04]  /*0310*/  IADD3 R9, -R23, R8, RZ ;  /* 0x0000000817097210 */ /* 0x000fc80007ffe1ff */
[----:B------:R-:W-:Y:S02]  /*0320*/  ISETP.LE.U32.OR P1, PT, R9, 0x60, P1 ;  /* 0x000000600900780c */ /* 0x000fe40000f23470 */
[----:B------:R-:W-:Y:S02]  /*0330*/  MOV R19, RZ ;  /* 0x000000ff00137202 */ /* 0x000fe40000000f00 */
[----:B------:R-:W-:Y:S02]  /*0340*/  MOV R20, RZ ;  /* 0x000000ff00147202 */ /* 0x000fe40000000f00 */
[----:B------:R-:W-:Y:S02]  /*0350*/  MOV R22, RZ ;  /* 0x000000ff00167202 */ /* 0x000fe40000000f00 */
[----:B0-----:R-:W-:Y:S01]  /*0360*/  MOV R11, RZ ;  /* 0x000000ff000b7202 */ /* 0x001fe20000000f00 */
[----:B------:R-:W-:Y:S01]  /*0370*/  BSSY B1, `(.L_x_171) ;  /* 0x0000047000017945 */ /* 0x000fe20003800000 */
[----:B----4-:R-:W-:Y:S01]  /*0380*/  @P2 FADD.FTZ R19, R19, R10 ;  /* 0x0000000a13132221 */ /* 0x010fe20000010000 */
[----:B-----5:R-:W-:Y:S01]  /*0390*/  @P2 FADD.FTZ R20, R20, R15 ;  /* 0x0000000f14142221 */ /* 0x020fe20000010000 */
[----:B--2---:R-:W-:Y:S01]  /*03a0*/  @P2 FADD.FTZ R22, R22, R17 ;  /* 0x0000001116162221 */ /* 0x004fe20000010000 */
[----:B---3--:R-:W-:Y:S01]  /*03b0*/  @P2 FADD.FTZ R11, R11, R12 ;  /* 0x0000000c0b0b2221 */ /* 0x008fe20000010000 */
[----:B------:R-:W-:Y:S01]  /*03c0*/  PLOP3.LUT P2, PT, P2, PT, PT, 0x8, 0x0 ;  /* 0x000000000000781c */ /* 0x000fe2000174e170 */
[----:B------:R-:W-:-:S12]  /*03d0*/  @P1 BRA `(.L_x_172) ;  /* 0x0000000400001947 */ /* 0x000fd80003800000 */
[----:B------:R-:W-:Y:S02]  /*03e0*/  PLOP3.LUT P2, PT, PT, PT, PT, 0x8, 0x0 ;  /* 0x000000000000781c */ /* 0x000fe40003f4e170 */
[----:B------:R-:W-:-:S11]  /*03f0*/  IADD3 R12, R8, -0x60, RZ ;  /* 0xffffffa0080c7810 */ /* 0x000fd60007ffe0ff */
.L_x_173:
[----:B------:R-:W0:Y:S01]  /*0400*/  LDC.64 R16, c[0x0][0x2d0] ;  /* 0x0000b400ff107b82 */ /* 0x000e220000000a00 */
[C---:B------:R-:W-:Y:S01]  /*0410*/  IADD3 R25, R23.reuse, 0x20, RZ ;  /* 0x0000002017197810 */ /* 0x040fe20007ffe0ff */
[C---:B------:R-:W-:Y:S01]  /*0420*/  IMAD R21, R23.reuse, R7, R4 ;  /* 0x0000000717157224 */ /* 0x040fe200078e0204 */
[----:B------:R-:W-:-:S03]  /*0430*/  IADD3 R9, R23, 0x40, RZ ;  /* 0x0000004017097810 */ /* 0x000fc60007ffe0ff */
[-CC-:B------:R-:W-:Y:S02]  /*0440*/  IMAD R25, R25, R7.reuse, R4.reuse ;  /* 0x0000000719197224 */ /* 0x180fe400078e0204 */
[----:B------:R-:W-:Y:S02]  /*0450*/  IMAD R9, R9, R7, R4 ;  /* 0x0000000709097224 */ /* 0x000fe400078e0204 */
[----:B0-----:R-:W-:-:S04]  /*0460*/  IMAD.WIDE.U32 R28, R21, 0x4, R16 ;  /* 0x00000004151c7825 */ /* 0x001fc800078e0010 */
[--C-:B------:R-:W-:Y:S01]  /*0470*/  IMAD.WIDE.U32 R14, R25, 0x4, R16.reuse ;  /* 0x00000004190e7825 */ /* 0x100fe200078e0010 */
[----:B------:R-:W2:Y:S03]  /*0480*/  LDG.E R24, desc[UR6][R28.64] ;  /* 0x000000061c187981 */ /* 0x000ea6000c1e1900 */
[----:B------:R-:W-:Y:S01]  /*0490*/  IMAD.WIDE.U32 R26, R9, 0x4, R16 ;  /* 0x00000004091a7825 */ /* 0x000fe200078e0010 */
[----:B------:R0:W3:Y:S04]  /*04a0*/  LDG.E R10, desc[UR6][R14.64] ;  /* 0x000000060e0a7981 */ /* 0x0000e8000c1e1900 */
[----:B------:R1:W4:Y:S01]  /*04b0*/  LDG.E R18, desc[UR6][R26.64] ;  /* 0x000000061a127981 */ /* 0x000322000c1e1900 */
[----:B0-----:R-:W0:Y:S02]  /*04c0*/  LDC.64 R14, c[0x0][0x2d8] ;  /* 0x0000b600ff0e7b82 */ /* 0x001e240000000a00 */
[----:B0-----:R-:W-:-:S06]  /*04d0*/  IMAD.WIDE.U32 R28, R21, 0x4, R14 ;  /* 0x00000004151c7825 */ /* 0x001fcc00078e000e */
[----:B------:R-:W5:Y:S01]  /*04e0*/  LDG.E R29, desc[UR6][R28.64] ;  /* 0x000000061c1d7981 */ /* 0x000f62000c1e1900 */
[----:B------:R-:W-:-:S05]  /*04f0*/  IADD3 R13, R23, 0x60, RZ ;  /* 0x00000060170d7810 */ /* 0x000fca0007ffe0ff */
[----:B-1----:R-:W-:-:S04]  /*0500*/  IMAD R27, R13, R7, R4 ;  /* 0x000000070d1b7224 */ /* 0x002fc800078e0204 */
[----:B------:R-:W-:-:S05]  /*0510*/  IMAD.WIDE.U32 R16, R27, 0x4, R16 ;  /* 0x000000041b107825 */ /* 0x000fca00078e0010 */
[----:B------:R0:W5:Y:S02]  /*0520*/  LDG.E R13, desc[UR6][R16.64] ;  /* 0x00000006100d7981 */ /* 0x000164000c1e1900 */
[----:B0-----:R-:W-:-:S04]  /*0530*/  IMAD.WIDE.U32 R16, R25, 0x4, R14 ;  /* 0x0000000419107825 */ /* 0x001fc800078e000e */
[----:B--2---:R-:W-:Y:S02]  /*0540*/  FADD.FTZ R19, R24, R19 ;  /* 0x0000001318137221 */ /* 0x004fe40000010000 */
[----:B------:R0:W2:Y:S02]  /*0550*/  LDG.E R24, desc[UR6][R16.64] ;  /* 0x0000000610187981 */ /* 0x0000a4000c1e1900 */
[----:B---3--:R-:W-:-:S04]  /*0560*/  FADD.FTZ R19, R19, R10 ;  /* 0x0000000a13137221 */ /* 0x008fc80000010000 */
[----:B----4-:R-:W-:Y:S01]  /*0570*/  FADD.FTZ R18, R19, R18 ;  /* 0x0000001213127221 */ /* 0x010fe20000010000 */
[----:B0-----:R-:W-:-:S05]  /*0580*/  IMAD.WIDE.U32 R16, R9, 0x4, R14 ;  /* 0x0000000409107825 */ /* 0x001fca00078e000e */
[----:B------:R0:W3:Y:S02]  /*0590*/  LDG.E R19, desc[UR6][R16.64] ;  /* 0x0000000610137981 */ /* 0x0000e4000c1e1900 */
[----:B0-----:R-:W0:Y:S01]  /*05a0*/  LDC.64 R16, c[0x0][0x2e0] ;  /* 0x0000b800ff107b82 */ /* 0x001e220000000a00 */
[----:B-----5:R-:W-:Y:S01]  /*05b0*/  FADD.FTZ R20, R29, R20 ;  /* 0x000000141d147221 */ /* 0x020fe20000010000 */
[----:B0-----:R-:W-:-:S05]  /*05c0*/  IMAD.WIDE.U32 R28, R21, 0x4, R16 ;  /* 0x00000004151c7825 */ /* 0x001fca00078e0010 */
[----:B------:R0:W4:Y:S02]  /*05d0*/  LDG.E R26, desc[UR6][R28.64] ;  /* 0x000000061c1a7981 */ /* 0x000124000c1e1900 */
[----:B0-----:R-:W-:-:S06]  /*05e0*/  IMAD.WIDE.U32 R28, R25, 0x4, R16 ;  /* 0x00000004191c7825 */ /* 0x001fcc00078e0010 */
[----:B------:R-:W5:Y:S01]  /*05f0*/  LDG.E R29, desc[UR6][R28.64] ;  /* 0x000000061c1d7981 */ /* 0x000f62000c1e1900 */
[----:B------:R-:W-:-:S05]  /*0600*/  IMAD.WIDE.U32 R14, R27, 0x4, R14 ;  /* 0x000000041b0e7825 */ /* 0x000fca00078e000e */
[----:B------:R0:W3:Y:S02]  /*0610*/  LDG.E R10, desc[UR6][R14.64] ;  /* 0x000000060e0a7981 */ /* 0x0000e4000c1e1900 */
[----:B0-----:R-:W-:-:S04]  /*0620*/  IMAD.WIDE.U32 R14, R9, 0x4, R16 ;  /* 0x00000004090e7825 */ /* 0x001fc800078e0010 */
[----:B------:R-:W-:-:S06]  /*0630*/  IMAD.WIDE.U32 R16, R27, 0x4, R16 ;  /* 0x000000041b107825 */ /* 0x000fcc00078e0010 */
[----:B------:R-:W3:Y:S01]  /*0640*/  LDG.E R16, desc[UR6][R16.64] ;  /* 0x0000000610107981 */ /* 0x000ee2000c1e1900 */
[----:B--2---:R-:W-:-:S03]  /*0650*/  FADD.FTZ R20, R20, R24 ;  /* 0x0000001814147221 */ /* 0x004fc60000010000 */
[----:B------:R0:W2:Y:S02]  /*0660*/  LDG.E R24, desc[UR6][R14.64] ;  /* 0x000000060e187981 */ /* 0x0000a4000c1e1900 */
[----:B0-----:R-:W0:Y:S01]  /*0670*/  LDC.64 R14, c[0x0][0x2e8] ;  /* 0x0000ba00ff0e7b82 */ /* 0x001e220000000a00 */
[----:B----4-:R-:W-:-:S04]  /*0680*/  FADD.FTZ R22, R26, R22 ;  /* 0x000000161a167221 */ /* 0x010fc80000010000 */
[----:B-----5:R-:W-:Y:S01]  /*0690*/  FADD.FTZ R22, R22, R29 ;  /* 0x0000001d16167221 */ /* 0x020fe20000010000 */
[----:B0-----:R-:W-:-:S05]  /*06a0*/  IMAD.WIDE.U32 R28, R21, 0x4, R14 ;  /* 0x00000004151c7825 */ /* 0x001fca00078e000e */
[----:B------:R0:W4:Y:S02]  /*06b0*/  LDG.E R26, desc[UR6][R28.64] ;  /* 0x000000061c1a7981 */ /* 0x000124000c1e1900 */
[----:B0-----:R-:W-:-:S05]  /*06c0*/  IMAD.WIDE.U32 R28, R25, 0x4, R14 ;  /* 0x00000004191c7825 */ /* 0x001fca00078e000e */
[----:B------:R0:W5:Y:S02]  /*06d0*/  LDG.E R21, desc[UR6][R28.64] ;  /* 0x000000061c157981 */ /* 0x000164000c1e1900 */
[----:B0-----:R-:W-:-:S04]  /*06e0*/  IMAD.WIDE.U32 R28, R9, 0x4, R14 ;  /* 0x00000004091c7825 */ /* 0x001fc800078e000e */
[----:B------:R-:W-:Y:S01]  /*06f0*/  IMAD.WIDE.U32 R14, R27, 0x4, R14 ;  /* 0x000000041b0e7825 */ /* 0x000fe200078e000e */
[----:B------:R-:W5:Y:S05]  /*0700*/  LDG.E R25, desc[UR6][R28.64] ;  /* 0x000000061c197981 */ /* 0x000f6a000c1e1900 */
[----:B------:R-:W5:Y:S01]  /*0710*/  LDG.E R14, desc[UR6][R14.64] ;  /* 0x000000060e0e7981 */ /* 0x000f62000c1e1900 */
[----:B------:R-:W-:-:S04]  /*0720*/  IADD3 R23, R23, 0x80, RZ ;  /* 0x0000008017177810 */ /* 0x000fc80007ffe0ff */
[----:B------:R-:W-:Y:S01]  /*0730*/  ISETP.GE.U32.AND P1, PT, R23, R12, PT ;  /* 0x0000000c1700720c */ /* 0x000fe20003f26070 */
[----:B---3--:R-:W-:Y:S01]  /*0740*/  FADD.FTZ R9, R20, R19 ;  /* 0x0000001314097221 */ /* 0x008fe20000010000 */
[----:B------:R-:W-:-:S03]  /*0750*/  FADD.FTZ R19, R18, R13 ;  /* 0x0000000d12137221 */ /* 0x000fc60000010000 */
[----:B------:R-:W-:Y:S01]  /*0760*/  FADD.FTZ R20, R9, R10 ;  /* 0x0000000a09147221 */ /* 0x000fe20000010000 */
[----:B----4-:R-:W-:Y:S01]  /*0770*/  FADD.FTZ R26, R26, R11 ;  /* 0x0000000b1a1a7221 */ /* 0x010fe20000010000 */
[----:B--2---:R-:W-:-:S04]  /*0780*/  FADD.FTZ R11, R22, R24 ;  /* 0x00000018160b7221 */ /* 0x004fc80000010000 */
[----:B------:R-:W-:Y:S01]  /*0790*/  FADD.FTZ R22, R11, R16 ;  /* 0x000000100b167221 */ /* 0x000fe20000010000 */
[----:B-----5:R-:W-:-:S04]  /*07a0*/  FADD.FTZ R21, R26, R21 ;  /* 0x000000151a157221 */ /* 0x020fc80000010000 */
[----:B------:R-:W-:-:S04]  /*07b0*/  FADD.FTZ R21, R21, R25 ;  /* 0x0000001915157221 */ /* 0x000fc80000010000 */
[----:B------:R-:W-:Y:S01]  /*07c0*/  FADD.FTZ R11, R21, R14 ;  /* 0x0000000e150b7221 */ /* 0x000fe20000010000 */
[----:B------:R-:W-:Y:S06]  /*07d0*/  @!P1 BRA `(.L_x_173) ;  /* 0xfffffffc00089947 */ /* 0x000fec000383ffff */
.L_x_172:
[----:B------:R-:W-:Y:S05]  /*07e0*/  BSYNC B1 ;  /* 0x0000000000017941 */ /* 0x000fea0003800000 */
.L_x_171:
[----:B------:R-:W-:Y:S01]  /*07f0*/  IMAD.IADD R9, R8, 0x1, -R23 ;  /* 0x0000000108097824 */ /* 0x000fe200078e0a17 */
[----:B------:R-:W-:Y:S01]  /*0800*/  ISETP.GE.U32.AND P1, PT, R23, R8, PT ;  /* 0x000000081700720c */ /* 0x000fe20003f26070 */
[----:B------:R-:W-:Y:S03]  /*0810*/  BSSY B1, `(.L_x_174) ;  /* 0x0000024000017945 */ /* 0x000fe60003800000 */
[----:B------:R-:W-:-:S13]  /*0820*/  ISETP.LE.U32.OR P1, PT, R9, 0x20, P1 ;  /* 0x000000200900780c */ /* 0x000fda0000f23470 */
[----:B------:R-:W-:Y:S05]  /*0830*/  @P1 BRA `(.L_x_175) ;  /* 0x0000000000841947 */ /* 0x000fea0003800000 */
[----:B------:R-:W0:Y:S01]  /*0840*/  LDC.64 R12, c[0x0][0x2d0] ;  /* 0x0000b400ff0c7b82 */ /* 0x000e220000000a00 */
[C---:B------:R-:W-:Y:S01]  /*0850*/  IADD3 R29, R23.reuse, 0x20, RZ ;  /* 0x00000020171d7810 */ /* 0x040fe20007ffe0ff */
[----:B------:R-:W-:-:S04]  /*0860*/  IMAD R18, R23, R7, R4 ;  /* 0x0000000717127224 */ /* 0x000fc800078e0204 */
[----:B------:R-:W-:Y:S02]  /*0870*/  IMAD R29, R29, R7, R4 ;  /* 0x000000071d1d7224 */ /* 0x000fe400078e0204 */
[----:B------:R-:W1:Y:S08]  /*0880*/  LDC.64 R16, c[0x0][0x2e0] ;  /* 0x0000b800ff107b82 */ /* 0x000e700000000a00 */
[----:B------:R-:W2:Y:S08]  /*0890*/  LDC.64 R24, c[0x0][0x2d8] ;  /* 0x0000b600ff187b82 */ /* 0x000eb00000000a00 */
[----:B------:R-:W3:Y:S01]  /*08a0*/  LDC.64 R14, c[0x0][0x2e8] ;  /* 0x0000ba00ff0e7b82 */ /* 0x000ee20000000a00 */
[----:B0-----:R-:W-:-:S04]  /*08b0*/  IMAD.WIDE.U32 R26, R18, 0x4, R12 ;  /* 0x00000004121a7825 */ /* 0x001fc800078e000c */
[----:B------:R-:W-:Y:S01]  /*08c0*/  IMAD.WIDE.U32 R12, R29, 0x4, R12 ;  /* 0x000000041d0c7825 */ /* 0x000fe200078e000c */
[----:B------:R2:W4:Y:S04]  /*08d0*/  LDG.E R10, desc[UR6][R26.64] ;  /* 0x000000061a0a7981 */ /* 0x000528000c1e1900 */
[----:B------:R1:W5:Y:S01]  /*08e0*/  LDG.E R9, desc[UR6][R12.64] ;  /* 0x000000060c097981 */ /* 0x000362000c1e1900 */
[----:B--2---:R-:W-:-:S04]  /*08f0*/  IMAD.WIDE.U32 R26, R18, 0x4, R24 ;  /* 0x00000004121a7825 */ /* 0x004fc800078e0018 */
[----:B-1----:R-:W-:Y:S02]  /*0900*/  IMAD.WIDE.U32 R12, R18, 0x4, R16 ;  /* 0x00000004120c7825 */ /* 0x002fe400078e0010 */
[----:B------:R-:W2:Y:S04]  /*0910*/  LDG.E R27, desc[UR6][R26.64] ;  /* 0x000000061a1b7981 */ /* 0x000ea8000c1e1900 */
[----:B------:R3:W2:Y:S01]  /*0920*/  LDG.E R21, desc[UR6][R12.64] ;  /* 0x000000060c157981 */ /* 0x0006a2000c1e1900 */
[----:B------:R-:W-:-:S04]  /*0930*/  IMAD.WIDE.U32 R24, R29, 0x4, R24 ;  /* 0x000000041d187825 */ /* 0x000fc800078e0018 */
[C---:B------:R-:W-:Y:S02]  /*0940*/  IMAD.WIDE.U32 R16, R29.reuse, 0x4, R16 ;  /* 0x000000041d107825 */ /* 0x040fe400078e0010 */
[----:B------:R-:W2:Y:S02]  /*0950*/  LDG.E R25, desc[UR6][R24.64] ;  /* 0x0000000618197981 */ /* 0x000ea4000c1e1900 */
[--C-:B---3--:R-:W-:Y:S02]  /*0960*/  IMAD.WIDE.U32 R12, R18, 0x4, R14.reuse ;  /* 0x00000004120c7825 */ /* 0x108fe400078e000e */
[----:B------:R-:W3:Y:S02]  /*0970*/  LDG.E R16, desc[UR6][R16.64] ;  /* 0x0000000610107981 */ /* 0x000ee4000c1e1900 */
[----:B------:R-:W-:Y:S02]  /*0980*/  IMAD.WIDE.U32 R14, R29, 0x4, R14 ;  /* 0x000000041d0e7825 */ /* 0x000fe400078e000e */
[----:B------:R-:W3:Y:S04]  /*0990*/  LDG.E R18, desc[UR6][R12.64] ;  /* 0x000000060c127981 */ /* 0x000ee8000c1e1900 */
[----:B------:R-:W3:Y:S01]  /*09a0*/  LDG.E R14, desc[UR6][R14.64] ;  /* 0x000000060e0e7981 */ /* 0x000ee2000c1e1900 */
[----:B------:R-:W-:-:S02]  /*09b0*/  PLOP3.LUT P2, PT, PT, PT, PT, 0x8, 0x0 ;  /* 0x000000000000781c */ /* 0x000fc40003f4e170 */
[----:B------:R-:W-:Y:S01]  /*09c0*/  IADD3 R23, R23, 0x40, RZ ;  /* 0x0000004017177810 */ /* 0x000fe20007ffe0ff */
[----:B----4-:R-:W-:-:S04]  /*09d0*/  FADD.FTZ R10, R19, R10 ;  /* 0x0000000a130a7221 */ /* 0x010fc80000010000 */
[----:B-----5:R-:W-:Y:S01]  /*09e0*/  FADD.FTZ R19, R10, R9 ;  /* 0x000000090a137221 */ /* 0x020fe20000010000 */
[----:B--2---:R-:W-:Y:S01]  /*09f0*/  FADD.FTZ R20, R20, R27 ;  /* 0x0000001b14147221 */ /* 0x004fe20000010000 */
[----:B------:R-:W-:-:S03]  /*0a00*/  FADD.FTZ R21, R22, R21 ;  /* 0x0000001516157221 */ /* 0x000fc60000010000 */
[----:B------:R-:W-:Y:S01]  /*0a10*/  FADD.FTZ R20, R20, R25 ;  /* 0x0000001914147221 */ /* 0x000fe20000010000 */
[----:B---3--:R-:W-:Y:S01]  /*0a20*/  FADD.FTZ R22, R21, R16 ;  /* 0x0000001015167221 */ /* 0x008fe20000010000 */
[----:B------:R-:W-:-:S04]  /*0a30*/  FADD.FTZ R11, R11, R18 ;  /* 0x000000120b0b7221 */ /* 0x000fc80000010000 */
[----:B------:R-:W-:-:S07]  /*0a40*/  FADD.FTZ R11, R11, R14 ;  /* 0x0000000e0b0b7221 */ /* 0x000fce0000010000 */
.L_x_175:
[----:B------:R-:W-:Y:S05]  /*0a50*/  BSYNC B1 ;  /* 0x0000000000017941 */ /* 0x000fea0003800000 */
.L_x_174:
[----:B------:R-:W-:Y:S01]  /*0a60*/  ISETP.LT.U32.OR P2, PT, R23, R8, P2 ;  /* 0x000000081700720c */ /* 0x000fe20001741470 */
[----:B------:R-:W-:-:S12]  /*0a70*/  BSSY B1, `(.L_x_170) ;  /* 0x0000013000017945 */ /* 0x000fd80003800000 */
[----:B------:R-:W-:Y:S05]  /*0a80*/  @!P2 BRA `(.L_x_176) ;  /* 0x000000000044a947 */ /* 0x000fea0003800000 */
[----:B------:R-:W0:Y:S01]  /*0a90*/  LDC.64 R16, c[0x0][0x2d0] ;  /* 0x0000b400ff107b82 */ /* 0x000e220000000a00 */
[----:B------:R-:W-:-:S07]  /*0aa0*/  IMAD R21, R23, R7, R4 ;  /* 0x0000000717157224 */ /* 0x000fce00078e0204 */
[----:B------:R-:W1:Y:S08]  /*0ab0*/  LDC.64 R14, c[0x0][0x2d8] ;  /* 0x0000b600ff0e7b82 */ /* 0x000e700000000a00 */
[----:B------:R-:W2:Y:S08]  /*0ac0*/  LDC.64 R8, c[0x0][0x2e0] ;  /* 0x0000b800ff087b82 */ /* 0x000eb00000000a00 */
[----:B------:R-:W3:Y:S01]  /*0ad0*/  LDC.64 R12, c[0x0][0x2e8] ;  /* 0x0000ba00ff0c7b82 */ /* 0x000ee20000000a00 */
[----:B0-----:R-:W-:-:S06]  /*0ae0*/  IMAD.WIDE.U32 R16, R21, 0x4, R16 ;  /* 0x0000000415107825 */ /* 0x001fcc00078e0010 */
[----:B------:R-:W4:Y:S01]  /*0af0*/  LDG.E R16, desc[UR6][R16.64] ;  /* 0x0000000610107981 */ /* 0x000f22000c1e1900 */
[----:B-1----:R-:W-:-:S06]  /*0b00*/  IMAD.WIDE.U32 R14, R21, 0x4, R14 ;  /* 0x00000004150e7825 */ /* 0x002fcc00078e000e */
[----:B------:R-:W5:Y:S01]  /*0b10*/  LDG.E R15, desc[UR6][R14.64] ;  /* 0x000000060e0f7981 */ /* 0x000f62000c1e1900 */
[----:B--2---:R-:W-:-:S06]  /*0b20*/  IMAD.WIDE.U32 R8, R21, 0x4, R8 ;  /* 0x0000000415087825 */ /* 0x004fcc00078e0008 */
[----:B------:R-:W2:Y:S01]  /*0b30*/  LDG.E R9, desc[UR6][R8.64] ;  /* 0x0000000608097981 */ /* 0x000ea2000c1e1900 */
[----:B---3--:R-:W-:-:S06]  /*0b40*/  IMAD.WIDE.U32 R12, R21, 0x4, R12 ;  /* 0x00000004150c7825 */ /* 0x008fcc00078e000c */
[----:B------:R-:W3:Y:S01]  /*0b50*/  LDG.E R12, desc[UR6][R12.64] ;  /* 0x000000060c0c7981 */ /* 0x000ee2000c1e1900 */
[----:B----4-:R-:W-:Y:S01]  /*0b60*/  FADD.FTZ R19, R19, R16 ;  /* 0x0000001013137221 */ /* 0x010fe20000010000 */
[----:B-----5:R-:W-:Y:S01]  /*0b70*/  FADD.FTZ R20, R20, R15 ;  /* 0x0000000f14147221 */ /* 0x020fe20000010000 */
[----:B--2---:R-:W-:Y:S01]  /*0b80*/  FADD.FTZ R22, R22, R9 ;  /* 0x0000000916167221 */ /* 0x004fe20000010000 */
[----:B---3--:R-:W-:-:S07]  /*0b90*/  FADD.FTZ R11, R11, R12 ;  /* 0x0000000c0b0b7221 */ /* 0x008fce0000010000 */
.L_x_176:
[----:B------:R-:W-:Y:S05]  /*0ba0*/  BSYNC B1 ;  /* 0x0000000000017941 */ /* 0x000fea0003800000 */
.L_x_170:
[----:B------:R-:W-:Y:S05]  /*0bb0*/  BSYNC B0 ;  /* 0x0000000000007941 */ /* 0x000fea0003800000 */
.L_x_169:
[----:B------:R-:W-:Y:S01]  /*0bc0*/  ISETP.GT.U32.AND P1, PT, R0, 0x3ff, PT ;  /* 0x000003ff0000780c */ /* 0x000fe20003f24070 */
[----:B------:R0:W-:Y:S01]  /*0bd0*/  STS [R6], R20 ;  /* 0x0000001406007388 */ /* 0x0001e20000000800 */
[----:B------:R-:W-:Y:S05]  /*0be0*/  WARPSYNC.ALL ;  /* 0x0000000000007948 */ /* 0x000fea0003800000 */
[----:B------:R0:W-:Y:S04]  /*0bf0*/  STS [R6+0x1000], R19 ;  /* 0x0010001306007388 */ /* 0x0001e80000000800 */
[----:B------:R0:W-:Y:S04]  /*0c00*/  STS [R6+0x2000], R11 ;  /* 0x0020000b06007388 */ /* 0x0001e80000000800 */
[----:B------:R0:W-:Y:S01]  /*0c10*/  STS [R6+0x3000], R22 ;  /* 0x0030001606007388 */ /* 0x0001e20000000800 */
[----:B------:R-:W-:Y:S06]  /*0c20*/  BAR.SYNC.DEFER_BLOCKING 0x0 ;  /* 0x0000000000007b1d */ /* 0x000fec0000010000 */
[----:B------:R-:W-:Y:S05]  /*0c30*/  @P1 BRA `(.L_x_177) ;  /* 0x0000000000e01947 */ /* 0x000fea0003800000 */
[----:B------:R-:W-:Y:S01]  /*0c40*/  LOP3.LUT R9, R3, 0x1f, R0, 0x78, !PT ;  /* 0x0000001f03097812 */ /* 0x000fe200078e7800 */
[----:B------:R-:W-:Y:S01]  /*0c50*/  UMOV UR5, 0xffffffff ;  /* 0xffffffff00057882 */ /* 0x000fe20000000000 */
[C---:B------:R-:W-:Y:S02]  /*0c60*/  ISETP.NE.AND P1, PT, R2.reuse, RZ, PT ;  /* 0x000000ff0200720c */ /* 0x040fe40003f25270 */
[----:B------:R-:W-:-:S04]  /*0c70*/  LEA R9, R2, R9, 0x5 ;  /* 0x0000000902097211 */ /* 0x000fc800078e28ff */
[----:B0-----:R-:W-:-:S05]  /*0c80*/  LEA R11, R9, UR4, 0x2 ;  /* 0x00000004090b7c11 */ /* 0x001fca000f8e10ff */
[----:B------:R0:W1:Y:S04]  /*0c90*/  LDS R15, [R11] ;  /* 0x000000000b0f7984 */ /* 0x0000680000000800 */
[----:B------:R0:W2:Y:S04]  /*0ca0*/  LDS R9, [R11+0x3000] ;  /* 0x003000000b097984 */ /* 0x0000a80000000800 */
[----:B------:R0:W3:Y:S04]  /*0cb0*/  LDS R8, [R11+0x2000] ;  /* 0x002000000b087984 */ /* 0x0000e80000000800 */
[----:B------:R0:W4:Y:S01]  /*0cc0*/  LDS R10, [R11+0x1000] ;  /* 0x001000000b0a7984 */ /* 0x0001220000000800 */
[----:B------:R-:W-:Y:S05]  /*0cd0*/  BRA.DIV UR5, `(.L_x_178) ;  /* 0x0000000605407947 */ /* 0x000fea000b800000 */
[----:B----4-:R-:W0:Y:S04]  /*0ce0*/  SHFL.BFLY PT, R17, R10, 0x1, 0x1f ;  /* 0x0c201f000a117f89 */ /* 0x010e2800000e0000 */
[----:B-1----:R-:W1:Y:S04]  /*0cf0*/  SHFL.BFLY PT, R16, R15, 0x1, 0x1f ;  /* 0x0c201f000f107f89 */ /* 0x002e6800000e0000 */
[----:B--2---:R-:W2:Y:S04]  /*0d00*/  SHFL.BFLY PT, R18, R9, 0x1, 0x1f ;  /* 0x0c201f0009127f89 */ /* 0x004ea800000e0000 */
[----:B---3--:R-:W3:Y:S01]  /*0d10*/  SHFL.BFLY PT, R19, R8, 0x1, 0x1f ;  /* 0x0c201f0008137f89 */ /* 0x008ee200000e0000 */
[----:B0-----:R-:W-:Y:S01]  /*0d20*/  FADD.FTZ R11, R10, R17 ;  /* 0x000000110a0b7221 */ /* 0x001fe20000010000 */
[----:B-1----:R-:W-:-:S04]  /*0d30*/  FADD.FTZ R16, R15, R16 ;  /* 0x000000100f107221 */ /* 0x002fc80000010000 */
[----:B------:R-:W0:Y:S01]  /*0d40*/  SHFL.BFLY PT, R17, R11, 0x2, 0x1f ;  /* 0x0c401f000b117f89 */ /* 0x000e2200000e0000 */
[----:B--2---:R-:W-:Y:S01]  /*0d50*/  FADD.FTZ R20, R9, R18 ;  /* 0x0000001209147221 */ /* 0x004fe20000010000 */
[----:B---3--:R-:W-:-:S04]  /*0d60*/  FADD.FTZ R23, R8, R19 ;  /* 0x0000001308177221 */ /* 0x008fc80000010000 */
[----:B------:R-:W1:Y:S04]  /*0d70*/  SHFL.BFLY PT, R21, R20, 0x2, 0x1f ;  /* 0x0c401f0014157f89 */ /* 0x000e6800000e0000 */
[----:B------:R-:W2:Y:S04]  /*0d80*/  SHFL.BFLY PT, R19, R16, 0x2, 0x1f ;  /* 0x0c401f0010137f89 */ /* 0x000ea800000e0000 */
[----:B------:R-:W3:Y:S01]  /*0d90*/  SHFL.BFLY PT, R22, R23, 0x2, 0x1f ;  /* 0x0c401f0017167f89 */ /* 0x000ee200000e0000 */
[----:B0-----:R-:W-:-:S05]  /*0da0*/  FADD.FTZ R10, R11, R17 ;  /* 0x000000110b0a7221 */ /* 0x001fca0000010000 */
[----:B------:R-:W0:Y:S01]  /*0db0*/  SHFL.BFLY PT, R17, R10, 0x4, 0x1f ;  /* 0x0c801f000a117f89 */ /* 0x000e2200000e0000 */
[----:B-1----:R-:W-:Y:S01]  /*0dc0*/  FADD.FTZ R9, R20, R21 ;  /* 0x0000001514097221 */ /* 0x002fe20000010000 */
        /* <DEDUP_REMOVED lines=14> */
[----:B------:R0:W4:Y:S01]  /*0eb0*/  SHFL.BFLY PT, R10, R11, 0x10, 0x1f ;  /* 0x0e001f000b0a7f89 */ /* 0x00012200000e0000 */
[----:B-1----:R-:W-:Y:S01]  /*0ec0*/  FADD.FTZ R18, R22, R23 ;  /* 0x0000001716127221 */ /* 0x002fe20000010000 */
[----:B--2---:R-:W-:-:S04]  /*0ed0*/  FADD.FTZ R16, R20, R21 ;  /* 0x0000001514107221 */ /* 0x004fc80000010000 */
[----:B------:R0:W1:Y:S01]  /*0ee0*/  SHFL.BFLY PT, R9, R18, 0x10, 0x1f ;  /* 0x0e001f0012097f89 */ /* 0x00006200000e0000 */
[----:B---3--:R-:W-:-:S03]  /*0ef0*/  FADD.FTZ R25, R24, R25 ;  /* 0x0000001918197221 */ /* 0x008fc60000010000 */
[----:B------:R0:W2:Y:S04]  /*0f00*/  SHFL.BFLY PT, R15, R16, 0x10, 0x1f ;  /* 0x0e001f00100f7f89 */ /* 0x0000a800000e0000 */
[----:B----4-:R0:W3:Y:S02]  /*0f10*/  SHFL.BFLY PT, R17, R25, 0x10, 0x1f ;  /* 0x0e001f0019117f89 */ /* 0x0100e400000e0000 */
.L_x_202:
[----:B------:R-:W-:Y:S01]  /*0f20*/  @!P1 SHF.R.U32.HI R8, RZ, 0x3, R0 ;  /* 0x00000003ff089819 */ /* 0x000fe20000011600 */
[----:B--2---:R-:W-:Y:S01]  /*0f30*/  FADD.FTZ R15, R16, R15 ;  /* 0x0000000f100f7221 */ /* 0x004fe20000010000 */
[----:B------:R-:W-:Y:S01]  /*0f40*/  FADD.FTZ R10, R11, R10 ;  /* 0x0000000a0b0a7221 */ /* 0x000fe20000010000 */
[----:B---3--:R-:W-:Y:S01]  /*0f50*/  FADD.FTZ R17, R25, R17 ;  /* 0x0000001119117221 */ /* 0x008fe20000010000 */
[----:B------:R-:W-:Y:S01]  /*0f60*/  @!P1 LOP3.LUT R8, R8, 0x1ffffffc, RZ, 0xc0, !PT ;  /* 0x1ffffffc08089812 */ /* 0x000fe200078ec0ff */
[----:B-1----:R-:W-:-:S04]  /*0f70*/  FADD.FTZ R9, R18, R9 ;  /* 0x0000000912097221 */ /* 0x002fc80000010000 */
[----:B------:R1:W-:Y:S04]  /*0f80*/  @!P1 STS [R8+UR4+0x4000], R15 ;  /* 0x0040000f08009988 */ /* 0x0003e80008000804 */
[----:B------:R1:W-:Y:S04]  /*0f90*/  @!P1 STS [R8+UR4+0x4080], R10 ;  /* 0x0040800a08009988 */ /* 0x0003e80008000804 */
[----:B------:R1:W-:Y:S04]  /*0fa0*/  @!P1 STS [R8+UR4+0x4100], R17 ;  /* 0x0041001108009988 */ /* 0x0003e80008000804 */
[----:B------:R1:W-:Y:S02]  /*0fb0*/  @!P1 STS [R8+UR4+0x4180], R9 ;  /* 0x0041800908009988 */ /* 0x0003e40008000804 */
.L_x_177:
[----:B-1----:R-:W-:Y:S01]  /*0fc0*/  SHF.L.U32 R8, R5, 0x1, RZ ;  /* 0x0000000105087819 */ /* 0x002fe200000006ff */
[----:B------:R-:W-:Y:S05]  /*0fd0*/  WARPSYNC.ALL ;  /* 0x0000000000007948 */ /* 0x000fea0003800000 */
[----:B------:R-:W-:Y:S01]  /*0fe0*/  BAR.SYNC.DEFER_BLOCKING 0x0 ;  /* 0x0000000000007b1d */ /* 0x000fe20000010000 */
[----:B------:R-:W-:-:S05]  /*0ff0*/  ISETP.GE.U32.OR P1, PT, R8, R7, P0 ;  /* 0x000000070800720c */ /* 0x000fca0000726470 */
[----:B------:R-:W-:Y:S08]  /*1000*/  BSSY B0, `(.L_x_179) ;  /* 0x0000018000007945 */ /* 0x000ff00003800000 */
[----:B------:R-:W-:Y:S05]  /*1010*/  @P1 BRA `(.L_x_180) ;  /* 0x0000000000581947 */ /* 0x000fea0003800000 */
[----:B------:R-:W-:Y:S01]  /*1020*/  SHF.L.U32 R7, R0, 0x3, RZ ;  /* 0x0000000300077819 */ /* 0x000fe200000006ff */
[----:B0-----:R-:W0:Y:S03]  /*1030*/  LDC.64 R20, c[0x0][0x318] ;  /* 0x0000c600ff147b82 */ /* 0x001e260000000a00 */
[----:B------:R-:W-:-:S05]  /*1040*/  LOP3.LUT R24, R7, 0xf8, RZ, 0xc0, !PT ;  /* 0x000000f807187812 */ /* 0x000fca00078ec0ff */
[----:B------:R-:W1:Y:S01]  /*1050*/  LDS.64 R22, [R24+UR4+0x4000] ;  /* 0x0040000418167984 */ /* 0x000e620008000a00 */
[----:B------:R-:W2:Y:S03]  /*1060*/  LDC.64 R12, c[0x0][0x310] ;  /* 0x0000c400ff0c7b82 */ /* 0x000ea60000000a00 */
[----:B------:R-:W3:Y:S04]  /*1070*/  LDS.64 R14, [R24+UR4+0x4080] ;  /* 0x00408004180e7984 */ /* 0x000ee80008000a00 */
[----:B------:R-:W4:Y:S01]  /*1080*/  LDS.64 R16, [R24+UR4+0x4100] ;  /* 0x0041000418107984 */ /* 0x000f220008000a00 */
[----:B------:R-:W5:Y:S03]  /*1090*/  LDC.64 R10, c[0x0][0x328] ;  /* 0x0000ca00ff0a7b82 */ /* 0x000f660000000a00 */
[----:B------:R-:W4:Y:S01]  /*10a0*/  LDS.64 R18, [R24+UR4+0x4180] ;  /* 0x0041800418127984 */ /* 0x000f220008000a00 */
[----:B0-----:R-:W-:-:S04]  /*10b0*/  IMAD.WIDE.U32 R20, R5, 0x4, R20 ;  /* 0x0000000405147825 */ /* 0x001fc800078e0014 */
[----:B------:R-:W0:Y:S01]  /*10c0*/  LDC.64 R8, c[0x0][0x320] ;  /* 0x0000c800ff087b82 */ /* 0x000e220000000a00 */
[----:B--2---:R-:W-:-:S04]  /*10d0*/  IMAD.WIDE.U32 R12, R5, 0x4, R12 ;  /* 0x00000004050c7825 */ /* 0x004fc800078e000c */
[----:B-----5:R-:W-:Y:S01]  /*10e0*/  IMAD.WIDE.U32 R10, R5, 0x4, R10 ;  /* 0x00000004050a7825 */ /* 0x020fe200078e000a */
[----:B-1----:R-:W-:-:S03]  /*10f0*/  F2FP.BF16.F32.PACK_AB R7, R23, R22 ;  /* 0x000000161707723e */ /* 0x002fc600000010ff */
[----:B0-----:R-:W-:Y:S01]  /*1100*/  IMAD.WIDE.U32 R8, R5, 0x4, R8 ;  /* 0x0000000405087825 */ /* 0x001fe200078e0008 */
[----:B---3--:R-:W-:Y:S01]  /*1110*/  F2FP.BF16.F32.PACK_AB R15, R15, R14 ;  /* 0x0000000e0f0f723e */ /* 0x008fe200000010ff */
[----:B------:R1:W-:Y:S01]  /*1120*/  STG.E desc[UR6][R20.64], R7 ;  /* 0x0000000714007986 */ /* 0x0003e2000c101906 */
[----:B----4-:R-:W-:-:S03]  /*1130*/  F2FP.BF16.F32.PACK_AB R17, R17, R16 ;  /* 0x000000101111723e */ /* 0x010fc600000010ff */
[----:B------:R1:W-:Y:S01]  /*1140*/  STG.E desc[UR6][R12.64], R15 ;  /* 0x0000000f0c007986 */ /* 0x0003e2000c101906 */
[----:B------:R-:W-:-:S03]  /*1150*/  F2FP.BF16.F32.PACK_AB R19, R19, R18 ;  /* 0x000000121313723e */ /* 0x000fc600000010ff */
[----:B------:R1:W-:Y:S04]  /*1160*/  STG.E desc[UR6][R10.64], R17 ;  /* 0x000000110a007986 */ /* 0x0003e8000c101906 */
[----:B------:R1:W-:Y:S02]  /*1170*/  STG.E desc[UR6][R8.64], R19 ;  /* 0x0000001308007986 */ /* 0x0003e4000c101906 */
.L_x_180:
[----:B------:R-:W-:Y:S05]  /*1180*/  BSYNC B0 ;  /* 0x0000000000007941 */ /* 0x000fea0003800000 */
.L_x_179:
[C---:B------:R-:W-:Y:S02]  /*1190*/  ISETP.GT.U32.AND P1, PT, R4.reuse, -0x201, PT ;  /* 0xfffffdff0400780c */ /* 0x040fe40003f24070 */
[----:B------:R-:W-:Y:S02]  /*11a0*/  IADD3 R4, R4, 0x200, RZ ;  /* 0x0000020004047810 */ /* 0x000fe40007ffe0ff */
[----:B------:R-:W-:-:S09]  /*11b0*/  IADD3 R5, R5, 0x100, RZ ;  /* 0x0000010005057810 */ /* 0x000fd20007ffe0ff */
[----:B------:R-:W-:Y:S05]  /*11c0*/  @P1 BRA `(.L_x_181) ;  /* 0xffffffec00e41947 */ /* 0x000fea000383ffff */
[----:B------:R-:W-:Y:S05]  /*11d0*/  EXIT ;  /* 0x000000000000794d */ /* 0x000fea0003800000 */
.L_x_178:
[----:B------:R-:W-:Y:S01]  /*11e0*/  HFMA2.MMA R14, -RZ, RZ, 0, 5.9604644775390625e-08 ;  /* 0x00000001ff0e7435 */ /* 0x000fe200000001ff */
[----:B----4-:R-:W-:Y:S02]  /*11f0*/  MOV R27, R10 ;  /* 0x0000000a001b7202 */ /* 0x010fe40000000f00 */
[----:B------:R-:W-:Y:S02]  /*1200*/  MOV R13, 0x1f ;  /* 0x0000001f000d7802 */ /* 0x000fe40000000f00 */
[----:B------:R-:W-:-:S07]  /*1210*/  MOV R12, 0xffffffff ;  /* 0xffffffff000c7802 */ /* 0x000fce0000000f00 */
[----:B0123--:R-:W-:Y:S05]  /*1220*/  WARPSYNC.COLLECTIVE R12, `(.L_x_182) ;  /* 0x000000000c087348 */ /* 0x00ffea0003c00000 */
[----:B------:R4:W0:Y:S02]  /*1230*/  SHFL.BFLY P2, R17, R27, R14, R13 ;  /* 0x0c00000e1b117389 */ /* 0x000824000004000d */
[----:B01234-:R-:W-:Y:S01]  /*1240*/  ENDCOLLECTIVE ;  /* 0x000000000000791b */ /* 0x01ffe20003800000 */
.L_x_182:
[----:B------:R-:W-:Y:S01]  /*1250*/  HFMA2.MMA R14, -RZ, RZ, 0, 1.1920928955078125e-07 ;  /* 0x00000002ff0e7435 */ /* 0x000fe200000001ff */
[----:B------:R-:W-:-:S05]  /*1260*/  FADD.FTZ R11, R10, R17 ;  /* 0x000000110a0b7221 */ /* 0x000fca0000010000 */
[----:B------:R-:W-:-:S07]  /*1270*/  MOV R27, R11 ;  /* 0x0000000b001b7202 */ /* 0x000fce0000000f00 */
[----:B------:R-:W-:Y:S05]  /*1280*/  WARPSYNC.COLLECTIVE R12, `(.L_x_183) ;  /* 0x000000000c087348 */ /* 0x000fea0003c00000 */
[----:B------:R0:W1:Y:S02]  /*1290*/  SHFL.BFLY P2, R17, R27, R14, R13 ;  /* 0x0c00000e1b117389 */ /* 0x000064000004000d */
[----:B01----:R-:W-:Y:S01]  /*12a0*/  ENDCOLLECTIVE ;  /* 0x000000000000791b */ /* 0x003fe20003800000 */
.L_x_183:
[----:B------:R-:W-:Y:S01]  /*12b0*/  HFMA2.MMA R14, -RZ, RZ, 0, 2.384185791015625e-07 ;  /* 0x00000004ff0e7435 */ /* 0x000fe200000001ff */
[----:B------:R-:W-:-:S05]  /*12c0*/  FADD.FTZ R10, R11, R17 ;  /* 0x000000110b0a7221 */ /* 0x000fca0000010000 */
[----:B------:R-:W-:-:S07]  /*12d0*/  MOV R27, R10 ;  /* 0x0000000a001b7202 */ /* 0x000fce0000000f00 */
[----:B------:R-:W-:Y:S05]  /*12e0*/  WARPSYNC.COLLECTIVE R12, `(.L_x_184) ;  /* 0x000000000c087348 */ /* 0x000fea0003c00000 */
[----:B------:R0:W1:Y:S02]  /*12f0*/  SHFL.BFLY P2, R17, R27, R14, R13 ;  /* 0x0c00000e1b117389 */ /* 0x000064000004000d */
[----:B01----:R-:W-:Y:S01]  /*1300*/  ENDCOLLECTIVE ;  /* 0x000000000000791b */ /* 0x003fe20003800000 */
.L_x_184:
[----:B------:R-:W-:Y:S01]  /*1310*/  MOV R14, 0x8 ;  /* 0x00000008000e7802 */ /* 0x000fe20000000f00 */
[----:B------:R-:W-:-:S04]  /*1320*/  FADD.FTZ R19, R10, R17 ;  /* 0x000000110a137221 */ /* 0x000fc80000010000 */
[----:B------:R-:W-:-:S07]  /*1330*/  IMAD.MOV.U32 R27, RZ, RZ, R19 ;  /* 0x000000ffff1b7224 */ /* 0x000fce00078e0013 */
[----:B------:R-:W-:Y:S05]  /*1340*/  WARPSYNC.COLLECTIVE R12, `(.L_x_185) ;  /* 0x000000000c087348 */ /* 0x000fea0003c00000 */
[----:B------:R0:W1:Y:S02]  /*1350*/  SHFL.BFLY P2, R17, R27, R14, R13 ;  /* 0x0c00000e1b117389 */ /* 0x000064000004000d */
[----:B01----:R-:W-:Y:S01]  /*1360*/  ENDCOLLECTIVE ;  /* 0x000000000000791b */ /* 0x003fe20003800000 */
.L_x_185:
[----:B------:R-:W-:Y:S01]  /*1370*/  HFMA2.MMA R14, -RZ, RZ, 0, 9.5367431640625e-07 ;  /* 0x00000010ff0e7435 */ /* 0x000fe200000001ff */
[----:B------:R-:W-:-:S05]  /*1380*/  FADD.FTZ R11, R19, R17 ;  /* 0x00000011130b7221 */ /* 0x000fca0000010000 */
[----:B------:R-:W-:-:S07]  /*1390*/  MOV R27, R11 ;  /* 0x0000000b001b7202 */ /* 0x000fce0000000f00 */
[----:B------:R-:W-:Y:S05]  /*13a0*/  WARPSYNC.COLLECTIVE R12, `(.L_x_186) ;  /* 0x000000000c087348 */ /* 0x000fea0003c00000 */
[----:B------:R0:W1:Y:S02]  /*13b0*/  SHFL.BFLY P2, R17, R27, R14, R13 ;  /* 0x0c00000e1b117389 */ /* 0x000064000004000d */
[----:B01----:R-:W-:Y:S01]  /*13c0*/  ENDCOLLECTIVE ;  /* 0x000000000000791b */ /* 0x003fe20003800000 */
.L_x_186:
[----:B------:R-:W-:Y:S01]  /*13d0*/  HFMA2.MMA R14, -RZ, RZ, 0, 5.9604644775390625e-08 ;  /* 0x00000001ff0e7435 */ /* 0x000fe200000001ff */
[----:B------:R-:W-:Y:S02]  /*13e0*/  MOV R27, R15 ;  /* 0x0000000f001b7202 */ /* 0x000fe40000000f00 */
[----:B------:R-:W-:-:S08]  /*13f0*/  MOV R10, R17 ;  /* 0x00000011000a7202 */ /* 0x000fd00000000f00 */
[----:B------:R-:W-:Y:S05]  /*1400*/  WARPSYNC.COLLECTIVE R12, `(.L_x_187) ;  /* 0x000000000c087348 */ /* 0x000fea0003c00000 */
[----:B------:R0:W1:Y:S02]  /*1410*/  SHFL.BFLY P2, R17, R27, R14, R13 ;  /* 0x0c00000e1b117389 */ /* 0x000064000004000d */
[----:B01----:R-:W-:Y:S01]  /*1420*/  ENDCOLLECTIVE ;  /* 0x000000000000791b */ /* 0x003fe20003800000 */
.L_x_187:
[----:B------:R-:W-:Y:S01]  /*1430*/  HFMA2.MMA R14, -RZ, RZ, 0, 1.1920928955078125e-07 ;  /* 0x00000002ff0e7435 */ /* 0x000fe200000001ff */
[----:B------:R-:W-:-:S05]  /*1440*/  MOV R16, R17 ;  /* 0x0000001100107202 */ /* 0x000fca0000000f00 */
[----:B------:R-:W-:-:S05]  /*1450*/  FADD.FTZ R16, R15, R16 ;  /* 0x000000100f107221 */ /* 0x000fca0000010000 */
[----:B------:R-:W-:-:S07]  /*1460*/  MOV R27, R16 ;  /* 0x00000010001b7202 */ /* 0x000fce0000000f00 */
[----:B------:R-:W-:Y:S05]  /*1470*/  WARPSYNC.COLLECTIVE R12, `(.L_x_188) ;  /* 0x000000000c087348 */ /* 0x000fea0003c00000 */
[----:B------:R0:W1:Y:S02]  /*1480*/  SHFL.BFLY P2, R17, R27, R14, R13 ;  /* 0x0c00000e1b117389 */ /* 0x000064000004000d */
[----:B01----:R-:W-:Y:S01]  /*1490*/  ENDCOLLECTIVE ;  /* 0x000000000000791b */ /* 0x003fe20003800000 */
.L_x_188:
[----:B------:R-:W-:Y:S01]  /*14a0*/  HFMA2.MMA R14, -RZ, RZ, 0, 2.384185791015625e-07 ;  /* 0x00000004ff0e7435 */ /* 0x000fe200000001ff */
[----:B------:R-:W-:-:S05]  /*14b0*/  MOV R19, R17 ;  /* 0x0000001100137202 */ /* 0x000fca0000000f00 */
[----:B------:R-:W-:-:S05]  /*14c0*/  FADD.FTZ R15, R16, R19 ;  /* 0x00000013100f7221 */ /* 0x000fca0000010000 */
[----:B------:R-:W-:-:S07]  /*14d0*/  MOV R27, R15 ;  /* 0x0000000f001b7202 */ /* 0x000fce0000000f00 */
[----:B------:R-:W-:Y:S05]  /*14e0*/  WARPSYNC.COLLECTIVE R12, `(.L_x_189) ;  /* 0x000000000c087348 */ /* 0x000fea0003c00000 */
[----:B------:R0:W1:Y:S02]  /*14f0*/  SHFL.BFLY P2, R17, R27, R14, R13 ;  /* 0x0c00000e1b117389 */ /* 0x000064000004000d */
[----:B01----:R-:W-:Y:S01]  /*1500*/  ENDCOLLECTIVE ;  /* 0x000000000000791b */ /* 0x003fe20003800000 */
.L_x_189:
[----:B------:R-:W-:Y:S01]  /*1510*/  HFMA2.MMA R14, -RZ, RZ, 0, 4.76837158203125e-07 ;  /* 0x00000008ff0e7435 */ /* 0x000fe200000001ff */
[----:B------:R-:W-:-:S05]  /*1520*/  MOV R18, R17 ;  /* 0x0000001100127202 */ /* 0x000fca0000000f00 */
[----:B------:R-:W-:-:S05]  /*1530*/  FADD.FTZ R20, R15, R18 ;  /* 0x000000120f147221 */ /* 0x000fca0000010000 */
[----:B------:R-:W-:-:S07]  /*1540*/  MOV R27, R20 ;  /* 0x00000014001b7202 */ /* 0x000fce0000000f00 */
[----:B------:R-:W-:Y:S05]  /*1550*/  WARPSYNC.COLLECTIVE R12, `(.L_x_190) ;  /* 0x000000000c087348 */ /* 0x000fea0003c00000 */
[----:B------:R0:W1:Y:S02]  /*1560*/  SHFL.BFLY P2, R17, R27, R14, R13 ;  /* 0x0c00000e1b117389 */ /* 0x000064000004000d */
[----:B01----:R-:W-:Y:S01]  /*1570*/  ENDCOLLECTIVE ;  /* 0x000000000000791b */ /* 0x003fe20003800000 */
.L_x_190:
[----:B------:R-:W-:Y:S01]  /*1580*/  HFMA2.MMA R14, -RZ, RZ, 0, 9.5367431640625e-07 ;  /* 0x00000010ff0e7435 */ /* 0x000fe200000001ff */
[----:B------:R-:W-:-:S04]  /*1590*/  IMAD.MOV.U32 R21, RZ, RZ, R17 ;  /* 0x000000ffff157224 */ /* 0x000fc800078e0011 */
[----:B------:R-:W-:-:S05]  /*15a0*/  FADD.FTZ R16, R20, R21 ;  /* 0x0000001514107221 */ /* 0x000fca0000010000 */
[----:B------:R-:W-:-:S07]  /*15b0*/  MOV R27, R16 ;  /* 0x00000010001b7202 */ /* 0x000fce0000000f00 */
[----:B------:R-:W-:Y:S05]  /*15c0*/  WARPSYNC.COLLECTIVE R12, `(.L_x_191) ;  /* 0x000000000c087348 */ /* 0x000fea0003c00000 */
[----:B------:R0:W1:Y:S02]  /*15d0*/  SHFL.BFLY P2, R17, R27, R14, R13 ;  /* 0x0c00000e1b117389 */ /* 0x000064000004000d */
[----:B01----:R-:W-:Y:S01]  /*15e0*/  ENDCOLLECTIVE ;  /* 0x000000000000791b */ /* 0x003fe20003800000 */
.L_x_191:
[----:B------:R-:W-:Y:S01]  /*15f0*/  HFMA2.MMA R14, -RZ, RZ, 0, 5.9604644775390625e-08 ;  /* 0x00000001ff0e7435 */ /* 0x000fe200000001ff */
[----:B------:R-:W-:Y:S02]  /*1600*/  MOV R27, R9 ;  /* 0x00000009001b7202 */ /* 0x000fe40000000f00 */
[----:B------:R-:W-:-:S08]  /*1610*/  MOV R15, R17 ;  /* 0x00000011000f7202 */ /* 0x000fd00000000f00 */
[----:B------:R-:W-:Y:S05]  /*1620*/  WARPSYNC.COLLECTIVE R12, `(.L_x_192) ;  /* 0x000000000c087348 */ /* 0x000fea0003c00000 */
[----:B------:R0:W1:Y:S02]  /*1630*/  SHFL.BFLY P2, R17, R27, R14, R13 ;  /* 0x0c00000e1b117389 */ /* 0x000064000004000d */
[----:B01----:R-:W-:Y:S01]  /*1640*/  ENDCOLLECTIVE ;  /* 0x000000000000791b */ /* 0x003fe20003800000 */
.L_x_192:
[----:B------:R-:W-:Y:S01]  /*1650*/  HFMA2.MMA R14, -RZ, RZ, 0, 1.1920928955078125e-07 ;  /* 0x00000002ff0e7435 */ /* 0x000fe200000001ff */
[----:B------:R-:W-:-:S05]  /*1660*/  MOV R18, R17 ;  /* 0x0000001100127202 */ /* 0x000fca0000000f00 */
[----:B------:R-:W-:-:S05]  /*1670*/  FADD.FTZ R20, R9, R18 ;  /* 0x0000001209147221 */ /* 0x000fca0000010000 */
[----:B------:R-:W-:-:S07]  /*1680*/  MOV R27, R20 ;  /* 0x00000014001b7202 */ /* 0x000fce0000000f00 */
[----:B------:R-:W-:Y:S05]  /*1690*/  WARPSYNC.COLLECTIVE R12, `(.L_x_193) ;  /* 0x000000000c087348 */ /* 0x000fea0003c00000 */
[----:B------:R0:W1:Y:S02]  /*16a0*/  SHFL.BFLY P2, R17, R27, R14, R13 ;  /* 0x0c00000e1b117389 */ /* 0x000064000004000d */
[----:B01----:R-:W-:Y:S01]  /*16b0*/  ENDCOLLECTIVE ;  /* 0x000000000000791b */ /* 0x003fe20003800000 */
.L_x_193:
[----:B------:R-:W-:Y:S01]  /*16c0*/  HFMA2.MMA R14, -RZ, RZ, 0, 2.384185791015625e-07 ;  /* 0x00000004ff0e7435 */ /* 0x000fe200000001ff */
[----:B------:R-:W-:-:S05]  /*16d0*/  MOV R21, R17 ;  /* 0x0000001100157202 */ /* 0x000fca0000000f00 */
[----:B------:R-:W-:-:S05]  /*16e0*/  FADD.FTZ R9, R20, R21 ;  /* 0x0000001514097221 */ /* 0x000fca0000010000 */
[----:B------:R-:W-:-:S07]  /*16f0*/  MOV R27, R9 ;  /* 0x00000009001b7202 */ /* 0x000fce0000000f00 */
[----:B------:R-:W-:Y:S05]  /*1700*/  WARPSYNC.COLLECTIVE R12, `(.L_x_194) ;  /* 0x000000000c087348 */ /* 0x000fea0003c00000 */
[----:B------:R0:W1:Y:S02]  /*1710*/  SHFL.BFLY P2, R17, R27, R14, R13 ;  /* 0x0c00000e1b117389 */ /* 0x000064000004000d */
[----:B01----:R-:W-:Y:S01]  /*1720*/  ENDCOLLECTIVE ;  /* 0x000000000000791b */ /* 0x003fe20003800000 */
.L_x_194:
[----:B------:R-:W-:Y:S01]  /*1730*/  HFMA2.MMA R14, -RZ, RZ, 0, 4.76837158203125e-07 ;  /* 0x00000008ff0e7435 */ /* 0x000fe200000001ff */
[----:B------:R-:W-:-:S05]  /*1740*/  MOV R22, R17 ;  /* 0x0000001100167202 */ /* 0x000fca0000000f00 */
[----:B------:R-:W-:-:S05]  /*1750*/  FADD.FTZ R22, R9, R22 ;  /* 0x0000001609167221 */ /* 0x000fca0000010000 */
[----:B------:R-:W-:-:S07]  /*1760*/  MOV R27, R22 ;  /* 0x00000016001b7202 */ /* 0x000fce0000000f00 */
[----:B------:R-:W-:Y:S05]  /*1770*/  WARPSYNC.COLLECTIVE R12, `(.L_x_195) ;  /* 0x000000000c087348 */ /* 0x000fea0003c00000 */
[----:B------:R0:W1:Y:S02]  /*1780*/  SHFL.BFLY P2, R17, R27, R14, R13 ;  /* 0x0c00000e1b117389 */ /* 0x000064000004000d */
[----:B01----:R-:W-:Y:S01]  /*1790*/  ENDCOLLECTIVE ;  /* 0x000000000000791b */ /* 0x003fe20003800000 */
.L_x_195:
[----:B------:R-:W-:Y:S01]  /*17a0*/  HFMA2.MMA R14, -RZ, RZ, 0, 9.5367431640625e-07 ;  /* 0x00000010ff0e7435 */ /* 0x000fe200000001ff */
[----:B------:R-:W-:-:S05]  /*17b0*/  MOV R23, R17 ;  /* 0x0000001100177202 */ /* 0x000fca0000000f00 */
[----:B------:R-:W-:-:S04]  /*17c0*/  FADD.FTZ R18, R22, R23 ;  /* 0x0000001716127221 */ /* 0x000fc80000010000 */
[----:B------:R-:W-:-:S07]  /*17d0*/  IMAD.MOV.U32 R27, RZ, RZ, R18 ;  /* 0x000000ffff1b7224 */ /* 0x000fce00078e0012 */
[----:B------:R-:W-:Y:S05]  /*17e0*/  WARPSYNC.COLLECTIVE R12, `(.L_x_196) ;  /* 0x000000000c087348 */ /* 0x000fea0003c00000 */
[----:B------:R0:W1:Y:S02]  /*17f0*/  SHFL.BFLY P2, R17, R27, R14, R13 ;  /* 0x0c00000e1b117389 */ /* 0x000064000004000d */
[----:B01----:R-:W-:Y:S01]  /*1800*/  ENDCOLLECTIVE ;  /* 0x000000000000791b */ /* 0x003fe20003800000 */
.L_x_196:
[----:B------:R-:W-:Y:S01]  /*1810*/  HFMA2.MMA R14, -RZ, RZ, 0, 5.9604644775390625e-08 ;  /* 0x00000001ff0e7435 */ /* 0x000fe200000001ff */
[----:B------:R-:W-:Y:S02]  /*1820*/  MOV R27, R8 ;  /* 0x00000008001b7202 */ /* 0x000fe40000000f00 */
[----:B------:R-:W-:-:S08]  /*1830*/  MOV R9, R17 ;  /* 0x0000001100097202 */ /* 0x000fd00000000f00 */
[----:B------:R-:W-:Y:S05]  /*1840*/  WARPSYNC.COLLECTIVE R12, `(.L_x_197) ;  /* 0x000000000c087348 */ /* 0x000fea0003c00000 */
[----:B------:R0:W1:Y:S02]  /*1850*/  SHFL.BFLY P2, R17, R27, R14, R13 ;  /* 0x0c00000e1b117389 */ /* 0x000064000004000d */
[----:B01----:R-:W-:Y:S01]  /*1860*/  ENDCOLLECTIVE ;  /* 0x000000000000791b */ /* 0x003fe20003800000 */
.L_x_197:
[----:B------:R-:W-:Y:S01]  /*1870*/  HFMA2.MMA R14, -RZ, RZ, 0, 1.1920928955078125e-07 ;  /* 0x00000002ff0e7435 */ /* 0x000fe200000001ff */
[----:B------:R-:W-:-:S05]  /*1880*/  MOV R19, R17 ;  /* 0x0000001100137202 */ /* 0x000fca0000000f00 */
[----:B------:R-:W-:-:S05]  /*1890*/  FADD.FTZ R23, R8, R19 ;  /* 0x0000001308177221 */ /* 0x000fca0000010000 */
[----:B------:R-:W-:-:S07]  /*18a0*/  MOV R27, R23 ;  /* 0x00000017001b7202 */ /* 0x000fce0000000f00 */
[----:B------:R-:W-:Y:S05]  /*18b0*/  WARPSYNC.COLLECTIVE R12, `(.L_x_198) ;  /* 0x000000000c087348 */ /* 0x000fea0003c00000 */
[----:B------:R0:W1:Y:S02]  /*18c0*/  SHFL.BFLY P2, R17, R27, R14, R13 ;  /* 0x0c00000e1b117389 */ /* 0x000064000004000d */
[----:B01----:R-:W-:Y:S01]  /*18d0*/  ENDCOLLECTIVE ;  /* 0x000000000000791b */ /* 0x003fe20003800000 */
.L_x_198:
[----:B------:R-:W-:Y:S01]  /*18e0*/  HFMA2.MMA R14, -RZ, RZ, 0, 2.384185791015625e-07 ;  /* 0x00000004ff0e7435 */ /* 0x000fe200000001ff */
[----:B------:R-:W-:-:S05]  /*18f0*/  MOV R22, R17 ;  /* 0x0000001100167202 */ /* 0x000fca0000000f00 */
[----:B------:R-:W-:-:S05]  /*1900*/  FADD.FTZ R8, R23, R22 ;  /* 0x0000001617087221 */ /* 0x000fca0000010000 */
[----:B------:R-:W-:-:S07]  /*1910*/  MOV R27, R8 ;  /* 0x00000008001b7202 */ /* 0x000fce0000000f00 */
[----:B------:R-:W-:Y:S05]  /*1920*/  WARPSYNC.COLLECTIVE R12, `(.L_x_199) ;  /* 0x000000000c087348 */ /* 0x000fea0003c00000 */
[----:B------:R0:W1:Y:S02]  /*1930*/  SHFL.BFLY P2, R17, R27, R14, R13 ;  /* 0x0c00000e1b117389 */ /* 0x000064000004000d */
[----:B01----:R-:W-:Y:S01]  /*1940*/  ENDCOLLECTIVE ;  /* 0x000000000000791b */ /* 0x003fe20003800000 */
.L_x_199:
[----:B------:R-:W-:Y:S01]  /*1950*/  HFMA2.MMA R14, -RZ, RZ, 0, 4.76837158203125e-07 ;  /* 0x00000008ff0e7435 */ /* 0x000fe200000001ff */
[----:B------:R-:W-:-:S05]  /*1960*/  MOV R21, R17 ;  /* 0x0000001100157202 */ /* 0x000fca0000000f00 */
[----:B------:R-:W-:-:S05]  /*1970*/  FADD.FTZ R24, R8, R21 ;  /* 0x0000001508187221 */ /* 0x000fca0000010000 */
[----:B------:R-:W-:-:S07]  /*1980*/  MOV R27, R24 ;  /* 0x00000018001b7202 */ /* 0x000fce0000000f00 */
[----:B------:R-:W-:Y:S05]  /*1990*/  WARPSYNC.COLLECTIVE R12, `(.L_x_200) ;  /* 0x000000000c087348 */ /* 0x000fea0003c00000 */
[----:B------:R0:W1:Y:S02]  /*19a0*/  SHFL.BFLY P2, R17, R27, R14, R13 ;  /* 0x0c00000e1b117389 */ /* 0x000064000004000d */
[----:B01----:R-:W-:Y:S01]  /*19b0*/  ENDCOLLECTIVE ;  /* 0x000000000000791b */ /* 0x003fe20003800000 */
.L_x_200:
[----:B------:R-:W-:Y:S01]  /*19c0*/  HFMA2.MMA R14, -RZ, RZ, 0, 9.5367431640625e-07 ;  /* 0x00000010ff0e7435 */ /* 0x000fe200000001ff */
[----:B------:R-:W-:-:S05]  /*19d0*/  MOV R25, R17 ;  /* 0x0000001100197202 */ /* 0x000fca0000000f00 */
[----:B------:R-:W-:-:S05]  /*19e0*/  FADD.FTZ R25, R24, R25 ;  /* 0x0000001918197221 */ /* 0x000fca0000010000 */
[----:B------:R-:W-:-:S07]  /*19f0*/  MOV R27, R25 ;  /* 0x00000019001b7202 */ /* 0x000fce0000000f00 */
[----:B------:R-:W-:Y:S05]  /*1a00*/  WARPSYNC.COLLECTIVE R12, `(.L_x_201) ;  /* 0x000000000c087348 */ /* 0x000fea0003c00000 */
[----:B------:R0:W1:Y:S02]  /*1a10*/  SHFL.BFLY P2, R17, R27, R14, R13 ;  /* 0x0c00000e1b117389 */ /* 0x000064000004000d */
[----:B01----:R-:W-:Y:S01]  /*1a20*/  ENDCOLLECTIVE ;  /* 0x000000000000791b */ /* 0x003fe20003800000 */
.L_x_201:
[----:B------:R-:W-:Y:S05]  /*1a30*/  BRA `(.L_x_202) ;  /* 0xfffffff400387947 */ /* 0x000fea000383ffff */
.L_x_203:
        /* <DEDUP_REMOVED lines=12> */
.L_x_3149:


//--------------------- .text._ZN10layer_norm31ln_parallel_residual_bwd_kernelINS_13Kernel_traitsI13__nv_bfloat16S2_S2_S2_fjLj512ELj1ELj4ELj1ELj16ENS_18Kernel_traits_baseILj512ES2_S2_S2_S2_fjLj128EEEEELb1ELb1ELb0EEEvNS_9BwdParamsE --------------------------
	.section	.text._ZN10layer_norm31ln_parallel_residual_bwd_kernelINS_13Kernel_traitsI13__nv_bfloat16S2_S2_S2_fjLj512ELj1ELj4ELj1ELj16ENS_18Kernel_traits_baseILj512ES2_S2_S2_S2_fjLj128EEEEELb1ELb1ELb0EEEvNS_9BwdParamsE,"ax",@progbits
	.align	128
        .global         _ZN10layer_norm31ln_parallel_residual_bwd_kernelINS_13Kernel_traitsI13__nv_bfloat16S2_S2_S2_fjLj512ELj1ELj4ELj1ELj16ENS_18Kernel_traits_baseILj512ES2_S2_S2_S2_fjLj128EEEEELb1ELb1ELb0EEEvNS_9BwdParamsE
        .type           _ZN10layer_norm31ln_parallel_residual_bwd_kernelINS_13Kernel_traitsI13__nv_bfloat16S2_S2_S2_fjLj512ELj1ELj4ELj1ELj16ENS_18Kernel_traits_baseILj512ES2_S2_S2_S2_fjLj128EEEEELb1ELb1ELb0EEEvNS_9BwdParamsE,@function
        .size           _ZN10layer_norm31ln_parallel_residual_bwd_kernelINS_13Kernel_traitsI13__nv_bfloat16S2_S2_S2_fjLj512ELj1ELj4ELj1ELj16ENS_18Kernel_traits_baseILj512ES2_S2_S2_S2_fjLj128EEEEELb1ELb1ELb0EEEvNS_9BwdParamsE,(.L_x_3150 - _ZN10layer_norm31ln_parallel_residual_bwd_kernelINS_13Kernel_traitsI13__nv_bfloat16S2_S2_S2_fjLj512ELj1ELj4ELj1ELj16ENS_18Kernel_traits_baseILj512ES2_S2_S2_S2_fjLj128EEEEELb1ELb1ELb0EEEvNS_9BwdParamsE)
        .other          _ZN10layer_norm31ln_parallel_residual_bwd_kernelINS_13Kernel_traitsI13__nv_bfloat16S2_S2_S2_fjLj512ELj1ELj4ELj1ELj16ENS_18Kernel_traits_baseILj512ES2_S2_S2_S2_fjLj128EEEEELb1ELb1ELb0EEEvNS_9BwdParamsE,@"STO_CUDA_ENTRY STV_DEFAULT"
_ZN10layer_norm31ln_parallel_residual_bwd_kernelINS_13Kernel_traitsI13__nv_bfloat16S2_S2_S2_fjLj512ELj1ELj4ELj1ELj16ENS_18Kernel_traits_baseILj512ES2_S2_S2_S2_fjLj128EEEEELb1ELb1ELb0EEEvNS_9BwdParamsE:
.text._ZN10layer_norm31ln_parallel_residual_bwd_kernelINS_13Kernel_traitsI13__nv_bfloat16S2_S2_S2_fjLj512ELj1ELj4ELj1ELj16ENS_18Kernel_traits_baseILj512ES2_S2_S2_S2_fjLj128EEEEELb1ELb1ELb0EEEvNS_9BwdParamsE:
[----:B------:R-:W-:Y:S01]  /*0000*/  LDC R1, c[0x0][0x28] ;  /* 0x00000a00ff017b82 */ /* 0x000fe20000000800 */
[----:B------:R-:W0:Y:S01]  /*0010*/  S2R R19, SR_TID.X ;  /* 0x0000000000137919 */ /* 0x000e220000002100 */
[----:B------:R-:W-:Y:S01]  /*0020*/  ULDC UR4, c[0x0][0x218] ;  /* 0x0000860000047ab9 */ /* 0x000fe20000000800 */
[----:B------:R-:W-:Y:S01]  /*0030*/  ULDC UR6, c[0x0][0x214] ;  /* 0x0000850000067ab9 */ /* 0x000fe20000000800 */
[----:B------:R-:W-:Y:S01]  /*0040*/  IMAD.U32 R78, RZ, RZ, UR4 ;  /* 0x00000004ff4e7e24 */ /* 0x000fe2000f8e00ff */
[----:B------:R-:W-:Y:S01]  /*0050*/  ULDC.64 UR4, c[0x0][0x208] ;  /* 0x0000820000047ab9 */ /* 0x000fe20000000a00 */
[----:B------:R-:W-:Y:S01]  /*0060*/  ULDC UR19, c[0x0][0x218] ;  /* 0x0000860000137ab9 */ /* 0x000fe20000000800 */
        /* <DEDUP_REMOVED lines=36> */
[----:B-1----:R-:W-:-:S04]  /*02b0*/  LEA R19, R0, R19, 0x2 ;  /* 0x0000001300137211 */ /* 0x002fc800078e10ff */
[----:B------:R-:W-:Y:S02]  /*02c0*/  ISETP.GE.AND P0, PT, R19, UR6, PT ;  /* 0x0000000613007c0c */ /* 0x000fe4000bf06270 */
[----:B------:R-:W-:Y:S02]  /*02d0*/  CS2R R30, SRZ ;  /* 0x00000000001e7805 */ /* 0x000fe4000001ff00 */
[----:B------:R-:W-:Y:S02]  /*02e0*/  CS2R R24, SRZ ;  /* 0x0000000000187805 */ /* 0x000fe4000001ff00 */
[----:B------:R-:W-:Y:S02]  /*02f0*/  CS2R R26, SRZ ;  /* 0x00000000001a7805 */ /* 0x000fe4000001ff00 */
[----:B------:R-:W-:Y:S02]  /*0300*/  CS2R R20, SRZ ;  /* 0x0000000000147805 */ /* 0x000fe4000001ff00 */
[----:B------:R-:W-:-:S03]  /*0310*/  CS2R R22, SRZ ;  /* 0x0000000000167805 */ /* 0x000fc6000001ff00 */
[----:B0-----:R-:W-:Y:S05]  /*0320*/  @P0 BRA `(.L_x_205) ;  /* 0x0000002000ec0947 */ /* 0x001fea0003800000 */
[C---:B-----5:R-:W-:Y:S01]  /*0330*/  @P3 PRMT R0, R12.reuse, 0x7632, R0 ;  /* 0x000076320c003816 */ /* 0x060fe20000000000 */
[----:B------:R-:W-:Y:S01]  /*0340*/  ULDC.U8 UR6, c[0x0][0x2a0] ;  /* 0x0000a80000067ab9 */ /* 0x000fe20000000000 */
[----:B------:R-:W-:Y:S01]  /*0350*/  @P3 PRMT R2, R13, 0x7632, R2 ;  /* 0x000076320d023816 */ /* 0x000fe20000000002 */
[----:B------:R-:W-:Y:S01]  /*0360*/  IMAD.U32 R18, R12, 0x10000, RZ ;  /* 0x000100000c127824 */ /* 0x000fe200078e00ff */
[----:B------:R-:W-:Y:S01]  /*0370*/  @P3 PRMT R7, R15, 0x7632, R7 ;  /* 0x000076320f073816 */ /* 0x000fe20000000007 */
[----:B------:R-:W-:Y:S01]  /*0380*/  IMAD.U32 R17, R13, 0x10000, RZ ;  /* 0x000100000d117824 */ /* 0x000fe200078e00ff */
[----:B------:R-:W-:Y:S01]  /*0390*/  @P4 PRMT R6, R8, 0x7632, R6 ;  /* 0x0000763208064816 */ /* 0x000fe20000000006 */
[C---:B------:R-:W-:Y:S01]  /*03a0*/  IMAD.U32 R12, R10.reuse, 0x10000, RZ ;  /* 0x000100000a0c7824 */ /* 0x040fe200078e00ff */
[----:B------:R-:W-:Y:S01]  /*03b0*/  @P4 PRMT R4, R10, 0x7632, R4 ;  /* 0x000076320a044816 */ /* 0x000fe20000000004 */
[----:B------:R-:W-:Y:S01]  /*03c0*/  HFMA2.MMA R49, -RZ, RZ, 0, 0 ;  /* 0x00000000ff317435 */ /* 0x000fe200000001ff */
[----:B------:R-:W-:Y:S01]  /*03d0*/  @P4 PRMT R52, R11, 0x7632, R52 ;  /* 0x000076320b344816 */ /* 0x000fe20000000034 */
[----:B------:R-:W-:Y:S01]  /*03e0*/  IMAD.U32 R10, R0, 0x10000, RZ ;  /* 0x00010000000a7824 */ /* 0x000fe200078e00ff */
[C---:B------:R-:W-:Y:S01]  /*03f0*/  @P3 PRMT R3, R14.reuse, 0x7632, R3 ;  /* 0x000076320e033816 */ /* 0x040fe20000000003 */
[----:B------:R-:W-:Y:S01]  /*0400*/  IMAD.U32 R15, R15, 0x10000, RZ ;  /* 0x000100000f0f7824 */ /* 0x000fe200078e00ff */
[----:B------:R-:W-:Y:S01]  /*0410*/  @P4 PRMT R5, R9, 0x7632, R5 ;  /* 0x0000763209054816 */ /* 0x000fe20000000005 */
[----:B------:R-:W-:Y:S01]  /*0420*/  IMAD.U32 R11, R11, 0x10000, RZ ;  /* 0x000100000b0b7824 */ /* 0x000fe200078e00ff */
[----:B------:R-:W-:Y:S01]  /*0430*/  ISETP.NE.AND P0, PT, RZ, UR6, PT ;  /* 0x00000006ff007c0c */ /* 0x000fe2000bf05270 */
[----:B------:R-:W-:Y:S01]  /*0440*/  IMAD.U32 R7, R7, 0x10000, RZ ;  /* 0x0001000007077824 */ /* 0x000fe200078e00ff */
[----:B------:R-:W-:Y:S01]  /*0450*/  SHF.L.U32 R16, R14, 0x10, RZ ;  /* 0x000000100e107819 */ /* 0x000fe200000006ff */
[----:B------:R-:W-:Y:S01]  /*0460*/  IMAD.U32 R14, R8, 0x10000, RZ ;  /* 0x00010000080e7824 */ /* 0x000fe200078e00ff */
[----:B------:R-:W-:Y:S01]  /*0470*/  SHF.L.U32 R13, R9, 0x10, RZ ;  /* 0x00000010090d7819 */ /* 0x000fe200000006ff */
[----:B------:R-:W-:Y:S01]  /*0480*/  IMAD.U32 R9, R2, 0x10000, RZ ;  /* 0x0001000002097824 */ /* 0x000fe200078e00ff */
[----:B------:R-:W-:Y:S01]  /*0490*/  SHF.L.U32 R8, R3, 0x10, RZ ;  /* 0x0000001003087819 */ /* 0x000fe200000006ff */
[----:B------:R-:W-:Y:S01]  /*04a0*/  IMAD.U32 R6, R6, 0x10000, RZ ;  /* 0x0001000006067824 */ /* 0x000fe200078e00ff */
[----:B------:R-:W-:Y:S01]  /*04b0*/  P2R R0, PR, RZ, 0x1 ;  /* 0x00000001ff007803 */ /* 0x000fe20000000000 */
[----:B------:R-:W-:Y:S01]  /*04c0*/  IMAD.U32 R4, R4, 0x10000, RZ ;  /* 0x0001000004047824 */ /* 0x000fe200078e00ff */
[----:B------:R-:W-:Y:S01]  /*04d0*/  SHF.L.U32 R5, R5, 0x10, RZ ;  /* 0x0000001005057819 */ /* 0x000fe200000006ff */
[----:B------:R-:W-:-:S07]  /*04e0*/  IMAD.U32 R2, R52, 0x10000, RZ ;  /* 0x0001000034027824 */ /* 0x000fce00078e00ff */
.L_x_215:
[----:B------:R-:W0:Y:S01]  /*04f0*/  LDC.64 R70, c[0x0][0x250] ;  /* 0x00009400ff467b82 */ /* 0x000e220000000a00 */
[----:B------:R-:W-:-:S07]  /*0500*/  ISETP.NE.AND P6, PT, R0, RZ, PT ;  /* 0x000000ff0000720c */ /* 0x000fce0003fc5270 */
[----:B------:R-:W1:Y:S01]  /*0510*/  LDC.64 R68, c[0x0][0x258] ;  /* 0x00009600ff447b82 */ /* 0x000e620000000a00 */
[----:B0-----:R-:W-:-:S06]  /*0520*/  IMAD.WIDE R70, R19, 0x4, R70 ;  /* 0x0000000413467825 */ /* 0x001fcc00078e0246 */
[----:B------:R-:W2:Y:S01]  /*0530*/  LDG.E R70, desc[UR4][R70.64] ;  /* 0x0000000446467981 */ /* 0x000ea2000c1e1900 */
[----:B-1----:R-:W-:-:S05]  /*0540*/  IMAD.WIDE R68, R19, 0x4, R68 ;  /* 0x0000000413447825 */ /* 0x002fca00078e0244 */
[----:B-----5:R0:W5:Y:S01]  /*0550*/  LDG.E R79, desc[UR4][R68.64] ;  /* 0x00000004444f7981 */ /* 0x020162000c1e1900 */
[----:B------:R-:W-:Y:S01]  /*0560*/  MOV R78, UR19 ;  /* 0x00000013004e7c02 */ /* 0x000fe20008000f00 */
[----:B------:R-:W-:Y:S01]  /*0570*/  BSSY B1, `(.L_x_206) ;  /* 0x0000071000017945 */ /* 0x000fe20003800000 */
[----:B------:R-:W-:Y:S02]  /*0580*/  IMAD.MOV.U32 R113, RZ, RZ, RZ ;  /* 0x000000ffff717224 */ /* 0x000fe400078e00ff */
[----:B------:R-:W-:Y:S02]  /*0590*/  IMAD.MOV.U32 R122, RZ, RZ, RZ ;  /* 0x000000ffff7a7224 */ /* 0x000fe400078e00ff */
[----:B------:R-:W-:-:S05]  /*05a0*/  IMAD R72, R19, R78, RZ ;  /* 0x0000004e13487224 */ /* 0x000fca00078e02ff */
[----:B------:R-:W-:-:S04]  /*05b0*/  SHF.R.S32.HI R73, RZ, 0x1f, R72 ;  /* 0x0000001fff497819 */ /* 0x000fc80000011448 */
[----:B------:R-:W-:-:S04]  /*05c0*/  LEA.HI R73, R73, R72, RZ, 0x3 ;  /* 0x0000004849497211 */ /* 0x000fc800078f18ff */
[----:B------:R-:W-:-:S04]  /*05d0*/  LEA.HI.SX32 R77, R73, R76, 0x1d ;  /* 0x0000004c494d7211 */ /* 0x000fc800078feaff */
[----:B------:R-:W-:Y:S02]  /*05e0*/  MOV R115, R77 ;  /* 0x0000004d00737202 */ /* 0x000fe40000000f00 */
[----:B--2---:R-:W-:Y:S01]  /*05f0*/  FSEL R99, R70, RZ, !P6 ;  /* 0x000000ff46637208 */ /* 0x004fe20007000000 */
[----:B0-----:R-:W-:Y:S06]  /*0600*/  @!P3 BRA `(.L_x_207) ;  /* 0x00000004009cb947 */ /* 0x001fec0003800000 */
[----:B------:R-:W0:Y:S01]  /*0610*/  LDC.64 R72, c[0x0][0x2b8] ;  /* 0x0000ae00ff487b82 */ /* 0x000e220000000a00 */
[----:B------:R-:W-:-:S04]  /*0620*/  LEA R68, P0, R77, UR10, 0x4 ;  /* 0x0000000a4d447c11 */ /* 0x000fc8000f8020ff */
[----:B------:R-:W-:Y:S02]  /*0630*/  LEA.HI.X R69, R77, UR11, RZ, 0x4, P0 ;  /* 0x0000000b4d457c11 */ /* 0x000fe400080f24ff */
[----:B------:R-:W-:-:S04]  /*0640*/  ISETP.NE.U32.AND P0, PT, RZ, UR14, PT ;  /* 0x0000000eff007c0c */ /* 0x000fc8000bf05070 */
[----:B------:R-:W2:Y:S01]  /*0650*/  LDG.E.128 R68, desc[UR4][R68.64] ;  /* 0x0000000444447981 */ /* 0x000ea2000c1e1d00 */
[----:B------:R-:W-:Y:S01]  /*0660*/  ISETP.NE.AND.EX P0, PT, RZ, UR15, PT, P0 ;  /* 0x0000000fff007c0c */ /* 0x000fe2000bf05300 */
[----:B0-----:R-:W-:-:S12]  /*0670*/  IMAD.WIDE.U32 R72, R77, 0x10, R72 ;  /* 0x000000104d487825 */ /* 0x001fd800078e0048 */
[----:B------:R-:W0:Y:S01]  /*0680*/  @P0 LDC.64 R80, c[0x0][0x248] ;  /* 0x00009200ff500b82 */ /* 0x000e220000000a00 */
[----:B------:R-:W3:Y:S01]  /*0690*/  LDG.E.128 R72, desc[UR4][R72.64] ;  /* 0x0000000448487981 */ /* 0x000ee2000c1e1d00 */
[C---:B------:R-:W-:Y:S01]  /*06a0*/  IMAD.SHL.U32 R121, R77.reuse, 0x8, RZ ;  /* 0x000000084d797824 */ /* 0x040fe200078e00ff */
[----:B------:R-:W-:Y:S02]  /*06b0*/  SHF.L.U64.HI R86, R77, 0x3, RZ ;  /* 0x000000034d567819 */ /* 0x000fe400000102ff */
[----:B------:R-:W-:-:S04]  /*06c0*/  ISETP.NE.U32.AND P1, PT, RZ, UR8, PT ;  /* 0x00000008ff007c0c */ /* 0x000fc8000bf25070 */
[----:B------:R-:W-:Y:S02]  /*06d0*/  ISETP.NE.AND.EX P1, PT, RZ, UR9, PT, P1 ;  /* 0x00000009ff007c0c */ /* 0x000fe4000bf25310 */
[----:B0-----:R-:W-:-:S11]  /*06e0*/  @P0 IADD3 R80, P5, R121, R80, RZ ;  /* 0x0000005079500210 */ /* 0x001fd60007fbe0ff */
[----:B------:R-:W-:Y:S01]  /*06f0*/  @P1 LEA R84, P2, R77, UR8, 0x4 ;  /* 0x000000084d541c11 */ /* 0x000fe2000f8420ff */
[C---:B------:R-:W-:Y:S01]  /*0700*/  @P0 IMAD.X R81, R86.reuse, 0x1, R81, P5 ;  /* 0x0000000156510824 */ /* 0x040fe200028e0651 */
[----:B------:R-:W-:Y:S02]  /*0710*/  IADD3 R120, P5, R121, UR12, RZ ;  /* 0x0000000c79787c10 */ /* 0x000fe4000ffbe0ff */
[C---:B------:R-:W-:Y:S02]  /*0720*/  @P1 LEA.HI.X R85, R77.reuse, UR9, RZ, 0x4, P2 ;  /* 0x000000094d551c11 */ /* 0x040fe400090f24ff */
[----:B------:R-:W-:Y:S01]  /*0730*/  IADD3.X R121, R86, UR13, RZ, P5, !PT ;  /* 0x0000000d56797c10 */ /* 0x000fe2000affe4ff */
[----:B------:R-:W5:Y:S04]  /*0740*/  @P0 LDG.E.64 R116, desc[UR4][R80.64] ;  /* 0x0000000450740981 */ /* 0x000f68000c1e1b00 */
[----:B------:R0:W5:Y:S04]  /*0750*/  @P1 LDG.E.128 R52, desc[UR4][R84.64] ;  /* 0x0000000454341981 */ /* 0x000168000c1e1d00 */
[----:B------:R-:W5:Y:S01]  /*0760*/  LDG.E.64 R120, desc[UR4][R120.64] ;  /* 0x0000000478787981 */ /* 0x000f62000c1e1b00 */
[----:B------:R-:W-:Y:S01]  /*0770*/  VIADD R115, R77, 0x20 ;  /* 0x000000204d737836 */ /* 0x000fe20000000000 */
[----:B--2---:R-:W-:Y:S01]  /*0780*/  SHF.L.U32 R90, R68, 0x10, RZ ;  /* 0x00000010445a7819 */ /* 0x004fe200000006ff */
[----:B------:R-:W-:Y:S01]  /*0790*/  IMAD.U32 R96, R70, 0x10000, RZ ;  /* 0x0001000046607824 */ /* 0x000fe200078e00ff */
[----:B------:R-:W-:Y:S01]  /*07a0*/  SHF.L.U32 R88, R71, 0x10, RZ ;  /* 0x0000001047587819 */ /* 0x000fe200000006ff */
[----:B------:R-:W-:Y:S01]  /*07b0*/  IMAD.U32 R94, R69, 0x10000, RZ ;  /* 0x00010000455e7824 */ /* 0x000fe200078e00ff */
[----:B------:R-:W-:Y:S01]  /*07c0*/  PRMT R86, R68, 0x7632, R86 ;  /* 0x0000763244567816 */ /* 0x000fe20000000056 */
[C---:B------:R-:W-:Y:S01]  /*07d0*/  FADD.FTZ R90, -R99.reuse, R90 ;  /* 0x0000005a635a7221 */ /* 0x040fe20000010100 */
[----:B------:R-:W-:Y:S01]  /*07e0*/  FADD.FTZ R96, -R99, R96 ;  /* 0x0000006063607221 */ /* 0x000fe20000010100 */
[----:B------:R-:W-:Y:S01]  /*07f0*/  PRMT R68, R69, 0x7632, R68 ;  /* 0x0000763245447816 */ /* 0x000fe20000000044 */
[----:B------:R-:W-:Y:S01]  /*0800*/  FADD.FTZ R94, -R99, R94 ;  /* 0x0000005e635e7221 */ /* 0x000fe20000010100 */
[C---:B-----5:R-:W-:Y:S01]  /*0810*/  FMUL.FTZ R3, R79.reuse, R90 ;  /* 0x0000005a4f037220 */ /* 0x060fe20000410000 */
[----:B0-----:R-:W-:Y:S01]  /*0820*/  FMUL.FTZ R85, R79, R96 ;  /* 0x000000604f557220 */ /* 0x001fe20000410000 */
[----:B------:R-:W-:Y:S01]  /*0830*/  FADD.FTZ R90, -R99, R88 ;  /* 0x00000058635a7221 */ /* 0x000fe20000010100 */
[----:B------:R-:W-:Y:S01]  /*0840*/  SHF.L.U32 R88, R86, 0x10, RZ ;  /* 0x0000001056587819 */ /* 0x000fe200000006ff */
[----:B------:R-:W-:Y:S01]  /*0850*/  FMUL.FTZ R81, R79, R94 ;  /* 0x0000005e4f517220 */ /* 0x000fe20000410000 */
[----:B------:R-:W-:-:S02]  /*0860*/  PRMT R69, R70, 0x7632, R69 ;  /* 0x0000763246457816 */ /* 0x000fc40000000045 */
[----:B------:R-:W-:Y:S02]  /*0870*/  PRMT R70, R71, 0x7632, R70 ;  /* 0x0000763247467816 */ /* 0x000fe40000000046 */
[----:B------:R-:W-:Y:S01]  /*0880*/  SHF.L.U32 R68, R68, 0x10, RZ ;  /* 0x0000001044447819 */ /* 0x000fe200000006ff */
[----:B---3--:R-:W-:Y:S01]  /*0890*/  IMAD.U32 R71, R72, 0x10000, RZ ;  /* 0x0001000048477824 */ /* 0x008fe200078e00ff */
[----:B------:R-:W-:Y:S01]  /*08a0*/  SHF.L.U32 R87, R74, 0x10, RZ ;  /* 0x000000104a577819 */ /* 0x000fe200000006ff */
[----:B------:R-:W-:Y:S01]  /*08b0*/  IMAD.U32 R96, R69, 0x10000, RZ ;  /* 0x0001000045607824 */ /* 0x000fe200078e00ff */
[----:B------:R-:W-:Y:S01]  /*08c0*/  PRMT R89, R72, 0x7632, R89 ;  /* 0x0000763248597816 */ /* 0x000fe20000000059 */
[----:B------:R-:W-:Y:S01]  /*08d0*/  FMUL.FTZ R80, R18, R71 ;  /* 0x0000004712507220 */ /* 0x000fe20000410000 */
[----:B------:R-:W-:Y:S01]  /*08e0*/  PRMT R84, R73, 0x7632, R84 ;  /* 0x0000763249547816 */ /* 0x000fe20000000054 */
[----:B------:R-:W-:Y:S01]  /*08f0*/  FADD.FTZ R28, R28, R87 ;  /* 0x000000571c1c7221 */ /* 0x000fe20000010000 */
[-C--:B------:R-:W-:Y:S01]  /*0900*/  FFMA.FTZ R44, R85, R87.reuse, R44 ;  /* 0x00000057552c7223 */ /* 0x080fe2000001002c */
[----:B------:R-:W-:Y:S01]  /*0910*/  FMUL.FTZ R86, R16, R87 ;  /* 0x0000005710567220 */ /* 0x000fe20000410000 */
[----:B------:R-:W-:Y:S01]  /*0920*/  FMUL.FTZ R87, R79, R90 ;  /* 0x0000005a4f577220 */ /* 0x000fe20000410000 */
[----:B------:R-:W-:Y:S01]  /*0930*/  FADD.FTZ R90, -R99, R88 ;  /* 0x00000058635a7221 */ /* 0x000fe20000010100 */
[----:B------:R-:W-:-:S02]  /*0940*/  IMAD.U32 R89, R89, 0x10000, RZ ;  /* 0x0001000059597824 */ /* 0x000fc400078e00ff */
[----:B------:R-:W-:Y:S01]  /*0950*/  FADD.FTZ R94, -R99, R68 ;  /* 0x00000044635e7221 */ /* 0x000fe20000010100 */
[----:B------:R-:W-:Y:S01]  /*0960*/  FADD.FTZ R68, RZ, R80 ;  /* 0x00000050ff447221 */ /* 0x000fe20000010000 */
[----:B------:R-:W-:Y:S01]  /*0970*/  FMUL.FTZ R90, R79, R90 ;  /* 0x0000005a4f5a7220 */ /* 0x000fe20000410000 */
[----:B------:R-:W-:Y:S01]  /*0980*/  FADD.FTZ R33, R33, R89 ;  /* 0x0000005921217221 */ /* 0x000fe20000010000 */
[----:B------:R-:W-:Y:S02]  /*0990*/  IMAD.U32 R73, R73, 0x10000, RZ ;  /* 0x0001000049497824 */ /* 0x000fe400078e00ff */
[C---:B------:R-:W-:Y:S01]  /*09a0*/  FFMA.FTZ R69, R3.reuse, R80, RZ ;  /* 0x0000005003457223 */ /* 0x040fe200000100ff */
[-C--:B------:R-:W-:Y:S01]  /*09b0*/  FFMA.FTZ R49, R90, R89.reuse, R49 ;  /* 0x000000595a317223 */ /* 0x080fe20000010031 */
[----:B------:R-:W-:Y:S01]  /*09c0*/  FMUL.FTZ R89, R10, R89 ;  /* 0x000000590a597220 */ /* 0x000fe20000410000 */
[----:B------:R-:W-:Y:S01]  /*09d0*/  PRMT R95, R74, 0x7632, R95 ;  /* 0x000076324a5f7816 */ /* 0x000fe2000000005f */
[----:B------:R-:W-:Y:S01]  /*09e0*/  FADD.FTZ R32, R32, R71 ;  /* 0x0000004720207221 */ /* 0x000fe20000010000 */
[----:B------:R-:W-:Y:S01]  /*09f0*/  FFMA.FTZ R48, R3, R71, R48 ;  /* 0x0000004703307223 */ /* 0x000fe20000010030 */
[----:B------:R-:W-:Y:S01]  /*0a00*/  SHF.L.U32 R74, R84, 0x10, RZ ;  /* 0x00000010544a7819 */ /* 0x000fe200000006ff */
[----:B------:R-:W-:Y:S01]  /*0a10*/  FMUL.FTZ R94, R79, R94 ;  /* 0x0000005e4f5e7220 */ /* 0x000fe20000410000 */
[----:B------:R-:W-:Y:S01]  /*0a20*/  FADD.FTZ R71, R68, R89 ;  /* 0x0000005944477221 */ /* 0x000fe20000010000 */
[----:B------:R-:W-:Y:S01]  /*0a30*/  FMUL.FTZ R84, R17, R73 ;  /* 0x0000004911547220 */ /* 0x000fe20000410000 */
[----:B------:R-:W-:Y:S01]  /*0a40*/  FFMA.FTZ R68, R90, R89, R69 ;  /* 0x000000595a447223 */ /* 0x000fe20000010045 */
[----:B------:R-:W-:Y:S01]  /*0a50*/  FADD.FTZ R35, R35, R74 ;  /* 0x0000004a23237221 */ /* 0x000fe20000010000 */
[----:B------:R-:W-:Y:S01]  /*0a60*/  FADD.FTZ R96, -R99, R96 ;  /* 0x0000006063607221 */ /* 0x000fe20000010100 */
[-C--:B------:R-:W-:Y:S01]  /*0a70*/  FFMA.FTZ R51, R94, R74.reuse, R51 ;  /* 0x0000004a5e337223 */ /* 0x080fe20000010033 */
[----:B------:R-:W-:Y:S01]  /*0a80*/  FMUL.FTZ R91, R9, R74 ;  /* 0x0000004a095b7220 */ /* 0x000fe20000410000 */
[----:B------:R-:W-:Y:S01]  /*0a90*/  FADD.FTZ R74, R71, R84 ;  /* 0x00000054474a7221 */ /* 0x000fe20000010000 */
[----:B------:R-:W-:Y:S01]  /*0aa0*/  FFMA.FTZ R69, R81, R84, R68 ;  /* 0x0000005451457223 */ /* 0x000fe20000010044 */
[----:B------:R-:W-:-:S02]  /*0ab0*/  IMAD.U32 R95, R95, 0x10000, RZ ;  /* 0x000100005f5f7824 */ /* 0x000fc400078e00ff */
[----:B------:R-:W-:Y:S01]  /*0ac0*/  FMUL.FTZ R96, R79, R96 ;  /* 0x000000604f607220 */ /* 0x000fe20000410000 */
[----:B------:R-:W-:Y:S01]  /*0ad0*/  FADD.FTZ R71, R74, R91 ;  /* 0x0000005b4a477221 */ /* 0x000fe20000010000 */
[----:B------:R-:W-:Y:S01]  /*0ae0*/  FFMA.FTZ R68, R94, R91, R69 ;  /* 0x0000005b5e447223 */ /* 0x000fe20000010045 */
[----:B------:R-:W-:Y:S01]  /*0af0*/  SHF.L.U32 R70, R70, 0x10, RZ ;  /* 0x0000001046467819 */ /* 0x000fe200000006ff */
[----:B------:R-:W-:Y:S01]  /*0b00*/  FADD.FTZ R29, R29, R95 ;  /* 0x0000005f1d1d7221 */ /* 0x000fe20000010000 */
[C---:B------:R-:W-:Y:S01]  /*0b10*/  PRMT R72, R75.reuse, 0x7632, R72 ;  /* 0x000076324b487816 */ /* 0x040fe20000000048 */
[-C--:B------:R-:W-:Y:S01]  /*0b20*/  FFMA.FTZ R45, R96, R95.reuse, R45 ;  /* 0x0000005f602d7223 */ /* 0x080fe2000001002d */
[----:B------:R-:W-:Y:S02]  /*0b30*/  IMAD.U32 R75, R75, 0x10000, RZ ;  /* 0x000100004b4b7824 */ /* 0x000fe400078e00ff */
[----:B------:R-:W-:Y:S01]  /*0b40*/  FMUL.FTZ R95, R8, R95 ;  /* 0x0000005f085f7220 */ /* 0x000fe20000410000 */
[----:B------:R-:W-:Y:S01]  /*0b50*/  FADD.FTZ R74, R71, R86 ;  /* 0x00000056474a7221 */ /* 0x000fe20000010000 */
[----:B------:R-:W-:Y:S01]  /*0b60*/  FFMA.FTZ R69, R85, R86, R68 ;  /* 0x0000005655457223 */ /* 0x000fe20000010044 */
[----:B------:R-:W-:Y:S01]  /*0b70*/  FADD.FTZ R70, -R99, R70 ;  /* 0x0000004663467221 */ /* 0x000fe20000010100 */
[----:B------:R-:W-:-:S02]  /*0b80*/  IMAD.U32 R72, R72, 0x10000, RZ ;  /* 0x0001000048487824 */ /* 0x000fc400078e00ff */
        /* <DEDUP_REMOVED lines=15> */
.L_x_207:
[----:B------:R-:W-:Y:S05]  /*0c80*/  BSYNC B1 ;  /* 0x0000000000017941 */ /* 0x000fea0003800000 */
.L_x_206:
[----:B------:R-:W-:Y:S04]  /*0c90*/  BSSY B1, `(.L_x_208) ;  /* 0x0000068000017945 */ /* 0x000fe80003800000 */
[----:B------:R-:W-:Y:S05]  /*0ca0*/  @!P4 BRA `(.L_x_209) ;  /* 0x000000040098c947 */ /* 0x000fea0003800000 */
[----:B------:R-:W0:Y:S01]  /*0cb0*/  LDC.64 R72, c[0x0][0x2b8] ;  /* 0x0000ae00ff487b82 */ /* 0x000e220000000a00 */
[----:B------:R-:W-:-:S04]  /*0cc0*/  LEA R68, P0, R115, UR10, 0x4 ;  /* 0x0000000a73447c11 */ /* 0x000fc8000f8020ff */
[----:B------:R-:W-:Y:S02]  /*0cd0*/  LEA.HI.X R69, R115, UR11, RZ, 0x4, P0 ;  /* 0x0000000b73457c11 */ /* 0x000fe400080f24ff */
[----:B------:R-:W-:-:S04]  /*0ce0*/  ISETP.NE.U32.AND P0, PT, RZ, UR14, PT ;  /* 0x0000000eff007c0c */ /* 0x000fc8000bf05070 */
[----:B------:R-:W2:Y:S01]  /*0cf0*/  LDG.E.128 R68, desc[UR4][R68.64] ;  /* 0x0000000444447981 */ /* 0x000ea2000c1e1d00 */
[----:B------:R-:W-:Y:S01]  /*0d00*/  ISETP.NE.AND.EX P0, PT, RZ, UR15, PT, P0 ;  /* 0x0000000fff007c0c */ /* 0x000fe2000bf05300 */
[----:B0-----:R-:W-:Y:S01]  /*0d10*/  IMAD.WIDE.U32 R72, R115, 0x10, R72 ;  /* 0x0000001073487825 */ /* 0x001fe200078e0048 */
[----:B------:R-:W-:-:S11]  /*0d20*/  ISETP.NE.U32.AND P1, PT, RZ, UR8, PT ;  /* 0x00000008ff007c0c */ /* 0x000fd6000bf25070 */
[----:B------:R-:W0:Y:S01]  /*0d30*/  @P0 LDC.64 R92, c[0x0][0x248] ;  /* 0x00009200ff5c0b82 */ /* 0x000e220000000a00 */
[----:B------:R-:W3:Y:S01]  /*0d40*/  LDG.E.128 R72, desc[UR4][R72.64] ;  /* 0x0000000448487981 */ /* 0x000ee2000c1e1d00 */
[----:B------:R-:W-:Y:S02]  /*0d50*/  ISETP.NE.AND.EX P1, PT, RZ, UR9, PT, P1 ;  /* 0x00000009ff007c0c */ /* 0x000fe4000bf25310 */
[----:B------:R-:W-:Y:S02]  /*0d60*/  SHF.L.U32 R119, R115, 0x3, RZ ;  /* 0x0000000373777819 */ /* 0x000fe400000006ff */
[----:B------:R-:W-:-:S09]  /*0d70*/  SHF.R.U32.HI R102, RZ, 0x1d, R115 ;  /* 0x0000001dff667819 */ /* 0x000fd20000011673 */
[----:B------:R-:W-:-:S04]  /*0d80*/  @P1 LEA R100, P2, R115, UR8, 0x4 ;  /* 0x0000000873641c11 */ /* 0x000fc8000f8420ff */
[----:B------:R-:W-:Y:S02]  /*0d90*/  @P1 LEA.HI.X R101, R115, UR9, RZ, 0x4, P2 ;  /* 0x0000000973651c11 */ /* 0x000fe400090f24ff */
[C---:B------:R-:W-:Y:S02]  /*0da0*/  IADD3 R118, P2, R119.reuse, UR12, RZ ;  /* 0x0000000c77767c10 */ /* 0x040fe4000ff5e0ff */
[----:B0-----:R-:W-:Y:S01]  /*0db0*/  @P0 IADD3 R92, P5, R119, R92, RZ ;  /* 0x0000005c775c0210 */ /* 0x001fe20007fbe0ff */
[----:B------:R0:W5:Y:S01]  /*0dc0*/  @P1 LDG.E.128 R56, desc[UR4][R100.64] ;  /* 0x0000000464381981 */ /* 0x000162000c1e1d00 */
[----:B------:R-:W-:-:S03]  /*0dd0*/  IADD3.X R119, R102, UR13, RZ, P2, !PT ;  /* 0x0000000d66777c10 */ /* 0x000fc600097fe4ff */
[----:B------:R-:W-:-:S03]  /*0de0*/  @P0 IMAD.X R93, R102, 0x1, R93, P5 ;  /* 0x00000001665d0824 */ /* 0x000fc600028e065d */
[----:B------:R-:W5:Y:S04]  /*0df0*/  LDG.E.64 R118, desc[UR4][R118.64] ;  /* 0x0000000476767981 */ /* 0x000f68000c1e1b00 */
[----:B------:R1:W5:Y:S01]  /*0e00*/  @P0 LDG.E.64 R82, desc[UR4][R92.64] ;  /* 0x000000045c520981 */ /* 0x000362000c1e1b00 */
[----:B--2---:R-:W-:Y:S01]  /*0e10*/  PRMT R102, R68, 0x7632, R102 ;  /* 0x0000763244667816 */ /* 0x004fe20000000066 */
[C---:B------:R-:W-:Y:S01]  /*0e20*/  IMAD.U32 R104, R69.reuse, 0x10000, RZ ;  /* 0x0001000045687824 */ /* 0x040fe200078e00ff */
[C---:B------:R-:W-:Y:S02]  /*0e30*/  SHF.L.U32 R108, R70.reuse, 0x10, RZ ;  /* 0x00000010466c7819 */ /* 0x040fe400000006ff */
[----:B------:R-:W-:Y:S02]  /*0e40*/  PRMT R103, R69, 0x7632, R103 ;  /* 0x0000763245677816 */ /* 0x000fe40000000067 */
[----:B------:R-:W-:-:S02]  /*0e50*/  PRMT R69, R70, 0x7632, R69 ;  /* 0x0000763246457816 */ /* 0x000fc40000000045 */
[----:B------:R-:W-:Y:S02]  /*0e60*/  SHF.L.U32 R68, R68, 0x10, RZ ;  /* 0x0000001044447819 */ /* 0x000fe400000006ff */
[----:B------:R-:W-:Y:S01]  /*0e70*/  SHF.L.U32 R102, R102, 0x10, RZ ;  /* 0x0000001066667819 */ /* 0x000fe200000006ff */
[----:B0-----:R-:W-:Y:S01]  /*0e80*/  FADD.FTZ R100, -R99, R108 ;  /* 0x0000006c63647221 */ /* 0x001fe20000010100 */
[C---:B------:R-:W-:Y:S01]  /*0e90*/  PRMT R105, R71.reuse, 0x7632, R105 ;  /* 0x0000763247697816 */ /* 0x040fe20000000069 */
[----:B------:R-:W-:Y:S01]  /*0ea0*/  IMAD.U32 R110, R71, 0x10000, RZ ;  /* 0x00010000476e7824 */ /* 0x000fe200078e00ff */
[----:B------:R-:W-:Y:S01]  /*0eb0*/  SHF.L.U32 R108, R69, 0x10, RZ ;  /* 0x00000010456c7819 */ /* 0x000fe200000006ff */
[C---:B------:R-:W-:Y:S01]  /*0ec0*/  FADD.FTZ R70, -R99.reuse, R104 ;  /* 0x0000006863467221 */ /* 0x040fe20000010100 */
[C---:B-1----:R-:W-:Y:S01]  /*0ed0*/  FADD.FTZ R92, -R99.reuse, R68 ;  /* 0x00000044635c7221 */ /* 0x042fe20000010100 */
[----:B------:R-:W-:Y:S01]  /*0ee0*/  FADD.FTZ R104, -R99, R102 ;  /* 0x0000006663687221 */ /* 0x000fe20000010100 */
[----:B---3--:R-:W-:-:S02]  /*0ef0*/  PRMT R69, R72, 0x7632, R69 ;  /* 0x0000763248457816 */ /* 0x008fc40000000045 */
[----:B------:R-:W-:Y:S01]  /*0f00*/  SHF.L.U32 R71, R72, 0x10, RZ ;  /* 0x0000001048477819 */ /* 0x000fe200000006ff */
[----:B------:R-:W-:Y:S01]  /*0f10*/  IMAD.U32 R114, R105, 0x10000, RZ ;  /* 0x0001000069727824 */ /* 0x000fe200078e00ff */
[----:B------:R-:W-:Y:S01]  /*0f20*/  SHF.L.U32 R105, R69, 0x10, RZ ;  /* 0x0000001045697819 */ /* 0x000fe200000006ff */
[C---:B-----5:R-:W-:Y:S01]  /*0f30*/  FMUL.FTZ R93, R79.reuse, R92 ;  /* 0x0000005c4f5d7220 */ /* 0x060fe20000410000 */
[----:B------:R-:W-:Y:S01]  /*0f40*/  FMUL.FTZ R104, R79, R104 ;  /* 0x000000684f687220 */ /* 0x000fe20000410000 */
[----:B------:R-:W-:Y:S02]  /*0f50*/  IMAD.U32 R106, R103, 0x10000, RZ ;  /* 0x00010000676a7824 */ /* 0x000fe400078e00ff */
[----:B------:R-:W-:Y:S01]  /*0f60*/  FMUL.FTZ R92, R14, R71 ;  /* 0x000000470e5c7220 */ /* 0x000fe20000410000 */
[C---:B------:R-:W-:Y:S01]  /*0f70*/  PRMT R72, R73.reuse, 0x7632, R72 ;  /* 0x0000763249487816 */ /* 0x040fe20000000048 */
[----:B------:R-:W-:Y:S02]  /*0f80*/  IMAD.U32 R73, R73, 0x10000, RZ ;  /* 0x0001000049497824 */ /* 0x000fe400078e00ff */
[----:B------:R-:W-:Y:S01]  /*0f90*/  FMUL.FTZ R101, R79, R70 ;  /* 0x000000464f657220 */ /* 0x000fe20000410000 */
[----:B------:R-:W-:Y:S01]  /*0fa0*/  FADD.FTZ R25, R25, R105 ;  /* 0x0000006919197221 */ /* 0x000fe20000010000 */
[----:B------:R-:W-:Y:S01]  /*0fb0*/  FFMA.FTZ R41, R104, R105, R41 ;  /* 0x0000006968297223 */ /* 0x000fe20000010029 */
[----:B------:R-:W-:Y:S01]  /*0fc0*/  FADD.FTZ R106, -R99, R106 ;  /* 0x0000006a636a7221 */ /* 0x000fe20000010100 */
[----:B------:R-:W-:Y:S01]  /*0fd0*/  FADD.FTZ R24, R24, R71 ;  /* 0x0000004718187221 */ /* 0x000fe20000010000 */
[----:B------:R-:W-:Y:S01]  /*0fe0*/  FFMA.FTZ R40, R93, R71, R40 ;  /* 0x000000475d287223 */ /* 0x000fe20000010028 */
[----:B------:R-:W-:Y:S01]  /*0ff0*/  FADD.FTZ R70, R113, R92 ;  /* 0x0000005c71467221 */ /* 0x000fe20000010000 */
[----:B------:R-:W-:Y:S01]  /*1000*/  FMUL.FTZ R105, R6, R105 ;  /* 0x0000006906697220 */ /* 0x000fe20000410000 */
[----:B------:R-:W-:Y:S01]  /*1010*/  FFMA.FTZ R71, R93, R92, R122 ;  /* 0x0000005c5d477223 */ /* 0x000fe2000001007a */
[----:B------:R-:W-:Y:S01]  /*1020*/  FMUL.FTZ R103, R79, R100 ;  /* 0x000000644f677220 */ /* 0x000fe20000410000 */
[----:B------:R-:W-:Y:S01]  /*1030*/  FADD.FTZ R26, R26, R73 ;  /* 0x000000491a1a7221 */ /* 0x000fe20000010000 */
[-C--:B------:R-:W-:Y:S01]  /*1040*/  FFMA.FTZ R42, R101, R73.reuse, R42 ;  /* 0x00000049652a7223 */ /* 0x080fe2000001002a */
[----:B------:R-:W-:Y:S01]  /*1050*/  FMUL.FTZ R100, R13, R73 ;  /* 0x000000490d647220 */ /* 0x000fe20000410000 */
[----:B------:R-:W-:-:S02]  /*1060*/  IMAD.U32 R72, R72, 0x10000, RZ ;  /* 0x0001000048487824 */ /* 0x000fc400078e00ff */
[----:B------:R-:W-:Y:S01]  /*1070*/  FMUL.FTZ R106, R79, R106 ;  /* 0x0000006a4f6a7220 */ /* 0x000fe20000410000 */
[----:B------:R-:W-:Y:S01]  /*1080*/  FADD.FTZ R73, R70, R105 ;  /* 0x0000006946497221 */ /* 0x000fe20000010000 */
[----:B------:R-:W-:Y:S01]  /*1090*/  FFMA.FTZ R70, R104, R105, R71 ;  /* 0x0000006968467223 */ /* 0x000fe20000010047 */
[C---:B------:R-:W-:Y:S01]  /*10a0*/  FADD.FTZ R68, -R99.reuse, R110 ;  /* 0x0000006e63447221 */ /* 0x040fe20000010100 */
[C---:B------:R-:W-:Y:S01]  /*10b0*/  FADD.FTZ R108, -R99.reuse, R108 ;  /* 0x0000006c636c7221 */ /* 0x040fe20000010100 */
[----:B------:R-:W-:Y:S01]  /*10c0*/  FADD.FTZ R114, -R99, R114 ;  /* 0x0000007263727221 */ /* 0x000fe20000010100 */
[C---:B------:R-:W-:Y:S01]  /*10d0*/  PRMT R111, R74.reuse, 0x7632, R111 ;  /* 0x000076324a6f7816 */ /* 0x040fe2000000006f */
[----:B------:R-:W-:Y:S01]  /*10e0*/  FADD.FTZ R27, R27, R72 ;  /* 0x000000481b1b7221 */ /* 0x000fe20000010000 */
[----:B------:R-:W-:Y:S01]  /*10f0*/  SHF.L.U32 R99, R74, 0x10, RZ ;  /* 0x000000104a637819 */ /* 0x000fe200000006ff */
[-C--:B------:R-:W-:Y:S01]  /*1100*/  FFMA.FTZ R43, R106, R72.reuse, R43 ;  /* 0x000000486a2b7223 */ /* 0x080fe2000001002b */
[----:B------:R-:W-:Y:S01]  /*1110*/  FMUL.FTZ R107, R5, R72 ;  /* 0x00000048056b7220 */ /* 0x000fe20000410000 */
[----:B------:R-:W-:Y:S01]  /*1120*/  FADD.FTZ R72, R73, R100 ;  /* 0x0000006449487221 */ /* 0x000fe20000010000 */
[----:B------:R-:W-:Y:S01]  /*1130*/  FFMA.FTZ R71, R101, R100, R70 ;  /* 0x0000006465477223 */ /* 0x000fe20000010046 */
[----:B------:R-:W-:Y:S01]  /*1140*/  SHF.L.U32 R111, R111, 0x10, RZ ;  /* 0x000000106f6f7819 */ /* 0x000fe200000006ff */
[C---:B------:R-:W-:Y:S01]  /*1150*/  FMUL.FTZ R108, R79.reuse, R108 ;  /* 0x0000006c4f6c7220 */ /* 0x040fe20000410000 */
[----:B------:R-:W-:Y:S01]  /*1160*/  FMUL.FTZ R109, R79, R68 ;  /* 0x000000444f6d7220 */ /* 0x000fe20000410000 */
[----:B------:R-:W-:Y:S01]  /*1170*/  FMUL.FTZ R102, R12, R99 ;  /* 0x000000630c667220 */ /* 0x000fe20000410000 */
[----:B------:R-:W-:Y:S01]  /*1180*/  FADD.FTZ R73, R72, R107 ;  /* 0x0000006b48497221 */ /* 0x000fe20000010000 */
[----:B------:R-:W-:Y:S01]  /*1190*/  FFMA.FTZ R68, R106, R107, R71 ;  /* 0x0000006b6a447223 */ /* 0x000fe20000010047 */
[----:B------:R-:W-:Y:S01]  /*11a0*/  PRMT R74, R75, 0x7632, R74 ;  /* 0x000076324b4a7816 */ /* 0x000fe2000000004a */
[----:B------:R-:W-:Y:S01]  /*11b0*/  FADD.FTZ R21, R21, R111 ;  /* 0x0000006f15157221 */ /* 0x000fe20000010000 */
[----:B------:R-:W-:Y:S01]  /*11c0*/  FFMA.FTZ R37, R108, R111, R37 ;  /* 0x0000006f6c257223 */ /* 0x000fe20000010025 */
[----:B------:R-:W-:-:S02]  /*11d0*/  IMAD.U32 R75, R75, 0x10000, RZ ;  /* 0x000100004b4b7824 */ /* 0x000fc400078e00ff */
[----:B------:R-:W-:Y:S01]  /*11e0*/  FMUL.FTZ R111, R4, R111 ;  /* 0x0000006f046f7220 */ /* 0x000fe20000410000 */
[----:B------:R-:W-:Y:S01]  /*11f0*/  FADD.FTZ R70, R73, R102 ;  /* 0x0000006649467221 */ /* 0x000fe20000010000 */
[----:B------:R-:W-:Y:S01]  /*1200*/  FFMA.FTZ R71, R103, R102, R68 ;  /* 0x0000006667477223 */ /* 0x000fe20000010044 */
[----:B------:R-:W-:Y:S02]  /*1210*/  IMAD.U32 R69, R74, 0x10000, RZ ;  /* 0x000100004a457824 */ /* 0x000fe400078e00ff */
        /* <DEDUP_REMOVED lines=14> */
[----:B------:R-:W-:-:S07]  /*1300*/  FFMA.FTZ R122, R114, R112, R71 ;  /* 0x00000070727a7223 */ /* 0x000fce0000010047 */
.L_x_209:
[----:B------:R-:W-:Y:S05]  /*1310*/  BSYNC B1 ;  /* 0x0000000000017941 */ /* 0x000fea0003800000 */
.L_x_208:
        /* <DEDUP_REMOVED lines=20> */
.L_x_227:
[----:B-1----:R-:W-:Y:S01]  /*1460*/  FADD.FTZ R68, R75, R68 ;  /* 0x000000444b447221 */ /* 0x002fe20000010000 */
[----:B0-2---:R-:W-:Y:S01]  /*1470*/  FADD.FTZ R74, R74, R69 ;  /* 0x000000454a4a7221 */ /* 0x005fe20000010000 */
[----:B------:R-:W-:Y:S02]  /*1480*/  BSSY B1, `(.L_x_211) ;  /* 0x0000091000017945 */ /* 0x000fe40003800000 */
[----:B------:R-:W-:Y:S01]  /*1490*/  FMUL.FTZ R72, R68, UR7 ;  /* 0x0000000744487c20 */ /* 0x000fe20008410000 */
[----:B------:R-:W-:Y:S01]  /*14a0*/  FMUL.FTZ R74, R74, UR7 ;  /* 0x000000074a4a7c20 */ /* 0x000fe20008410000 */
[----:B------:R-:W-:Y:S06]  /*14b0*/  @!P3 BRA `(.L_x_212) ;  /* 0x000000080034b947 */ /* 0x000fec0003800000 */
[----:B------:R-:W-:Y:S02]  /*14c0*/  FSEL R69, R72, RZ, !P6 ;  /* 0x000000ff48457208 */ /* 0x000fe40007000000 */
[----:B------:R-:W-:Y:S02]  /*14d0*/  ISETP.NE.U32.AND P0, PT, RZ, UR8, PT ;  /* 0x00000008ff007c0c */ /* 0x000fe4000bf05070 */
[----:B------:R-:W-:Y:S01]  /*14e0*/  ISETP.NE.U32.AND P1, PT, RZ, UR16, PT ;  /* 0x00000010ff007c0c */ /* 0x000fe2000bf25070 */
[-CC-:B------:R-:W-:Y:S01]  /*14f0*/  FFMA.FTZ R68, R90, R74.reuse, R69.reuse ;  /* 0x0000004a5a447223 */ /* 0x180fe20000010045 */
[----:B------:R-:W-:Y:S01]  /*1500*/  ISETP.NE.AND.EX P0, PT, RZ, UR9, PT, P0 ;  /* 0x00000009ff007c0c */ /* 0x000fe2000bf05300 */
[-CC-:B------:R-:W-:Y:S01]  /*1510*/  FFMA.FTZ R71, R3, R74.reuse, R69.reuse ;  /* 0x0000004a03477223 */ /* 0x180fe20000010045 */
[----:B------:R-:W-:Y:S01]  /*1520*/  ISETP.NE.AND.EX P1, PT, RZ, UR17, PT, P1 ;  /* 0x00000011ff007c0c */ /* 0x000fe2000bf25310 */
[----:B------:R-:W-:Y:S01]  /*1530*/  FADD.FTZ R68, R89, -R68 ;  /* 0x8000004459447221 */ /* 0x000fe20000010000 */
[----:B------:R-:W-:Y:S01]  /*1540*/  ISETP.NE.U32.AND P2, PT, RZ, UR14, PT ;  /* 0x0000000eff007c0c */ /* 0x000fe2000bf45070 */
[----:B------:R-:W-:-:S02]  /*1550*/  FFMA.FTZ R75, R96, R74, R69 ;  /* 0x0000004a604b7223 */ /* 0x000fc40000010045 */
[----:B-----5:R-:W-:Y:S01]  /*1560*/  FMUL.FTZ R113, R79, R68 ;  /* 0x000000444f717220 */ /* 0x020fe20000410000 */
[----:B------:R-:W-:Y:S01]  /*1570*/  FFMA.FTZ R68, R94, R74, R69 ;  /* 0x0000004a5e447223 */ /* 0x000fe20000010045 */
[----:B------:R-:W-:Y:S01]  /*1580*/  ISETP.NE.AND.EX P2, PT, RZ, UR15, PT, P2 ;  /* 0x0000000fff007c0c */ /* 0x000fe2000bf45320 */
[----:B------:R-:W-:Y:S02]  /*1590*/  FADD.FTZ R75, R95, -R75 ;  /* 0x8000004b5f4b7221 */ /* 0x000fe40000010000 */
[----:B------:R-:W-:Y:S01]  /*15a0*/  FADD.FTZ R68, R91, -R68 ;  /* 0x800000445b447221 */ /* 0x000fe20000010000 */
[----:B------:R-:W-:Y:S01]  /*15b0*/  @P0 PRMT R70, R52, 0x7632, R70 ;  /* 0x0000763234460816 */ /* 0x000fe20000000046 */
[C---:B------:R-:W-:Y:S01]  /*15c0*/  FMUL.FTZ R75, R79.reuse, R75 ;  /* 0x0000004b4f4b7220 */ /* 0x040fe20000410000 */
[----:B------:R-:W-:Y:S01]  /*15d0*/  @P0 PRMT R99, R54, 0x7632, R99 ;  /* 0x0000763236630816 */ /* 0x000fe20000000063 */
[----:B------:R-:W-:Y:S01]  /*15e0*/  FMUL.FTZ R122, R79, R68 ;  /* 0x000000444f7a7220 */ /* 0x000fe20000410000 */
[----:B------:R-:W-:Y:S01]  /*15f0*/  FADD.FTZ R68, R80, -R71 ;  /* 0x8000004750447221 */ /* 0x000fe20000010000 */
[----:B------:R-:W-:Y:S01]  /*1600*/  @P0 SHF.L.U32 R70, R70, 0x10, RZ ;  /* 0x0000001046460819 */ /* 0x000fe200000006ff */
[----:B------:R-:W-:Y:S01]  /*1610*/  FFMA.FTZ R71, R81, R74, R69 ;  /* 0x0000004a51477223 */ /* 0x000fe20000010045 */
[----:B------:R-:W-:Y:S01]  /*1620*/  @P0 SHF.L.U32 R99, R99, 0x10, RZ ;  /* 0x0000001063630819 */ /* 0x000fe200000006ff */
[----:B------:R-:W-:Y:S01]  /*1630*/  FMUL.FTZ R115, R79, R68 ;  /* 0x000000444f737220 */ /* 0x000fe20000410000 */
[----:B------:R-:W-:Y:S01]  /*1640*/  @P0 SHF.L.U32 R68, R52, 0x10, RZ ;  /* 0x0000001034440819 */ /* 0x000fe200000006ff */
[--C-:B------:R-:W-:Y:S01]  /*1650*/  @P0 FADD.FTZ R113, R113, R70.reuse ;  /* 0x0000004671710221 */ /* 0x100fe20000010000 */
[----:B------:R-:W-:Y:S01]  /*1660*/  @P0 PRMT R70, R53, 0x7632, R70 ;  /* 0x0000763235460816 */ /* 0x000fe20000000046 */
[----:B------:R-:W-:Y:S01]  /*1670*/  @P0 FADD.FTZ R75, R75, R99 ;  /* 0x000000634b4b0221 */ /* 0x000fe20000010000 */
[----:B------:R-:W-:Y:S01]  /*1680*/  @P2 LOP3.LUT P6, RZ, R117, 0xff0000, RZ, 0xc0, !PT ;  /* 0x00ff000075ff2812 */ /* 0x000fe200078cc0ff */
[----:B------:R-:W-:Y:S01]  /*1690*/  @P0 FADD.FTZ R115, R115, R68 ;  /* 0x0000004473730221 */ /* 0x000fe20000010000 */
[----:B------:R-:W-:Y:S01]  /*16a0*/  FADD.FTZ R68, R84, -R71 ;  /* 0x8000004754447221 */ /* 0x000fe20000010000 */
[----:B------:R-:W-:Y:S01]  /*16b0*/  @P0 IMAD.U32 R73, R70, 0x10000, RZ ;  /* 0x0001000046490824 */ /* 0x000fe200078e00ff */
[----:B------:R-:W-:-:S02]  /*16c0*/  @P0 SHF.L.U32 R71, R54, 0x10, RZ ;  /* 0x0000001036470819 */ /* 0x000fc400000006ff */
[----:B------:R-:W-:Y:S01]  /*16d0*/  FMUL.FTZ R123, R79, R68 ;  /* 0x000000444f7b7220 */ /* 0x000fe20000410000 */
[----:B------:R-:W-:Y:S02]  /*16e0*/  @P0 IMAD.U32 R68, R53, 0x10000, RZ ;  /* 0x0001000035440824 */ /* 0x000fe400078e00ff */
[----:B------:R-:W-:Y:S01]  /*16f0*/  @P0 FADD.FTZ R122, R122, R73 ;  /* 0x000000497a7a0221 */ /* 0x000fe20000010000 */
[----:B------:R-:W-:Y:S01]  /*1700*/  FFMA.FTZ R73, R85, R74, R69 ;  /* 0x0000004a55497223 */ /* 0x000fe20000010045 */
[----:B------:R-:W-:Y:S01]  /*1710*/  @P1 F2FP.BF16.F32.PACK_AB R99, RZ, R75 ;  /* 0x0000004bff63123e */ /* 0x000fe200000010ff */
[----:B------:R-:W-:Y:S01]  /*1720*/  @P0 FADD.FTZ R123, R123, R68 ;  /* 0x000000447b7b0221 */ /* 0x000fe20000010000 */
[----:B------:R-:W-:Y:S01]  /*1730*/  @P1 F2FP.BF16.F32.PACK_AB R68, RZ, R115 ;  /* 0x00000073ff44123e */ /* 0x000fe200000010ff */
[----:B------:R-:W-:Y:S01]  /*1740*/  FADD.FTZ R124, R86, -R73 ;  /* 0x80000049567c7221 */ /* 0x000fe20000010000 */
[----:B------:R-:W-:Y:S02]  /*1750*/  FMUL.FTZ R115, R115, UR18 ;  /* 0x0000001273737c20 */ /* 0x000fe40008410000 */
[----:B------:R-:W-:Y:S01]  /*1760*/  @P1 PRMT R60, R68, 0x7610, R60 ;  /* 0x00007610443c1816 */ /* 0x000fe2000000003c */
[----:B------:R-:W-:Y:S01]  /*1770*/  FMUL.FTZ R124, R79, R124 ;  /* 0x0000007c4f7c7220 */ /* 0x000fe20000410000 */
[----:B------:R-:W-:Y:S01]  /*1780*/  @P2 IMAD.MOV.U32 R68, RZ, RZ, R116 ;  /* 0x000000ffff442224 */ /* 0x000fe200078e0074 */
[----:B------:R-:W-:Y:S01]  /*1790*/  @P1 F2FP.BF16.F32.PACK_AB R70, RZ, R123 ;  /* 0x0000007bff46123e */ /* 0x000fe200000010ff */
[----:B------:R-:W-:Y:S01]  /*17a0*/  FMUL.FTZ R123, R123, UR18 ;  /* 0x000000127b7b7c20 */ /* 0x000fe20008410000 */
[----:B------:R-:W-:-:S02]  /*17b0*/  @P0 FADD.FTZ R124, R124, R71 ;  /* 0x000000477c7c0221 */ /* 0x000fc40000010000 */
[----:B------:R-:W-:Y:S02]  /*17c0*/  @P2 LOP3.LUT P5, RZ, R68, 0xff, RZ, 0xc0, !PT ;  /* 0x000000ff44ff2812 */ /* 0x000fe400078ac0ff */
[----:B------:R-:W-:Y:S02]  /*17d0*/  @P1 PRMT R61, R70, 0x7610, R61 ;  /* 0x00007610463d1816 */ /* 0x000fe4000000003d */
[----:B------:R-:W-:Y:S01]  /*17e0*/  @P1 F2FP.BF16.F32.PACK_AB R70, RZ, R113 ;  /* 0x00000071ff46123e */ /* 0x000fe200000010ff */
[----:B------:R-:W-:Y:S01]  /*17f0*/  FMUL.FTZ R113, R113, UR18 ;  /* 0x0000001271717c20 */ /* 0x000fe20008410000 */
[----:B------:R-:W-:Y:S01]  /*1800*/  @P1 F2FP.BF16.F32.PACK_AB R71, RZ, R124 ;  /* 0x0000007cff47123e */ /* 0x000fe200000010ff */
[----:B------:R-:W-:Y:S01]  /*1810*/  FMUL.FTZ R124, R124, UR18 ;  /* 0x000000127c7c7c20 */ /* 0x000fe20008410000 */
[----:B------:R-:W-:Y:S02]  /*1820*/  @P2 FSEL R68, R115, RZ, P5 ;  /* 0x000000ff73442208 */ /* 0x000fe40002800000 */
[----:B------:R-:W-:-:S02]  /*1830*/  @P2 LOP3.LUT P5, RZ, R116, 0xff00, RZ, 0xc0, !PT ;  /* 0x0000ff0074ff2812 */ /* 0x000fc400078ac0ff */
[----:B------:R-:W-:Y:S02]  /*1840*/  @P1 PRMT R62, R71, 0x7610, R62 ;  /* 0x00007610473e1816 */ /* 0x000fe4000000003e */
[----:B------:R-:W-:Y:S02]  /*1850*/  @P1 PRMT R60, R60, 0x5410, R70 ;  /* 0x000054103c3c1816 */ /* 0x000fe40000000046 */
[----:B------:R-:W-:Y:S01]  /*1860*/  @P1 F2FP.BF16.F32.PACK_AB R71, RZ, R122 ;  /* 0x0000007aff47123e */ /* 0x000fe200000010ff */
[----:B------:R-:W-:Y:S01]  /*1870*/  FMUL.FTZ R122, R122, UR18 ;  /* 0x000000127a7a7c20 */ /* 0x000fe20008410000 */
[----:B------:R-:W-:Y:S02]  /*1880*/  @P2 FSEL R70, R113, RZ, P5 ;  /* 0x000000ff71462208 */ /* 0x000fe40002800000 */
[----:B------:R-:W-:Y:S02]  /*1890*/  @P2 LOP3.LUT P5, RZ, R116, 0xff0000, RZ, 0xc0, !PT ;  /* 0x00ff000074ff2812 */ /* 0x000fe400078ac0ff */
[----:B------:R-:W-:-:S02]  /*18a0*/  @P1 PRMT R61, R61, 0x5410, R71 ;  /* 0x000054103d3d1816 */ /* 0x000fc40000000047 */
[----:B------:R-:W-:Y:S02]  /*18b0*/  @P2 FSEL R71, R123, RZ, P5 ;  /* 0x000000ff7b472208 */ /* 0x000fe40002800000 */
[----:B------:R-:W-:Y:S02]  /*18c0*/  @P2 LOP3.LUT P5, RZ, R117, 0xff, RZ, 0xc0, !PT ;  /* 0x000000ff75ff2812 */ /* 0x000fe400078ac0ff */
[----:B------:R-:W-:Y:S02]  /*18d0*/  @P2 F2FP.BF16.F32.PACK_AB R68, RZ, R68 ;  /* 0x00000044ff44223e */ /* 0x000fe400000010ff */
[----:B------:R-:W-:Y:S02]  /*18e0*/  @P2 FSEL R73, R124, RZ, P5 ;  /* 0x000000ff7c492208 */ /* 0x000fe40002800000 */
[----:B------:R-:W-:Y:S02]  /*18f0*/  @P2 F2FP.BF16.F32.PACK_AB R70, RZ, R70 ;  /* 0x00000046ff46223e */ /* 0x000fe400000010ff */
[----:B------:R-:W-:-:S02]  /*1900*/  @P2 F2FP.BF16.F32.PACK_AB R73, RZ, R73 ;  /* 0x00000049ff49223e */ /* 0x000fc400000010ff */
[----:B------:R-:W-:Y:S01]  /*1910*/  @P2 PRMT R64, R68, 0x7610, R64 ;  /* 0x0000761044402816 */ /* 0x000fe20000000040 */
[----:B------:R-:W-:Y:S01]  /*1920*/  IMAD.MOV.U32 R68, RZ, RZ, R120 ;  /* 0x000000ffff447224 */ /* 0x000fe200078e0078 */
[----:B------:R-:W-:Y:S02]  /*1930*/  @P2 LOP3.LUT P5, RZ, R116, 0xff000000, RZ, 0xc0, !PT ;  /* 0xff00000074ff2812 */ /* 0x000fe400078ac0ff */
[----:B------:R-:W-:Y:S02]  /*1940*/  @P2 F2FP.BF16.F32.PACK_AB R71, RZ, R71 ;  /* 0x00000047ff47223e */ /* 0x000fe400000010ff */
[----:B------:R-:W-:Y:S02]  /*1950*/  @P2 PRMT R66, R73, 0x7610, R66 ;  /* 0x0000761049422816 */ /* 0x000fe40000000042 */
[----:B------:R-:W-:Y:S01]  /*1960*/  @P2 PRMT R64, R64, 0x5410, R70 ;  /* 0x0000541040402816 */ /* 0x000fe20000000046 */
[----:B------:R-:W-:Y:S01]  /*1970*/  FMUL.FTZ R70, R75, UR18 ;  /* 0x000000124b467c20 */ /* 0x000fe20008410000 */
[----:B------:R-:W-:-:S02]  /*1980*/  @P2 FSEL R73, R122, RZ, P5 ;  /* 0x000000ff7a492208 */ /* 0x000fc40002800000 */
[----:B------:R-:W-:Y:S02]  /*1990*/  @P2 LOP3.LUT P5, RZ, R117, 0xff00, RZ, 0xc0, !PT ;  /* 0x0000ff0075ff2812 */ /* 0x000fe400078ac0ff */
[----:B------:R-:W-:Y:S01]  /*19a0*/  @P2 PRMT R65, R71, 0x7610, R65 ;  /* 0x0000761047412816 */ /* 0x000fe20000000041 */
[-CC-:B------:R-:W-:Y:S01]  /*19b0*/  FFMA.FTZ R71, R87, R74.reuse, R69.reuse ;  /* 0x0000004a57477223 */ /* 0x180fe20000010045 */
[----:B------:R-:W-:Y:S01]  /*19c0*/  @P2 FSEL R75, R70, RZ, P5 ;  /* 0x000000ff464b2208 */ /* 0x000fe20002800000 */
[----:B------:R-:W-:Y:S01]  /*19d0*/  FFMA.FTZ R69, R98, R74, R69 ;  /* 0x0000004a62457223 */ /* 0x000fe20000010045 */
[----:B------:R-:W-:Y:S01]  /*19e0*/  LOP3.LUT P5, RZ, R68, 0xff, RZ, 0xc0, !PT ;  /* 0x000000ff44ff7812 */ /* 0x000fe200078ac0ff */
[----:B------:R-:W-:Y:S01]  /*19f0*/  FADD.FTZ R68, R88, -R71 ;  /* 0x8000004758447221 */ /* 0x000fe20000010000 */
[----:B------:R-:W-:Y:S02]  /*1a00*/  @P0 SHF.L.U32 R71, R55, 0x10, RZ ;  /* 0x0000001037470819 */ /* 0x000fe400000006ff */
[----:B------:R-:W-:Y:S01]  /*1a10*/  @P1 PRMT R62, R62, 0x5410, R99 ;  /* 0x000054103e3e1816 */ /* 0x000fe20000000063 */
[----:B------:R-:W-:Y:S01]  /*1a20*/  FMUL.FTZ R68, R79, R68 ;  /* 0x000000444f447220 */ /* 0x000fe20000410000 */
[----:B------:R-:W-:-:S02]  /*1a30*/  FSEL R115, R115, RZ, P5 ;  /* 0x000000ff73737208 */ /* 0x000fc40002800000 */
[----:B------:R-:W-:Y:S01]  /*1a40*/  @P2 F2FP.BF16.F32.PACK_AB R73, RZ, R73 ;  /* 0x00000049ff49223e */ /* 0x000fe200000010ff */
[----:B------:R-:W-:Y:S01]  /*1a50*/  @P0 FADD.FTZ R68, R68, R71 ;  /* 0x0000004744440221 */ /* 0x000fe20000010000 */
[----:B------:R-:W-:Y:S02]  /*1a60*/  @P2 F2FP.BF16.F32.PACK_AB R75, RZ, R75 ;  /* 0x0000004bff4b223e */ /* 0x000fe400000010ff */
[----:B------:R-:W-:Y:S02]  /*1a70*/  @P2 PRMT R65, R65, 0x5410, R73 ;  /* 0x0000541041412816 */ /* 0x000fe40000000049 */
[----:B------:R-:W-:Y:S02]  /*1a80*/  @P1 F2FP.BF16.F32.PACK_AB R71, RZ, R68 ;  /* 0x00000044ff47123e */ /* 0x000fe400000010ff */
[----:B------:R-:W-:Y:S02]  /*1a90*/  @P2 PRMT R66, R66, 0x5410, R75 ;  /* 0x0000541042422816 */ /* 0x000fe4000000004b */
[----:B------:R-:W-:Y:S01]  /*1aa0*/  @P1 PRMT R63, R71, 0x7610, R63 ;  /* 0x00007610473f1816 */ /* 0x000fe2000000003f */
[----:B------:R-:W-:-:S05]  /*1ab0*/  FMUL.FTZ R71, R68, UR18 ;  /* 0x0000001244477c20 */ /* 0x000fca0008410000 */
[----:B------:R-:W-:-:S04]  /*1ac0*/  @P2 FSEL R68, R71, RZ, P6 ;  /* 0x000000ff47442208 */ /* 0x000fc80003000000 */
[----:B------:R-:W-:-:S04]  /*1ad0*/  @P2 F2FP.BF16.F32.PACK_AB R68, RZ, R68 ;  /* 0x00000044ff44223e */ /* 0x000fc800000010ff */
[----:B------:R-:W-:Y:S01]  /*1ae0*/  @P2 PRMT R67, R68, 0x7610, R67 ;  /* 0x0000761044432816 */ /* 0x000fe20000000043 */
[--C-:B------:R-:W-:Y:S01]  /*1af0*/  FADD.FTZ R68, R97, -R69.reuse ;  /* 0x8000004561447221 */ /* 0x100fe20000010000 */
[----:B------:R-:W-:-:S03]  /*1b00*/  @P0 PRMT R69, R55, 0x7632, R69 ;  /* 0x0000763237450816 */ /* 0x000fc60000000045 */
[----:B------:R-:W-:Y:S02]  /*1b10*/  FMUL.FTZ R99, R79, R68 ;  /* 0x000000444f637220 */ /* 0x000fe40000410000 */
[----:B------:R-:W-:-:S04]  /*1b20*/  @P0 IMAD.U32 R69, R69, 0x10000, RZ ;  /* 0x0001000045450824 */ /* 0x000fc800078e00ff */
[----:B------:R-:W-:Y:S01]  /*1b30*/  @P0 FADD.FTZ R99, R99, R69 ;  /* 0x0000004563630221 */ /* 0x000fe20000010000 */
[----:B------:R-:W-:-:S04]  /*1b40*/  ISETP.NE.U32.AND P0, PT, RZ, UR16, PT ;  /* 0x00000010ff007c0c */ /* 0x000fc8000bf05070 */
[----:B------:R-:W-:Y:S02]  /*1b50*/  ISETP.NE.AND.EX P0, PT, RZ, UR17, PT, P0 ;  /* 0x00000011ff007c0c */ /* 0x000fe4000bf05300 */
[----:B------:R-:W-:Y:S01]  /*1b60*/  @P1 F2FP.BF16.F32.PACK_AB R68, RZ, R99 ;  /* 0x00000063ff44123e */ /* 0x000fe200000010ff */
[----:B------:R-:W-:-:S03]  /*1b70*/  FMUL.FTZ R99, R99, UR18 ;  /* 0x0000001263637c20 */ /* 0x000fc60008410000 */
[----:B------:R-:W-:Y:S02]  /*1b80*/  @P1 PRMT R63, R63, 0x5410, R68 ;  /* 0x000054103f3f1816 */ /* 0x000fe40000000044 */
[----:B------:R-:W-:-:S04]  /*1b90*/  LOP3.LUT P1, RZ, R120, 0xff000000, RZ, 0xc0, !PT ;  /* 0xff00000078ff7812 */ /* 0x000fc8000782c0ff */
[----:B------:R-:W-:Y:S01]  /*1ba0*/  FSEL R122, R122, RZ, P1 ;  /* 0x000000ff7a7a7208 */ /* 0x000fe20000800000 */
[----:B------:R-:W0:Y:S01]  /*1bb0*/  @P0 LDC.64 R68, c[0x0][0x308] ;  /* 0x0000c200ff440b82 */ /* 0x000e220000000a00 */
[----:B------:R-:W-:Y:S01]  /*1bc0*/  LOP3.LUT P1, RZ, R121, 0xff000000, RZ, 0xc0, !PT ;  /* 0xff00000079ff7812 */ /* 0x000fe2000782c0ff */
[----:B0-----:R-:W-:-:S05]  /*1bd0*/  @P0 IMAD.WIDE.U32 R68, R77, 0x10, R68 ;  /* 0x000000104d440825 */ /* 0x001fca00078e0044 */
[----:B------:R0:W-:Y:S01]  /*1be0*/  @P0 STG.E.128 desc[UR4][R68.64], R60 ;  /* 0x0000003c44000986 */ /* 0x0001e2000c101d04 */
[----:B------:R-:W-:-:S04]  /*1bf0*/  LOP3.LUT P0, RZ, R121, 0xff, RZ, 0xc0, !PT ;  /* 0x000000ff79ff7812 */ /* 0x000fc8000780c0ff */
[----:B------:R-:W-:Y:S02]  /*1c00*/  FSEL R124, R124, RZ, P0 ;  /* 0x000000ff7c7c7208 */ /* 0x000fe40000000000 */
[----:B------:R-:W-:-:S04]  /*1c10*/  LOP3.LUT P0, RZ, R121, 0xff00, RZ, 0xc0, !PT ;  /* 0x0000ff0079ff7812 */ /* 0x000fc8000780c0ff */
[----:B------:R-:W-:Y:S02]  /*1c20*/  FSEL R125, R70, RZ, P0 ;  /* 0x000000ff467d7208 */ /* 0x000fe40000000000 */
[C---:B------:R-:W-:Y:S02]  /*1c30*/  LOP3.LUT P0, RZ, R120.reuse, 0xff0000, RZ, 0xc0, !PT ;  /* 0x00ff000078ff7812 */ /* 0x040fe4000780c0ff */
[----:B------:R-:W-:Y:S02]  /*1c40*/  F2FP.BF16.F32.PACK_AB R70, R125, R124 ;  /* 0x0000007c7d46723e */ /* 0x000fe400000010ff */
[----:B------:R-:W1:Y:S01]  /*1c50*/  LDC.64 R124, c[0x0][0x2f8] ;  /* 0x0000be00ff7c7b82 */ /* 0x000e620000000a00 */
[----:B------:R-:W-:Y:S02]  /*1c60*/  FSEL R123, R123, RZ, P0 ;  /* 0x000000ff7b7b7208 */ /* 0x000fe40000000000 */
[----:B------:R-:W-:Y:S02]  /*1c70*/  LOP3.LUT P0, RZ, R120, 0xff00, RZ, 0xc0, !PT ;  /* 0x0000ff0078ff7812 */ /* 0x000fe4000780c0ff */
[----:B0-----:R-:W-:-:S02]  /*1c80*/  F2FP.BF16.F32.PACK_AB R69, R122, R123 ;  /* 0x0000007b7a45723e */ /* 0x001fc400000010ff */
[----:B------:R-:W-:Y:S02]  /*1c90*/  FSEL R68, R113, RZ, P0 ;  /* 0x000000ff71447208 */ /* 0x000fe40000000000 */
[----:B------:R-:W-:Y:S02]  /*1ca0*/  LOP3.LUT P0, RZ, R121, 0xff0000, RZ, 0xc0, !PT ;  /* 0x00ff000079ff7812 */ /* 0x000fe4000780c0ff */
[----:B------:R-:W-:Y:S02]  /*1cb0*/  FSEL R122, R99, RZ, P1 ;  /* 0x000000ff637a7208 */ /* 0x000fe40000800000 */
[----:B------:R-:W-:Y:S02]  /*1cc0*/  FSEL R71, R71, RZ, P0 ;  /* 0x000000ff47477208 */ /* 0x000fe40000000000 */
[----:B------:R-:W-:Y:S02]  /*1cd0*/  @P2 LOP3.LUT P0, RZ, R117, 0xff000000, RZ, 0xc0, !PT ;  /* 0xff00000075ff2812 */ /* 0x000fe4000780c0ff */
[----:B------:R-:W-:-:S02]  /*1ce0*/  F2FP.BF16.F32.PACK_AB R71, R122, R71 ;  /* 0x000000477a47723e */ /* 0x000fc400000010ff */
[----:B------:R-:W-:Y:S02]  /*1cf0*/  @P2 FSEL R99, R99, RZ, P0 ;  /* 0x000000ff63632208 */ /* 0x000fe40000000000 */
[C---:B------:R-:W-:Y:S02]  /*1d00*/  @P2 LEA R122, P0, R77.reuse, UR14, 0x4 ;  /* 0x0000000e4d7a2c11 */ /* 0x040fe4000f8020ff */
[----:B------:R-:W-:Y:S01]  /*1d10*/  @P2 F2FP.BF16.F32.PACK_AB R99, RZ, R99 ;  /* 0x00000063ff63223e */ /* 0x000fe200000010ff */
[C---:B-1----:R-:W-:Y:S01]  /*1d20*/  IMAD.WIDE.U32 R124, R77.reuse, 0x10, R124 ;  /* 0x000000104d7c7825 */ /* 0x042fe200078e007c */
[----:B------:R-:W-:Y:S02]  /*1d30*/  F2FP.BF16.F32.PACK_AB R68, R68, R115 ;  /* 0x000000734444723e */ /* 0x000fe400000010ff */
[----:B------:R-:W-:Y:S02]  /*1d40*/  @P2 LEA.HI.X R123, R77, UR15, RZ, 0x4, P0 ;  /* 0x0000000f4d7b2c11 */ /* 0x000fe400080f24ff */
[----:B------:R-:W-:Y:S01]  /*1d50*/  @P2 PRMT R67, R67, 0x5410, R99 ;  /* 0x0000541043432816 */ /* 0x000fe20000000063 */
[----:B------:R0:W-:Y:S01]  /*1d60*/  STG.E.128 desc[UR4][R124.64], R68 ;  /* 0x000000447c007986 */ /* 0x0001e2000c101d04 */
[----:B------:R-:W-:-:S03]  /*1d70*/  IADD3 R77, R77, 0x20, RZ ;  /* 0x000000204d4d7810 */ /* 0x000fc60007ffe0ff */
[----:B------:R0:W-:Y:S04]  /*1d80*/  @P2 STG.E.128 desc[UR4][R122.64], R64 ;  /* 0x000000407a002986 */ /* 0x0001e8000c101d04 */
.L_x_212:
[----:B------:R-:W-:Y:S05]  /*1d90*/  BSYNC B1 ;  /* 0x0000000000017941 */ /* 0x000fea0003800000 */
.L_x_211:
[----:B------:R-:W-:Y:S04]  /*1da0*/  BSSY B1, `(.L_x_213) ;  /* 0x000008f000017945 */ /* 0x000fe80003800000 */
[----:B------:R-:W-:Y:S05]  /*1db0*/  @!P4 BRA `(.L_x_214) ;  /* 0x000000080034c947 */ /* 0x000fea0003800000 */
[----:B------:R-:W-:Y:S02]  /*1dc0*/  ISETP.NE.AND P1, PT, R0, RZ, PT ;  /* 0x000000ff0000720c */ /* 0x000fe40003f25270 */
[----:B------:R-:W-:Y:S02]  /*1dd0*/  ISETP.NE.U32.AND P0, PT, RZ, UR8, PT ;  /* 0x00000008ff007c0c */ /* 0x000fe4000bf05070 */
[----:B0-----:R-:W-:Y:S02]  /*1de0*/  FSEL R69, R72, RZ, !P1 ;  /* 0x000000ff48457208 */ /* 0x001fe40004800000 */
[----:B------:R-:W-:Y:S02]  /*1df0*/  ISETP.NE.AND.EX P0, PT, RZ, UR9, PT, P0 ;  /* 0x00000009ff007c0c */ /* 0x000fe4000bf05300 */
[----:B------:R-:W-:Y:S01]  /*1e00*/  ISETP.NE.U32.AND P1, PT, RZ, UR16, PT ;  /* 0x00000010ff007c0c */ /* 0x000fe2000bf25070 */
[-CC-:B------:R-:W-:Y:S01]  /*1e10*/  FFMA.FTZ R71, R93, R74.reuse, R69.reuse ;  /* 0x0000004a5d477223 */ /* 0x180fe20000010045 */
[----:B------:R-:W-:Y:S01]  /*1e20*/  FFMA.FTZ R70, R104, R74, R69 ;  /* 0x0000004a68467223 */ /* 0x000fe20000010045 */
[----:B------:R-:W-:-:S02]  /*1e30*/  ISETP.NE.U32.AND P2, PT, RZ, UR14, PT ;  /* 0x0000000eff007c0c */ /* 0x000fc4000bf45070 */
[--C-:B------:R-:W-:Y:S01]  /*1e40*/  FADD.FTZ R68, R92, -R71.reuse ;  /* 0x800000475c447221 */ /* 0x100fe20000010000 */
[----:B------:R-:W-:Y:S01]  /*1e50*/  FADD.FTZ R70, R105, -R70 ;  /* 0x8000004669467221 */ /* 0x000fe20000010000 */
[----:B------:R-:W-:Y:S02]  /*1e60*/  ISETP.NE.AND.EX P1, PT, RZ, UR17, PT, P1 ;  /* 0x00000011ff007c0c */ /* 0x000fe4000bf25310 */
[C---:B-----5:R-:W-:Y:S01]  /*1e70*/  FMUL.FTZ R115, R79.reuse, R68 ;  /* 0x000000444f737220 */ /* 0x060fe20000410000 */
[----:B------:R-:W-:Y:S01]  /*1e80*/  FMUL.FTZ R113, R79, R70 ;  /* 0x000000464f717220 */ /* 0x000fe20000410000 */
[C---:B------:R-:W-:Y:S02]  /*1e90*/  @P0 PRMT R71, R56.reuse, 0x7632, R71 ;  /* 0x0000763238470816 */ /* 0x040fe40000000047 */
[----:B------:R-:W-:Y:S02]  /*1ea0*/  @P0 SHF.L.U32 R68, R56, 0x10, RZ ;  /* 0x0000001038440819 */ /* 0x000fe400000006ff */
[----:B------:R-:W-:Y:S01]  /*1eb0*/  ISETP.NE.AND.EX P2, PT, RZ, UR15, PT, P2 ;  /* 0x0000000fff007c0c */ /* 0x000fe2000bf45320 */
[----:B------:R-:W-:-:S02]  /*1ec0*/  @P0 IMAD.U32 R70, R71, 0x10000, RZ ;  /* 0x0001000047460824 */ /* 0x000fc400078e00ff */
[-CC-:B------:R-:W-:Y:S01]  /*1ed0*/  FFMA.FTZ R71, R101, R74.reuse, R69.reuse ;  /* 0x0000004a65477223 */ /* 0x180fe20000010045 */
[----:B------:R-:W-:Y:S01]  /*1ee0*/  @P0 FADD.FTZ R115, R115, R68 ;  /* 0x0000004473730221 */ /* 0x000fe20000010000 */
[----:B------:R-:W-:Y:S01]  /*1ef0*/  FFMA.FTZ R68, R106, R74, R69 ;  /* 0x0000004a6a447223 */ /* 0x000fe20000010045 */
[--C-:B------:R-:W-:Y:S01]  /*1f00*/  @P0 FADD.FTZ R113, R113, R70.reuse ;  /* 0x0000004671710221 */ /* 0x100fe20000010000 */
[----:B------:R-:W-:Y:S01]  /*1f10*/  FADD.FTZ R122, R100, -R71 ;  /* 0x80000047647a7221 */ /* 0x000fe20000010000 */
[----:B------:R-:W-:Y:S01]  /*1f20*/  @P0 PRMT R70, R57, 0x7632, R70 ;  /* 0x0000763239460816 */ /* 0x000fe20000000046 */
[----:B------:R-:W-:Y:S01]  /*1f30*/  FADD.FTZ R68, R107, -R68 ;  /* 0x800000446b447221 */ /* 0x000fe20000010000 */
[----:B------:R-:W-:Y:S01]  /*1f40*/  @P0 SHF.L.U32 R71, R57, 0x10, RZ ;  /* 0x0000001039470819 */ /* 0x000fe200000006ff */
[C---:B------:R-:W-:Y:S02]  /*1f50*/  FMUL.FTZ R122, R79.reuse, R122 ;  /* 0x0000007a4f7a7220 */ /* 0x040fe40000410000 */
[----:B------:R-:W-:Y:S01]  /*1f60*/  FMUL.FTZ R99, R79, R68 ;  /* 0x000000444f637220 */ /* 0x000fe20000410000 */
[----:B------:R-:W-:Y:S01]  /*1f70*/  @P1 F2FP.BF16.F32.PACK_AB R68, RZ, R115 ;  /* 0x00000073ff44123e */ /* 0x000fe200000010ff */
[----:B------:R-:W-:-:S02]  /*1f80*/  @P0 IMAD.U32 R70, R70, 0x10000, RZ ;  /* 0x0001000046460824 */ /* 0x000fc400078e00ff */
[----:B------:R-:W-:Y:S01]  /*1f90*/  @P0 FADD.FTZ R122, R122, R71 ;  /* 0x000000477a7a0221 */ /* 0x000fe20000010000 */
[----:B------:R-:W-:Y:S01]  /*1fa0*/  FFMA.FTZ R71, R103, R74, R69 ;  /* 0x0000004a67477223 */ /* 0x000fe20000010045 */
[----:B------:R-:W-:Y:S01]  /*1fb0*/  @P1 PRMT R60, R68, 0x7610, R60 ;  /* 0x00007610443c1816 */ /* 0x000fe2000000003c */
[----:B------:R-:W-:Y:S02]  /*1fc0*/  @P2 IMAD.MOV.U32 R68, RZ, RZ, R82 ;  /* 0x000000ffff442224 */ /* 0x000fe400078e0052 */
[----:B------:R-:W-:Y:S01]  /*1fd0*/  @P0 FADD.FTZ R99, R99, R70 ;  /* 0x0000004663630221 */ /* 0x000fe20000010000 */
[----:B------:R-:W-:Y:S01]  /*1fe0*/  @P1 F2FP.BF16.F32.PACK_AB R70, RZ, R122 ;  /* 0x0000007aff46123e */ /* 0x000fe200000010ff */
[----:B------:R-:W-:Y:S01]  /*1ff0*/  FADD.FTZ R72, R102, -R71 ;  /* 0x8000004766487221 */ /* 0x000fe20000010000 */
[----:B------:R-:W-:Y:S01]  /*2000*/  FMUL.FTZ R115, R115, UR18 ;  /* 0x0000001273737c20 */ /* 0x000fe20008410000 */
[----:B------:R-:W-:Y:S01]  /*2010*/  @P2 LOP3.LUT P5, RZ, R68, 0xff, RZ, 0xc0, !PT ;  /* 0x000000ff44ff2812 */ /* 0x000fe200078ac0ff */
[----:B------:R-:W-:Y:S01]  /*2020*/  FMUL.FTZ R122, R122, UR18 ;  /* 0x000000127a7a7c20 */ /* 0x000fe20008410000 */
[----:B------:R-:W-:Y:S01]  /*2030*/  @P1 PRMT R61, R70, 0x7610, R61 ;  /* 0x00007610463d1816 */ /* 0x000fe2000000003d */
[----:B------:R-:W-:Y:S01]  /*2040*/  FMUL.FTZ R123, R79, R72 ;  /* 0x000000484f7b7220 */ /* 0x000fe20000410000 */
[----:B------:R-:W-:-:S02]  /*2050*/  @P0 SHF.L.U32 R70, R58, 0x10, RZ ;  /* 0x000000103a460819 */ /* 0x000fc400000006ff */
[----:B------:R-:W-:Y:S02]  /*2060*/  @P2 FSEL R68, R115, RZ, P5 ;  /* 0x000000ff73442208 */ /* 0x000fe40002800000 */
[----:B------:R-:W-:Y:S01]  /*2070*/  @P2 LOP3.LUT P5, RZ, R82, 0xff0000, RZ, 0xc0, !PT ;  /* 0x00ff000052ff2812 */ /* 0x000fe200078ac0ff */
[----:B------:R-:W-:Y:S01]  /*2080*/  @P0 FADD.FTZ R123, R123, R70 ;  /* 0x000000467b7b0221 */ /* 0x000fe20000010000 */
[----:B------:R-:W-:Y:S01]  /*2090*/  @P1 F2FP.BF16.F32.PACK_AB R70, RZ, R113 ;  /* 0x00000071ff46123e */ /* 0x000fe200000010ff */
[----:B------:R-:W-:Y:S01]  /*20a0*/  FMUL.FTZ R113, R113, UR18 ;  /* 0x0000001271717c20 */ /* 0x000fe20008410000 */
[----:B------:R-:W-:Y:S01]  /*20b0*/  @P1 F2FP.BF16.F32.PACK_AB R72, RZ, R99 ;  /* 0x00000063ff48123e */ /* 0x000fe200000010ff */
[----:B------:R-:W-:Y:S01]  /*20c0*/  FMUL.FTZ R99, R99, UR18 ;  /* 0x0000001263637c20 */ /* 0x000fe20008410000 */
[----:B------:R-:W-:Y:S02]  /*20d0*/  @P2 FSEL R71, R122, RZ, P5 ;  /* 0x000000ff7a472208 */ /* 0x000fe40002800000 */
[----:B------:R-:W-:-:S02]  /*20e0*/  @P2 LOP3.LUT P5, RZ, R82, 0xff00, RZ, 0xc0, !PT ;  /* 0x0000ff0052ff2812 */ /* 0x000fc400078ac0ff */
[----:B------:R-:W-:Y:S02]  /*20f0*/  @P1 PRMT R61, R61, 0x5410, R72 ;  /* 0x000054103d3d1816 */ /* 0x000fe40000000048 */
[----:B------:R-:W-:Y:S01]  /*2100*/  @P1 F2FP.BF16.F32.PACK_AB R73, RZ, R123 ;  /* 0x0000007bff49123e */ /* 0x000fe200000010ff */
[----:B------:R-:W-:Y:S01]  /*2110*/  FMUL.FTZ R123, R123, UR18 ;  /* 0x000000127b7b7c20 */ /* 0x000fe20008410000 */
[----:B------:R-:W-:Y:S02]  /*2120*/  @P2 FSEL R72, R113, RZ, P5 ;  /* 0x000000ff71482208 */ /* 0x000fe40002800000 */
[----:B------:R-:W-:Y:S02]  /*2130*/  @P2 LOP3.LUT P5, RZ, R82, 0xff000000, RZ, 0xc0, !PT ;  /* 0xff00000052ff2812 */ /* 0x000fe400078ac0ff */
[----:B------:R-:W-:Y:S02]  /*2140*/  @P1 PRMT R62, R73, 0x7610, R62 ;  /* 0x00007610493e1816 */ /* 0x000fe4000000003e */
[----:B------:R-:W-:-:S02]  /*2150*/  @P2 F2FP.BF16.F32.PACK_AB R68, RZ, R68 ;  /* 0x00000044ff44223e */ /* 0x000fc400000010ff */
[----:B------:R-:W-:Y:S01]  /*2160*/  @P1 PRMT R60, R60, 0x5410, R70 ;  /* 0x000054103c3c1816 */ /* 0x000fe20000000046 */
[----:B------:R-:W-:Y:S01]  /*2170*/  IMAD.MOV.U32 R70, RZ, RZ, R118 ;  /* 0x000000ffff467224 */ /* 0x000fe200078e0076 */
[----:B------:R-:W-:Y:S02]  /*2180*/  @P2 FSEL R73, R99, RZ, P5 ;  /* 0x000000ff63492208 */ /* 0x000fe40002800000 */
[----:B------:R-:W-:Y:S02]  /*2190*/  @P2 LOP3.LUT P5, RZ, R83, 0xff, RZ, 0xc0, !PT ;  /* 0x000000ff53ff2812 */ /* 0x000fe400078ac0ff */
[----:B------:R-:W-:Y:S02]  /*21a0*/  @P2 PRMT R64, R68, 0x7610, R64 ;  /* 0x0000761044402816 */ /* 0x000fe40000000040 */
[----:B------:R-:W-:Y:S02]  /*21b0*/  @P2 F2FP.BF16.F32.PACK_AB R71, RZ, R71 ;  /* 0x00000047ff47223e */ /* 0x000fe400000010ff */
[----:B------:R-:W-:-:S02]  /*21c0*/  @P2 FSEL R68, R123, RZ, P5 ;  /* 0x000000ff7b442208 */ /* 0x000fc40002800000 */
[----:B------:R-:W-:Y:S01]  /*21d0*/  LOP3.LUT P5, RZ, R70, 0xff, RZ, 0xc0, !PT ;  /* 0x000000ff46ff7812 */ /* 0x000fe200078ac0ff */
[----:B------:R-:W-:Y:S01]  /*21e0*/  FFMA.FTZ R70, R108, R74, R69 ;  /* 0x0000004a6c467223 */ /* 0x000fe20000010045 */
[----:B------:R-:W-:Y:S02]  /*21f0*/  @P2 PRMT R65, R71, 0x7610, R65 ;  /* 0x0000761047412816 */ /* 0x000fe40000000041 */
[----:B------:R-:W-:Y:S01]  /*2200*/  @P0 PRMT R71, R58, 0x7632, R71 ;  /* 0x000076323a470816 */ /* 0x000fe20000000047 */
[----:B------:R-:W-:Y:S01]  /*2210*/  FADD.FTZ R70, R111, -R70 ;  /* 0x800000466f467221 */ /* 0x000fe20000010000 */
[----:B------:R-:W-:Y:S02]  /*2220*/  @P2 LOP3.LUT P6, RZ, R83, 0xff00, RZ, 0xc0, !PT ;  /* 0x0000ff0053ff2812 */ /* 0x000fe400078cc0ff */
[----:B------:R-:W-:Y:S01]  /*2230*/  @P0 SHF.L.U32 R71, R71, 0x10, RZ ;  /* 0x0000001047470819 */ /* 0x000fe200000006ff */
[----:B------:R-:W-:Y:S01]  /*2240*/  FMUL.FTZ R70, R79, R70 ;  /* 0x000000464f467220 */ /* 0x000fe20000410000 */
[----:B------:R-:W-:-:S02]  /*2250*/  FSEL R115, R115, RZ, P5 ;  /* 0x000000ff73737208 */ /* 0x000fc40002800000 */
[----:B------:R-:W-:Y:S01]  /*2260*/  @P2 F2FP.BF16.F32.PACK_AB R72, RZ, R72 ;  /* 0x00000048ff48223e */ /* 0x000fe200000010ff */
[----:B------:R-:W-:Y:S01]  /*2270*/  @P0 FADD.FTZ R70, R70, R71 ;  /* 0x0000004746460221 */ /* 0x000fe20000010000 */
[----:B------:R-:W-:Y:S02]  /*2280*/  @P2 F2FP.BF16.F32.PACK_AB R73, RZ, R73 ;  /* 0x00000049ff49223e */ /* 0x000fe400000010ff */
[----:B------:R-:W-:Y:S02]  /*2290*/  @P2 PRMT R64, R64, 0x5410, R72 ;  /* 0x0000541040402816 */ /* 0x000fe40000000048 */
[----:B------:R-:W-:Y:S01]  /*22a0*/  @P1 F2FP.BF16.F32.PACK_AB R71, RZ, R70 ;  /* 0x00000046ff47123e */ /* 0x000fe200000010ff */
[----:B------:R-:W-:Y:S01]  /*22b0*/  FMUL.FTZ R70, R70, UR18 ;  /* 0x0000001246467c20 */ /* 0x000fe20008410000 */
[----:B------:R-:W-:Y:S02]  /*22c0*/  @P2 PRMT R65, R65, 0x5410, R73 ;  /* 0x0000541041412816 */ /* 0x000fe40000000049 */
[----:B------:R-:W-:Y:S01]  /*22d0*/  @P1 PRMT R62, R62, 0x5410, R71 ;  /* 0x000054103e3e1816 */ /* 0x000fe20000000047 */
[-CC-:B------:R-:W-:Y:S01]  /*22e0*/  FFMA.FTZ R71, R109, R74.reuse, R69.reuse ;  /* 0x0000004a6d477223 */ /* 0x180fe20000010045 */
[----:B------:R-:W-:Y:S01]  /*22f0*/  FFMA.FTZ R69, R114, R74, R69 ;  /* 0x0000004a72457223 */ /* 0x000fe20000010045 */
[----:B------:R-:W-:-:S02]  /*2300*/  @P2 FSEL R75, R70, RZ, P6 ;  /* 0x000000ff464b2208 */ /* 0x000fc40003000000 */
[----:B------:R-:W-:Y:S01]  /*2310*/  FADD.FTZ R74, R110, -R71 ;  /* 0x800000476e4a7221 */ /* 0x000fe20000010000 */
[----:B------:R-:W-:Y:S01]  /*2320*/  FADD.FTZ R124, R112, -R69 ;  /* 0x80000045707c7221 */ /* 0x000fe20000010000 */
[----:B------:R-:W-:Y:S02]  /*2330*/  @P2 F2FP.BF16.F32.PACK_AB R75, RZ, R75 ;  /* 0x0000004bff4b223e */ /* 0x000fe400000010ff */
[C---:B------:R-:W-:Y:S01]  /*2340*/  FMUL.FTZ R71, R79.reuse, R74 ;  /* 0x0000004a4f477220 */ /* 0x040fe20000410000 */
[----:B------:R-:W-:Y:S01]  /*2350*/  @P2 F2FP.BF16.F32.PACK_AB R74, RZ, R68 ;  /* 0x00000044ff4a223e */ /* 0x000fe200000010ff */
[----:B------:R-:W-:Y:S01]  /*2360*/  FMUL.FTZ R79, R79, R124 ;  /* 0x0000007c4f4f7220 */ /* 0x000fe20000410000 */
[----:B------:R-:W-:Y:S02]  /*2370*/  @P0 PRMT R68, R59, 0x7632, R68 ;  /* 0x000076323b440816 */ /* 0x000fe40000000044 */
[----:B------:R-:W-:-:S03]  /*2380*/  @P2 PRMT R66, R74, 0x7610, R66 ;  /* 0x000076104a422816 */ /* 0x000fc60000000042 */
[----:B------:R-:W-:Y:S01]  /*2390*/  @P0 IMAD.U32 R124, R68, 0x10000, RZ ;  /* 0x00010000447c0824 */ /* 0x000fe200078e00ff */
[----:B------:R-:W-:Y:S02]  /*23a0*/  @P0 SHF.L.U32 R68, R59, 0x10, RZ ;  /* 0x000000103b440819 */ /* 0x000fe400000006ff */
[----:B------:R-:W-:Y:S01]  /*23b0*/  @P2 PRMT R66, R66, 0x5410, R75 ;  /* 0x0000541042422816 */ /* 0x000fe2000000004b */
[----:B------:R-:W-:Y:S02]  /*23c0*/  @P0 FADD.FTZ R79, R79, R124 ;  /* 0x0000007c4f4f0221 */ /* 0x000fe40000010000 */
[----:B------:R-:W-:Y:S01]  /*23d0*/  @P0 FADD.FTZ R71, R71, R68 ;  /* 0x0000004447470221 */ /* 0x000fe20000010000 */
[----:B------:R-:W-:Y:S02]  /*23e0*/  ISETP.NE.U32.AND P0, PT, RZ, UR16, PT ;  /* 0x00000010ff007c0c */ /* 0x000fe4000bf05070 */
[----:B------:R-:W-:Y:S01]  /*23f0*/  @P1 F2FP.BF16.F32.PACK_AB R124, RZ, R79 ;  /* 0x0000004fff7c123e */ /* 0x000fe200000010ff */
[----:B------:R-:W-:Y:S01]  /*2400*/  FMUL.FTZ R79, R79, UR18 ;  /* 0x000000124f4f7c20 */ /* 0x000fe20008410000 */
[----:B------:R-:W-:-:S02]  /*2410*/  ISETP.NE.AND.EX P0, PT, RZ, UR17, PT, P0 ;  /* 0x00000011ff007c0c */ /* 0x000fc4000bf05300 */
[----:B------:R-:W-:-:S04]  /*2420*/  @P1 F2FP.BF16.F32.PACK_AB R125, RZ, R71 ;  /* 0x00000047ff7d123e */ /* 0x000fc800000010ff */
[----:B------:R-:W-:-:S04]  /*2430*/  @P1 PRMT R63, R125, 0x7610, R63 ;  /* 0x000076107d3f1816 */ /* 0x000fc8000000003f */
[----:B------:R-:W-:Y:S02]  /*2440*/  @P1 PRMT R63, R63, 0x5410, R124 ;  /* 0x000054103f3f1816 */ /* 0x000fe4000000007c */
[----:B------:R-:W-:Y:S01]  /*2450*/  LOP3.LUT P1, RZ, R118, 0xff0000, RZ, 0xc0, !PT ;  /* 0x00ff000076ff7812 */ /* 0x000fe2000782c0ff */
[----:B------:R-:W0:Y:S03]  /*2460*/  @P0 LDC.64 R68, c[0x0][0x308] ;  /* 0x0000c200ff440b82 */ /* 0x000e260000000a00 */
[----:B------:R-:W-:Y:S02]  /*2470*/  FSEL R124, R122, RZ, P1 ;  /* 0x000000ff7a7c7208 */ /* 0x000fe40000800000 */
[----:B------:R-:W-:Y:S01]  /*2480*/  LOP3.LUT P1, RZ, R118, 0xff000000, RZ, 0xc0, !PT ;  /* 0xff00000076ff7812 */ /* 0x000fe2000782c0ff */
[----:B0-----:R-:W-:-:S05]  /*2490*/  @P0 IMAD.WIDE.U32 R68, R77, 0x10, R68 ;  /* 0x000000104d440825 */ /* 0x001fca00078e0044 */
[----:B------:R0:W-:Y:S01]  /*24a0*/  @P0 STG.E.128 desc[UR4][R68.64], R60 ;  /* 0x0000003c44000986 */ /* 0x0001e2000c101d04 */
[----:B------:R-:W-:-:S04]  /*24b0*/  LOP3.LUT P0, RZ, R119, 0xff, RZ, 0xc0, !PT ;  /* 0x000000ff77ff7812 */ /* 0x000fc8000780c0ff */
[----:B------:R-:W-:Y:S02]  /*24c0*/  FSEL R123, R123, RZ, P0 ;  /* 0x000000ff7b7b7208 */ /* 0x000fe40000000000 */
[----:B------:R-:W-:-:S04]  /*24d0*/  LOP3.LUT P0, RZ, R119, 0xff00, RZ, 0xc0, !PT ;  /* 0x0000ff0077ff7812 */ /* 0x000fc8000780c0ff */
[----:B------:R-:W-:Y:S02]  /*24e0*/  FSEL R70, R70, RZ, P0 ;  /* 0x000000ff46467208 */ /* 0x000fe40000000000 */
[----:B------:R-:W-:Y:S02]  /*24f0*/  LOP3.LUT P0, RZ, R118, 0xff00, RZ, 0xc0, !PT ;  /* 0x0000ff0076ff7812 */ /* 0x000fe4000780c0ff */
[----:B------:R-:W-:Y:S02]  /*2500*/  F2FP.BF16.F32.PACK_AB R70, R70, R123 ;  /* 0x0000007b4646723e */ /* 0x000fe400000010ff */
[----:B------:R-:W1:Y:S01]  /*2510*/  LDC.64 R122, c[0x0][0x2f8] ;  /* 0x0000be00ff7a7b82 */ /* 0x000e620000000a00 */
[----:B0-----:R-:W-:Y:S01]  /*2520*/  FSEL R69, R99, RZ, P1 ;  /* 0x000000ff63457208 */ /* 0x001fe20000800000 */
[----:B------:R-:W-:Y:S01]  /*2530*/  FMUL.FTZ R99, R71, UR18 ;  /* 0x0000001247637c20 */ /* 0x000fe20008410000 */
[----:B------:R-:W-:Y:S02]  /*2540*/  FSEL R68, R113, RZ, P0 ;  /* 0x000000ff71447208 */ /* 0x000fe40000000000 */
[----:B------:R-:W-:-:S02]  /*2550*/  LOP3.LUT P0, RZ, R119, 0xff0000, RZ, 0xc0, !PT ;  /* 0x00ff000077ff7812 */ /* 0x000fc4000780c0ff */
[----:B------:R-:W-:Y:S02]  /*2560*/  LOP3.LUT P1, RZ, R119, 0xff000000, RZ, 0xc0, !PT ;  /* 0xff00000077ff7812 */ /* 0x000fe4000782c0ff */
[----:B------:R-:W-:Y:S02]  /*2570*/  FSEL R71, R99, RZ, P0 ;  /* 0x000000ff63477208 */ /* 0x000fe40000000000 */
[----:B------:R-:W-:Y:S02]  /*2580*/  @P2 LOP3.LUT P0, RZ, R83, 0xff0000, RZ, 0xc0, !PT ;  /* 0x00ff000053ff2812 */ /* 0x000fe4000780c0ff */
[----:B------:R-:W-:Y:S02]  /*2590*/  F2FP.BF16.F32.PACK_AB R69, R69, R124 ;  /* 0x0000007c4545723e */ /* 0x000fe400000010ff */
[----:B------:R-:W-:Y:S02]  /*25a0*/  FSEL R124, R79, RZ, P1 ;  /* 0x000000ff4f7c7208 */ /* 0x000fe40000800000 */
[----:B------:R-:W-:-:S02]  /*25b0*/  @P2 LOP3.LUT P1, RZ, R83, 0xff000000, RZ, 0xc0, !PT ;  /* 0xff00000053ff2812 */ /* 0x000fc4000782c0ff */
[----:B------:R-:W-:Y:S02]  /*25c0*/  @P2 FSEL R99, R99, RZ, P0 ;  /* 0x000000ff63632208 */ /* 0x000fe40000000000 */
[----:B------:R-:W-:Y:S02]  /*25d0*/  @P2 FSEL R79, R79, RZ, P1 ;  /* 0x000000ff4f4f2208 */ /* 0x000fe40000800000 */
[----:B------:R-:W-:Y:S01]  /*25e0*/  @P2 F2FP.BF16.F32.PACK_AB R99, RZ, R99 ;  /* 0x00000063ff63223e */ /* 0x000fe200000010ff */
[C---:B-1----:R-:W-:Y:S01]  /*25f0*/  IMAD.WIDE.U32 R122, R77.reuse, 0x10, R122 ;  /* 0x000000104d7a7825 */ /* 0x042fe200078e007a */
[----:B------:R-:W-:Y:S02]  /*2600*/  F2FP.BF16.F32.PACK_AB R71, R124, R71 ;  /* 0x000000477c47723e */ /* 0x000fe400000010ff */
[----:B------:R-:W-:Y:S02]  /*2610*/  @P2 LEA R124, P0, R77, UR14, 0x4 ;  /* 0x0000000e4d7c2c11 */ /* 0x000fe4000f8020ff */
[----:B------:R-:W-:-:S02]  /*2620*/  @P2 F2FP.BF16.F32.PACK_AB R79, RZ, R79 ;  /* 0x0000004fff4f223e */ /* 0x000fc400000010ff */
[----:B------:R-:W-:Y:S02]  /*2630*/  @P2 PRMT R67, R99, 0x7610, R67 ;  /* 0x0000761063432816 */ /* 0x000fe40000000043 */
[----:B------:R-:W-:Y:S02]  /*2640*/  F2FP.BF16.F32.PACK_AB R68, R68, R115 ;  /* 0x000000734444723e */ /* 0x000fe400000010ff */
[----:B------:R-:W-:Y:S02]  /*2650*/  @P2 LEA.HI.X R125, R77, UR15, RZ, 0x4, P0 ;  /* 0x0000000f4d7d2c11 */ /* 0x000fe400080f24ff */
[----:B------:R-:W-:Y:S01]  /*2660*/  @P2 PRMT R67, R67, 0x5410, R79 ;  /* 0x0000541043432816 */ /* 0x000fe2000000004f */
[----:B------:R1:W-:Y:S04]  /*2670*/  STG.E.128 desc[UR4][R122.64], R68 ;  /* 0x000000447a007986 */ /* 0x0003e8000c101d04 */
[----:B------:R1:W-:Y:S02]  /*2680*/  @P2 STG.E.128 desc[UR4][R124.64], R64 ;  /* 0x000000407c002986 */ /* 0x0003e4000c101d04 */
.L_x_214:
[----:B------:R-:W-:Y:S05]  /*2690*/  BSYNC B1 ;  /* 0x0000000000017941 */ /* 0x000fea0003800000 */
.L_x_213:
[----:B01----:R-:W0:Y:S02]  /*26a0*/  LDC.64 R68, c[0x0][0x210] ;  /* 0x00008400ff447b82 */ /* 0x003e240000000a00 */
[----:B0-----:R-:W-:-:S05]  /*26b0*/  IMAD R19, R68, 0x4, R19 ;  /* 0x0000000444137824 */ /* 0x001fca00078e0213 */
[----:B------:R-:W-:-:S13]  /*26c0*/  ISETP.GE.AND P0, PT, R19, R69, PT ;  /* 0x000000451300720c */ /* 0x000fda0003f06270 */
[----:B------:R-:W-:Y:S05]  /*26d0*/  @!P0 BRA `(.L_x_215) ;  /* 0xffffffdc00848947 */ /* 0x000fea000383ffff */
.L_x_205:
[----:B------:R-:W-:Y:S05]  /*26e0*/  BSYNC B0 ;  /* 0x0000000000007941 */ /* 0x000fea0003800000 */
.L_x_204:
[----:B------:R-:W0:Y:S01]  /*26f0*/  S2R R18, SR_TID.X ;  /* 0x0000000000127919 */ /* 0x000e220000002100 */
[----:B------:R-:W-:Y:S01]  /*2700*/  MOV R0, 0x400 ;  /* 0x0000040000007802 */ /* 0x000fe20000000f00 */
[----:B------:R-:W-:Y:S05]  /*2710*/  WARPSYNC.ALL ;  /* 0x0000000000007948 */ /* 0x000fea0003800000 */
[----:B------:R-:W1:Y:S01]  /*2720*/  S2R R3, SR_CgaCtaId ;  /* 0x0000000000037919 */ /* 0x000e620000008800 */
[----:B------:R-:W-:Y:S01]  /*2730*/  ULDC.64 UR20, c[0x0][0x2d8] ;  /* 0x0000b60000147ab9 */ /* 0x000fe20000000a00 */
[----:B------:R-:W2:Y:S01]  /*2740*/  S2R R53, SR_CTAID.X ;  /* 0x0000000000357919 */ /* 0x000ea20000002500 */
[----:B0-----:R-:W-:-:S02]  /*2750*/  SHF.R.U32.HI R2, RZ, 0x5, R18 ;  /* 0x00000005ff027819 */ /* 0x001fc40000011612 */
[----:B------:R-:W-:Y:S02]  /*2760*/  LOP3.LUT R4, R18, 0x1f, RZ, 0xc0, !PT ;  /* 0x0000001f12047812 */ /* 0x000fe400078ec0ff */
[----:B------:R-:W-:Y:S02]  /*2770*/  SHF.L.U32 R5, R2, 0x6, RZ ;  /* 0x0000000602057819 */ /* 0x000fe400000006ff */
[----:B-1----:R-:W-:Y:S02]  /*2780*/  LEA R3, R3, R0, 0x18 ;  /* 0x0000000003037211 */ /* 0x002fe400078ec0ff */
[----:B------:R-:W-:Y:S01]  /*2790*/  LOP3.LUT R0, R5, 0xffffffc0, R4, 0xe2, !PT ;  /* 0xffffffc005007812 */ /* 0x000fe200078ee204 */
[----:B--2---:R-:W-:Y:S01]  /*27a0*/  IMAD R53, R53, R78, RZ ;  /* 0x0000004e35357224 */ /* 0x004fe200078e02ff */
[----:B------:R-:W-:-:S03]  /*27b0*/  IADD3 R78, R78, 0x7f, -R18 ;  /* 0x0000007f4e4e7810 */ /* 0x000fc60007ffe812 */
[----:B------:R-:W-:Y:S01]  /*27c0*/  IMAD R0, R0, 0x20, R3 ;  /* 0x0000002000007824 */ /* 0x000fe200078e0203 */
[----:B------:R-:W-:Y:S02]  /*27d0*/  LEA R3, R18, R3, 0x2 ;  /* 0x0000000312037211 */ /* 0x000fe400078e10ff */
[----:B------:R-:W-:Y:S02]  /*27e0*/  IADD3 R18, P4, R53, R18, RZ ;  /* 0x0000001235127210 */ /* 0x000fe40007f9e0ff */
[----:B------:R-:W-:Y:S01]  /*27f0*/  STS.128 [R0], R32 ;  /* 0x0000002000007388 */ /* 0x000fe20000000c00 */
[C---:B------:R-:W-:Y:S02]  /*2800*/  LOP3.LUT P3, RZ, R78.reuse, 0xffffff80, RZ, 0xc0, !PT ;  /* 0xffffff804eff7812 */ /* 0x040fe4000786c0ff */
[C---:B------:R-:W-:Y:S01]  /*2810*/  ISETP.GE.U32.AND P2, PT, R78.reuse, 0x100, PT ;  /* 0x000001004e00780c */ /* 0x040fe20003f46070 */
[----:B------:R-:W-:Y:S01]  /*2820*/  STS.128 [R0+0x10], R28 ;  /* 0x0000101c00007388 */ /* 0x000fe20000000c00 */
[----:B------:R-:W-:-:S02]  /*2830*/  ISETP.GE.U32.AND P1, PT, R78, 0x180, PT ;  /* 0x000001804e00780c */ /* 0x000fc40003f26070 */
[----:B------:R-:W-:Y:S01]  /*2840*/  ISETP.GE.U32.AND P0, PT, R78, 0x200, PT ;  /* 0x000002004e00780c */ /* 0x000fe20003f06070 */
        /* <DEDUP_REMOVED lines=8> */
[----:B-----5:R-:W4:Y:S04]  /*28d0*/  LDS R9, [R3+0xa00] ;  /* 0x000a000003097984 */ /* 0x020f280000000800 */
        /* <DEDUP_REMOVED lines=11> */
[----:B---3--:R-:W-:-:S03]  /*2990*/  FADD.FTZ R5, RZ, R5 ;  /* 0x00000005ff057221 */ /* 0x008fc60000010000 */
[----:B------:R-:W3:Y:S01]  /*29a0*/  LDS R12, [R3+0x1c00] ;  /* 0x001c0000030c7984 */ /* 0x000ee20000000800 */
[----:B----4-:R-:W-:-:S03]  /*29b0*/  FADD.FTZ R6, RZ, R6 ;  /* 0x00000006ff067221 */ /* 0x010fc60000010000 */
[----:B------:R-:W4:Y:S01]  /*29c0*/  LDS R23, [R3+0x1e00] ;  /* 0x001e000003177984 */ /* 0x000f220000000800 */
[----:B------:R-:W-:Y:S01]  /*29d0*/  FADD.FTZ R4, R4, R9 ;  /* 0x0000000904047221 */ /* 0x000fe20000010000 */
[----:B------:R-:W-:Y:S01]  /*29e0*/  IMAD.X R9, RZ, RZ, RZ, P4 ;  /* 0x000000ffff097224 */ /* 0x000fe200020e06ff */
[----:B------:R-:W-:Y:S01]  /*29f0*/  BAR.SYNC.DEFER_BLOCKING 0x0 ;  /* 0x0000000000007b1d */ /* 0x000fe20000010000 */
[----:B------:R-:W-:Y:S01]  /*2a00*/  FADD.FTZ R5, R5, R8 ;  /* 0x0000000805057221 */ /* 0x000fe20000010000 */
[----:B------:R-:W-:Y:S01]  /*2a10*/  FADD.FTZ R6, R6, R11 ;  /* 0x0000000b06067221 */ /* 0x000fe20000010000 */
[----:B------:R-:W-:Y:S01]  /*2a20*/  FADD.FTZ R2, R2, R13 ;  /* 0x0000000d02027221 */ /* 0x000fe20000010000 */
[----:B------:R-:W-:Y:S01]  /*2a30*/  FADD.FTZ R4, R4, R15 ;  /* 0x0000000f04047221 */ /* 0x000fe20000010000 */
[----:B------:R-:W-:Y:S01]  /*2a40*/  FADD.FTZ R5, R5, R10 ;  /* 0x0000000a05057221 */ /* 0x000fe20000010000 */
[----:B------:R-:W-:Y:S01]  /*2a50*/  SHF.L.U32 R10, R18, 0x2, RZ ;  /* 0x00000002120a7819 */ /* 0x000fe200000006ff */
[----:B0-----:R-:W-:Y:S01]  /*2a60*/  FADD.FTZ R6, R6, R17 ;  /* 0x0000001106067221 */ /* 0x001fe20000010000 */
[----:B------:R-:W-:Y:S01]  /*2a70*/  STS.128 [R0], R48 ;  /* 0x0000003000007388 */ /* 0x000fe20000000c00 */
[----:B-1----:R-:W-:Y:S01]  /*2a80*/  FADD.FTZ R19, R2, R19 ;  /* 0x0000001302137221 */ /* 0x002fe20000010000 */
[----:B------:R-:W-:-:S02]  /*2a90*/  SHF.L.U64.HI R2, R18, 0x2, R9 ;  /* 0x0000000212027819 */ /* 0x000fc40000010209 */
[----:B------:R-:W-:Y:S01]  /*2aa0*/  STS.128 [R0+0x10], R44 ;  /* 0x0000102c00007388 */ /* 0x000fe20000000c00 */
[----:B------:R-:W-:Y:S01]  /*2ab0*/  IADD3 R18, P4, R10, UR20, RZ ;  /* 0x000000140a127c10 */ /* 0x000fe2000ff9e0ff */
[----:B--2---:R-:W-:Y:S02]  /*2ac0*/  FADD.FTZ R21, R4, R21 ;  /* 0x0000001504157221 */ /* 0x004fe40000010000 */
        /* <DEDUP_REMOVED lines=33> */
[----:B------:R-:W-:Y:S01]  /*2ce0*/  FADD.FTZ R16, R16, R31 ;  /* 0x0000001f10107221 */ /* 0x000fe20000010000 */
[----:B----4-:R-:W-:-:S03]  /*2cf0*/  @P3 MOV R3, R29 ;  /* 0x0000001d00033202 */ /* 0x010fc60000000f00 */
[----:B------:R-:W-:Y:S02]  /*2d00*/  @P3 IMAD.X R29, RZ, RZ, R29, P4 ;  /* 0x000000ffff1d3224 */ /* 0x000fe400020e061d */
[----:B------:R-:W-:Y:S01]  /*2d10*/  FADD.FTZ R0, RZ, R0 ;  /* 0x00000000ff007221 */ /* 0x000fe20000010000 */
[----:B------:R-:W-:Y:S01]  /*2d20*/  FADD.FTZ R35, R16, R35 ;  /* 0x0000002310237221 */ /* 0x000fe20000010000 */
[----:B------:R4:W-:Y:S02]  /*2d30*/  @P3 STG.E desc[UR4][R2.64], R33 ;  /* 0x0000002102003986 */ /* 0x0009e4000c101904 */
[----:B------:R-:W-:-:S04]  /*2d40*/  FADD.FTZ R0, R0, R11 ;  /* 0x0000000b00007221 */ /* 0x000fc80000010000 */
[----:B------:R-:W-:Y:S01]  /*2d50*/  FADD.FTZ R0, R0, R13 ;  /* 0x0000000d00007221 */ /* 0x000fe20000010000 */
[----:B0-----:R-:W-:Y:S01]  /*2d60*/  FADD.FTZ R7, RZ, R7 ;  /* 0x00000007ff077221 */ /* 0x001fe20000010000 */
[----:B----4-:R-:W-:Y:S01]  /*2d70*/  @P3 IMAD.MOV.U32 R2, RZ, RZ, R10 ;  /* 0x000000ffff023224 */ /* 0x010fe200078e000a */
[-C--:B------:R-:W-:Y:S02]  /*2d80*/  @P3 MOV R3, R27.reuse ;  /* 0x0000001b00033202 */ /* 0x080fe40000000f00 */
[----:B------:R-:W-:Y:S01]  /*2d90*/  @P3 IADD3 R10, P5, R10, 0x200, RZ ;  /* 0x000002000a0a3810 */ /* 0x000fe20007fbe0ff */
[----:B-1----:R-:W-:Y:S02]  /*2da0*/  FADD.FTZ R17, R0, R17 ;  /* 0x0000001100117221 */ /* 0x002fe40000010000 */
[----:B------:R0:W-:Y:S01]  /*2db0*/  @P3 STG.E desc[UR4][R2.64], R19 ;  /* 0x0000001302003986 */ /* 0x0001e2000c101904 */
[----:B------:R-:W-:Y:S01]  /*2dc0*/  @P3 IADD3.X R27, RZ, R27, RZ, P5, !PT ;  /* 0x0000001bff1b3210 */ /* 0x000fe20002ffe4ff */
[----:B------:R-:W-:Y:S01]  /*2dd0*/  @P2 IMAD.MOV.U32 R4, RZ, RZ, R10 ;  /* 0x000000ffff042224 */ /* 0x000fe200078e000a */
[----:B------:R-:W-:Y:S01]  /*2de0*/  @P2 IADD3 R10, P4, R10, 0x200, RZ ;  /* 0x000002000a0a2810 */ /* 0x000fe20007f9e0ff */
[----:B--2---:R-:W-:Y:S01]  /*2df0*/  FADD.FTZ R8, R7, R8 ;  /* 0x0000000807087221 */ /* 0x004fe20000010000 */
[----:B------:R-:W-:-:S02]  /*2e00*/  @P2 MOV R5, R27 ;  /* 0x0000001b00052202 */ /* 0x000fc40000000f00 */
[----:B------:R-:W-:Y:S01]  /*2e10*/  @P2 IADD3.X R27, RZ, R27, RZ, P4, !PT ;  /* 0x0000001bff1b2210 */ /* 0x000fe200027fe4ff */
[----:B------:R-:W-:Y:S01]  /*2e20*/  @P1 IMAD.MOV.U32 R6, RZ, RZ, R10 ;  /* 0x000000ffff061224 */ /* 0x000fe200078e000a */
[----:B------:R-:W-:Y:S01]  /*2e30*/  @P1 IADD3 R10, P4, R10, 0x200, RZ ;  /* 0x000002000a0a1810 */ /* 0x000fe20007f9e0ff */
[----:B---3--:R-:W-:Y:S01]  /*2e40*/  FADD.FTZ R8, R8, R15 ;  /* 0x0000000f08087221 */ /* 0x008fe20000010000 */
[----:B------:R-:W-:Y:S01]  /*2e50*/  @P1 MOV R7, R27 ;  /* 0x0000001b00071202 */ /* 0x000fe20000000f00 */
[----:B0-----:R-:W-:Y:S01]  /*2e60*/  @P2 IMAD.MOV.U32 R2, RZ, RZ, R18 ;  /* 0x000000ffff022224 */ /* 0x001fe200078e0012 */
[----:B------:R-:W-:Y:S01]  /*2e70*/  @P2 IADD3 R18, P3, R18, 0x200, RZ ;  /* 0x0000020012122810 */ /* 0x000fe20007f7e0ff */
[----:B------:R-:W-:Y:S01]  /*2e80*/  FADD.FTZ R25, R8, R25 ;  /* 0x0000001908197221 */ /* 0x000fe20000010000 */
[----:B------:R-:W-:Y:S02]  /*2e90*/  @P2 MOV R3, R29 ;  /* 0x0000001d00032202 */ /* 0x000fe40000000f00 */
[----:B------:R-:W-:Y:S01]  /*2ea0*/  @P1 IADD3.X R27, RZ, R27, RZ, P4, !PT ;  /* 0x0000001bff1b1210 */ /* 0x000fe200027fe4ff */
[----:B------:R-:W-:-:S02]  /*2eb0*/  @P2 IMAD.X R29, RZ, RZ, R29, P3 ;  /* 0x000000ffff1d2224 */ /* 0x000fc400018e061d */
[----:B------:R0:W-:Y:S04]  /*2ec0*/  @P2 STG.E desc[UR4][R2.64], R35 ;  /* 0x0000002302002986 */ /* 0x0001e8000c101904 */
[----:B------:R1:W-:Y:S01]  /*2ed0*/  @P2 STG.E desc[UR4][R4.64], R21 ;  /* 0x0000001504002986 */ /* 0x0003e2000c101904 */
[----:B0-----:R-:W-:Y:S01]  /*2ee0*/  @P1 IMAD.MOV.U32 R2, RZ, RZ, R18 ;  /* 0x000000ffff021224 */ /* 0x001fe200078e0012 */
[----:B------:R-:W-:Y:S02]  /*2ef0*/  @P1 IADD3 R18, P3, R18, 0x200, RZ ;  /* 0x0000020012121810 */ /* 0x000fe40007f7e0ff */
[----:B------:R-:W-:Y:S01]  /*2f00*/  @P1 MOV R3, R29 ;  /* 0x0000001d00031202 */ /* 0x000fe20000000f00 */
[----:B-1----:R-:W-:Y:S01]  /*2f10*/  IMAD.MOV.U32 R4, RZ, RZ, R10 ;  /* 0x000000ffff047224 */ /* 0x002fe200078e000a */
[----:B------:R-:W-:Y:S01]  /*2f20*/  MOV R5, R27 ;  /* 0x0000001b00057202 */ /* 0x000fe20000000f00 */
[----:B------:R-:W-:-:S02]  /*2f30*/  @P1 IMAD.X R29, RZ, RZ, R29, P3 ;  /* 0x000000ffff1d1224 */ /* 0x000fc400018e061d */
[----:B------:R0:W-:Y:S04]  /*2f40*/  @P1 STG.E desc[UR4][R2.64], R17 ;  /* 0x0000001102001986 */ /* 0x0001e8000c101904 */
[----:B------:R1:W-:Y:S01]  /*2f50*/  @P1 STG.E desc[UR4][R6.64], R9 ;  /* 0x0000000906001986 */ /* 0x0003e2000c101904 */
[----:B0-----:R-:W-:Y:S01]  /*2f60*/  IMAD.MOV.U32 R2, RZ, RZ, R18 ;  /* 0x000000ffff027224 */ /* 0x001fe200078e0012 */
[----:B------:R-:W-:Y:S01]  /*2f70*/  MOV R3, R29 ;  /* 0x0000001d00037202 */ /* 0x000fe20000000f00 */
[----:B------:R-:W-:Y:S06]  /*2f80*/  @!P0 EXIT ;  /* 0x000000000000894d */ /* 0x000fec0003800000 */
[----:B------:R-:W-:Y:S04]  /*2f90*/  STG.E desc[UR4][R2.64], R25 ;  /* 0x0000001902007986 */ /* 0x000fe8000c101904 */
[----:B------:R-:W-:Y:S01]  /*2fa0*/  STG.E desc[UR4][R4.64], R23 ;  /* 0x0000001704007986 */ /* 0x000fe2000c101904 */
[----:B------:R-:W-:Y:S05]  /*2fb0*/  EXIT ;  /* 0x000000000000794d */ /* 0x000fea0003800000 */
.L_x_210:
[----:B------:R-:W-:Y:S01]  /*2fc0*/  HFMA2.MMA R123, -RZ, RZ, 0, 5.9604644775390625e-08 ;  /* 0x00000001ff7b7435 */ /* 0x000fe200000001ff */
[----:B------:R-:W-:Y:S01]  /*2fd0*/  BSSY B1, `(.L_x_216) ;  /* 0x0000007000017945 */ /* 0x000fe20003800000 */
[----:B------:R-:W-:Y:S01]  /*2fe0*/  IMAD.MOV.U32 R124, RZ, RZ, R113 ;  /* 0x000000ffff7c7224 */ /* 0x000fe200078e0071 */
[----:B------:R-:W-:Y:S01]  /*2ff0*/  MOV R99, 0xffffffff ;  /* 0xffffffff00637802 */ /* 0x000fe20000000f00 */
[----:B------:R-:W-:-:S07]  /*3000*/  IMAD.MOV.U32 R125, RZ, RZ, 0x1f ;  /* 0x0000001fff7d7424 */ /* 0x000fce00078e00ff */
[----:B-----5:R-:W-:Y:S05]  /*3010*/  WARPSYNC.COLLECTIVE R99, `(.L_x_217) ;  /* 0x0000000063087348 */ /* 0x020fea0003c00000 */
[----:B------:R0:W1:Y:S02]  /*3020*/  SHFL.BFLY P0, R115, R124, R123, R125 ;  /* 0x0c00007b7c737389 */ /* 0x000064000000007d */
[----:B01---5:R-:W-:Y:S01]  /*3030*/  ENDCOLLECTIVE ;  /* 0x000000000000791b */ /* 0x023fe20003800000 */
.L_x_217:
[----:B------:R-:W-:Y:S05]  /*3040*/  BSYNC B1 ;  /* 0x0000000000017941 */ /* 0x000fea0003800000 */
.L_x_216:
[----:B------:R-:W-:Y:S01]  /*3050*/  HFMA2.MMA R125, -RZ, RZ, 0, 1.847743988037109375e-06 ;  /* 0x0000001fff7d7435 */ /* 0x000fe200000001ff */
[----:B------:R-:W-:Y:S01]  /*3060*/  MOV R124, R122 ;  /* 0x0000007a007c7202 */ /* 0x000fe20000000f00 */
[----:B------:R-:W-:Y:S02]  /*3070*/  IMAD.MOV.U32 R123, RZ, RZ, 0x1 ;  /* 0x00000001ff7b7424 */ /* 0x000fe400078e00ff */
[----:B------:R-:W-:Y:S02]  /*3080*/  IMAD.MOV.U32 R99, RZ, RZ, -0x1 ;  /* 0xffffffffff637424 */ /* 0x000fe400078e00ff */
[----:B------:R-:W-:-:S07]  /*3090*/  IMAD.MOV.U32 R68, RZ, RZ, R115 ;  /* 0x000000ffff447224 */ /* 0x000fce00078e0073 */
[----:B------:R-:W-:Y:S05]  /*30a0*/  WARPSYNC.COLLECTIVE R99, `(.L_x_218) ;  /* 0x0000000063087348 */ /* 0x000fea0003c00000 */
[----:B------:R0:W1:Y:S02]  /*30b0*/  SHFL.BFLY P0, R115, R124, R123, R125 ;  /* 0x0c00007b7c737389 */ /* 0x000064000000007d */
[----:B01----:R-:W-:Y:S01]  /*30c0*/  ENDCOLLECTIVE ;  /* 0x000000000000791b */ /* 0x003fe20003800000 */
.L_x_218:
[----:B------:R-:W-:Y:S01]  /*30d0*/  FADD.FTZ R68, R68, R113 ;  /* 0x0000007144447221 */ /* 0x000fe20000010000 */
[----:B------:R-:W-:-:S03]  /*30e0*/  HFMA2.MMA R123, -RZ, RZ, 0, 1.1920928955078125e-07 ;  /* 0x00000002ff7b7435 */ /* 0x000fc600000001ff */
[----:B------:R-:W-:Y:S01]  /*30f0*/  IMAD.MOV.U32 R124, RZ, RZ, R68 ;  /* 0x000000ffff7c7224 */ /* 0x000fe200078e0044 */
[----:B------:R-:W-:-:S07]  /*3100*/  MOV R69, R115 ;  /* 0x0000007300457202 */ /* 0x000fce0000000f00 */
[----:B------:R-:W-:Y:S05]  /*3110*/  WARPSYNC.COLLECTIVE R99, `(.L_x_219) ;  /* 0x0000000063087348 */ /* 0x000fea0003c00000 */
[----:B------:R0:W1:Y:S02]  /*3120*/  SHFL.BFLY P0, R115, R124, R123, R125 ;  /* 0x0c00007b7c737389 */ /* 0x000064000000007d */
[----:B01----:R-:W-:Y:S01]  /*3130*/  ENDCOLLECTIVE ;  /* 0x000000000000791b */ /* 0x003fe20003800000 */
.L_x_219:
[----:B------:R-:W-:-:S05]  /*3140*/  FADD.FTZ R69, R69, R122 ;  /* 0x0000007a45457221 */ /* 0x000fca0000010000 */
[----:B------:R-:W-:Y:S01]  /*3150*/  MOV R124, R69 ;  /* 0x00000045007c7202 */ /* 0x000fe20000000f00 */
[----:B------:R-:W-:-:S07]  /*3160*/  IMAD.MOV.U32 R71, RZ, RZ, R115 ;  /* 0x000000ffff477224 */ /* 0x000fce00078e0073 */
[----:B------:R-:W-:Y:S05]  /*3170*/  WARPSYNC.COLLECTIVE R99, `(.L_x_220) ;  /* 0x0000000063087348 */ /* 0x000fea0003c00000 */
[----:B------:R0:W1:Y:S02]  /*3180*/  SHFL.BFLY P0, R115, R124, R123, R125 ;  /* 0x0c00007b7c737389 */ /* 0x000064000000007d */
[----:B01----:R-:W-:Y:S01]  /*3190*/  ENDCOLLECTIVE ;  /* 0x000000000000791b */ /* 0x003fe20003800000 */
.L_x_220:
[----:B------:R-:W-:-:S05]  /*31a0*/  FADD.FTZ R71, R68, R71 ;  /* 0x0000004744477221 */ /* 0x000fca0000010000 */
[----:B------:R-:W-:Y:S01]  /*31b0*/  MOV R124, R71 ;  /* 0x00000047007c7202 */ /* 0x000fe20000000f00 */
[----:B------:R-:W-:Y:S02]  /*31c0*/  IMAD.MOV.U32 R123, RZ, RZ, 0x4 ;  /* 0x00000004ff7b7424 */ /* 0x000fe400078e00ff */
[----:B------:R-:W-:-:S07]  /*31d0*/  IMAD.MOV.U32 R70, RZ, RZ, R115 ;  /* 0x000000ffff467224 */ /* 0x000fce00078e0073 */
[----:B------:R-:W-:Y:S05]  /*31e0*/  WARPSYNC.COLLECTIVE R99, `(.L_x_221) ;  /* 0x0000000063087348 */ /* 0x000fea0003c00000 */
[----:B------:R0:W1:Y:S02]  /*31f0*/  SHFL.BFLY P0, R115, R124, R123, R125 ;  /* 0x0c00007b7c737389 */ /* 0x000064000000007d */
[----:B01----:R-:W-:Y:S01]  /*3200*/  ENDCOLLECTIVE ;  /* 0x000000000000791b */ /* 0x003fe20003800000 */
.L_x_221:
[----:B------:R-:W-:-:S04]  /*3210*/  FADD.FTZ R70, R69, R70 ;  /* 0x0000004645467221 */ /* 0x000fc80000010000 */
[----:B------:R-:W-:Y:S01]  /*3220*/  IMAD.MOV.U32 R124, RZ, RZ, R70 ;  /* 0x000000ffff7c7224 */ /* 0x000fe200078e0046 */
[----:B------:R-:W-:-:S07]  /*3230*/  MOV R72, R115 ;  /* 0x0000007300487202 */ /* 0x000fce0000000f00 */
[----:B------:R-:W-:Y:S05]  /*3240*/  WARPSYNC.COLLECTIVE R99, `(.L_x_222) ;  /* 0x0000000063087348 */ /* 0x000fea0003c00000 */
[----:B------:R0:W1:Y:S02]  /*3250*/  SHFL.BFLY P0, R115, R124, R123, R125 ;  /* 0x0c00007b7c737389 */ /* 0x000064000000007d */
[----:B01----:R-:W-:Y:S01]  /*3260*/  ENDCOLLECTIVE ;  /* 0x000000000000791b */ /* 0x003fe20003800000 */
.L_x_222:
[----:B------:R-:W-:Y:S01]  /*3270*/  FADD.FTZ R72, R71, R72 ;  /* 0x0000004847487221 */ /* 0x000fe20000010000 */
[----:B------:R-:W-:-:S03]  /*3280*/  HFMA2.MMA R123, -RZ, RZ, 0, 4.76837158203125e-07 ;  /* 0x00000008ff7b7435 */ /* 0x000fc600000001ff */
[----:B------:R-:W-:Y:S01]  /*3290*/  IMAD.MOV.U32 R124, RZ, RZ, R72 ;  /* 0x000000ffff7c7224 */ /* 0x000fe200078e0048 */
[----:B------:R-:W-:-:S07]  /*32a0*/  MOV R73, R115 ;  /* 0x0000007300497202 */ /* 0x000fce0000000f00 */
[----:B------:R-:W-:Y:S05]  /*32b0*/  WARPSYNC.COLLECTIVE R99, `(.L_x_223) ;  /* 0x0000000063087348 */ /* 0x000fea0003c00000 */
[----:B------:R0:W1:Y:S02]  /*32c0*/  SHFL.BFLY P0, R115, R124, R123, R125 ;  /* 0x0c00007b7c737389 */ /* 0x000064000000007d */
[----:B01----:R-:W-:Y:S01]  /*32d0*/  ENDCOLLECTIVE ;  /* 0x000000000000791b */ /* 0x003fe20003800000 */
.L_x_223:
[----:B------:R-:W-:-:S05]  /*32e0*/  FADD.FTZ R73, R70, R73 ;  /* 0x0000004946497221 */ /* 0x000fca0000010000 */
[----:B------:R-:W-:Y:S01]  /*32f0*/  MOV R124, R73 ;  /* 0x00000049007c7202 */ /* 0x000fe20000000f00 */
[----:B------:R-:W-:-:S07]  /*3300*/  IMAD.MOV.U32 R75, RZ, RZ, R115 ;  /* 0x000000ffff4b7224 */ /* 0x000fce00078e0073 */
[----:B------:R-:W-:Y:S05]  /*3310*/  WARPSYNC.COLLECTIVE R99, `(.L_x_224) ;  /* 0x0000000063087348 */ /* 0x000fea0003c00000 */
[----:B------:R0:W1:Y:S02]  /*3320*/  SHFL.BFLY P0, R115, R124, R123, R125 ;  /* 0x0c00007b7c737389 */ /* 0x000064000000007d */
[----:B01----:R-:W-:Y:S01]  /*3330*/  ENDCOLLECTIVE ;  /* 0x000000000000791b */ /* 0x003fe20003800000 */
.L_x_224:
[----:B------:R-:W-:-:S05]  /*3340*/  FADD.FTZ R75, R72, R75 ;  /* 0x0000004b484b7221 */ /* 0x000fca0000010000 */
[----:B------:R-:W-:Y:S01]  /*3350*/  MOV R124, R75 ;  /* 0x0000004b007c7202 */ /* 0x000fe20000000f00 */
[----:B------:R-:W-:Y:S02]  /*3360*/  IMAD.MOV.U32 R123, RZ, RZ, 0x10 ;  /* 0x00000010ff7b7424 */ /* 0x000fe400078e00ff */
[----:B------:R-:W-:-:S07]  /*3370*/  IMAD.MOV.U32 R74, RZ, RZ, R115 ;  /* 0x000000ffff4a7224 */ /* 0x000fce00078e0073 */
[----:B------:R-:W-:Y:S05]  /*3380*/  WARPSYNC.COLLECTIVE R99, `(.L_x_225) ;  /* 0x0000000063087348 */ /* 0x000fea0003c00000 */
[----:B------:R0:W1:Y:S02]  /*3390*/  SHFL.BFLY P0, R115, R124, R123, R125 ;  /* 0x0c00007b7c737389 */ /* 0x000064000000007d */
[----:B01----:R-:W-:Y:S01]  /*33a0*/  ENDCOLLECTIVE ;  /* 0x000000000000791b */ /* 0x003fe20003800000 */
.L_x_225:
[----:B------:R-:W-:-:S04]  /*33b0*/  FADD.FTZ R74, R73, R74 ;  /* 0x0000004a494a7221 */ /* 0x000fc80000010000 */
[----:B------:R-:W-:Y:S01]  /*33c0*/  IMAD.MOV.U32 R124, RZ, RZ, R74 ;  /* 0x000000ffff7c7224 */ /* 0x000fe200078e004a */
[----:B------:R-:W-:-:S07]  /*33d0*/  MOV R68, R115 ;  /* 0x0000007300447202 */ /* 0x000fce0000000f00 */
[----:B------:R-:W-:Y:S05]  /*33e0*/  WARPSYNC.COLLECTIVE R99, `(.L_x_226) ;  /* 0x0000000063087348 */ /* 0x000fea0003c00000 */
[----:B------:R0:W1:Y:S02]  /*33f0*/  SHFL.BFLY P0, R115, R124, R123, R125 ;  /* 0x0c00007b7c737389 */ /* 0x000064000000007d */
[----:B01----:R-:W-:Y:S01]  /*3400*/  ENDCOLLECTIVE ;  /* 0x000000000000791b */ /* 0x003fe20003800000 */
.L_x_226:
[----:B------:R-:W-:Y:S01]  /*3410*/  MOV R69, R115 ;  /* 0x0000007300457202 */ /* 0x000fe20000000f00 */
[----:B------:R-:W-:Y:S06]  /*3420*/  BRA `(.L_x_227) ;  /* 0xffffffe0000c7947 */ /* 0x000fec000383ffff */
.L_x_228:
        /* <DEDUP_REMOVED lines=13> */
.L_x_3150:


//--------------------- .text._ZN10layer_norm22ln_bwd_finalize_kernelINS_22Kernel_traits_finalizeILj512E13__nv_bfloat16S2_S2_S2_fjLb0ELj1024ELj4ENS_18Kernel_traits_baseILj512ES2_S2_S2_S2_fjLj1024EEEEELb0ELb1EEEvNS_9BwdParamsE --------------------------
	.section	.text._ZN10layer_norm22ln_bwd_finalize_kernelINS_22Kernel_traits_finalizeILj512E13__nv_bfloat16S2_S2_S2_fjLb0ELj1024ELj4ENS_18Kernel_traits_baseILj512ES2_S2_S2_S2_fjLj1024EEEEELb0ELb1EEEvNS_9BwdParamsE,"ax",@progbits
	.align	128
        .global         _ZN10layer_norm22ln_bwd_finalize_kernelINS_22Kernel_traits_finalizeILj512E13__nv_bfloat16S2_S2_S2_fjLb0ELj1024ELj4ENS_18Kernel_traits_baseILj512ES2_S2_S2_S2_fjLj1024EEEEELb0ELb1EEEvNS_9BwdParamsE
        .type           _ZN10layer_norm22ln_bwd_finalize_kernelINS_22Kernel_traits_finalizeILj512E13__nv_bfloat16S2_S2_S2_fjLb0ELj1024ELj4ENS_18Kernel_traits_baseILj512ES2_S2_S2_S2_fjLj1024EEEEELb0ELb1EEEvNS_9BwdParamsE,@function
        .size           _ZN10layer_norm22ln_bwd_finalize_kernelINS_22Kernel_traits_finalizeILj512E13__nv_bfloat16S2_S2_S2_fjLb0ELj1024ELj4ENS_18Kernel_traits_baseILj512ES2_S2_S2_S2_fjLj1024EEEEELb0ELb1EEEvNS_9BwdParamsE,(.L_x_3151 - _ZN10layer_norm22ln_bwd_finalize_kernelINS_22Kernel_traits_finalizeILj512E13__nv_bfloat16S2_S2_S2_fjLb0ELj1024ELj4ENS_18Kernel_traits_baseILj512ES2_S2_S2_S2_fjLj1024EEEEELb0ELb1EEEvNS_9BwdParamsE)
        .other          _ZN10layer_norm22ln_bwd_finalize_kernelINS_22Kernel_traits_finalizeILj512E13__nv_bfloat16S2_S2_S2_fjLb0ELj1024ELj4ENS_18Kernel_traits_baseILj512ES2_S2_S2_S2_fjLj1024EEEEELb0ELb1EEEvNS_9BwdParamsE,@"STO_CUDA_ENTRY STV_DEFAULT"
_ZN10layer_norm22ln_bwd_finalize_kernelINS_22Kernel_traits_finalizeILj512E13__nv_bfloat16S2_S2_S2_fjLb0ELj1024ELj4ENS_18Kernel_traits_baseILj512ES2_S2_S2_S2_fjLj1024EEEEELb0ELb1EEEvNS_9BwdParamsE:
.text._ZN10layer_norm22ln_bwd_finalize_kernelINS_22Kernel_traits_finalizeILj512E13__nv_bfloat16S2_S2_S2_fjLb0ELj1024ELj4ENS_18Kernel_traits_baseILj512ES2_S2_S2_S2_fjLj1024EEEEELb0ELb1EEEvNS_9BwdParamsE:
        /* <DEDUP_REMOVED lines=13> */
[----:B------:R-:W-:Y:S02]  /*00d0*/  LOP3.LUT R7, R5, 0x1f, R0, 0x78, !PT ;  /* 0x0000001f05077812 */ /* 0x000fe400078e7800 */
[----:B------:R-:W-:Y:S02]  /*00e0*/  SHF.L.U32 R6, R6, 0x4, RZ ;  /* 0x0000000406067819 */ /* 0x000fe400000006ff */
[----:B------:R-:W-:Y:S01]  /*00f0*/  IADD3 R8, R4, R7, RZ ;  /* 0x0000000704087210 */ /* 0x000fe20007ffe0ff */
[C---:B------:R-:W-:Y:S01]  /*0100*/  IMAD R9, R2.reuse, 0x20, R7 ;  /* 0x0000002002097824 */ /* 0x040fe200078e0207 */
[----:B------:R-:W-:-:S02]  /*0110*/  ISETP.GE.U32.AND P0, PT, R2, 0x10, PT ;  /* 0x000000100200780c */ /* 0x000fc40003f06070 */
[----:B------:R-:W-:Y:S02]  /*0120*/  LOP3.LUT R11, R6, 0x7ffffff0, RZ, 0xc0, !PT ;  /* 0x7ffffff0060b7812 */ /* 0x000fe400078ec0ff */
[----:B------:R-:W-:Y:S02]  /*0130*/  ISETP.EQ.AND P0, PT, R5, 0x1f, !P0 ;  /* 0x0000001f0500780c */ /* 0x000fe40004702270 */
[----:B------:R-:W-:Y:S01]  /*0140*/  IADD3 R4, R2, R11, RZ ;  /* 0x0000000b02047210 */ /* 0x000fe20007ffe0ff */
[----:B0-----:R-:W-:-:S03]  /*0150*/  ULEA UR4, UR5, UR4, 0x18 ;  /* 0x0000000405047291 */ /* 0x001fc6000f8ec03f */
[----:B------:R-:W-:-:S03]  /*0160*/  ULDC UR5, c[0x0][0x218] ;  /* 0x0000860000057ab9 */ /* 0x000fc60000000800 */
[----:B------:R-:W-:Y:S02]  /*0170*/  LEA R7, R8, UR4, 0x2 ;  /* 0x0000000408077c11 */ /* 0x000fe4000f8e10ff */
[----:B------:R-:W-:Y:S02]  /*0180*/  LEA R6, R2, UR4, 0x3 ;  /* 0x0000000402067c11 */ /* 0x000fe4000f8e18ff */
[----:B------:R-:W-:-:S07]  /*0190*/  LEA R8, R9, UR4, 0x2 ;  /* 0x0000000409087c11 */ /* 0x000fce000f8e10ff */
.L_x_240:
[----:B0-2-4-:R-:W0:Y:S01]  /*01a0*/  LDC R10, c[0x0][0x210] ;  /* 0x00008400ff0a7b82 */ /* 0x015e220000000800 */
[----:B------:R-:W-:Y:S01]  /*01b0*/  BSSY B0, `(.L_x_229) ;  /* 0x0000067000007945 */ /* 0x000fe20003800000 */
[----:B------:R-:W-:Y:S01]  /*01c0*/  HFMA2.MMA R26, -RZ, RZ, 0, 0 ;  /* 0x00000000ff1a7435 */ /* 0x000fe200000001ff */
[----:B------:R-:W-:Y:S02]  /*01d0*/  MOV R20, RZ ;  /* 0x000000ff00147202 */ /* 0x000fe40000000f00 */
[----:B0-----:R-:W-:-:S13]  /*01e0*/  ISETP.GE.U32.AND P1, PT, R5, R10, PT ;  /* 0x0000000a0500720c */ /* 0x001fda0003f26070 */
[----:B-1-3--:R-:W-:Y:S05]  /*01f0*/  @P1 BRA `(.L_x_230) ;  /* 0x0000000400881947 */ /* 0x00afea0003800000 */
[----:B------:R-:W-:Y:S01]  /*0200*/  ISETP.GE.U32.AND P2, PT, R5, R10, PT ;  /* 0x0000000a0500720c */ /* 0x000fe20003f46070 */
[----:B------:R-:W-:-:S12]  /*0210*/  IMAD.MOV.U32 R21, RZ, RZ, R5 ;  /* 0x000000ffff157224 */ /* 0x000fd800078e0005 */
[----:B------:R-:W0:Y:S08]  /*0220*/  @P2 LDC R16, c[0x0][0x218] ;  /* 0x00008600ff102b82 */ /* 0x000e300000000800 */
[----:B------:R-:W1:Y:S08]  /*0230*/  @P2 LDC.64 R14, c[0x0][0x2d0] ;  /* 0x0000b400ff0e2b82 */ /* 0x000e700000000a00 */
[----:B------:R-:W2:Y:S01]  /*0240*/  @P2 LDC.64 R12, c[0x0][0x2d8] ;  /* 0x0000b600ff0c2b82 */ /* 0x000ea20000000a00 */
[----:B0-----:R-:W-:-:S04]  /*0250*/  @P2 IMAD R9, R21, R16, R3 ;  /* 0x0000001015092224 */ /* 0x001fc800078e0203 */
[----:B-1----:R-:W-:-:S06]  /*0260*/  @P2 IMAD.WIDE.U32 R14, R9, 0x4, R14 ;  /* 0x00000004090e2825 */ /* 0x002fcc00078e000e */
[----:B------:R-:W3:Y:S01]  /*0270*/  @P2 LDG.E R15, desc[UR6][R14.64] ;  /* 0x000000060e0f2981 */ /* 0x000ee2000c1e1900 */
[----:B--2---:R-:W-:-:S06]  /*0280*/  @P2 IMAD.WIDE.U32 R12, R9, 0x4, R12 ;  /* 0x00000004090c2825 */ /* 0x004fcc00078e000c */
[----:B------:R-:W2:Y:S01]  /*0290*/  @P2 LDG.E R13, desc[UR6][R12.64] ;  /* 0x000000060c0d2981 */ /* 0x000ea2000c1e1900 */
[----:B------:R-:W-:-:S04]  /*02a0*/  @P2 IADD3 R21, R21, 0x20, RZ ;  /* 0x0000002015152810 */ /* 0x000fc80007ffe0ff */
[CC--:B------:R-:W-:Y:S02]  /*02b0*/  ISETP.GE.U32.AND P1, PT, R21.reuse, R10.reuse, PT ;  /* 0x0000000a1500720c */ /* 0x0c0fe40003f26070 */
[----:B------:R-:W-:-:S04]  /*02c0*/  IADD3 R9, -R21, R10, RZ ;  /* 0x0000000a15097210 */ /* 0x000fc80007ffe1ff */
[----:B------:R-:W-:Y:S01]  /*02d0*/  ISETP.LE.U32.OR P1, PT, R9, 0x60, P1 ;  /* 0x000000600900780c */ /* 0x000fe20000f23470 */
[----:B------:R-:W-:Y:S01]  /*02e0*/  IMAD.MOV.U32 R26, RZ, RZ, RZ ;  /* 0x000000ffff1a7224 */ /* 0x000fe200078e00ff */
[----:B------:R-:W-:Y:S01]  /*02f0*/  MOV R20, RZ ;  /* 0x000000ff00147202 */ /* 0x000fe20000000f00 */
[----:B------:R-:W-:Y:S04]  /*0300*/  BSSY B1, `(.L_x_231) ;  /* 0x000002b000017945 */ /* 0x000fe80003800000 */
[----:B---3--:R-:W-:Y:S01]  /*0310*/  @P2 FADD.FTZ R20, R20, R15 ;  /* 0x0000000f14142221 */ /* 0x008fe20000010000 */
[----:B--2---:R-:W-:Y:S01]  /*0320*/  @P2 FADD.FTZ R26, R26, R13 ;  /* 0x0000000d1a1a2221 */ /* 0x004fe20000010000 */
[----:B------:R-:W-:-:S04]  /*0330*/  PLOP3.LUT P2, PT, P2, PT, PT, 0x8, 0x0 ;  /* 0x000000000000781c */ /* 0x000fc8000174e170 */
[----:B------:R-:W-:Y:S09]  /*0340*/  @P1 BRA `(.L_x_232) ;  /* 0x0000000000981947 */ /* 0x000ff20003800000 */
[----:B------:R-:W0:Y:S01]  /*0350*/  LDC.64 R12, c[0x0][0x2d0] ;  /* 0x0000b400ff0c7b82 */ /* 0x000e220000000a00 */
[----:B------:R-:W-:Y:S02]  /*0360*/  PLOP3.LUT P2, PT, PT, PT, PT, 0x8, 0x0 ;  /* 0x000000000000781c */ /* 0x000fe40003f4e170 */
[----:B------:R-:W-:-:S05]  /*0370*/  IADD3 R9, R10, -0x60, RZ ;  /* 0xffffffa00a097810 */ /* 0x000fca0007ffe0ff */
[----:B------:R-:W1:Y:S06]  /*0380*/  LDC.64 R14, c[0x0][0x2d8] ;  /* 0x0000b600ff0e7b82 */ /* 0x000e6c0000000a00 */
.L_x_233:
[C---:B------:R-:W-:Y:S01]  /*0390*/  IADD3 R16, R21.reuse, 0x20, RZ ;  /* 0x0000002015107810 */ /* 0x040fe20007ffe0ff */
[C---:B------:R-:W-:Y:S01]  /*03a0*/  IMAD R25, R21.reuse, UR5, R3 ;  /* 0x0000000515197c24 */ /* 0x040fe2000f8e0203 */
[----:B------:R-:W-:-:S03]  /*03b0*/  IADD3 R18, R21, 0x40, RZ ;  /* 0x0000004015127810 */ /* 0x000fc60007ffe0ff */
[----:B------:R-:W-:Y:S02]  /*03c0*/  IMAD R17, R16, UR5, R3 ;  /* 0x0000000510117c24 */ /* 0x000fe4000f8e0203 */
[----:B0-----:R-:W-:-:S04]  /*03d0*/  IMAD.WIDE.U32 R22, R25, 0x4, R12 ;  /* 0x0000000419167825 */ /* 0x001fc800078e000c */
[----:B------:R-:W-:Y:S01]  /*03e0*/  IMAD.WIDE.U32 R28, R17, 0x4, R12 ;  /* 0x00000004111c7825 */ /* 0x000fe200078e000c */
[----:B------:R0:W2:Y:S03]  /*03f0*/  LDG.E R11, desc[UR6][R22.64] ;  /* 0x00000006160b7981 */ /* 0x0000a6000c1e1900 */
[--C-:B-1----:R-:W-:Y:S02]  /*0400*/  IMAD.WIDE.U32 R24, R25, 0x4, R14.reuse ;  /* 0x0000000419187825 */ /* 0x102fe400078e000e */
[----:B------:R-:W3:Y:S02]  /*0410*/  LDG.E R28, desc[UR6][R28.64] ;  /* 0x000000061c1c7981 */ /* 0x000ee4000c1e1900 */
[----:B------:R-:W-:Y:S02]  /*0420*/  IMAD.WIDE.U32 R16, R17, 0x4, R14 ;  /* 0x0000000411107825 */ /* 0x000fe400078e000e */
[----:B------:R1:W4:Y:S02]  /*0430*/  LDG.E R27, desc[UR6][R24.64] ;  /* 0x00000006181b7981 */ /* 0x000324000c1e1900 */
[----:B------:R-:W-:-:S02]  /*0440*/  IMAD R19, R18, UR5, R3 ;  /* 0x0000000512137c24 */ /* 0x000fc4000f8e0203 */
[----:B0-----:R-:W-:Y:S01]  /*0450*/  VIADD R22, R21, 0x60 ;  /* 0x0000006015167836 */ /* 0x001fe20000000000 */
[----:B------:R0:W5:Y:S03]  /*0460*/  LDG.E R29, desc[UR6][R16.64] ;  /* 0x00000006101d7981 */ /* 0x000166000c1e1900 */
[----:B-1----:R-:W-:Y:S02]  /*0470*/  IMAD R25, R22, UR5, R3 ;  /* 0x0000000516197c24 */ /* 0x002fe4000f8e0203 */
[----:B0-----:R-:W-:-:S04]  /*0480*/  IMAD.WIDE.U32 R16, R19, 0x4, R12 ;  /* 0x0000000413107825 */ /* 0x001fc800078e000c */
[----:B------:R-:W-:Y:S02]  /*0490*/  IMAD.WIDE.U32 R18, R19, 0x4, R14 ;  /* 0x0000000413127825 */ /* 0x000fe400078e000e */
[----:B------:R-:W5:Y:S02]  /*04a0*/  LDG.E R16, desc[UR6][R16.64] ;  /* 0x0000000610107981 */ /* 0x000f64000c1e1900 */
[C---:B------:R-:W-:Y:S02]  /*04b0*/  IMAD.WIDE.U32 R22, R25.reuse, 0x4, R12 ;  /* 0x0000000419167825 */ /* 0x040fe400078e000c */
[----:B------:R-:W5:Y:S02]  /*04c0*/  LDG.E R18, desc[UR6][R18.64] ;  /* 0x0000000612127981 */ /* 0x000f64000c1e1900 */
[----:B------:R-:W-:Y:S02]  /*04d0*/  IMAD.WIDE.U32 R24, R25, 0x4, R14 ;  /* 0x0000000419187825 */ /* 0x000fe400078e000e */
[----:B------:R-:W5:Y:S04]  /*04e0*/  LDG.E R22, desc[UR6][R22.64] ;  /* 0x0000000616167981 */ /* 0x000f68000c1e1900 */
[----:B------:R-:W5:Y:S01]  /*04f0*/  LDG.E R24, desc[UR6][R24.64] ;  /* 0x0000000618187981 */ /* 0x000f62000c1e1900 */
[----:B------:R-:W-:-:S04]  /*0500*/  IADD3 R21, R21, 0x80, RZ ;  /* 0x0000008015157810 */ /* 0x000fc80007ffe0ff */
[----:B------:R-:W-:Y:S01]  /*0510*/  ISETP.GE.U32.AND P1, PT, R21, R9, PT ;  /* 0x000000091500720c */ /* 0x000fe20003f26070 */
[----:B--2---:R-:W-:-:S04]  /*0520*/  FADD.FTZ R11, R11, R20 ;  /* 0x000000140b0b7221 */ /* 0x004fc80000010000 */
[----:B---3--:R-:W-:Y:S01]  /*0530*/  FADD.FTZ R11, R11, R28 ;  /* 0x0000001c0b0b7221 */ /* 0x008fe20000010000 */
[----:B----4-:R-:W-:-:S04]  /*0540*/  FADD.FTZ R26, R27, R26 ;  /* 0x0000001a1b1a7221 */ /* 0x010fc80000010000 */
[----:B-----5:R-:W-:Y:S01]  /*0550*/  FADD.FTZ R29, R26, R29 ;  /* 0x0000001d1a1d7221 */ /* 0x020fe20000010000 */
[----:B------:R-:W-:-:S03]  /*0560*/  FADD.FTZ R11, R11, R16 ;  /* 0x000000100b0b7221 */ /* 0x000fc60000010000 */
[----:B------:R-:W-:Y:S01]  /*0570*/  FADD.FTZ R29, R29, R18 ;  /* 0x000000121d1d7221 */ /* 0x000fe20000010000 */
[----:B------:R-:W-:-:S03]  /*0580*/  FADD.FTZ R20, R11, R22 ;  /* 0x000000160b147221 */ /* 0x000fc60000010000 */
[----:B------:R-:W-:Y:S01]  /*0590*/  FADD.FTZ R26, R29, R24 ;  /* 0x000000181d1a7221 */ /* 0x000fe20000010000 */
[----:B------:R-:W-:Y:S06]  /*05a0*/  @!P1 BRA `(.L_x_233) ;  /* 0xfffffffc00789947 */ /* 0x000fec000383ffff */
.L_x_232:
[----:B------:R-:W-:Y:S05]  /*05b0*/  BSYNC B1 ;  /* 0x0000000000017941 */ /* 0x000fea0003800000 */
.L_x_231:
[CC--:B------:R-:W-:Y:S01]  /*05c0*/  ISETP.GE.U32.AND P1, PT, R21.reuse, R10.reuse, PT ;  /* 0x0000000a1500720c */ /* 0x0c0fe20003f26070 */
[----:B------:R-:W-:Y:S01]  /*05d0*/  BSSY B1, `(.L_x_234) ;  /* 0x0000018000017945 */ /* 0x000fe20003800000 */
[----:B------:R-:W-:-:S04]  /*05e0*/  IADD3 R9, -R21, R10, RZ ;  /* 0x0000000a15097210 */ /* 0x000fc80007ffe1ff */
[----:B------:R-:W-:-:S13]  /*05f0*/  ISETP.LE.U32.OR P1, PT, R9, 0x20, P1 ;  /* 0x000000200900780c */ /* 0x000fda0000f23470 */
[----:B------:R-:W-:Y:S05]  /*0600*/  @P1 BRA `(.L_x_235) ;  /* 0x0000000000501947 */ /* 0x000fea0003800000 */
[----:B------:R-:W0:Y:S01]  /*0610*/  LDC.64 R18, c[0x0][0x2d0] ;  /* 0x0000b400ff127b82 */ /* 0x000e220000000a00 */
[----:B------:R-:W-:Y:S01]  /*0620*/  ULDC UR8, c[0x0][0x218] ;  /* 0x0000860000087ab9 */ /* 0x000fe20000000800 */
[C---:B------:R-:W-:Y:S01]  /*0630*/  IADD3 R14, R21.reuse, 0x20, RZ ;  /* 0x00000020150e7810 */ /* 0x040fe20007ffe0ff */
[----:B------:R-:W-:-:S04]  /*0640*/  IMAD R15, R21, UR8, R3 ;  /* 0x00000008150f7c24 */ /* 0x000fc8000f8e0203 */
[----:B------:R-:W-:Y:S01]  /*0650*/  IMAD R9, R14, UR8, R3 ;  /* 0x000000080e097c24 */ /* 0x000fe2000f8e0203 */
        /* <DEDUP_REMOVED lines=15> */
.L_x_235:
[----:B------:R-:W-:Y:S05]  /*0750*/  BSYNC B1 ;  /* 0x0000000000017941 */ /* 0x000fea0003800000 */
.L_x_234:
[----:B------:R-:W-:-:S13]  /*0760*/  ISETP.LT.U32.OR P2, PT, R21, R10, P2 ;  /* 0x0000000a1500720c */ /* 0x000fda0001741470 */
[----:B------:R-:W-:Y:S05]  /*0770*/  @!P2 BRA `(.L_x_230) ;  /* 0x000000000028a947 */ /* 0x000fea0003800000 */
[----:B------:R-:W0:Y:S01]  /*0780*/  LDC.64 R12, c[0x0][0x2d0] ;  /* 0x0000b400ff0c7b82 */ /* 0x000e220000000a00 */
[----:B------:R-:W-:Y:S02]  /*0790*/  ULDC UR8, c[0x0][0x218] ;  /* 0x0000860000087ab9 */ /* 0x000fe40000000800 */
[----:B------:R-:W-:-:S05]  /*07a0*/  IMAD R9, R21, UR8, R3 ;  /* 0x0000000815097c24 */ /* 0x000fca000f8e0203 */
[----:B------:R-:W1:Y:S01]  /*07b0*/  LDC.64 R10, c[0x0][0x2d8] ;  /* 0x0000b600ff0a7b82 */ /* 0x000e620000000a00 */
[----:B0-----:R-:W-:-:S06]  /*07c0*/  IMAD.WIDE.U32 R12, R9, 0x4, R12 ;  /* 0x00000004090c7825 */ /* 0x001fcc00078e000c */
[----:B------:R-:W2:Y:S01]  /*07d0*/  LDG.E R13, desc[UR6][R12.64] ;  /* 0x000000060c0d7981 */ /* 0x000ea2000c1e1900 */
[----:B-1----:R-:W-:-:S06]  /*07e0*/  IMAD.WIDE.U32 R10, R9, 0x4, R10 ;  /* 0x00000004090a7825 */ /* 0x002fcc00078e000a */
[----:B------:R-:W3:Y:S01]  /*07f0*/  LDG.E R11, desc[UR6][R10.64] ;  /* 0x000000060a0b7981 */ /* 0x000ee2000c1e1900 */
[----:B--2---:R-:W-:Y:S01]  /*0800*/  FADD.FTZ R20, R20, R13 ;  /* 0x0000000d14147221 */ /* 0x004fe20000010000 */
[----:B---3--:R-:W-:-:S07]  /*0810*/  FADD.FTZ R26, R26, R11 ;  /* 0x0000000b1a1a7221 */ /* 0x008fce0000010000 */
.L_x_230:
[----:B------:R-:W-:Y:S05]  /*0820*/  BSYNC B0 ;  /* 0x0000000000007941 */ /* 0x000fea0003800000 */
.L_x_229:
        /* <DEDUP_REMOVED lines=11> */
[----:B---3--:R-:W3:Y:S04]  /*08e0*/  SHFL.BFLY PT, R11, R10, 0x1, 0x1f ;  /* 0x0c201f000a0b7f89 */ /* 0x008ee800000e0000 */
[----:B--2---:R-:W2:Y:S01]  /*08f0*/  SHFL.BFLY PT, R12, R9, 0x1, 0x1f ;  /* 0x0c201f00090c7f89 */ /* 0x004ea200000e0000 */
[----:B---3--:R-:W-:Y:S01]  /*0900*/  FADD.FTZ R11, R10, R11 ;  /* 0x0000000b0a0b7221 */ /* 0x008fe20000010000 */
[----:B--2---:R-:W-:-:S04]  /*0910*/  FADD.FTZ R14, R9, R12 ;  /* 0x0000000c090e7221 */ /* 0x004fc80000010000 */
[----:B------:R-:W2:Y:S04]  /*0920*/  SHFL.BFLY PT, R12, R11, 0x2, 0x1f ;  /* 0x0c401f000b0c7f89 */ /* 0x000ea800000e0000 */
[----:B------:R-:W3:Y:S01]  /*0930*/  SHFL.BFLY PT, R13, R14, 0x2, 0x1f ;  /* 0x0c401f000e0d7f89 */ /* 0x000ee200000e0000 */
[----:B--2---:R-:W-:Y:S01]  /*0940*/  FADD.FTZ R12, R11, R12 ;  /* 0x0000000c0b0c7221 */ /* 0x004fe20000010000 */
[----:B---3--:R-:W-:-:S04]  /*0950*/  FADD.FTZ R15, R14, R13 ;  /* 0x0000000d0e0f7221 */ /* 0x008fc80000010000 */
        /* <DEDUP_REMOVED lines=8> */
[----:B------:R2:W3:Y:S04]  /*09e0*/  SHFL.BFLY PT, R11, R10, 0x10, 0x1f ;  /* 0x0e001f000a0b7f89 */ /* 0x0004e800000e0000 */
[----:B------:R2:W4:Y:S02]  /*09f0*/  SHFL.BFLY PT, R14, R9, 0x10, 0x1f ;  /* 0x0e001f00090e7f89 */ /* 0x00052400000e0000 */
.L_x_251:
[----:B------:R-:W-:Y:S01]  /*0a00*/  @!P1 SHF.R.U32.HI R12, RZ, 0x3, R0 ;  /* 0x00000003ff0c9819 */ /* 0x000fe20000011600 */
[----:B----4-:R-:W-:Y:S01]  /*0a10*/  FADD.FTZ R14, R9, R14 ;  /* 0x0000000e090e7221 */ /* 0x010fe20000010000 */
[----:B---3--:R-:W-:Y:S02]  /*0a20*/  FADD.FTZ R11, R10, R11 ;  /* 0x0000000b0a0b7221 */ /* 0x008fe40000010000 */
[----:B------:R-:W-:-:S05]  /*0a30*/  @!P1 LOP3.LUT R12, R12, 0x1ffffffc, RZ, 0xc0, !PT ;  /* 0x1ffffffc0c0c9812 */ /* 0x000fca00078ec0ff */
[----:B------:R3:W-:Y:S04]  /*0a40*/  @!P1 STS [R12+UR4+0x2000], R14 ;  /* 0x0020000e0c009988 */ /* 0x0007e80008000804 */
[----:B------:R3:W-:Y:S02]  /*0a50*/  @!P1 STS [R12+UR4+0x2080], R11 ;  /* 0x0020800b0c009988 */ /* 0x0007e40008000804 */
.L_x_236:
[----:B------:R-:W-:Y:S05]  /*0a60*/  WARPSYNC.ALL ;  /* 0x0000000000007948 */ /* 0x000fea0003800000 */
[----:B------:R-:W-:Y:S06]  /*0a70*/  BAR.SYNC.DEFER_BLOCKING 0x0 ;  /* 0x0000000000007b1d */ /* 0x000fec0000010000 */
[----:B------:R-:W-:Y:S04]  /*0a80*/  BSSY B0, `(.L_x_238) ;  /* 0x000000c000007945 */ /* 0x000fe80003800000 */
[----:B------:R-:W-:Y:S05]  /*0a90*/  @!P0 BRA `(.L_x_239) ;  /* 0x0000000000288947 */ /* 0x000fea0003800000 */
[----:B---3--:R-:W3:Y:S01]  /*0aa0*/  LDS.64 R14, [R6+0x2000] ;  /* 0x00200000060e7984 */ /* 0x008ee20000000a00 */
[----:B------:R-:W4:Y:S03]  /*0ab0*/  LDC.64 R12, c[0x0][0x318] ;  /* 0x0000c600ff0c7b82 */ /* 0x000f260000000a00 */
[----:B------:R-:W5:Y:S05]  /*0ac0*/  LDS.64 R16, [R6+0x2080] ;  /* 0x0020800006107984 */ /* 0x000f6a0000000a00 */
[----:B--2---:R-:W2:Y:S01]  /*0ad0*/  LDC.64 R10, c[0x0][0x310] ;  /* 0x0000c400ff0a7b82 */ /* 0x004ea20000000a00 */
[----:B----4-:R-:W-:-:S04]  /*0ae0*/  IMAD.WIDE.U32 R12, R4, 0x4, R12 ;  /* 0x00000004040c7825 */ /* 0x010fc800078e000c */
[----:B--2---:R-:W-:Y:S01]  /*0af0*/  IMAD.WIDE.U32 R10, R4, 0x4, R10 ;  /* 0x00000004040a7825 */ /* 0x004fe200078e000a */
[----:B---3--:R-:W-:Y:S02]  /*0b00*/  F2FP.BF16.F32.PACK_AB R15, R15, R14 ;  /* 0x0000000e0f0f723e */ /* 0x008fe400000010ff */
[----:B-----5:R-:W-:-:S03]  /*0b10*/  F2FP.BF16.F32.PACK_AB R17, R17, R16 ;  /* 0x000000101111723e */ /* 0x020fc600000010ff */
[----:B------:R4:W-:Y:S04]  /*0b20*/  STG.E desc[UR6][R12.64], R15 ;  /* 0x0000000f0c007986 */ /* 0x0009e8000c101906 */
[----:B------:R4:W-:Y:S02]  /*0b30*/  STG.E desc[UR6][R10.64], R17 ;  /* 0x000000110a007986 */ /* 0x0009e4000c101906 */
.L_x_239:
[----:B------:R-:W-:Y:S05]  /*0b40*/  BSYNC B0 ;  /* 0x0000000000007941 */ /* 0x000fea0003800000 */
.L_x_238:
[C---:B------:R-:W-:Y:S02]  /*0b50*/  ISETP.GT.U32.AND P1, PT, R3.reuse, -0x201, PT ;  /* 0xfffffdff0300780c */ /* 0x040fe40003f24070 */
[----:B------:R-:W-:Y:S02]  /*0b60*/  IADD3 R3, R3, 0x200, RZ ;  /* 0x0000020003037810 */ /* 0x000fe40007ffe0ff */
[----:B------:R-:W-:-:S09]  /*0b70*/  IADD3 R4, R4, 0x100, RZ ;  /* 0x0000010004047810 */ /* 0x000fd20007ffe0ff */
[----:B------:R-:W-:Y:S05]  /*0b80*/  @P1 BRA `(.L_x_240) ;  /* 0xfffffff400841947 */ /* 0x000fea000383ffff */
[----:B------:R-:W-:Y:S05]  /*0b90*/  EXIT ;  /* 0x000000000000794d */ /* 0x000fea0003800000 */
.L_x_237:
[----:B------:R-:W-:Y:S01]  /*0ba0*/  HFMA2.MMA R22, -RZ, RZ, 0, 1.847743988037109375e-06 ;  /* 0x0000001fff167435 */ /* 0x000fe200000001ff */
[----:B0--3--:R-:W-:Y:S01]  /*0bb0*/  MOV R20, R10 ;  /* 0x0000000a00147202 */ /* 0x009fe20000000f00 */
[----:B------:R-:W-:Y:S01]  /*0bc0*/  IMAD.MOV.U32 R19, RZ, RZ, 0x1 ;  /* 0x00000001ff137424 */ /* 0x000fe200078e00ff */
[----:B------:R-:W-:-:S08]  /*0bd0*/  MOV R17, 0xffffffff ;  /* 0xffffffff00117802 */ /* 0x000fd00000000f00 */
[----:B-12---:R-:W-:Y:S05]  /*0be0*/  WARPSYNC.COLLECTIVE R17, `(.L_x_241) ;  /* 0x0000000011087348 */ /* 0x006fea0003c00000 */
[----:B------:R0:W3:Y:S02]  /*0bf0*/  SHFL.BFLY P2, R18, R20, R19, R22 ;  /* 0x0c00001314127389 */ /* 0x0000e40000040016 */
[----:B0123--:R-:W-:Y:S01]  /*0c00*/  ENDCOLLECTIVE ;  /* 0x000000000000791b */ /* 0x00ffe20003800000 */
.L_x_241:
[----:B------:R-:W-:Y:S01]  /*0c10*/  HFMA2.MMA R19, -RZ, RZ, 0, 1.1920928955078125e-07 ;  /* 0x00000002ff137435 */ /* 0x000fe200000001ff */
[----:B------:R-:W-:-:S05]  /*0c20*/  MOV R11, R18 ;  /* 0x00000012000b7202 */ /* 0x000fca0000000f00 */
[----:B------:R-:W-:-:S04]  /*0c30*/  FADD.FTZ R11, R10, R11 ;  /* 0x0000000b0a0b7221 */ /* 0x000fc80000010000 */
[----:B------:R-:W-:-:S07]  /*0c40*/  IMAD.MOV.U32 R20, RZ, RZ, R11 ;  /* 0x000000ffff147224 */ /* 0x000fce00078e000b */
[----:B------:R-:W-:Y:S05]  /*0c50*/  WARPSYNC.COLLECTIVE R17, `(.L_x_242) ;  /* 0x0000000011087348 */ /* 0x000fea0003c00000 */
[----:B------:R0:W1:Y:S02]  /*0c60*/  SHFL.BFLY P2, R18, R20, R19, R22 ;  /* 0x0c00001314127389 */ /* 0x0000640000040016 */
[----:B01----:R-:W-:Y:S01]  /*0c70*/  ENDCOLLECTIVE ;  /* 0x000000000000791b */ /* 0x003fe20003800000 */
.L_x_242:
[----:B------:R-:W-:Y:S01]  /*0c80*/  IMAD.MOV.U32 R19, RZ, RZ, 0x4 ;  /* 0x00000004ff137424 */ /* 0x000fe200078e00ff */
[----:B------:R-:W-:-:S05]  /*0c90*/  MOV R12, R18 ;  /* 0x00000012000c7202 */ /* 0x000fca0000000f00 */
[----:B------:R-:W-:-:S05]  /*0ca0*/  FADD.FTZ R12, R11, R12 ;  /* 0x0000000c0b0c7221 */ /* 0x000fca0000010000 */
[----:B------:R-:W-:-:S07]  /*0cb0*/  MOV R20, R12 ;  /* 0x0000000c00147202 */ /* 0x000fce0000000f00 */
[----:B------:R-:W-:Y:S05]  /*0cc0*/  WARPSYNC.COLLECTIVE R17, `(.L_x_243) ;  /* 0x0000000011087348 */ /* 0x000fea0003c00000 */
[----:B------:R0:W1:Y:S02]  /*0cd0*/  SHFL.BFLY P2, R18, R20, R19, R22 ;  /* 0x0c00001314127389 */ /* 0x0000640000040016 */
[----:B01----:R-:W-:Y:S01]  /*0ce0*/  ENDCOLLECTIVE ;  /* 0x000000000000791b */ /* 0x003fe20003800000 */
.L_x_243:
[----:B------:R-:W-:Y:S01]  /*0cf0*/  HFMA2.MMA R19, -RZ, RZ, 0, 4.76837158203125e-07 ;  /* 0x00000008ff137435 */ /* 0x000fe200000001ff */
[----:B------:R-:W-:-:S05]  /*0d00*/  MOV R13, R18 ;  /* 0x00000012000d7202 */ /* 0x000fca0000000f00 */
[----:B------:R-:W-:-:S05]  /*0d10*/  FADD.FTZ R13, R12, R13 ;  /* 0x0000000d0c0d7221 */ /* 0x000fca0000010000 */
[----:B------:R-:W-:-:S07]  /*0d20*/  MOV R20, R13 ;  /* 0x0000000d00147202 */ /* 0x000fce0000000f00 */
[----:B------:R-:W-:Y:S05]  /*0d30*/  WARPSYNC.COLLECTIVE R17, `(.L_x_244) ;  /* 0x0000000011087348 */ /* 0x000fea0003c00000 */
[----:B------:R0:W1:Y:S02]  /*0d40*/  SHFL.BFLY P2, R18, R20, R19, R22 ;  /* 0x0c00001314127389 */ /* 0x0000640000040016 */
[----:B01----:R-:W-:Y:S01]  /*0d50*/  ENDCOLLECTIVE ;  /* 0x000000000000791b */ /* 0x003fe20003800000 */
.L_x_244:
[----:B------:R-:W-:Y:S01]  /*0d60*/  HFMA2.MMA R19, -RZ, RZ, 0, 9.5367431640625e-07 ;  /* 0x00000010ff137435 */ /* 0x000fe200000001ff */
[----:B------:R-:W-:-:S04]  /*0d70*/  IMAD.MOV.U32 R10, RZ, RZ, R18 ;  /* 0x000000ffff0a7224 */ /* 0x000fc800078e0012 */
[----:B------:R-:W-:-:S05]  /*0d80*/  FADD.FTZ R10, R13, R10 ;  /* 0x0000000a0d0a7221 */ /* 0x000fca0000010000 */
[----:B------:R-:W-:-:S07]  /*0d90*/  MOV R20, R10 ;  /* 0x0000000a00147202 */ /* 0x000fce0000000f00 */
[----:B------:R-:W-:Y:S05]  /*0da0*/  WARPSYNC.COLLECTIVE R17, `(.L_x_245) ;  /* 0x0000000011087348 */ /* 0x000fea0003c00000 */
[----:B------:R0:W1:Y:S02]  /*0db0*/  SHFL.BFLY P2, R18, R20, R19, R22 ;  /* 0x0c00001314127389 */ /* 0x0000640000040016 */
[----:B01----:R-:W-:Y:S01]  /*0dc0*/  ENDCOLLECTIVE ;  /* 0x000000000000791b */ /* 0x003fe20003800000 */
.L_x_245:
[----:B------:R-:W-:Y:S01]  /*0dd0*/  HFMA2.MMA R19, -RZ, RZ, 0, 5.9604644775390625e-08 ;  /* 0x00000001ff137435 */ /* 0x000fe200000001ff */
[----:B------:R-:W-:Y:S01]  /*0de0*/  IMAD.MOV.U32 R20, RZ, RZ, R9 ;  /* 0x000000ffff147224 */ /* 0x000fe200078e0009 */
[----:B------:R-:W-:-:S09]  /*0df0*/  MOV R11, R18 ;  /* 0x00000012000b7202 */ /* 0x000fd20000000f00 */
[----:B------:R-:W-:Y:S05]  /*0e00*/  WARPSYNC.COLLECTIVE R17, `(.L_x_246) ;  /* 0x0000000011087348 */ /* 0x000fea0003c00000 */
[----:B------:R0:W1:Y:S02]  /*0e10*/  SHFL.BFLY P2, R18, R20, R19, R22 ;  /* 0x0c00001314127389 */ /* 0x0000640000040016 */
[----:B01----:R-:W-:Y:S01]  /*0e20*/  ENDCOLLECTIVE ;  /* 0x000000000000791b */ /* 0x003fe20003800000 */
.L_x_246:
[----:B------:R-:W-:Y:S01]  /*0e30*/  HFMA2.MMA R19, -RZ, RZ, 0, 1.1920928955078125e-07 ;  /* 0x00000002ff137435 */ /* 0x000fe200000001ff */
[----:B------:R-:W-:-:S05]  /*0e40*/  MOV R12, R18 ;  /* 0x00000012000c7202 */ /* 0x000fca0000000f00 */
[----:B------:R-:W-:-:S05]  /*0e50*/  FADD.FTZ R14, R9, R12 ;  /* 0x0000000c090e7221 */ /* 0x000fca0000010000 */
[----:B------:R-:W-:-:S07]  /*0e60*/  MOV R20, R14 ;  /* 0x0000000e00147202 */ /* 0x000fce0000000f00 */
[----:B------:R-:W-:Y:S05]  /*0e70*/  WARPSYNC.COLLECTIVE R17, `(.L_x_247) ;  /* 0x0000000011087348 */ /* 0x000fea0003c00000 */
[----:B------:R0:W1:Y:S02]  /*0e80*/  SHFL.BFLY P2, R18, R20, R19, R22 ;  /* 0x0c00001314127389 */ /* 0x0000640000040016 */
[----:B01----:R-:W-:Y:S01]  /*0e90*/  ENDCOLLECTIVE ;  /* 0x000000000000791b */ /* 0x003fe20003800000 */
.L_x_247:
[----:B------:R-:W-:Y:S01]  /*0ea0*/  HFMA2.MMA R19, -RZ, RZ, 0, 2.384185791015625e-07 ;  /* 0x00000004ff137435 */ /* 0x000fe200000001ff */
[----:B------:R-:W-:-:S04]  /*0eb0*/  IMAD.MOV.U32 R13, RZ, RZ, R18 ;  /* 0x000000ffff0d7224 */ /* 0x000fc800078e0012 */
[----:B------:R-:W-:-:S05]  /*0ec0*/  FADD.FTZ R15, R14, R13 ;  /* 0x0000000d0e0f7221 */ /* 0x000fca0000010000 */
[----:B------:R-:W-:-:S07]  /*0ed0*/  MOV R20, R15 ;  /* 0x0000000f00147202 */ /* 0x000fce0000000f00 */
[----:B------:R-:W-:Y:S05]  /*0ee0*/  WARPSYNC.COLLECTIVE R17, `(.L_x_248) ;  /* 0x0000000011087348 */ /* 0x000fea0003c00000 */
[----:B------:R0:W1:Y:S02]  /*0ef0*/  SHFL.BFLY P2, R18, R20, R19, R22 ;  /* 0x0c00001314127389 */ /* 0x0000640000040016 */
[----:B01----:R-:W-:Y:S01]  /*0f00*/  ENDCOLLECTIVE ;  /* 0x000000000000791b */ /* 0x003fe20003800000 */
.L_x_248:
[----:B------:R-:W-:Y:S01]  /*0f10*/  IMAD.MOV.U32 R19, RZ, RZ, 0x8 ;  /* 0x00000008ff137424 */ /* 0x000fe200078e00ff */
[----:B------:R-:W-:-:S05]  /*0f20*/  MOV R16, R18 ;  /* 0x0000001200107202 */ /* 0x000fca0000000f00 */
[----:B------:R-:W-:-:S05]  /*0f30*/  FADD.FTZ R16, R15, R16 ;  /* 0x000000100f107221 */ /* 0x000fca0000010000 */
[----:B------:R-:W-:-:S07]  /*0f40*/  MOV R20, R16 ;  /* 0x0000001000147202 */ /* 0x000fce0000000f00 */
[----:B------:R-:W-:Y:S05]  /*0f50*/  WARPSYNC.COLLECTIVE R17, `(.L_x_249) ;  /* 0x0000000011087348 */ /* 0x000fea0003c00000 */
[----:B------:R0:W1:Y:S02]  /*0f60*/  SHFL.BFLY P2, R18, R20, R19, R22 ;  /* 0x0c00001314127389 */ /* 0x0000640000040016 */
[----:B01----:R-:W-:Y:S01]  /*0f70*/  ENDCOLLECTIVE ;  /* 0x000000000000791b */ /* 0x003fe20003800000 */
.L_x_249:
[----:B------:R-:W-:Y:S01]  /*0f80*/  HFMA2.MMA R19, -RZ, RZ, 0, 9.5367431640625e-07 ;  /* 0x00000010ff137435 */ /* 0x000fe200000001ff */
[----:B------:R-:W-:-:S05]  /*0f90*/  MOV R9, R18 ;  /* 0x0000001200097202 */ /* 0x000fca0000000f00 */
[----:B------:R-:W-:-:S05]  /*0fa0*/  FADD.FTZ R9, R16, R9 ;  /* 0x0000000910097221 */ /* 0x000fca0000010000 */
[----:B------:R-:W-:-:S07]  /*0fb0*/  MOV R20, R9 ;  /* 0x0000000900147202 */ /* 0x000fce0000000f00 */
[----:B------:R-:W-:Y:S05]  /*0fc0*/  WARPSYNC.COLLECTIVE R17, `(.L_x_250) ;  /* 0x0000000011087348 */ /* 0x000fea0003c00000 */
[----:B------:R0:W1:Y:S02]  /*0fd0*/  SHFL.BFLY P2, R18, R20, R19, R22 ;  /* 0x0c00001314127389 */ /* 0x0000640000040016 */
[----:B01----:R-:W-:Y:S01]  /*0fe0*/  ENDCOLLECTIVE ;  /* 0x000000000000791b */ /* 0x003fe20003800000 */
.L_x_250:
[----:B------:R-:W-:Y:S01]  /*0ff0*/  MOV R14, R18 ;  /* 0x00000012000e7202 */ /* 0x000fe20000000f00 */
[----:B------:R-:W-:Y:S06]  /*1000*/  BRA `(.L_x_251) ;  /* 0xfffffff8007c7947 */ /* 0x000fec000383ffff */
.L_x_252:
        /* <DEDUP_REMOVED lines=15> */
.L_x_3151:


//--------------------- .text._ZN10layer_norm40ln_parallel_residual_bwd_finalize_kernelINS_22Kernel_traits_finalizeILj512E13__nv_bfloat16S2_S2_S2_fjLb0ELj1024ELj4ENS_18Kernel_traits_baseILj512ES2_S2_S2_S2_fjLj1024EEEEELb1EEEvNS_9BwdParamsE --------------------------
	.section	.text._ZN10layer_norm40ln_parallel_residual_bwd_finalize_kernelINS_22Kernel_traits_finalizeILj512E13__nv_bfloat16S2_S2_S2_fjLb0ELj1024ELj4ENS_18Kernel_traits_baseILj512ES2_S2_S2_S2_fjLj1024EEEEELb1EEEvNS_9BwdParamsE,"ax",@progbits
	.align	128
        .global         _ZN10layer_norm40ln_parallel_residual_bwd_finalize_kernelINS_22Kernel_traits_finalizeILj512E13__nv_bfloat16S2_S2_S2_fjLb0ELj1024ELj4ENS_18Kernel_traits_baseILj512ES2_S2_S2_S2_fjLj1024EEEEELb1EEEvNS_9BwdParamsE
        .type           _ZN10layer_norm40ln_parallel_residual_bwd_finalize_kernelINS_22Kernel_traits_finalizeILj512E13__nv_bfloat16S2_S2_S2_fjLb0ELj1024ELj4ENS_18Kernel_traits_baseILj512ES2_S2_S2_S2_fjLj1024EEEEELb1EEEvNS_9BwdParamsE,@function
        .size           _ZN10layer_norm40ln_parallel_residual_bwd_finalize_kernelINS_22Kernel_traits_finalizeILj512E13__nv_bfloat16S2_S2_S2_fjLb0ELj1024ELj4ENS_18Kernel_traits_baseILj512ES2_S2_S2_S2_fjLj1024EEEEELb1EEEvNS_9BwdParamsE,(.L_x_3152 - _ZN10layer_norm40ln_parallel_residual_bwd_finalize_kernelINS_22Kernel_traits_finalizeILj512E13__nv_bfloat16S2_S2_S2_fjLb0ELj1024ELj4ENS_18Kernel_traits_baseILj512ES2_S2_S2_S2_fjLj1024EEEEELb1EEEvNS_9BwdParamsE)
        .other          _ZN10layer_norm40ln_parallel_residual_bwd_finalize_kernelINS_22Kernel_traits_finalizeILj512E13__nv_bfloat16S2_S2_S2_fjLb0ELj1024ELj4ENS_18Kernel_traits_baseILj512ES2_S2_S2_S2_fjLj1024EEEEELb1EEEvNS_9BwdParamsE,@"STO_CUDA_ENTRY STV_DEFAULT"
_ZN10layer_norm40ln_parallel_residual_bwd_finalize_kernelINS_22Kernel_traits_finalizeILj512E13__nv_bfloat16S2_S2_S2_fjLb0ELj1024ELj4ENS_18Kernel_traits_baseILj512ES2_S2_S2_S2_fjLj1024EEEEELb1EEEvNS_9BwdParamsE:
.text._ZN10layer_norm40ln_parallel_residual_bwd_finalize_kernelINS_22Kernel_traits_finalizeILj512E13__nv_bfloat16S2_S2_S2_fjLb0ELj1024ELj4ENS_18Kernel_traits_baseILj512ES2_S2_S2_S2_fjLj1024EEEEELb1EEEvNS_9BwdParamsE:
        /* <DEDUP_REMOVED lines=14> */
[----:B------:R-:W-:Y:S02]  /*00e0*/  LOP3.LUT R6, R3, 0x1f, R0, 0x78, !PT ;  /* 0x0000001f03067812 */ /* 0x000fe400078e7800 */
[----:B------:R-:W-:Y:S02]  /*00f0*/  ISETP.GE.U32.AND P0, PT, R2, 0x10, PT ;  /* 0x000000100200780c */ /* 0x000fe40003f06070 */
[----:B------:R-:W-:-:S02]  /*0100*/  LOP3.LUT R7, R7, 0x7ffffff0, RZ, 0xc0, !PT ;  /* 0x7ffffff007077812 */ /* 0x000fc400078ec0ff */
[----:B------:R-:W-:Y:S02]  /*0110*/  IADD3 R6, R5, R6, RZ ;  /* 0x0000000605067210 */ /* 0x000fe40007ffe0ff */
[----:B------:R-:W-:Y:S02]  /*0120*/  ISETP.EQ.AND P0, PT, R3, 0x1f, !P0 ;  /* 0x0000001f0300780c */ /* 0x000fe40004702270 */
[----:B------:R-:W-:Y:S01]  /*0130*/  IADD3 R5, R2, R7, RZ ;  /* 0x0000000702057210 */ /* 0x000fe20007ffe0ff */
[----:B0-----:R-:W-:-:S03]  /*0140*/  ULEA UR4, UR5, UR4, 0x18 ;  /* 0x0000000405047291 */ /* 0x001fc6000f8ec03f */
[----:B------:R-:W-:-:S03]  /*0150*/  ULDC UR5, c[0x0][0x218] ;  /* 0x0000860000057ab9 */ /* 0x000fc60000000800 */
[----:B------:R-:W-:-:S07]  /*0160*/  LEA R6, R6, UR4, 0x2 ;  /* 0x0000000406067c11 */ /* 0x000fce000f8e10ff */
.L_x_264:
[----:B012---:R-:W0:Y:S01]  /*0170*/  LDC R8, c[0x0][0x210] ;  /* 0x00008400ff087b82 */ /* 0x007e220000000800 */
[----:B------:R-:W-:Y:S01]  /*0180*/  BSSY B0, `(.L_x_253) ;  /* 0x00000a3000007945 */ /* 0x000fe20003800000 */
[----:B------:R-:W-:Y:S01]  /*0190*/  HFMA2.MMA R9, -RZ, RZ, 0, 0 ;  /* 0x00000000ff097435 */ /* 0x000fe200000001ff */
[----:B------:R-:W-:Y:S01]  /*01a0*/  MOV R22, RZ ;  /* 0x000000ff00167202 */ /* 0x000fe20000000f00 */
[----:B------:R-:W-:Y:S01]  /*01b0*/  HFMA2.MMA R15, -RZ, RZ, 0, 0 ;  /* 0x00000000ff0f7435 */ /* 0x000fe200000001ff */
[----:B------:R-:W-:Y:S02]  /*01c0*/  MOV R21, RZ ;  /* 0x000000ff00157202 */ /* 0x000fe40000000f00 */
[----:B0-----:R-:W-:-:S13]  /*01d0*/  ISETP.GE.U32.AND P1, PT, R3, R8, PT ;  /* 0x000000080300720c */ /* 0x001fda0003f26070 */
[----:B------:R-:W-:Y:S05]  /*01e0*/  @P1 BRA `(.L_x_254) ;  /* 0x0000000800701947 */ /* 0x000fea0003800000 */
[----:B------:R-:W-:Y:S02]  /*01f0*/  ISETP.GE.U32.AND P2, PT, R3, R8, PT ;  /* 0x000000080300720c */ /* 0x000fe40003f46070 */
[----:B------:R-:W-:-:S11]  /*0200*/  MOV R23, R3 ;  /* 0x0000000300177202 */ /* 0x000fd60000000f00 */
[----:B------:R-:W0:Y:S08]  /*0210*/  @P2 LDC R7, c[0x0][0x218] ;  /* 0x00008600ff072b82 */ /* 0x000e300000000800 */
[----:B------:R-:W1:Y:S08]  /*0220*/  @P2 LDC.64 R10, c[0x0][0x2d0] ;  /* 0x0000b400ff0a2b82 */ /* 0x000e700000000a00 */
[----:B------:R-:W2:Y:S08]  /*0230*/  @P2 LDC.64 R16, c[0x0][0x2d8] ;  /* 0x0000b600ff102b82 */ /* 0x000eb00000000a00 */
[----:B------:R-:W3:Y:S01]  /*0240*/  @P2 LDC.64 R14, c[0x0][0x2e0] ;  /* 0x0000b800ff0e2b82 */ /* 0x000ee20000000a00 */
[----:B0-----:R-:W-:-:S07]  /*0250*/  @P2 IMAD R7, R23, R7, R4 ;  /* 0x0000000717072224 */ /* 0x001fce00078e0204 */
[----:B------:R-:W0:Y:S01]  /*0260*/  @P2 LDC.64 R12, c[0x0][0x2e8] ;  /* 0x0000ba00ff0c2b82 */ /* 0x000e220000000a00 */
[----:B-1----:R-:W-:-:S06]  /*0270*/  @P2 IMAD.WIDE.U32 R10, R7, 0x4, R10 ;  /* 0x00000004070a2825 */ /* 0x002fcc00078e000a */
[----:B------:R-:W4:Y:S01]  /*0280*/  @P2 LDG.E R10, desc[UR6][R10.64] ;  /* 0x000000060a0a2981 */ /* 0x000f22000c1e1900 */
[----:B--2---:R-:W-:-:S06]  /*0290*/  @P2 IMAD.WIDE.U32 R16, R7, 0x4, R16 ;  /* 0x0000000407102825 */ /* 0x004fcc00078e0010 */
[----:B------:R-:W2:Y:S01]  /*02a0*/  @P2 LDG.E R16, desc[UR6][R16.64] ;  /* 0x0000000610102981 */ /* 0x000ea2000c1e1900 */
[----:B---3--:R-:W-:-:S06]  /*02b0*/  @P2 IMAD.WIDE.U32 R18, R7, 0x4, R14 ;  /* 0x0000000407122825 */ /* 0x008fcc00078e000e */
[----:B------:R-:W3:Y:S01]  /*02c0*/  @P2 LDG.E R19, desc[UR6][R18.64] ;  /* 0x0000000612132981 */ /* 0x000ee2000c1e1900 */
[----:B0-----:R-:W-:-:S06]  /*02d0*/  @P2 IMAD.WIDE.U32 R12, R7, 0x4, R12 ;  /* 0x00000004070c2825 */ /* 0x001fcc00078e000c */
[----:B------:R-:W5:Y:S01]  /*02e0*/  @P2 LDG.E R12, desc[UR6][R12.64] ;  /* 0x000000060c0c2981 */ /* 0x000f62000c1e1900 */
[----:B------:R-:W-:-:S04]  /*02f0*/  @P2 IADD3 R23, R23, 0x20, RZ ;  /* 0x0000002017172810 */ /* 0x000fc80007ffe0ff */
[CC--:B------:R-:W-:Y:S02]  /*0300*/  ISETP.GE.U32.AND P1, PT, R23.reuse, R8.reuse, PT ;  /* 0x000000081700720c */ /* 0x0c0fe40003f26070 */
[----:B------:R-:W-:-:S04]  /*0310*/  IADD3 R7, -R23, R8, RZ ;  /* 0x0000000817077210 */ /* 0x000fc80007ffe1ff */
[----:B------:R-:W-:Y:S02]  /*0320*/  ISETP.LE.U32.OR P1, PT, R7, 0x60, P1 ;  /* 0x000000600700780c */ /* 0x000fe40000f23470 */
[----:B------:R-:W-:Y:S02]  /*0330*/  MOV R21, RZ ;  /* 0x000000ff00157202 */ /* 0x000fe40000000f00 */
[----:B------:R-:W-:Y:S02]  /*0340*/  MOV R15, RZ ;  /* 0x000000ff000f7202 */ /* 0x000fe40000000f00 */
[----:B------:R-:W-:Y:S02]  /*0350*/  MOV R22, RZ ;  /* 0x000000ff00167202 */ /* 0x000fe40000000f00 */
[----:B------:R-:W-:Y:S01]  /*0360*/  MOV R9, RZ ;  /* 0x000000ff00097202 */ /* 0x000fe20000000f00 */
[----:B------:R-:W-:Y:S01]  /*0370*/  BSSY B1, `(.L_x_255) ;  /* 0x0000047000017945 */ /* 0x000fe20003800000 */
[----:B----4-:R-:W-:Y:S01]  /*0380*/  @P2 FADD.FTZ R21, R21, R10 ;  /* 0x0000000a15152221 */ /* 0x010fe20000010000 */
[----:B--2---:R-:W-:Y:S01]  /*0390*/  @P2 FADD.FTZ R15, R15, R16 ;  /* 0x000000100f0f2221 */ /* 0x004fe20000010000 */
[----:B---3--:R-:W-:Y:S01]  /*03a0*/  @P2 FADD.FTZ R22, R22, R19 ;  /* 0x0000001316162221 */ /* 0x008fe20000010000 */
[----:B-----5:R-:W-:Y:S01]  /*03b0*/  @P2 FADD.FTZ R9, R9, R12 ;  /* 0x0000000c09092221 */ /* 0x020fe20000010000 */
[----:B------:R-:W-:Y:S01]  /*03c0*/  PLOP3.LUT P2, PT, P2, PT, PT, 0x8, 0x0 ;  /* 0x000000000000781c */ /* 0x000fe2000174e170 */
[----:B------:R-:W-:-:S12]  /*03d0*/  @P1 BRA `(.L_x_256) ;  /* 0x0000000400001947 */ /* 0x000fd80003800000 */
[----:B------:R-:W-:Y:S02]  /*03e0*/  PLOP3.LUT P2, PT, PT, PT, PT, 0x8, 0x0 ;  /* 0x000000000000781c */ /* 0x000fe40003f4e170 */
[----:B------:R-:W-:-:S11]  /*03f0*/  IADD3 R7, R8, -0x60, RZ ;  /* 0xffffffa008077810 */ /* 0x000fd60007ffe0ff */
.L_x_257:
[----:B------:R-:W0:Y:S01]  /*0400*/  LDC.64 R12, c[0x0][0x2d0] ;  /* 0x0000b400ff0c7b82 */ /* 0x000e220000000a00 */
[C---:B------:R-:W-:Y:S01]  /*0410*/  IMAD R25, R23.reuse, UR5, R4 ;  /* 0x0000000517197c24 */ /* 0x040fe2000f8e0204 */
[----:B------:R-:W-:-:S05]  /*0420*/  IADD3 R27, R23, 0x20, RZ ;  /* 0x00000020171b7810 */ /* 0x000fca0007ffe0ff */
[----:B------:R-:W-:Y:S02]  /*0430*/  IMAD R27, R27, UR5, R4 ;  /* 0x000000051b1b7c24 */ /* 0x000fe4000f8e0204 */
[----:B0-----:R-:W-:-:S05]  /*0440*/  IMAD.WIDE.U32 R16, R25, 0x4, R12 ;  /* 0x0000000419107825 */ /* 0x001fca00078e000c */
[----:B------:R0:W2:Y:S01]  /*0450*/  LDG.E R14, desc[UR6][R16.64] ;  /* 0x00000006100e7981 */ /* 0x0000a2000c1e1900 */
[----:B------:R-:W-:Y:S01]  /*0460*/  IADD3 R19, R23, 0x40, RZ ;  /* 0x0000004017137810 */ /* 0x000fe20007ffe0ff */
[----:B0-----:R-:W-:-:S05]  /*0470*/  IMAD.WIDE.U32 R16, R27, 0x4, R12 ;  /* 0x000000041b107825 */ /* 0x001fca00078e000c */
[----:B------:R-:W3:Y:S01]  /*0480*/  LDG.E R20, desc[UR6][R16.64] ;  /* 0x0000000610147981 */ /* 0x000ee2000c1e1900 */
[----:B------:R-:W-:-:S04]  /*0490*/  IMAD R19, R19, UR5, R4 ;  /* 0x0000000513137c24 */ /* 0x000fc8000f8e0204 */
[----:B------:R-:W-:-:S05]  /*04a0*/  IMAD.WIDE.U32 R10, R19, 0x4, R12 ;  /* 0x00000004130a7825 */ /* 0x000fca00078e000c */
[----:B------:R0:W4:Y:S02]  /*04b0*/  LDG.E R18, desc[UR6][R10.64] ;  /* 0x000000060a127981 */ /* 0x000124000c1e1900 */
[----:B0-----:R-:W0:Y:S02]  /*04c0*/  LDC.64 R10, c[0x0][0x2d8] ;  /* 0x0000b600ff0a7b82 */ /* 0x001e240000000a00 */
[----:B0-----:R-:W-:-:S04]  /*04d0*/  IMAD.WIDE.U32 R28, R25, 0x4, R10 ;  /* 0x00000004191c7825 */ /* 0x001fc800078e000a */
[----:B------:R-:W-:-:S05]  /*04e0*/  IMAD.WIDE.U32 R16, R27, 0x4, R10 ;  /* 0x000000041b107825 */ /* 0x000fca00078e000a */
[----:B------:R0:W5:Y:S02]  /*04f0*/  LDG.E R24, desc[UR6][R16.64] ;  /* 0x0000000610187981 */ /* 0x000164000c1e1900 */
[----:B0-----:R-:W0:Y:S01]  /*0500*/  LDC.64 R16, c[0x0][0x2e0] ;  /* 0x0000b800ff107b82 */ /* 0x001e220000000a00 */
[----:B--2---:R-:W-:Y:S02]  /*0510*/  FADD.FTZ R21, R14, R21 ;  /* 0x000000150e157221 */ /* 0x004fe40000010000 */
[----:B------:R1:W2:Y:S02]  /*0520*/  LDG.E R14, desc[UR6][R28.64] ;  /* 0x000000061c0e7981 */ /* 0x0002a4000c1e1900 */
[----:B---3--:R-:W-:Y:S01]  /*0530*/  FADD.FTZ R21, R21, R20 ;  /* 0x0000001415157221 */ /* 0x008fe20000010000 */
[----:B------:R-:W-:-:S05]  /*0540*/  IADD3 R20, R23, 0x60, RZ ;  /* 0x0000006017147810 */ /* 0x000fca0007ffe0ff */
[----:B-1----:R-:W-:-:S04]  /*0550*/  IMAD R29, R20, UR5, R4 ;  /* 0x00000005141d7c24 */ /* 0x002fc8000f8e0204 */
[----:B------:R-:W-:-:S06]  /*0560*/  IMAD.WIDE.U32 R12, R29, 0x4, R12 ;  /* 0x000000041d0c7825 */ /* 0x000fcc00078e000c */
[----:B------:R4:W3:Y:S02]  /*0570*/  LDG.E R12, desc[UR6][R12.64] ;  /* 0x000000060c0c7981 */ /* 0x0008e4000c1e1900 */
[----:B----4-:R-:W-:Y:S01]  /*0580*/  FADD.FTZ R13, R21, R18 ;  /* 0x00000012150d7221 */ /* 0x010fe20000010000 */
[----:B------:R-:W-:-:S05]  /*0590*/  IMAD.WIDE.U32 R20, R19, 0x4, R10 ;  /* 0x0000000413147825 */ /* 0x000fca00078e000a */
[----:B------:R0:W4:Y:S02]  /*05a0*/  LDG.E R18, desc[UR6][R20.64] ;  /* 0x0000000614127981 */ /* 0x000124000c1e1900 */
[----:B0-----:R-:W-:-:S06]  /*05b0*/  IMAD.WIDE.U32 R20, R25, 0x4, R16 ;  /* 0x0000000419147825 */ /* 0x001fcc00078e0010 */
[----:B------:R5:W3:Y:S01]  /*05c0*/  LDG.E R20, desc[UR6][R20.64] ;  /* 0x0000000614147981 */ /* 0x000ae2000c1e1900 */
[----:B------:R-:W-:-:S06]  /*05d0*/  IMAD.WIDE.U32 R10, R29, 0x4, R10 ;  /* 0x000000041d0a7825 */ /* 0x000fcc00078e000a */
[----:B------:R-:W4:Y:S01]  /*05e0*/  LDG.E R10, desc[UR6][R10.64] ;  /* 0x000000060a0a7981 */ /* 0x000f22000c1e1900 */
[----:B--2---:R-:W-:Y:S01]  /*05f0*/  FADD.FTZ R26, R14, R15 ;  /* 0x0000000f0e1a7221 */ /* 0x004fe20000010000 */
[----:B------:R-:W-:-:S05]  /*0600*/  IMAD.WIDE.U32 R14, R27, 0x4, R16 ;  /* 0x000000041b0e7825 */ /* 0x000fca00078e0010 */
[----:B------:R0:W2:Y:S01]  /*0610*/  LDG.E R11, desc[UR6][R14.64] ;  /* 0x000000060e0b7981 */ /* 0x0000a2000c1e1900 */
[----:B-----5:R-:W-:Y:S01]  /*0620*/  FADD.FTZ R21, R26, R24 ;  /* 0x000000181a157221 */ /* 0x020fe20000010000 */
[----:B0-----:R-:W-:-:S05]  /*0630*/  IMAD.WIDE.U32 R14, R19, 0x4, R16 ;  /* 0x00000004130e7825 */ /* 0x001fca00078e0010 */
[----:B------:R0:W5:Y:S02]  /*0640*/  LDG.E R26, desc[UR6][R14.64] ;  /* 0x000000060e1a7981 */ /* 0x000164000c1e1900 */
[----:B0-----:R-:W0:Y:S01]  /*0650*/  LDC.64 R14, c[0x0][0x2e8] ;  /* 0x0000ba00ff0e7b82 */ /* 0x001e220000000a00 */
[----:B------:R-:W-:-:S06]  /*0660*/  IMAD.WIDE.U32 R16, R29, 0x4, R16 ;  /* 0x000000041d107825 */ /* 0x000fcc00078e0010 */
[----:B------:R-:W5:Y:S01]  /*0670*/  LDG.E R16, desc[UR6][R16.64] ;  /* 0x0000000610107981 */ /* 0x000f62000c1e1900 */
[----:B0-----:R-:W-:-:S04]  /*0680*/  IMAD.WIDE.U32 R24, R25, 0x4, R14 ;  /* 0x0000000419187825 */ /* 0x001fc800078e000e */
[----:B---3--:R-:W-:Y:S02]  /*0690*/  FADD.FTZ R22, R20, R22 ;  /* 0x0000001614167221 */ /* 0x008fe40000010000 */
[----:B------:R0:W3:Y:S01]  /*06a0*/  LDG.E R20, desc[UR6][R24.64] ;  /* 0x0000000618147981 */ /* 0x0000e2000c1e1900 */
[----:B------:R-:W-:-:S06]  /*06b0*/  IMAD.WIDE.U32 R28, R29, 0x4, R14 ;  /* 0x000000041d1c7825 */ /* 0x000fcc00078e000e */
[----:B------:R-:W3:Y:S01]  /*06c0*/  LDG.E R28, desc[UR6][R28.64] ;  /* 0x000000061c1c7981 */ /* 0x000ee2000c1e1900 */
[----:B0-----:R-:W-:-:S05]  /*06d0*/  IMAD.WIDE.U32 R24, R27, 0x4, R14 ;  /* 0x000000041b187825 */ /* 0x001fca00078e000e */
[----:B------:R0:W3:Y:S02]  /*06e0*/  LDG.E R27, desc[UR6][R24.64] ;  /* 0x00000006181b7981 */ /* 0x0000e4000c1e1900 */
[----:B0-----:R-:W-:-:S05]  /*06f0*/  IMAD.WIDE.U32 R24, R19, 0x4, R14 ;  /* 0x0000000413187825 */ /* 0x001fca00078e000e */
[----:B------:R-:W3:Y:S01]  /*0700*/  LDG.E R19, desc[UR6][R24.64] ;  /* 0x0000000618137981 */ /* 0x000ee2000c1e1900 */
[----:B------:R-:W-:-:S04]  /*0710*/  IADD3 R23, R23, 0x80, RZ ;  /* 0x0000008017177810 */ /* 0x000fc80007ffe0ff */
[----:B------:R-:W-:Y:S01]  /*0720*/  ISETP.GE.U32.AND P1, PT, R23, R7, PT ;  /* 0x000000071700720c */ /* 0x000fe20003f26070 */
[----:B----4-:R-:W-:Y:S01]  /*0730*/  FADD.FTZ R15, R21, R18 ;  /* 0x00000012150f7221 */ /* 0x010fe20000010000 */
[----:B------:R-:W-:-:S03]  /*0740*/  FADD.FTZ R21, R13, R12 ;  /* 0x0000000c0d157221 */ /* 0x000fc60000010000 */
[----:B------:R-:W-:Y:S01]  /*0750*/  FADD.FTZ R15, R15, R10 ;  /* 0x0000000a0f0f7221 */ /* 0x000fe20000010000 */
[----:B--2---:R-:W-:-:S04]  /*0760*/  FADD.FTZ R11, R22, R11 ;  /* 0x0000000b160b7221 */ /* 0x004fc80000010000 */
[----:B-----5:R-:W-:-:S04]  /*0770*/  FADD.FTZ R11, R11, R26 ;  /* 0x0000001a0b0b7221 */ /* 0x020fc80000010000 */
[----:B------:R-:W-:Y:S01]  /*0780*/  FADD.FTZ R22, R11, R16 ;  /* 0x000000100b167221 */ /* 0x000fe20000010000 */
[----:B---3--:R-:W-:-:S04]  /*0790*/  FADD.FTZ R20, R20, R9 ;  /* 0x0000000914147221 */ /* 0x008fc80000010000 */
[----:B------:R-:W-:-:S04]  /*07a0*/  FADD.FTZ R20, R20, R27 ;  /* 0x0000001b14147221 */ /* 0x000fc80000010000 */
[----:B------:R-:W-:-:S04]  /*07b0*/  FADD.FTZ R19, R20, R19 ;  /* 0x0000001314137221 */ /* 0x000fc80000010000 */
[----:B------:R-:W-:Y:S01]  /*07c0*/  FADD.FTZ R9, R19, R28 ;  /* 0x0000001c13097221 */ /* 0x000fe20000010000 */
[----:B------:R-:W-:Y:S06]  /*07d0*/  @!P1 BRA `(.L_x_257) ;  /* 0xfffffffc00089947 */ /* 0x000fec000383ffff */
.L_x_256:
[----:B------:R-:W-:Y:S05]  /*07e0*/  BSYNC B1 ;  /* 0x0000000000017941 */ /* 0x000fea0003800000 */
.L_x_255:
        /* <DEDUP_REMOVED lines=8> */
[----:B------:R-:W-:-:S05]  /*0870*/  IMAD R17, R23, UR8, R4 ;  /* 0x0000000817117c24 */ /* 0x000fca000f8e0204 */
[----:B------:R-:W1:Y:S08]  /*0880*/  LDC.64 R18, c[0x0][0x2d8] ;  /* 0x0000b600ff127b82 */ /* 0x000e700000000a00 */
[----:B------:R-:W2:Y:S08]  /*0890*/  LDC.64 R10, c[0x0][0x2e0] ;  /* 0x0000b800ff0a7b82 */ /* 0x000eb00000000a00 */
[----:B------:R-:W3:Y:S01]  /*08a0*/  LDC.64 R12, c[0x0][0x2e8] ;  /* 0x0000ba00ff0c7b82 */ /* 0x000ee20000000a00 */
[----:B0-----:R-:W-:-:S05]  /*08b0*/  IMAD.WIDE.U32 R28, R17, 0x4, R24 ;  /* 0x00000004111c7825 */ /* 0x001fca00078e0018 */
[----:B------:R2:W4:Y:S01]  /*08c0*/  LDG.E R14, desc[UR6][R28.64] ;  /* 0x000000061c0e7981 */ /* 0x000522000c1e1900 */
[----:B-1----:R-:W-:-:S05]  /*08d0*/  IMAD.WIDE.U32 R26, R17, 0x4, R18 ;  /* 0x00000004111a7825 */ /* 0x002fca00078e0012 */
[----:B------:R0:W5:Y:S01]  /*08e0*/  LDG.E R20, desc[UR6][R26.64] ;  /* 0x000000061a147981 */ /* 0x000162000c1e1900 */
[----:B--2---:R-:W-:-:S04]  /*08f0*/  IMAD.WIDE.U32 R28, R17, 0x4, R10 ;  /* 0x00000004111c7825 */ /* 0x004fc800078e000a */
[----:B0-----:R-:W-:Y:S02]  /*0900*/  IMAD R27, R7, UR8, R4 ;  /* 0x00000008071b7c24 */ /* 0x001fe4000f8e0204 */
[----:B---3--:R-:W-:Y:S01]  /*0910*/  IMAD.WIDE.U32 R16, R17, 0x4, R12 ;  /* 0x0000000411107825 */ /* 0x008fe200078e000c */
[----:B------:R-:W2:Y:S03]  /*0920*/  LDG.E R7, desc[UR6][R28.64] ;  /* 0x000000061c077981 */ /* 0x000ea6000c1e1900 */
[C---:B------:R-:W-:Y:S02]  /*0930*/  IMAD.WIDE.U32 R24, R27.reuse, 0x4, R24 ;  /* 0x000000041b187825 */ /* 0x040fe400078e0018 */
[----:B------:R-:W3:Y:S02]  /*0940*/  LDG.E R16, desc[UR6][R16.64] ;  /* 0x0000000610107981 */ /* 0x000ee4000c1e1900 */
[----:B------:R-:W-:-:S02]  /*0950*/  IMAD.WIDE.U32 R18, R27, 0x4, R18 ;  /* 0x000000041b127825 */ /* 0x000fc400078e0012 */
[----:B------:R-:W3:Y:S02]  /*0960*/  LDG.E R24, desc[UR6][R24.64] ;  /* 0x0000000618187981 */ /* 0x000ee4000c1e1900 */
[C---:B------:R-:W-:Y:S02]  /*0970*/  IMAD.WIDE.U32 R10, R27.reuse, 0x4, R10 ;  /* 0x000000041b0a7825 */ /* 0x040fe400078e000a */
[----:B------:R-:W3:Y:S02]  /*0980*/  LDG.E R18, desc[UR6][R18.64] ;  /* 0x0000000612127981 */ /* 0x000ee4000c1e1900 */
[----:B------:R-:W-:Y:S02]  /*0990*/  IMAD.WIDE.U32 R12, R27, 0x4, R12 ;  /* 0x000000041b0c7825 */ /* 0x000fe400078e000c */
[----:B------:R-:W3:Y:S04]  /*09a0*/  LDG.E R10, desc[UR6][R10.64] ;  /* 0x000000060a0a7981 */ /* 0x000ee8000c1e1900 */
[----:B------:R-:W3:Y:S01]  /*09b0*/  LDG.E R12, desc[UR6][R12.64] ;  /* 0x000000060c0c7981 */ /* 0x000ee2000c1e1900 */
[----:B------:R-:W-:-:S02]  /*09c0*/  PLOP3.LUT P2, PT, PT, PT, PT, 0x8, 0x0 ;  /* 0x000000000000781c */ /* 0x000fc40003f4e170 */
[----:B------:R-:W-:Y:S01]  /*09d0*/  IADD3 R23, R23, 0x40, RZ ;  /* 0x0000004017177810 */ /* 0x000fe20007ffe0ff */
[----:B----4-:R-:W-:Y:S01]  /*09e0*/  FADD.FTZ R21, R21, R14 ;  /* 0x0000000e15157221 */ /* 0x010fe20000010000 */
[----:B-----5:R-:W-:Y:S01]  /*09f0*/  FADD.FTZ R15, R15, R20 ;  /* 0x000000140f0f7221 */ /* 0x020fe20000010000 */
[----:B--2---:R-:W-:Y:S01]  /*0a00*/  FADD.FTZ R7, R22, R7 ;  /* 0x0000000716077221 */ /* 0x004fe20000010000 */
[----:B---3--:R-:W-:Y:S01]  /*0a10*/  FADD.FTZ R9, R9, R16 ;  /* 0x0000001009097221 */ /* 0x008fe20000010000 */
[----:B------:R-:W-:Y:S01]  /*0a20*/  FADD.FTZ R21, R21, R24 ;  /* 0x0000001815157221 */ /* 0x000fe20000010000 */
[----:B------:R-:W-:Y:S01]  /*0a30*/  FADD.FTZ R15, R15, R18 ;  /* 0x000000120f0f7221 */ /* 0x000fe20000010000 */
[----:B------:R-:W-:Y:S01]  /*0a40*/  FADD.FTZ R22, R7, R10 ;  /* 0x0000000a07167221 */ /* 0x000fe20000010000 */
[----:B------:R-:W-:-:S07]  /*0a50*/  FADD.FTZ R9, R9, R12 ;  /* 0x0000000c09097221 */ /* 0x000fce0000010000 */
.L_x_259:
[----:B------:R-:W-:Y:S05]  /*0a60*/  BSYNC B1 ;  /* 0x0000000000017941 */ /* 0x000fea0003800000 */
.L_x_258:
[----:B------:R-:W-:-:S13]  /*0a70*/  ISETP.LT.U32.OR P2, PT, R23, R8, P2 ;  /* 0x000000081700720c */ /* 0x000fda0001741470 */
[----:B------:R-:W-:Y:S05]  /*0a80*/  @!P2 BRA `(.L_x_254) ;  /* 0x000000000048a947 */ /* 0x000fea0003800000 */
[----:B------:R-:W0:Y:S01]  /*0a90*/  LDC.64 R18, c[0x0][0x2d0] ;  /* 0x0000b400ff127b82 */ /* 0x000e220000000a00 */
[----:B------:R-:W-:Y:S02]  /*0aa0*/  ULDC UR8, c[0x0][0x218] ;  /* 0x0000860000087ab9 */ /* 0x000fe40000000800 */
[----:B------:R-:W-:-:S05]  /*0ab0*/  IMAD R7, R23, UR8, R4 ;  /* 0x0000000817077c24 */ /* 0x000fca000f8e0204 */
        /* <DEDUP_REMOVED lines=15> */
.L_x_254:
[----:B------:R-:W-:Y:S05]  /*0bb0*/  BSYNC B0 ;  /* 0x0000000000007941 */ /* 0x000fea0003800000 */
.L_x_253:
        /* <DEDUP_REMOVED lines=12> */
[----:B------:R-:W-:-:S05]  /*0c80*/  LEA R10, R7, UR4, 0x2 ;  /* 0x00000004070a7c11 */ /* 0x000fca000f8e10ff */
[----:B------:R1:W2:Y:S04]  /*0c90*/  LDS R14, [R10] ;  /* 0x000000000a0e7984 */ /* 0x0002a80000000800 */
[----:B------:R1:W3:Y:S04]  /*0ca0*/  LDS R8, [R10+0x3000] ;  /* 0x003000000a087984 */ /* 0x0002e80000000800 */
[----:B------:R1:W4:Y:S04]  /*0cb0*/  LDS R7, [R10+0x2000] ;  /* 0x002000000a077984 */ /* 0x0003280000000800 */
[----:B0-----:R1:W0:Y:S01]  /*0cc0*/  LDS R9, [R10+0x1000] ;  /* 0x001000000a097984 */ /* 0x0012220000000800 */
[----:B------:R-:W-:Y:S05]  /*0cd0*/  BRA.DIV UR8, `(.L_x_261) ;  /* 0x0000000608387947 */ /* 0x000fea000b800000 */
[----:B0-----:R-:W1:Y:S04]  /*0ce0*/  SHFL.BFLY PT, R16, R9, 0x1, 0x1f ;  /* 0x0c201f0009107f89 */ /* 0x001e6800000e0000 */
[----:B--2---:R-:W0:Y:S04]  /*0cf0*/  SHFL.BFLY PT, R15, R14, 0x1, 0x1f ;  /* 0x0c201f000e0f7f89 */ /* 0x004e2800000e0000 */
[----:B---3--:R-:W2:Y:S04]  /*0d00*/  SHFL.BFLY PT, R17, R8, 0x1, 0x1f ;  /* 0x0c201f0008117f89 */ /* 0x008ea800000e0000 */
[----:B----4-:R-:W3:Y:S01]  /*0d10*/  SHFL.BFLY PT, R18, R7, 0x1, 0x1f ;  /* 0x0c201f0007127f89 */ /* 0x010ee200000e0000 */
[----:B-1----:R-:W-:Y:S01]  /*0d20*/  FADD.FTZ R10, R9, R16 ;  /* 0x00000010090a7221 */ /* 0x002fe20000010000 */
[----:B0-----:R-:W-:-:S04]  /*0d30*/  FADD.FTZ R15, R14, R15 ;  /* 0x0000000f0e0f7221 */ /* 0x001fc80000010000 */
        /* <DEDUP_REMOVED lines=30> */
.L_x_285:
        /* <DEDUP_REMOVED lines=10> */
.L_x_260:
[----:B------:R-:W-:Y:S05]  /*0fc0*/  WARPSYNC.ALL ;  /* 0x0000000000007948 */ /* 0x000fea0003800000 */
[----:B------:R-:W-:Y:S06]  /*0fd0*/  BAR.SYNC.DEFER_BLOCKING 0x0 ;  /* 0x0000000000007b1d */ /* 0x000fec0000010000 */
[----:B------:R-:W-:Y:S04]  /*0fe0*/  BSSY B0, `(.L_x_262) ;  /* 0x0000018000007945 */ /* 0x000fe80003800000 */
[----:B------:R-:W-:Y:S05]  /*0ff0*/  @!P0 BRA `(.L_x_263) ;  /* 0x0000000000588947 */ /* 0x000fea0003800000 */
[----:B-1----:R-:W-:Y:S01]  /*1000*/  SHF.L.U32 R7, R0, 0x3, RZ ;  /* 0x0000000300077819 */ /* 0x002fe200000006ff */
        /* <DEDUP_REMOVED lines=21> */
.L_x_263:
[----:B------:R-:W-:Y:S05]  /*1160*/  BSYNC B0 ;  /* 0x0000000000007941 */ /* 0x000fea0003800000 */
.L_x_262:
[C---:B------:R-:W-:Y:S02]  /*1170*/  ISETP.GT.U32.AND P1, PT, R4.reuse, -0x201, PT ;  /* 0xfffffdff0400780c */ /* 0x040fe40003f24070 */
[----:B------:R-:W-:Y:S02]  /*1180*/  IADD3 R4, R4, 0x200, RZ ;  /* 0x0000020004047810 */ /* 0x000fe40007ffe0ff */
[----:B------:R-:W-:-:S09]  /*1190*/  IADD3 R5, R5, 0x100, RZ ;  /* 0x0000010005057810 */ /* 0x000fd20007ffe0ff */
[----:B------:R-:W-:Y:S05]  /*11a0*/  @P1 BRA `(.L_x_264) ;  /* 0xffffffec00f01947 */ /* 0x000fea000383ffff */
[----:B------:R-:W-:Y:S05]  /*11b0*/  EXIT ;  /* 0x000000000000794d */ /* 0x000fea0003800000 */
.L_x_261:
[----:B------:R-:W-:Y:S01]  /*11c0*/  HFMA2.MMA R13, -RZ, RZ, 0, 5.9604644775390625e-08 ;  /* 0x00000001ff0d7435 */ /* 0x000fe200000001ff */
[----:B0-----:R-:W-:Y:S02]  /*11d0*/  MOV R26, R9 ;  /* 0x00000009001a7202 */ /* 0x001fe40000000f00 */
[----:B------:R-:W-:Y:S02]  /*11e0*/  MOV R12, 0x1f ;  /* 0x0000001f000c7802 */ /* 0x000fe40000000f00 */
[----:B------:R-:W-:-:S07]  /*11f0*/  MOV R11, 0xffffffff ;  /* 0xffffffff000b7802 */ /* 0x000fce0000000f00 */
[----:B-1234-:R-:W-:Y:S05]  /*1200*/  WARPSYNC.COLLECTIVE R11, `(.L_x_265) ;  /* 0x000000000b087348 */ /* 0x01efea0003c00000 */
[----:B------:R0:W0:Y:S02]  /*1210*/  SHFL.BFLY P2, R16, R26, R13, R12 ;  /* 0x0c00000d1a107389 */ /* 0x000024000004000c */
[----:B01234-:R-:W-:Y:S01]  /*1220*/  ENDCOLLECTIVE ;  /* 0x000000000000791b */ /* 0x01ffe20003800000 */
.L_x_265:
[----:B------:R-:W-:Y:S01]  /*1230*/  HFMA2.MMA R13, -RZ, RZ, 0, 1.1920928955078125e-07 ;  /* 0x00000002ff0d7435 */ /* 0x000fe200000001ff */
[----:B------:R-:W-:-:S05]  /*1240*/  FADD.FTZ R10, R9, R16 ;  /* 0x00000010090a7221 */ /* 0x000fca0000010000 */
[----:B------:R-:W-:-:S07]  /*1250*/  MOV R26, R10 ;  /* 0x0000000a001a7202 */ /* 0x000fce0000000f00 */
[----:B------:R-:W-:Y:S05]  /*1260*/  WARPSYNC.COLLECTIVE R11, `(.L_x_266) ;  /* 0x000000000b087348 */ /* 0x000fea0003c00000 */
[----:B------:R0:W1:Y:S02]  /*1270*/  SHFL.BFLY P2, R16, R26, R13, R12 ;  /* 0x0c00000d1a107389 */ /* 0x000064000004000c */
[----:B01----:R-:W-:Y:S01]  /*1280*/  ENDCOLLECTIVE ;  /* 0x000000000000791b */ /* 0x003fe20003800000 */
.L_x_266:
[----:B------:R-:W-:Y:S01]  /*1290*/  HFMA2.MMA R13, -RZ, RZ, 0, 2.384185791015625e-07 ;  /* 0x00000004ff0d7435 */ /* 0x000fe200000001ff */
[----:B------:R-:W-:-:S05]  /*12a0*/  FADD.FTZ R9, R10, R16 ;  /* 0x000000100a097221 */ /* 0x000fca0000010000 */
[----:B------:R-:W-:-:S07]  /*12b0*/  MOV R26, R9 ;  /* 0x00000009001a7202 */ /* 0x000fce0000000f00 */
[----:B------:R-:W-:Y:S05]  /*12c0*/  WARPSYNC.COLLECTIVE R11, `(.L_x_267) ;  /* 0x000000000b087348 */ /* 0x000fea0003c00000 */
[----:B------:R0:W1:Y:S02]  /*12d0*/  SHFL.BFLY P2, R16, R26, R13, R12 ;  /* 0x0c00000d1a107389 */ /* 0x000064000004000c */
[----:B01----:R-:W-:Y:S01]  /*12e0*/  ENDCOLLECTIVE ;  /* 0x000000000000791b */ /* 0x003fe20003800000 */
.L_x_267:
[----:B------:R-:W-:Y:S01]  /*12f0*/  HFMA2.MMA R13, -RZ, RZ, 0, 4.76837158203125e-07 ;  /* 0x00000008ff0d7435 */ /* 0x000fe200000001ff */
[----:B------:R-:W-:-:S05]  /*1300*/  FADD.FTZ R18, R9, R16 ;  /* 0x0000001009127221 */ /* 0x000fca0000010000 */
[----:B------:R-:W-:-:S07]  /*1310*/  MOV R26, R18 ;  /* 0x00000012001a7202 */ /* 0x000fce0000000f00 */
[----:B------:R-:W-:Y:S05]  /*1320*/  WARPSYNC.COLLECTIVE R11, `(.L_x_268) ;  /* 0x000000000b087348 */ /* 0x000fea0003c00000 */
[----:B------:R0:W1:Y:S02]  /*1330*/  SHFL.BFLY P2, R16, R26, R13, R12 ;  /* 0x0c00000d1a107389 */ /* 0x000064000004000c */
[----:B01----:R-:W-:Y:S01]  /*1340*/  ENDCOLLECTIVE ;  /* 0x000000000000791b */ /* 0x003fe20003800000 */
.L_x_268:
[----:B------:R-:W-:Y:S01]  /*1350*/  HFMA2.MMA R13, -RZ, RZ, 0, 9.5367431640625e-07 ;  /* 0x00000010ff0d7435 */ /* 0x000fe200000001ff */
[----:B------:R-:W-:-:S05]  /*1360*/  FADD.FTZ R10, R18, R16 ;  /* 0x00000010120a7221 */ /* 0x000fca0000010000 */
[----:B------:R-:W-:-:S07]  /*1370*/  MOV R26, R10 ;  /* 0x0000000a001a7202 */ /* 0x000fce0000000f00 */
[----:B------:R-:W-:Y:S05]  /*1380*/  WARPSYNC.COLLECTIVE R11, `(.L_x_269) ;  /* 0x000000000b087348 */ /* 0x000fea0003c00000 */
[----:B------:R0:W1:Y:S02]  /*1390*/  SHFL.BFLY P2, R16, R26, R13, R12 ;  /* 0x0c00000d1a107389 */ /* 0x000064000004000c */
[----:B01----:R-:W-:Y:S01]  /*13a0*/  ENDCOLLECTIVE ;  /* 0x000000000000791b */ /* 0x003fe20003800000 */
.L_x_269:
[----:B------:R-:W-:Y:S01]  /*13b0*/  MOV R26, R14 ;  /* 0x0000000e001a7202 */ /* 0x000fe20000000f00 */
[----:B------:R-:W-:Y:S01]  /*13c0*/  IMAD.MOV.U32 R13, RZ, RZ, 0x1 ;  /* 0x00000001ff0d7424 */ /* 0x000fe200078e00ff */
[----:B------:R-:W-:-:S07]  /*13d0*/  MOV R9, R16 ;  /* 0x0000001000097202 */ /* 0x000fce0000000f00 */
[----:B------:R-:W-:Y:S05]  /*13e0*/  WARPSYNC.COLLECTIVE R11, `(.L_x_270) ;  /* 0x000000000b087348 */ /* 0x000fea0003c00000 */
[----:B------:R0:W1:Y:S02]  /*13f0*/  SHFL.BFLY P2, R16, R26, R13, R12 ;  /* 0x0c00000d1a107389 */ /* 0x000064000004000c */
[----:B01----:R-:W-:Y:S01]  /*1400*/  ENDCOLLECTIVE ;  /* 0x000000000000791b */ /* 0x003fe20003800000 */
.L_x_270:
[----:B------:R-:W-:Y:S01]  /*1410*/  HFMA2.MMA R13, -RZ, RZ, 0, 1.1920928955078125e-07 ;  /* 0x00000002ff0d7435 */ /* 0x000fe200000001ff */
[----:B------:R-:W-:-:S05]  /*1420*/  MOV R15, R16 ;  /* 0x00000010000f7202 */ /* 0x000fca0000000f00 */
[----:B------:R-:W-:-:S05]  /*1430*/  FADD.FTZ R15, R14, R15 ;  /* 0x0000000f0e0f7221 */ /* 0x000fca0000010000 */
[----:B------:R-:W-:-:S07]  /*1440*/  MOV R26, R15 ;  /* 0x0000000f001a7202 */ /* 0x000fce0000000f00 */
[----:B------:R-:W-:Y:S05]  /*1450*/  WARPSYNC.COLLECTIVE R11, `(.L_x_271) ;  /* 0x000000000b087348 */ /* 0x000fea0003c00000 */
[----:B------:R0:W1:Y:S02]  /*1460*/  SHFL.BFLY P2, R16, R26, R13, R12 ;  /* 0x0c00000d1a107389 */ /* 0x000064000004000c */
[----:B01----:R-:W-:Y:S01]  /*1470*/  ENDCOLLECTIVE ;  /* 0x000000000000791b */ /* 0x003fe20003800000 */
.L_x_271:
[----:B------:R-:W-:Y:S01]  /*1480*/  HFMA2.MMA R13, -RZ, RZ, 0, 2.384185791015625e-07 ;  /* 0x00000004ff0d7435 */ /* 0x000fe200000001ff */
[----:B------:R-:W-:-:S05]  /*1490*/  MOV R18, R16 ;  /* 0x0000001000127202 */ /* 0x000fca0000000f00 */
[----:B------:R-:W-:-:S05]  /*14a0*/  FADD.FTZ R14, R15, R18 ;  /* 0x000000120f0e7221 */ /* 0x000fca0000010000 */
[----:B------:R-:W-:-:S07]  /*14b0*/  MOV R26, R14 ;  /* 0x0000000e001a7202 */ /* 0x000fce0000000f00 */
[----:B------:R-:W-:Y:S05]  /*14c0*/  WARPSYNC.COLLECTIVE R11, `(.L_x_272) ;  /* 0x000000000b087348 */ /* 0x000fea0003c00000 */
[----:B------:R0:W1:Y:S02]  /*14d0*/  SHFL.BFLY P2, R16, R26, R13, R12 ;  /* 0x0c00000d1a107389 */ /* 0x000064000004000c */
[----:B01----:R-:W-:Y:S01]  /*14e0*/  ENDCOLLECTIVE ;  /* 0x000000000000791b */ /* 0x003fe20003800000 */
.L_x_272:
[----:B------:R-:W-:Y:S01]  /*14f0*/  HFMA2.MMA R13, -RZ, RZ, 0, 4.76837158203125e-07 ;  /* 0x00000008ff0d7435 */ /* 0x000fe200000001ff */
[----:B------:R-:W-:-:S05]  /*1500*/  MOV R17, R16 ;  /* 0x0000001000117202 */ /* 0x000fca0000000f00 */
[----:B------:R-:W-:-:S05]  /*1510*/  FADD.FTZ R19, R14, R17 ;  /* 0x000000110e137221 */ /* 0x000fca0000010000 */
[----:B------:R-:W-:-:S07]  /*1520*/  MOV R26, R19 ;  /* 0x00000013001a7202 */ /* 0x000fce0000000f00 */
[----:B------:R-:W-:Y:S05]  /*1530*/  WARPSYNC.COLLECTIVE R11, `(.L_x_273) ;  /* 0x000000000b087348 */ /* 0x000fea0003c00000 */
[----:B------:R0:W1:Y:S02]  /*1540*/  SHFL.BFLY P2, R16, R26, R13, R12 ;  /* 0x0c00000d1a107389 */ /* 0x000064000004000c */
[----:B01----:R-:W-:Y:S01]  /*1550*/  ENDCOLLECTIVE ;  /* 0x000000000000791b */ /* 0x003fe20003800000 */
.L_x_273:
[----:B------:R-:W-:Y:S01]  /*1560*/  HFMA2.MMA R13, -RZ, RZ, 0, 9.5367431640625e-07 ;  /* 0x00000010ff0d7435 */ /* 0x000fe200000001ff */
[----:B------:R-:W-:-:S05]  /*1570*/  MOV R20, R16 ;  /* 0x0000001000147202 */ /* 0x000fca0000000f00 */
[----:B------:R-:W-:-:S05]  /*1580*/  FADD.FTZ R15, R19, R20 ;  /* 0x00000014130f7221 */ /* 0x000fca0000010000 */
[----:B------:R-:W-:-:S07]  /*1590*/  MOV R26, R15 ;  /* 0x0000000f001a7202 */ /* 0x000fce0000000f00 */
[----:B------:R-:W-:Y:S05]  /*15a0*/  WARPSYNC.COLLECTIVE R11, `(.L_x_274) ;  /* 0x000000000b087348 */ /* 0x000fea0003c00000 */
[----:B------:R0:W1:Y:S02]  /*15b0*/  SHFL.BFLY P2, R16, R26, R13, R12 ;  /* 0x0c00000d1a107389 */ /* 0x000064000004000c */
[----:B01----:R-:W-:Y:S01]  /*15c0*/  ENDCOLLECTIVE ;  /* 0x000000000000791b */ /* 0x003fe20003800000 */
.L_x_274:
[----:B------:R-:W-:Y:S01]  /*15d0*/  HFMA2.MMA R13, -RZ, RZ, 0, 5.9604644775390625e-08 ;  /* 0x00000001ff0d7435 */ /* 0x000fe200000001ff */
[----:B------:R-:W-:Y:S02]  /*15e0*/  MOV R26, R8 ;  /* 0x00000008001a7202 */ /* 0x000fe40000000f00 */
[----:B------:R-:W-:-:S08]  /*15f0*/  MOV R14, R16 ;  /* 0x00000010000e7202 */ /* 0x000fd00000000f00 */
[----:B------:R-:W-:Y:S05]  /*1600*/  WARPSYNC.COLLECTIVE R11, `(.L_x_275) ;  /* 0x000000000b087348 */ /* 0x000fea0003c00000 */
[----:B------:R0:W1:Y:S02]  /*1610*/  SHFL.BFLY P2, R16, R26, R13, R12 ;  /* 0x0c00000d1a107389 */ /* 0x000064000004000c */
[----:B01----:R-:W-:Y:S01]  /*1620*/  ENDCOLLECTIVE ;  /* 0x000000000000791b */ /* 0x003fe20003800000 */
.L_x_275:
[----:B------:R-:W-:Y:S01]  /*1630*/  HFMA2.MMA R13, -RZ, RZ, 0, 1.1920928955078125e-07 ;  /* 0x00000002ff0d7435 */ /* 0x000fe200000001ff */
[----:B------:R-:W-:-:S05]  /*1640*/  MOV R17, R16 ;  /* 0x0000001000117202 */ /* 0x000fca0000000f00 */
[----:B------:R-:W-:-:S05]  /*1650*/  FADD.FTZ R19, R8, R17 ;  /* 0x0000001108137221 */ /* 0x000fca0000010000 */
[----:B------:R-:W-:-:S07]  /*1660*/  MOV R26, R19 ;  /* 0x00000013001a7202 */ /* 0x000fce0000000f00 */
[----:B------:R-:W-:Y:S05]  /*1670*/  WARPSYNC.COLLECTIVE R11, `(.L_x_276) ;  /* 0x000000000b087348 */ /* 0x000fea0003c00000 */
[----:B------:R0:W1:Y:S02]  /*1680*/  SHFL.BFLY P2, R16, R26, R13, R12 ;  /* 0x0c00000d1a107389 */ /* 0x000064000004000c */
[----:B01----:R-:W-:Y:S01]  /*1690*/  ENDCOLLECTIVE ;  /* 0x000000000000791b */ /* 0x003fe20003800000 */
.L_x_276:
[----:B------:R-:W-:Y:S01]  /*16a0*/  IMAD.MOV.U32 R13, RZ, RZ, 0x4 ;  /* 0x00000004ff0d7424 */ /* 0x000fe200078e00ff */
[----:B------:R-:W-:-:S05]  /*16b0*/  MOV R20, R16 ;  /* 0x0000001000147202 */ /* 0x000fca0000000f00 */
[----:B------:R-:W-:-:S05]  /*16c0*/  FADD.FTZ R8, R19, R20 ;  /* 0x0000001413087221 */ /* 0x000fca0000010000 */
[----:B------:R-:W-:-:S07]  /*16d0*/  MOV R26, R8 ;  /* 0x00000008001a7202 */ /* 0x000fce0000000f00 */
[----:B------:R-:W-:Y:S05]  /*16e0*/  WARPSYNC.COLLECTIVE R11, `(.L_x_277) ;  /* 0x000000000b087348 */ /* 0x000fea0003c00000 */
[----:B------:R0:W1:Y:S02]  /*16f0*/  SHFL.BFLY P2, R16, R26, R13, R12 ;  /* 0x0c00000d1a107389 */ /* 0x000064000004000c */
[----:B01----:R-:W-:Y:S01]  /*1700*/  ENDCOLLECTIVE ;  /* 0x000000000000791b */ /* 0x003fe20003800000 */
.L_x_277:
[----:B------:R-:W-:Y:S01]  /*1710*/  HFMA2.MMA R13, -RZ, RZ, 0, 4.76837158203125e-07 ;  /* 0x00000008ff0d7435 */ /* 0x000fe200000001ff */
[----:B------:R-:W-:-:S05]  /*1720*/  MOV R21, R16 ;  /* 0x0000001000157202 */ /* 0x000fca0000000f00 */
[----:B------:R-:W-:-:S05]  /*1730*/  FADD.FTZ R21, R8, R21 ;  /* 0x0000001508157221 */ /* 0x000fca0000010000 */
[----:B------:R-:W-:-:S07]  /*1740*/  MOV R26, R21 ;  /* 0x00000015001a7202 */ /* 0x000fce0000000f00 */
[----:B------:R-:W-:Y:S05]  /*1750*/  WARPSYNC.COLLECTIVE R11, `(.L_x_278) ;  /* 0x000000000b087348 */ /* 0x000fea0003c00000 */
[----:B------:R0:W1:Y:S02]  /*1760*/  SHFL.BFLY P2, R16, R26, R13, R12 ;  /* 0x0c00000d1a107389 */ /* 0x000064000004000c */
[----:B01----:R-:W-:Y:S01]  /*1770*/  ENDCOLLECTIVE ;  /* 0x000000000000791b */ /* 0x003fe20003800000 */
.L_x_278:
[----:B------:R-:W-:Y:S01]  /*1780*/  HFMA2.MMA R13, -RZ, RZ, 0, 9.5367431640625e-07 ;  /* 0x00000010ff0d7435 */ /* 0x000fe200000001ff */
[----:B------:R-:W-:-:S05]  /*1790*/  MOV R22, R16 ;  /* 0x0000001000167202 */ /* 0x000fca0000000f00 */
[----:B------:R-:W-:-:S05]  /*17a0*/  FADD.FTZ R17, R21, R22 ;  /* 0x0000001615117221 */ /* 0x000fca0000010000 */
[----:B------:R-:W-:-:S07]  /*17b0*/  MOV R26, R17 ;  /* 0x00000011001a7202 */ /* 0x000fce0000000f00 */
[----:B------:R-:W-:Y:S05]  /*17c0*/  WARPSYNC.COLLECTIVE R11, `(.L_x_279) ;  /* 0x000000000b087348 */ /* 0x000fea0003c00000 */
[----:B------:R0:W1:Y:S02]  /*17d0*/  SHFL.BFLY P2, R16, R26, R13, R12 ;  /* 0x0c00000d1a107389 */ /* 0x000064000004000c */
[----:B01----:R-:W-:Y:S01]  /*17e0*/  ENDCOLLECTIVE ;  /* 0x000000000000791b */ /* 0x003fe20003800000 */
.L_x_279:
[----:B------:R-:W-:Y:S01]  /*17f0*/  HFMA2.MMA R13, -RZ, RZ, 0, 5.9604644775390625e-08 ;  /* 0x00000001ff0d7435 */ /* 0x000fe200000001ff */
[----:B------:R-:W-:Y:S02]  /*1800*/  MOV R26, R7 ;  /* 0x00000007001a7202 */ /* 0x000fe40000000f00 */
[----:B------:R-:W-:-:S08]  /*1810*/  MOV R8, R16 ;  /* 0x0000001000087202 */ /* 0x000fd00000000f00 */
[----:B------:R-:W-:Y:S05]  /*1820*/  WARPSYNC.COLLECTIVE R11, `(.L_x_280) ;  /* 0x000000000b087348 */ /* 0x000fea0003c00000 */
[----:B------:R0:W1:Y:S02]  /*1830*/  SHFL.BFLY P2, R16, R26, R13, R12 ;  /* 0x0c00000d1a107389 */ /* 0x000064000004000c */
[----:B01----:R-:W-:Y:S01]  /*1840*/  ENDCOLLECTIVE ;  /* 0x000000000000791b */ /* 0x003fe20003800000 */
.L_x_280:
[----:B------:R-:W-:Y:S01]  /*1850*/  HFMA2.MMA R13, -RZ, RZ, 0, 1.1920928955078125e-07 ;  /* 0x00000002ff0d7435 */ /* 0x000fe200000001ff */
[----:B------:R-:W-:-:S05]  /*1860*/  MOV R18, R16 ;  /* 0x0000001000127202 */ /* 0x000fca0000000f00 */
[----:B------:R-:W-:-:S05]  /*1870*/  FADD.FTZ R22, R7, R18 ;  /* 0x0000001207167221 */ /* 0x000fca0000010000 */
[----:B------:R-:W-:-:S07]  /*1880*/  MOV R26, R22 ;  /* 0x00000016001a7202 */ /* 0x000fce0000000f00 */
[----:B------:R-:W-:Y:S05]  /*1890*/  WARPSYNC.COLLECTIVE R11, `(.L_x_281) ;  /* 0x000000000b087348 */ /* 0x000fea0003c00000 */
[----:B------:R0:W1:Y:S02]  /*18a0*/  SHFL.BFLY P2, R16, R26, R13, R12 ;  /* 0x0c00000d1a107389 */ /* 0x000064000004000c */
[----:B01----:R-:W-:Y:S01]  /*18b0*/  ENDCOLLECTIVE ;  /* 0x000000000000791b */ /* 0x003fe20003800000 */
.L_x_281:
[----:B------:R-:W-:Y:S01]  /*18c0*/  HFMA2.MMA R13, -RZ, RZ, 0, 2.384185791015625e-07 ;  /* 0x00000004ff0d7435 */ /* 0x000fe200000001ff */
[----:B------:R-:W-:-:S05]  /*18d0*/  MOV R21, R16 ;  /* 0x0000001000157202 */ /* 0x000fca0000000f00 */
[----:B------:R-:W-:-:S05]  /*18e0*/  FADD.FTZ R7, R22, R21 ;  /* 0x0000001516077221 */ /* 0x000fca0000010000 */
[----:B------:R-:W-:-:S07]  /*18f0*/  MOV R26, R7 ;  /* 0x00000007001a7202 */ /* 0x000fce0000000f00 */
[----:B------:R-:W-:Y:S05]  /*1900*/  WARPSYNC.COLLECTIVE R11, `(.L_x_282) ;  /* 0x000000000b087348 */ /* 0x000fea0003c00000 */
[----:B------:R0:W1:Y:S02]  /*1910*/  SHFL.BFLY P2, R16, R26, R13, R12 ;  /* 0x0c00000d1a107389 */ /* 0x000064000004000c */
[----:B01----:R-:W-:Y:S01]  /*1920*/  ENDCOLLECTIVE ;  /* 0x000000000000791b */ /* 0x003fe20003800000 */
.L_x_282:
[----:B------:R-:W-:Y:S01]  /*1930*/  HFMA2.MMA R13, -RZ, RZ, 0, 4.76837158203125e-07 ;  /* 0x00000008ff0d7435 */ /* 0x000fe200000001ff */
[----:B------:R-:W-:-:S05]  /*1940*/  MOV R20, R16 ;  /* 0x0000001000147202 */ /* 0x000fca0000000f00 */
[----:B------:R-:W-:-:S05]  /*1950*/  FADD.FTZ R23, R7, R20 ;  /* 0x0000001407177221 */ /* 0x000fca0000010000 */
[----:B------:R-:W-:-:S07]  /*1960*/  MOV R26, R23 ;  /* 0x00000017001a7202 */ /* 0x000fce0000000f00 */
[----:B------:R-:W-:Y:S05]  /*1970*/  WARPSYNC.COLLECTIVE R11, `(.L_x_283) ;  /* 0x000000000b087348 */ /* 0x000fea0003c00000 */
[----:B------:R0:W1:Y:S02]  /*1980*/  SHFL.BFLY P2, R16, R26, R13, R12 ;  /* 0x0c00000d1a107389 */ /* 0x000064000004000c */
[----:B01----:R-:W-:Y:S01]  /*1990*/  ENDCOLLECTIVE ;  /* 0x000000000000791b */ /* 0x003fe20003800000 */
.L_x_283:
[----:B------:R-:W-:Y:S01]  /*19a0*/  HFMA2.MMA R13, -RZ, RZ, 0, 9.5367431640625e-07 ;  /* 0x00000010ff0d7435 */ /* 0x000fe200000001ff */
[----:B------:R-:W-:-:S05]  /*19b0*/  MOV R24, R16 ;  /* 0x0000001000187202 */ /* 0x000fca0000000f00 */
[----:B------:R-:W-:-:S05]  /*19c0*/  FADD.FTZ R24, R23, R24 ;  /* 0x0000001817187221 */ /* 0x000fca0000010000 */
[----:B------:R-:W-:-:S07]  /*19d0*/  MOV R26, R24 ;  /* 0x00000018001a7202 */ /* 0x000fce0000000f00 */
[----:B------:R-:W-:Y:S05]  /*19e0*/  WARPSYNC.COLLECTIVE R11, `(.L_x_284) ;  /* 0x000000000b087348 */ /* 0x000fea0003c00000 */
[----:B------:R0:W1:Y:S02]  /*19f0*/  SHFL.BFLY P2, R16, R26, R13, R12 ;  /* 0x0c00000d1a107389 */ /* 0x000064000004000c */
[----:B01----:R-:W-:Y:S01]  /*1a00*/  ENDCOLLECTIVE ;  /* 0x000000000000791b */ /* 0x003fe20003800000 */
.L_x_284:
[----:B------:R-:W-:Y:S05]  /*1a10*/  BRA `(.L_x_285) ;  /* 0xfffffff400407947 */ /* 0x000fea000383ffff */
.L_x_286:
        /* <DEDUP_REMOVED lines=14> */
.L_x_3152:


//--------------------- .text._ZN10layer_norm31ln_parallel_residual_bwd_kernelINS_13Kernel_traitsI13__nv_bfloat16S2_S2_S2_fjLj512ELj1ELj4ELj1ELj16ENS_18Kernel_traits_baseILj512ES2_S2_S2_S2_fjLj128EEEEELb1ELb1ELb1EEEvNS_9BwdParamsE --------------------------
	.section	.text._ZN10layer_norm31ln_parallel_residual_bwd_kernelINS_13Kernel_traitsI13__nv_bfloat16S2_S2_S2_fjLj512ELj1ELj4ELj1ELj16ENS_18Kernel_traits_baseILj512ES2_S2_S2_S2_fjLj128EEEEELb1ELb1ELb1EEEvNS_9BwdParamsE,"ax",@progbits
	.align	128
        .global         _ZN10layer_norm31ln_parallel_residual_bwd_kernelINS_13Kernel_traitsI13__nv_bfloat16S2_S2_S2_fjLj512ELj1ELj4ELj1ELj16ENS_18Kernel_traits_baseILj512ES2_S2_S2_S2_fjLj128EEEEELb1ELb1ELb1EEEvNS_9BwdParamsE
        .type           _ZN10layer_norm31ln_parallel_residual_bwd_kernelINS_13Kernel_traitsI13__nv_bfloat16S2_S2_S2_fjLj512ELj1ELj4ELj1ELj16ENS_18Kernel_traits_baseILj512ES2_S2_S2_S2_fjLj128EEEEELb1ELb1ELb1EEEvNS_9BwdParamsE,@function
        .size           _ZN10layer_norm31ln_parallel_residual_bwd_kernelINS_13Kernel_traitsI13__nv_bfloat16S2_S2_S2_fjLj512ELj1ELj4ELj1ELj16ENS_18Kernel_traits_baseILj512ES2_S2_S2_S2_fjLj128EEEEELb1ELb1ELb1EEEvNS_9BwdParamsE,(.L_x_3153 - _ZN10layer_norm31ln_parallel_residual_bwd_kernelINS_13Kernel_traitsI13__nv_bfloat16S2_S2_S2_fjLj512ELj1ELj4ELj1ELj16ENS_18Kernel_traits_baseILj512ES2_S2_S2_S2_fjLj128EEEEELb1ELb1ELb1EEEvNS_9BwdParamsE)
        .other          _ZN10layer_norm31ln_parallel_residual_bwd_kernelINS_13Kernel_traitsI13__nv_bfloat16S2_S2_S2_fjLj512ELj1ELj4ELj1ELj16ENS_18Kernel_traits_baseILj512ES2_S2_S2_S2_fjLj128EEEEELb1ELb1ELb1EEEvNS_9BwdParamsE,@"STO_CUDA_ENTRY STV_DEFAULT"
_ZN10layer_norm31ln_parallel_residual_bwd_kernelINS_13Kernel_traitsI13__nv_bfloat16S2_S2_S2_fjLj512ELj1ELj4ELj1ELj16ENS_18Kernel_traits_baseILj512ES2_S2_S2_S2_fjLj128EEEEELb1ELb1ELb1EEEvNS_9BwdParamsE:
.text._ZN10layer_norm31ln_parallel_residual_bwd_kernelINS_13Kernel_traitsI13__nv_bfloat16S2_S2_S2_fjLj512ELj1ELj4ELj1ELj16ENS_18Kernel_traits_baseILj512ES2_S2_S2_S2_fjLj128EEEEELb1ELb1ELb1EEEvNS_9BwdParamsE:
        /* <DEDUP_REMOVED lines=32> */
.L_x_288:
[----:B------:R-:W-:Y:S01]  /*0200*/  IMAD.SHL.U32 R0, R57, 0x10, RZ ;  /* 0x0000001039007824 */ /* 0x000fe200078e00ff */
[----:B------:R-:W-:-:S04]  /*0210*/  ULDC.64 UR6, c[0x0][0x260] ;  /* 0x0000980000067ab9 */ /* 0x000fc80000000a00 */
        /* <DEDUP_REMOVED lines=10> */
[----:B------:R-:W-:Y:S01]  /*02c0*/  ISETP.NE.AND.EX P0, PT, RZ, UR7, PT, P0 ;  /* 0x00000007ff007c0c */ /* 0x000fe2000bf05300 */
[----:B------:R-:W-:Y:S01]  /*02d0*/  IMAD.MOV.U32 R56, RZ, RZ, RZ ;  /* 0x000000ffff387224 */ /* 0x000fe200078e00ff */
        /* <DEDUP_REMOVED lines=9> */
[----:B0-----:R-:W-:Y:S01]  /*0370*/  CS2R R2, SRZ ;  /* 0x0000000000027805 */ /* 0x001fe2000001ff00 */
[----:B------:R-:W-:Y:S01]  /*0380*/  IMAD.MOV.U32 R0, RZ, RZ, RZ ;  /* 0x000000ffff007224 */ /* 0x000fe200078e00ff */
[----:B------:R-:W-:Y:S02]  /*0390*/  MOV R90, RZ ;  /* 0x000000ff005a7202 */ /* 0x000fe40000000f00 */
[----:B------:R-:W-:Y:S02]  /*03a0*/  LOP3.LUT R80, R57, 0x1f, RZ, 0xc0, !PT ;  /* 0x0000001f39507812 */ /* 0x000fe400078ec0ff */
[----:B------:R-:W-:-:S02]  /*03b0*/  ISETP.NE.AND P3, PT, RZ, UR6, PT ;  /* 0x00000006ff007c0c */ /* 0x000fc4000bf65270 */
[C---:B--2---:R-:W-:Y:S01]  /*03c0*/  PRMT R91, R4.reuse, 0x7632, R91 ;  /* 0x00007632045b7816 */ /* 0x044fe2000000005b */
[----:B------:R-:W-:Y:S01]  /*03d0*/  IMAD.U32 R66, R4, 0x10000, RZ ;  /* 0x0001000004427824 */ /* 0x000fe200078e00ff */
[C---:B------:R-:W-:Y:S01]  /*03e0*/  PRMT R93, R6.reuse, 0x7632, R93 ;  /* 0x00007632065d7816 */ /* 0x040fe2000000005d */
[----:B------:R-:W-:Y:S01]  /*03f0*/  IMAD.U32 R68, R6, 0x10000, RZ ;  /* 0x0001000006447824 */ /* 0x000fe200078e00ff */
[C---:B---3--:R-:W-:Y:S01]  /*0400*/  PRMT R95, R8.reuse, 0x7632, R95 ;  /* 0x00007632085f7816 */ /* 0x048fe2000000005f */
[----:B------:R-:W-:Y:S01]  /*0410*/  IMAD.U32 R70, R8, 0x10000, RZ ;  /* 0x0001000008467824 */ /* 0x000fe200078e00ff */
[C---:B------:R-:W-:Y:S01]  /*0420*/  PRMT R97, R10.reuse, 0x7632, R97 ;  /* 0x000076320a617816 */ /* 0x040fe20000000061 */
[----:B------:R-:W-:Y:S01]  /*0430*/  IMAD.U32 R88, R10, 0x10000, RZ ;  /* 0x000100000a587824 */ /* 0x000fe200078e00ff */
[----:B------:R-:W-:Y:S01]  /*0440*/  PRMT R92, R5, 0x7632, R92 ;  /* 0x00007632055c7816 */ /* 0x000fe2000000005c */
[----:B------:R-:W-:Y:S01]  /*0450*/  IMAD.U32 R91, R91, 0x10000, RZ ;  /* 0x000100005b5b7824 */ /* 0x000fe200078e00ff */
[----:B------:R-:W-:Y:S01]  /*0460*/  PRMT R94, R7, 0x7632, R94 ;  /* 0x00007632075e7816 */ /* 0x000fe2000000005e */
[----:B------:R-:W-:Y:S01]  /*0470*/  IMAD.U32 R93, R93, 0x10000, RZ ;  /* 0x000100005d5d7824 */ /* 0x000fe200078e00ff */
[----:B------:R-:W-:Y:S01]  /*0480*/  PRMT R96, R9, 0x7632, R96 ;  /* 0x0000763209607816 */ /* 0x000fe20000000060 */
[----:B------:R-:W-:Y:S01]  /*0490*/  IMAD.U32 R95, R95, 0x10000, RZ ;  /* 0x000100005f5f7824 */ /* 0x000fe200078e00ff */
[----:B------:R-:W-:Y:S01]  /*04a0*/  PRMT R98, R11, 0x7632, R98 ;  /* 0x000076320b627816 */ /* 0x000fe20000000062 */
        /* <DEDUP_REMOVED lines=10> */
[----:B------:R-:W-:Y:S02]  /*0550*/  SHF.L.U32 R94, R94, 0x10, RZ ;  /* 0x000000105e5e7819 */ /* 0x000fe400000006ff */
[----:B------:R-:W-:Y:S02]  /*0560*/  SHF.L.U32 R96, R96, 0x10, RZ ;  /* 0x0000001060607819 */ /* 0x000fe400000006ff */
[----:B------:R-:W-:-:S07]  /*0570*/  SHF.L.U32 R98, R98, 0x10, RZ ;  /* 0x0000001062627819 */ /* 0x000fce00000006ff */
.L_x_292:
        /* <DEDUP_REMOVED lines=8> */
[----:B0-----:R-:W-:-:S04]  /*0600*/  IMAD.WIDE.U32 R40, R103, 0x10, R48 ;  /* 0x0000001067287825 */ /* 0x001fc800078e0030 */
[----:B------:R-:W-:Y:S02]  /*0610*/  VIADD R105, R103, 0x20 ;  /* 0x0000002067697836 */ /* 0x000fe40000000000 */
[----:B-1----:R-:W-:Y:S01]  /*0620*/  IMAD.WIDE R78, R65, 0x4, R78 ;  /* 0x00000004414e7825 */ /* 0x002fe200078e024e */
[----:B------:R-:W4:Y:S01]  /*0630*/  LDG.E.128 R40, desc[UR4][R40.64] ;  /* 0x0000000428287981 */ /* 0x000f22000c1e1d00 */
[----:B------:R-:W-:Y:S01]  /*0640*/  IADD3 R99, R103, 0x20, RZ ;  /* 0x0000002067637810 */ /* 0x000fe20007ffe0ff */
[----:B------:R-:W0:Y:S01]  /*0650*/  @P0 LDC.64 R80, c[0x0][0x2c8] ;  /* 0x0000b200ff500b82 */ /* 0x000e220000000a00 */
[----:B------:R-:W-:Y:S01]  /*0660*/  IMAD.WIDE.U32 R48, R105, 0x10, R48 ;  /* 0x0000001069307825 */ /* 0x000fe200078e0030 */
[----:B------:R1:W4:Y:S03]  /*0670*/  LDG.E R102, desc[UR4][R78.64] ;  /* 0x000000044e667981 */ /* 0x000326000c1e1900 */
[----:B--2---:R-:W-:-:S02]  /*0680*/  IMAD.WIDE.U32 R44, R103, 0x10, R52 ;  /* 0x00000010672c7825 */ /* 0x004fc400078e0034 */
[----:B------:R-:W2:Y:S01]  /*0690*/  LDG.E.128 R48, desc[UR4][R48.64] ;  /* 0x0000000430307981 */ /* 0x000ea2000c1e1d00 */
[----:B------:R-:W-:Y:S01]  /*06a0*/  ISETP.NE.U32.AND P1, PT, RZ, UR10, PT ;  /* 0x0000000aff007c0c */ /* 0x000fe2000bf25070 */
[----:B------:R-:W-:Y:S01]  /*06b0*/  IMAD.WIDE.U32 R52, R99, 0x10, R52 ;  /* 0x0000001063347825 */ /* 0x000fe200078e0034 */
[----:B------:R-:W0:Y:S01]  /*06c0*/  @P0 LDC.64 R84, c[0x0][0x2c8] ;  /* 0x0000b200ff540b82 */ /* 0x000e220000000a00 */
[----:B------:R-:W2:Y:S02]  /*06d0*/  LDG.E.128 R44, desc[UR4][R44.64] ;  /* 0x000000042c2c7981 */ /* 0x000ea4000c1e1d00 */
[----:B---3--:R-:W-:Y:S02]  /*06e0*/  IMAD.WIDE R100, R65, 0x4, R76 ;  /* 0x0000000441647825 */ /* 0x008fe400078e024c */
[----:B------:R-:W3:Y:S01]  /*06f0*/  LDG.E.128 R52, desc[UR4][R52.64] ;  /* 0x0000000434347981 */ /* 0x000ee2000c1e1d00 */
[----:B------:R-:W-:Y:S02]  /*0700*/  ISETP.NE.AND.EX P1, PT, RZ, UR11, PT, P1 ;  /* 0x0000000bff007c0c */ /* 0x000fe4000bf25310 */
[----:B------:R-:W0:Y:S01]  /*0710*/  LDC.64 R76, c[0x0][0x240] ;  /* 0x00009000ff4c7b82 */ /* 0x000e220000000a00 */
[----:B------:R4:W3:Y:S10]  /*0720*/  LDG.E R100, desc[UR4][R100.64] ;  /* 0x0000000464647981 */ /* 0x0008f4000c1e1900 */
[----:B------:R-:W0:Y:S08]  /*0730*/  @P1 LDC.64 R82, c[0x0][0x248] ;  /* 0x00009200ff521b82 */ /* 0x000e300000000a00 */
[----:B-1----:R-:W1:Y:S01]  /*0740*/  @P1 LDC.64 R78, c[0x0][0x248] ;  /* 0x00009200ff4e1b82 */ /* 0x002e620000000a00 */
[----:B0-----:R-:W-:-:S04]  /*0750*/  @P1 IMAD.WIDE.U32 R86, R103, 0x8, R82 ;  /* 0x0000000867561825 */ /* 0x001fc800078e0052 */
[--C-:B------:R-:W-:Y:S01]  /*0760*/  IMAD.WIDE.U32 R82, R103, 0x8, R76.reuse ;  /* 0x0000000867527825 */ /* 0x100fe200078e004c */
[----:B------:R0:W5:Y:S03]  /*0770*/  @P1 LDG.E.64 R72, desc[UR4][R86.64] ;  /* 0x0000000456481981 */ /* 0x000166000c1e1b00 */
[----:B------:R-:W-:Y:S02]  /*0780*/  IMAD.WIDE.U32 R76, R105, 0x8, R76 ;  /* 0x00000008694c7825 */ /* 0x000fe400078e004c */
[----:B------:R-:W5:Y:S04]  /*0790*/  LDG.E.64 R82, desc[UR4][R82.64] ;  /* 0x0000000452527981 */ /* 0x000f68000c1e1b00 */
[----:B------:R-:W5:Y:S01]  /*07a0*/  LDG.E.64 R76, desc[UR4][R76.64] ;  /* 0x000000044c4c7981 */ /* 0x000f62000c1e1b00 */
[----:B------:R-:W-:-:S04]  /*07b0*/  @P0 IMAD.WIDE.U32 R80, R103, 0x10, R80 ;  /* 0x0000001067500825 */ /* 0x000fc800078e0050 */
[----:B-1----:R-:W-:Y:S01]  /*07c0*/  @P1 IMAD.WIDE.U32 R78, R105, 0x8, R78 ;  /* 0x00000008694e1825 */ /* 0x002fe200078e004e */
[----:B------:R2:W5:Y:S03]  /*07d0*/  @P0 LDG.E.128 R24, desc[UR4][R80.64] ;  /* 0x0000000450180981 */ /* 0x000566000c1e1d00 */
[----:B------:R-:W-:Y:S01]  /*07e0*/  @P0 IMAD.WIDE.U32 R84, R99, 0x10, R84 ;  /* 0x0000001063540825 */ /* 0x000fe200078e0054 */
[----:B------:R1:W5:Y:S04]  /*07f0*/  @P1 LDG.E.64 R74, desc[UR4][R78.64] ;  /* 0x000000044e4a1981 */ /* 0x000368000c1e1b00 */
[----:B------:R1:W5:Y:S01]  /*0800*/  @P0 LDG.E.128 R28, desc[UR4][R84.64] ;  /* 0x00000004541c0981 */ /* 0x000362000c1e1d00 */
[----:B------:R-:W-:Y:S01]  /*0810*/  UMOV UR6, 0xffffffff ;  /* 0xffffffff00067882 */ /* 0x000fe20000000000 */
[----:B----4-:R-:W-:Y:S01]  /*0820*/  PRMT R108, R42, 0x7632, R108 ;  /* 0x000076322a6c7816 */ /* 0x010fe2000000006c */
[----:B------:R-:W-:Y:S01]  /*0830*/  IMAD.U32 R101, R40, 0x10000, RZ ;  /* 0x0001000028657824 */ /* 0x000fe200078e00ff */
[----:B------:R-:W-:Y:S01]  /*0840*/  FSEL R102, R102, RZ, !P3 ;  /* 0x000000ff66667208 */ /* 0x000fe20005800000 */
[----:B------:R-:W-:Y:S01]  /*0850*/  IMAD.U32 R109, R42, 0x10000, RZ ;  /* 0x000100002a6d7824 */ /* 0x000fe200078e00ff */
[----:B------:R-:W-:-:S02]  /*0860*/  SHF.L.U32 R115, R108, 0x10, RZ ;  /* 0x000000106c737819 */ /* 0x000fc400000006ff */
[----:B0-----:R-:W-:Y:S02]  /*0870*/  PRMT R87, R40, 0x7632, R87 ;  /* 0x0000763228577816 */ /* 0x001fe40000000057 */
[----:B------:R-:W-:Y:S02]  /*0880*/  SHF.L.U32 R107, R41, 0x10, RZ ;  /* 0x00000010296b7819 */ /* 0x000fe400000006ff */
[----:B--2---:R-:W-:Y:S01]  /*0890*/  PRMT R80, R48, 0x7632, R80 ;  /* 0x0000763230507816 */ /* 0x004fe20000000050 */
[----:B------:R-:W-:Y:S01]  /*08a0*/  IMAD.U32 R121, R44, 0x10000, RZ ;  /* 0x000100002c797824 */ /* 0x000fe200078e00ff */
[----:B------:R-:W-:Y:S01]  /*08b0*/  SHF.L.U32 R119, R48, 0x10, RZ ;  /* 0x0000001030777819 */ /* 0x000fe200000006ff */
[----:B------:R-:W-:Y:S01]  /*08c0*/  IMAD.U32 R111, R47, 0x10000, RZ ;  /* 0x000100002f6f7824 */ /* 0x000fe200078e00ff */
[----:B------:R-:W-:Y:S01]  /*08d0*/  PRMT R106, R41, 0x7632, R106 ;  /* 0x00007632296a7816 */ /* 0x000fe2000000006a */
[----:B------:R-:W-:Y:S01]  /*08e0*/  FADD.FTZ R40, -R102, R101 ;  /* 0x0000006566287221 */ /* 0x000fe20000010100 */
[----:B-1----:R-:W-:-:S02]  /*08f0*/  SHF.L.U32 R79, R43, 0x10, RZ ;  /* 0x000000102b4f7819 */ /* 0x002fc400000006ff */
[----:B------:R-:W-:Y:S02]  /*0900*/  PRMT R104, R44, 0x7632, R104 ;  /* 0x000076322c687816 */ /* 0x000fe40000000068 */
[----:B------:R-:W-:Y:S01]  /*0910*/  PRMT R48, R49, 0x7632, R48 ;  /* 0x0000763231307816 */ /* 0x000fe20000000030 */
[----:B------:R-:W-:Y:S01]  /*0920*/  FADD.FTZ R115, -R102, R115 ;  /* 0x0000007366737221 */ /* 0x000fe20000010100 */
[----:B------:R-:W-:Y:S02]  /*0930*/  PRMT R44, R46, 0x7632, R44 ;  /* 0x000076322e2c7816 */ /* 0x000fe4000000002c */
[----:B------:R-:W-:Y:S01]  /*0940*/  PRMT R41, R47, 0x7632, R41 ;  /* 0x000076322f297816 */ /* 0x000fe20000000029 */
[----:B------:R-:W-:Y:S01]  /*0950*/  FADD.FTZ R47, -R102, R109 ;  /* 0x0000006d662f7221 */ /* 0x000fe20000010100 */
[----:B------:R-:W-:Y:S02]  /*0960*/  PRMT R42, R50, 0x7632, R42 ;  /* 0x00007632322a7816 */ /* 0x000fe4000000002a */
[----:B------:R-:W-:-:S02]  /*0970*/  PRMT R86, R45, 0x7632, R86 ;  /* 0x000076322d567816 */ /* 0x000fc40000000056 */
[----:B------:R-:W-:Y:S01]  /*0980*/  SHF.L.U32 R84, R45, 0x10, RZ ;  /* 0x000000102d547819 */ /* 0x000fe200000006ff */
[----:B------:R-:W-:Y:S01]  /*0990*/  IMAD.U32 R81, R50, 0x10000, RZ ;  /* 0x0001000032517824 */ /* 0x000fe200078e00ff */
[----:B------:R-:W-:Y:S02]  /*09a0*/  PRMT R78, R43, 0x7632, R78 ;  /* 0x000076322b4e7816 */ /* 0x000fe4000000004e */
[----:B------:R-:W-:Y:S01]  /*09b0*/  SHF.L.U32 R45, R46, 0x10, RZ ;  /* 0x000000102e2d7819 */ /* 0x000fe200000006ff */
[C---:B------:R-:W-:Y:S01]  /*09c0*/  FADD.FTZ R46, -R102.reuse, R107 ;  /* 0x0000006b662e7221 */ /* 0x040fe20000010100 */
[----:B------:R-:W-:Y:S02]  /*09d0*/  SHF.L.U32 R117, R49, 0x10, RZ ;  /* 0x0000001031757819 */ /* 0x000fe400000006ff */
[----:B------:R-:W-:Y:S01]  /*09e0*/  SHF.L.U32 R87, R87, 0x10, RZ ;  /* 0x0000001057577819 */ /* 0x000fe200000006ff */
[----:B------:R-:W-:Y:S01]  /*09f0*/  FADD.FTZ R110, -R102, R79 ;  /* 0x0000004f666e7221 */ /* 0x000fe20000010100 */
[C---:B------:R-:W-:Y:S01]  /*0a00*/  PRMT R43, R51.reuse, 0x7632, R43 ;  /* 0x00007632332b7816 */ /* 0x040fe2000000002b */
[----:B---3--:R-:W-:Y:S01]  /*0a10*/  FMUL.FTZ R40, R100, R40 ;  /* 0x0000002864287220 */ /* 0x008fe20000410000 */
[----:B------:R-:W-:-:S02]  /*0a20*/  SHF.L.U32 R49, R51, 0x10, RZ ;  /* 0x0000001033317819 */ /* 0x000fc400000006ff */
[----:B------:R-:W-:Y:S01]  /*0a30*/  SHF.L.U32 R101, R48, 0x10, RZ ;  /* 0x0000001030657819 */ /* 0x000fe200000006ff */
[----:B------:R-:W-:Y:S01]  /*0a40*/  FMUL.FTZ R112, R100, R115 ;  /* 0x0000007364707220 */ /* 0x000fe20000410000 */
[----:B------:R-:W-:Y:S02]  /*0a50*/  SHF.L.U32 R51, R42, 0x10, RZ ;  /* 0x000000102a337819 */ /* 0x000fe400000006ff */
[C---:B------:R-:W-:Y:S02]  /*0a60*/  PRMT R50, R53.reuse, 0x7632, R50 ;  /* 0x0000763235327816 */ /* 0x040fe40000000032 */
[----:B------:R-:W-:Y:S01]  /*0a70*/  SHF.L.U32 R107, R53, 0x10, RZ ;  /* 0x00000010356b7819 */ /* 0x000fe200000006ff */
[----:B------:R-:W-:Y:S01]  /*0a80*/  FMUL.FTZ R53, R100, R47 ;  /* 0x0000002f64357220 */ /* 0x000fe20000410000 */
[----:B------:R-:W-:Y:S01]  /*0a90*/  SHF.L.U32 R48, R44, 0x10, RZ ;  /* 0x000000102c307819 */ /* 0x000fe200000006ff */
[----:B------:R-:W-:Y:S01]  /*0aa0*/  FADD.FTZ R119, -R102, R119 ;  /* 0x0000007766777221 */ /* 0x000fe20000010100 */
[----:B------:R-:W-:-:S02]  /*0ab0*/  PRMT R79, R55, 0x7632, R79 ;  /* 0x00007632374f7816 */ /* 0x000fc4000000004f */
[----:B------:R-:W-:Y:S01]  /*0ac0*/  SHF.L.U32 R42, R55, 0x10, RZ ;  /* 0x00000010372a7819 */ /* 0x000fe200000006ff */
[-C--:B------:R-:W-:Y:S01]  /*0ad0*/  FMUL.FTZ R55, R66, R121.reuse ;  /* 0x0000007942377220 */ /* 0x080fe20000410000 */
[----:B------:R-:W-:Y:S01]  /*0ae0*/  SHF.L.U32 R104, R104, 0x10, RZ ;  /* 0x0000001068687819 */ /* 0x000fe200000006ff */
[----:B------:R-:W-:Y:S01]  /*0af0*/  FADD.FTZ R125, -R102, R87 ;  /* 0x00000057667d7221 */ /* 0x000fe20000010100 */
[----:B------:R-:W-:Y:S01]  /*0b00*/  FADD.FTZ R64, R121, R64 ;  /* 0x0000004079407221 */ /* 0x000fe20000010000 */
[----:B------:R-:W-:Y:S01]  /*0b10*/  FFMA.FTZ R90, R40, R121, R90 ;  /* 0x00000079285a7223 */ /* 0x000fe2000001005a */
[----:B------:R-:W-:Y:S01]  /*0b20*/  SHF.L.U32 R85, R78, 0x10, RZ ;  /* 0x000000104e557819 */ /* 0x000fe200000006ff */
[----:B------:R-:W-:Y:S02]  /*0b30*/  IMAD.U32 R121, R86, 0x10000, RZ ;  /* 0x0001000056797824 */ /* 0x000fe400078e00ff */
[----:B------:R-:W-:Y:S01]  /*0b40*/  FADD.FTZ R14, R45, R14 ;  /* 0x0000000e2d0e7221 */ /* 0x000fe20000010000 */
[-C--:B------:R-:W-:Y:S01]  /*0b50*/  FFMA.FTZ R2, R53, R45.reuse, R2 ;  /* 0x0000002d35027223 */ /* 0x080fe20000010002 */
[----:B------:R-:W-:Y:S01]  /*0b60*/  FMUL.FTZ R44, R68, R45 ;  /* 0x0000002d442c7220 */ /* 0x000fe20000410000 */
[----:B------:R-:W-:Y:S01]  /*0b70*/  FADD.FTZ R13, R48, R13 ;  /* 0x0000000d300d7221 */ /* 0x000fe20000010000 */
[-C--:B------:R-:W-:Y:S01]  /*0b80*/  FFMA.FTZ R0, R112, R48.reuse, R0 ;  /* 0x0000003070007223 */ /* 0x080fe20000010000 */
[----:B------:R-:W-:Y:S01]  /*0b90*/  FMUL.FTZ R115, R93, R48 ;  /* 0x000000305d737220 */ /* 0x000fe20000410000 */
[----:B------:R-:W-:Y:S01]  /*0ba0*/  IMAD.U32 R109, R80, 0x10000, RZ ;  /* 0x00010000506d7824 */ /* 0x000fe200078e00ff */
[C---:B------:R-:W-:Y:S01]  /*0bb0*/  PRMT R78, R52.reuse, 0x7632, R78 ;  /* 0x00007632344e7816 */ /* 0x040fe2000000004e */
[----:B------:R-:W-:Y:S01]  /*0bc0*/  FMUL.FTZ R45, R91, R104 ;  /* 0x000000685b2d7220 */ /* 0x000fe20000410000 */
[----:B------:R-:W-:Y:S01]  /*0bd0*/  SHF.L.U32 R87, R52, 0x10, RZ ;  /* 0x0000001034577819 */ /* 0x000fe200000006ff */
[----:B------:R-:W-:Y:S01]  /*0be0*/  FMUL.FTZ R86, R100, R119 ;  /* 0x0000007764567220 */ /* 0x000fe20000410000 */
[----:B------:R-:W-:Y:S01]  /*0bf0*/  FADD.FTZ R48, RZ, R55 ;  /* 0x00000037ff307221 */ /* 0x000fe20000010000 */
[----:B------:R-:W-:Y:S01]  /*0c00*/  IMAD.U32 R123, R106, 0x10000, RZ ;  /* 0x000100006a7b7824 */ /* 0x000fe200078e00ff */
[C---:B------:R-:W-:Y:S01]  /*0c10*/  PRMT R80, R54.reuse, 0x7632, R80 ;  /* 0x0000763236507816 */ /* 0x040fe20000000050 */
[----:B------:R-:W-:-:S02]  /*0c20*/  IMAD.U32 R113, R54, 0x10000, RZ ;  /* 0x0001000036717824 */ /* 0x000fc400078e00ff */
[----:B------:R-:W-:Y:S01]  /*0c30*/  FMUL.FTZ R52, R100, R125 ;  /* 0x0000007d64347220 */ /* 0x000fe20000410000 */
[----:B------:R-:W-:Y:S01]  /*0c40*/  FFMA.FTZ R119, R40, R55, RZ ;  /* 0x0000003728777223 */ /* 0x000fe200000100ff */
[----:B------:R-:W-:Y:S01]  /*0c50*/  FMUL.FTZ R54, R100, R46 ;  /* 0x0000002e64367220 */ /* 0x000fe20000410000 */
[----:B------:R-:W-:Y:S01]  /*0c60*/  FADD.FTZ R85, -R102, R85 ;  /* 0x0000005566557221 */ /* 0x000fe20000010100 */
[-C--:B------:R-:W-:Y:S01]  /*0c70*/  FMUL.FTZ R47, R67, R84.reuse ;  /* 0x00000054432f7220 */ /* 0x080fe20000410000 */
[----:B------:R-:W-:Y:S01]  /*0c80*/  FADD.FTZ R48, R48, R45 ;  /* 0x0000002d30307221 */ /* 0x000fe20000010000 */
[----:B------:R-:W-:Y:S01]  /*0c90*/  FADD.FTZ R123, -R102, R123 ;  /* 0x0000007b667b7221 */ /* 0x000fe20000010100 */
[----:B------:R-:W-:Y:S01]  /*0ca0*/  FFMA.FTZ R119, R52, R45, R119 ;  /* 0x0000002d34777223 */ /* 0x000fe20000010077 */
[----:B------:R-:W-:Y:S01]  /*0cb0*/  FADD.FTZ R60, R84, R60 ;  /* 0x0000003c543c7221 */ /* 0x000fe20000010000 */
[----:B------:R-:W-:Y:S01]  /*0cc0*/  FFMA.FTZ R61, R54, R84, R61 ;  /* 0x00000054363d7223 */ /* 0x000fe2000001003d */
[C---:B------:R-:W-:Y:S01]  /*0cd0*/  FADD.FTZ R117, -R102.reuse, R117 ;  /* 0x0000007566757221 */ /* 0x040fe20000010100 */
[----:B------:R-:W-:Y:S01]  /*0ce0*/  SHF.L.U32 R84, R41, 0x10, RZ ;  /* 0x0000001029547819 */ /* 0x000fe200000006ff */
[----:B------:R-:W-:Y:S01]  /*0cf0*/  FADD.FTZ R81, -R102, R81 ;  /* 0x0000005166517221 */ /* 0x000fe20000010100 */
[----:B------:R-:W-:Y:S01]  /*0d00*/  FMUL.FTZ R41, R92, R121 ;  /* 0x000000795c297220 */ /* 0x000fe20000410000 */
[----:B------:R-:W-:Y:S01]  /*0d10*/  FMUL.FTZ R122, R100, R85 ;  /* 0x00000055647a7220 */ /* 0x000fe20000410000 */
[----:B------:R-:W-:Y:S01]  /*0d20*/  FADD.FTZ R48, R48, R47 ;  /* 0x0000002f30307221 */ /* 0x000fe20000010000 */
[----:B------:R-:W-:Y:S01]  /*0d30*/  FMUL.FTZ R46, R100, R123 ;  /* 0x0000007b642e7220 */ /* 0x000fe20000410000 */
[----:B------:R-:W-:Y:S01]  /*0d40*/  FFMA.FTZ R119, R54, R47, R119 ;  /* 0x0000002f36777223 */ /* 0x000fe20000010077 */
[----:B------:R-:W-:-:S02]  /*0d50*/  IMAD.U32 R43, R43, 0x10000, RZ ;  /* 0x000100002b2b7824 */ /* 0x000fc400078e00ff */
[----:B------:R-:W-:Y:S01]  /*0d60*/  FMUL.FTZ R106, R100, R117 ;  /* 0x00000075646a7220 */ /* 0x000fe20000410000 */
[----:B------:R-:W-:Y:S01]  /*0d70*/  FADD.FTZ R15, R84, R15 ;  /* 0x0000000f540f7221 */ /* 0x000fe20000010000 */
[-C--:B------:R-:W-:Y:S01]  /*0d80*/  FFMA.FTZ R3, R122, R84.reuse, R3 ;  /* 0x000000547a037223 */ /* 0x080fe20000010003 */
[----:B------:R-:W-:Y:S01]  /*0d90*/  FMUL.FTZ R85, R94, R84 ;  /* 0x000000545e557220 */ /* 0x000fe20000410000 */
[----:B------:R-:W-:Y:S01]  /*0da0*/  FMUL.FTZ R81, R100, R81 ;  /* 0x0000005164517220 */ /* 0x000fe20000410000 */
[----:B------:R-:W-:Y:S01]  /*0db0*/  FADD.FTZ R117, R48, R41 ;  /* 0x0000002930757221 */ /* 0x000fe20000010000 */
[----:B------:R-:W-:Y:S01]  /*0dc0*/  FFMA.FTZ R84, R46, R41, R119 ;  /* 0x000000292e547223 */ /* 0x000fe20000010077 */
[C---:B------:R-:W-:Y:S01]  /*0dd0*/  FADD.FTZ R49, -R102.reuse, R49 ;  /* 0x0000003166317221 */ /* 0x040fe20000010100 */
[C---:B------:R-:W-:Y:S01]  /*0de0*/  FADD.FTZ R109, -R102.reuse, R109 ;  /* 0x0000006d666d7221 */ /* 0x040fe20000010100 */
[C---:B------:R-:W-:Y:S01]  /*0df0*/  FADD.FTZ R101, -R102.reuse, R101 ;  /* 0x0000006566657221 */ /* 0x040fe20000010100 */
[C---:B------:R-:W-:Y:S01]  /*0e00*/  FADD.FTZ R51, -R102.reuse, R51 ;  /* 0x0000003366337221 */ /* 0x040fe20000010100 */
[----:B------:R-:W-:Y:S01]  /*0e10*/  FADD.FTZ R43, -R102, R43 ;  /* 0x0000002b662b7221 */ /* 0x000fe20000010100 */
[----:B------:R-:W-:Y:S01]  /*0e20*/  FMUL.FTZ R110, R100, R110 ;  /* 0x0000006e646e7220 */ /* 0x000fe20000410000 */
        /* <DEDUP_REMOVED lines=8> */
[----:B------:R-:W-:Y:S01]  /*0eb0*/  FADD.FTZ R102, R102, R115 ;  /* 0x0000007366667221 */ /* 0x000fe20000010000 */
[----:B------:R-:W-:-:S03]  /*0ec0*/  FFMA.FTZ R113, R112, R115, R113 ;  /* 0x0000007370717223 */ /* 0x000fc60000010071 */
[----:B------:R-:W-:Y:S01]  /*0ed0*/  FADD.FTZ R102, R102, R111 ;  /* 0x0000006f66667221 */ /* 0x000fe20000010000 */
[----:B------:R-:W-:Y:S01]  /*0ee0*/  FFMA.FTZ R113, R110, R111, R113 ;  /* 0x0000006f6e717223 */ /* 0x000fe20000010071 */
[----:B------:R-:W-:Y:S02]  /*0ef0*/  IMAD.U32 R78, R78, 0x10000, RZ ;  /* 0x000100004e4e7824 */ /* 0x000fe400078e00ff */
[----:B------:R-:W-:Y:S01]  /*0f00*/  FADD.FTZ R18, R87, R18 ;  /* 0x0000001257127221 */ /* 0x000fe20000010000 */
[----:B------:R-:W-:Y:S01]  /*0f10*/  FFMA.FTZ R6, R86, R87, R6 ;  /* 0x0000005756067223 */ /* 0x000fe20000010006 */
[----:B------:R-:W-:Y:S01]  /*0f20*/  FMUL.FTZ R108, R100, R109 ;  /* 0x0000006d646c7220 */ /* 0x000fe20000410000 */
[----:B------:R-:W-:Y:S01]  /*0f30*/  FMUL.FTZ R87, R70, R87 ;  /* 0x0000005746577220 */ /* 0x000fe20000410000 */
[----:B------:R-:W-:Y:S01]  /*0f40*/  FADD.FTZ R102, R102, R85 ;  /* 0x0000005566667221 */ /* 0x000fe20000010000 */
[----:B------:R-:W-:Y:S01]  /*0f50*/  FFMA.FTZ R113, R122, R85, R113 ;  /* 0x000000557a717223 */ /* 0x000fe20000010071 */
[----:B------:R-:W-:Y:S01]  /*0f60*/  FADD.FTZ R17, R78, R17 ;  /* 0x000000114e117221 */ /* 0x000fe20000010000 */
[-C--:B------:R-:W-:Y:S01]  /*0f70*/  FFMA.FTZ R5, R108, R78.reuse, R5 ;  /* 0x0000004e6c057223 */ /* 0x080fe20000010005 */
[----:B------:R-:W-:Y:S01]  /*0f80*/  FMUL.FTZ R109, R95, R78 ;  /* 0x0000004e5f6d7220 */ /* 0x000fe20000410000 */
[----:B------:R-:W-:Y:S01]  /*0f90*/  FMUL.FTZ R84, R100, R101 ;  /* 0x0000006564547220 */ /* 0x000fe20000410000 */
        /* <DEDUP_REMOVED lines=14> */
[----:B------:R-:W-:-:S02]  /*1080*/  SHF.L.U32 R80, R80, 0x10, RZ ;  /* 0x0000001050507819 */ /* 0x000fc400000006ff */
[----:B------:R-:W-:Y:S01]  /*1090*/  FADD.FTZ R113, R51, R50 ;  /* 0x0000003233717221 */ /* 0x000fe20000010000 */
[----:B------:R-:W-:Y:S01]  /*10a0*/  FFMA.FTZ R102, R84, R50, R101 ;  /* 0x0000003254667223 */ /* 0x000fe20000010065 */
[----:B------:R-:W-:Y:S01]  /*10b0*/  FMUL.FTZ R49, R100, R49 ;  /* 0x0000003164317220 */ /* 0x000fe20000410000 */
[----:B------:R-:W-:Y:S01]  /*10c0*/  FADD.FTZ R21, R80, R21 ;  /* 0x0000001550157221 */ /* 0x000fe20000010000 */
[-C--:B------:R-:W-:Y:S01]  /*10d0*/  FFMA.FTZ R9, R78, R80.reuse, R9 ;  /* 0x000000504e097223 */ /* 0x080fe20000010009 */
[----:B------:R-:W-:Y:S01]  /*10e0*/  FMUL.FTZ R51, R97, R80 ;  /* 0x0000005061337220 */ /* 0x000fe20000410000 */
[----:B------:R-:W-:Y:S01]  /*10f0*/  FADD.FTZ R80, R113, R48 ;  /* 0x0000003071507221 */ /* 0x000fe20000010000 */
[----:B------:R-:W-:Y:S01]  /*1100*/  FFMA.FTZ R101, R81, R48, R102 ;  /* 0x0000003051657223 */ /* 0x000fe20000010066 */
[----:B------:R-:W-:Y:S01]  /*1110*/  FADD.FTZ R56, R42, R56 ;  /* 0x000000382a387221 */ /* 0x000fe20000010000 */
[----:B------:R-:W-:Y:S01]  /*1120*/  FFMA.FTZ R12, R49, R42, R12 ;  /* 0x0000002a310c7223 */ /* 0x000fe2000001000c */
[----:B------:R-:W-:Y:S01]  /*1130*/  FADD.FTZ R113, R80, R51 ;  /* 0x0000003350717221 */ /* 0x000fe20000010000 */
[----:B------:R-:W-:-:S02]  /*1140*/  IMAD.U32 R79, R79, 0x10000, RZ ;  /* 0x000100004f4f7824 */ /* 0x000fc400078e00ff */
[----:B------:R-:W-:Y:S01]  /*1150*/  FMUL.FTZ R42, R89, R42 ;  /* 0x0000002a592a7220 */ /* 0x000fe20000410000 */
        /* <DEDUP_REMOVED lines=33> */
.L_x_304:
[----:B-1----:R-:W-:Y:S01]  /*1370*/  FADD.FTZ R102, R43, R102 ;  /* 0x000000662b667221 */ /* 0x002fe20000010000 */
[----:B--2---:R-:W-:Y:S01]  /*1380*/  FADD.FTZ R113, R79, R114 ;  /* 0x000000724f717221 */ /* 0x004fe20000010000 */
[----:B0----5:R-:W-:Y:S02]  /*1390*/  MOV R79, R82 ;  /* 0x00000052004f7202 */ /* 0x021fe40000000f00 */
[----:B------:R-:W-:Y:S01]  /*13a0*/  FMUL.FTZ R43, R102, UR9 ;  /* 0x00000009662b7c20 */ /* 0x000fe20008410000 */
[----:B------:R-:W-:Y:S01]  /*13b0*/  FMUL.FTZ R113, R113, UR9 ;  /* 0x0000000971717c20 */ /* 0x000fe20008410000 */
[----:B------:R-:W-:Y:S02]  /*13c0*/  LOP3.LUT P4, RZ, R79, 0xff, RZ, 0xc0, !PT ;  /* 0x000000ff4fff7812 */ /* 0x000fe4000788c0ff */
[----:B------:R-:W-:Y:S02]  /*13d0*/  @P1 MOV R79, R72 ;  /* 0x00000048004f1202 */ /* 0x000fe40000000f00 */
[----:B------:R-:W-:-:S02]  /*13e0*/  FSEL R43, R43, RZ, !P3 ;  /* 0x000000ff2b2b7208 */ /* 0x000fc40005800000 */
[----:B------:R-:W-:Y:S02]  /*13f0*/  @P1 LOP3.LUT P2, RZ, R79, 0xff, RZ, 0xc0, !PT ;  /* 0x000000ff4fff1812 */ /* 0x000fe4000784c0ff */
[----:B------:R-:W-:Y:S01]  /*1400*/  @P1 LOP3.LUT P5, RZ, R72, 0xff00, RZ, 0xc0, !PT ;  /* 0x0000ff0048ff1812 */ /* 0x000fe200078ac0ff */
[-CC-:B------:R-:W-:Y:S01]  /*1410*/  FFMA.FTZ R40, R40, R113.reuse, R43.reuse ;  /* 0x0000007128287223 */ /* 0x180fe2000001002b */
[-CC-:B------:R-:W-:Y:S01]  /*1420*/  FFMA.FTZ R46, R46, R113.reuse, R43.reuse ;  /* 0x000000712e2e7223 */ /* 0x180fe2000001002b */
[-CC-:B------:R-:W-:Y:S01]  /*1430*/  FFMA.FTZ R52, R52, R113.reuse, R43.reuse ;  /* 0x0000007134347223 */ /* 0x180fe2000001002b */
[--C-:B------:R-:W-:Y:S01]  /*1440*/  FFMA.FTZ R54, R54, R113, R43.reuse ;  /* 0x0000007136367223 */ /* 0x100fe2000001002b */
[--C-:B------:R-:W-:Y:S01]  /*1450*/  FADD.FTZ R55, R55, -R40.reuse ;  /* 0x8000002837377221 */ /* 0x100fe20000010000 */
[C---:B------:R-:W-:Y:S01]  /*1460*/  @P0 PRMT R40, R24.reuse, 0x7632, R40 ;  /* 0x0000763218280816 */ /* 0x040fe20000000028 */
[----:B------:R-:W-:Y:S01]  /*1470*/  FADD.FTZ R101, R41, -R46 ;  /* 0x8000002e29657221 */ /* 0x000fe20000010000 */
[--C-:B------:R-:W-:Y:S01]  /*1480*/  FADD.FTZ R79, R45, -R52.reuse ;  /* 0x800000342d4f7221 */ /* 0x100fe20000010000 */
[----:B------:R-:W-:Y:S01]  /*1490*/  @P0 IMAD.U32 R45, R24, 0x10000, RZ ;  /* 0x00010000182d0824 */ /* 0x000fe200078e00ff */
[----:B------:R-:W-:Y:S01]  /*14a0*/  @P0 SHF.L.U32 R46, R40, 0x10, RZ ;  /* 0x00000010282e0819 */ /* 0x000fe200000006ff */
[C---:B------:R-:W-:Y:S01]  /*14b0*/  FMUL.FTZ R40, R100.reuse, R55 ;  /* 0x0000003764287220 */ /* 0x040fe20000410000 */
[----:B------:R-:W-:Y:S01]  /*14c0*/  @P0 PRMT R52, R25, 0x7632, R52 ;  /* 0x0000763219340816 */ /* 0x000fe20000000034 */
[----:B------:R-:W-:Y:S01]  /*14d0*/  FFMA.FTZ R53, R53, R113, R43 ;  /* 0x0000007135357223 */ /* 0x000fe2000001002b */
[----:B------:R-:W-:Y:S01]  /*14e0*/  FADD.FTZ R47, R47, -R54 ;  /* 0x800000362f2f7221 */ /* 0x000fe20000010000 */
[----:B------:R-:W-:Y:S01]  /*14f0*/  FMUL.FTZ R41, R100, R79 ;  /* 0x0000004f64297220 */ /* 0x000fe20000410000 */
[----:B------:R-:W-:Y:S01]  /*1500*/  @P0 FADD.FTZ R40, R40, R45 ;  /* 0x0000002d28280221 */ /* 0x000fe20000010000 */
[----:B------:R-:W-:Y:S01]  /*1510*/  FADD.FTZ R53, R44, -R53 ;  /* 0x800000352c357221 */ /* 0x000fe20000010000 */
[----:B------:R-:W-:-:S02]  /*1520*/  @P0 IMAD.U32 R45, R52, 0x10000, RZ ;  /* 0x00010000342d0824 */ /* 0x000fc400078e00ff */
[C---:B------:R-:W-:Y:S01]  /*1530*/  FMUL.FTZ R114, R100.reuse, R101 ;  /* 0x0000006564727220 */ /* 0x040fe20000410000 */
[----:B------:R-:W-:Y:S01]  /*1540*/  @P0 SHF.L.U32 R44, R25, 0x10, RZ ;  /* 0x00000010192c0819 */ /* 0x000fe200000006ff */
[----:B------:R-:W-:Y:S01]  /*1550*/  FMUL.FTZ R79, R100, R47 ;  /* 0x0000002f644f7220 */ /* 0x000fe20000410000 */
[----:B------:R-:W-:Y:S01]  /*1560*/  @P0 FADD.FTZ R41, R41, R46 ;  /* 0x0000002e29290221 */ /* 0x000fe20000010000 */
[----:B------:R-:W-:Y:S01]  /*1570*/  @P0 FADD.FTZ R114, R114, R45 ;  /* 0x0000002d72720221 */ /* 0x000fe20000010000 */
[----:B------:R-:W-:Y:S01]  /*1580*/  @P0 SHF.L.U32 R47, R26, 0x10, RZ ;  /* 0x000000101a2f0819 */ /* 0x000fe200000006ff */
[----:B------:R-:W-:Y:S01]  /*1590*/  FMUL.FTZ R45, R40, UR14 ;  /* 0x0000000e282d7c20 */ /* 0x000fe20008410000 */
[----:B------:R-:W-:Y:S01]  /*15a0*/  FMUL.FTZ R118, R100, R53 ;  /* 0x0000003564767220 */ /* 0x000fe20000410000 */
[----:B------:R-:W-:Y:S01]  /*15b0*/  @P0 FADD.FTZ R79, R79, R44 ;  /* 0x0000002c4f4f0221 */ /* 0x000fe20000010000 */
[----:B------:R-:W-:Y:S01]  /*15c0*/  FMUL.FTZ R54, R41, UR14 ;  /* 0x0000000e29367c20 */ /* 0x000fe20008410000 */
[----:B------:R-:W-:Y:S01]  /*15d0*/  FMUL.FTZ R102, R114, UR14 ;  /* 0x0000000e72667c20 */ /* 0x000fe20008410000 */
[----:B------:R-:W-:Y:S01]  /*15e0*/  @P0 FADD.FTZ R118, R118, R47 ;  /* 0x0000002f76760221 */ /* 0x000fe20000010000 */
[----:B------:R-:W-:Y:S01]  /*15f0*/  FSEL R44, R45, RZ, P4 ;  /* 0x000000ff2d2c7208 */ /* 0x000fe20002000000 */
[----:B------:R-:W-:Y:S01]  /*1600*/  FMUL.FTZ R55, R79, UR14 ;  /* 0x0000000e4f377c20 */ /* 0x000fe20008410000 */
[----:B------:R-:W-:Y:S01]  /*1610*/  LOP3.LUT P4, RZ, R82, 0xff0000, RZ, 0xc0, !PT ;  /* 0x00ff000052ff7812 */ /* 0x000fe2000788c0ff */
[----:B------:R-:W-:Y:S01]  /*1620*/  FMUL.FTZ R101, R118, UR14 ;  /* 0x0000000e76657c20 */ /* 0x000fe20008410000 */
[----:B------:R-:W-:Y:S01]  /*1630*/  @P1 FSEL R47, R45, RZ, P2 ;  /* 0x000000ff2d2f1208 */ /* 0x000fe20001000000 */
[-CC-:B------:R-:W-:Y:S01]  /*1640*/  FFMA.FTZ R112, R112, R113.reuse, R43.reuse ;  /* 0x0000007170707223 */ /* 0x180fe2000001002b */
[----:B------:R-:W-:Y:S01]  /*1650*/  @P1 LOP3.LUT P2, RZ, R72, 0xff0000, RZ, 0xc0, !PT ;  /* 0x00ff000048ff1812 */ /* 0x000fe2000784c0ff */
[--C-:B------:R-:W-:Y:S01]  /*1660*/  FFMA.FTZ R110, R110, R113, R43.reuse ;  /* 0x000000716e6e7223 */ /* 0x100fe2000001002b */
[----:B------:R-:W-:Y:S01]  /*1670*/  @P1 FSEL R53, R54, RZ, P5 ;  /* 0x000000ff36351208 */ /* 0x000fe20002800000 */
[----:B------:R-:W-:Y:S01]  /*1680*/  FADD.FTZ R115, R115, -R112 ;  /* 0x8000007073737221 */ /* 0x000fe20000010000 */
[----:B------:R-:W-:Y:S01]  /*1690*/  LOP3.LUT P5, RZ, R82, 0xff000000, RZ, 0xc0, !PT ;  /* 0xff00000052ff7812 */ /* 0x000fe200078ac0ff */
[----:B------:R-:W-:Y:S01]  /*16a0*/  FADD.FTZ R111, R111, -R110 ;  /* 0x8000006e6f6f7221 */ /* 0x000fe20000010000 */
[C---:B------:R-:W-:Y:S01]  /*16b0*/  FSEL R52, R55.reuse, RZ, P4 ;  /* 0x000000ff37347208 */ /* 0x040fe20002000000 */
[----:B------:R-:W-:Y:S01]  /*16c0*/  FMUL.FTZ R120, R100, R115 ;  /* 0x0000007364787220 */ /* 0x000fe20000410000 */
[----:B------:R-:W-:Y:S01]  /*16d0*/  @P1 FSEL R55, R55, RZ, P2 ;  /* 0x000000ff37371208 */ /* 0x000fe20001000000 */
[-CC-:B------:R-:W-:Y:S01]  /*16e0*/  FFMA.FTZ R115, R84, R113.reuse, R43.reuse ;  /* 0x0000007154737223 */ /* 0x180fe2000001002b */
[----:B------:R-:W-:Y:S01]  /*16f0*/  LOP3.LUT P2, RZ, R83, 0xff, RZ, 0xc0, !PT ;  /* 0x000000ff53ff7812 */ /* 0x000fe2000784c0ff */
[-CC-:B------:R-:W-:Y:S01]  /*1700*/  FFMA.FTZ R86, R86, R113.reuse, R43.reuse ;  /* 0x0000007156567223 */ /* 0x180fe2000001002b */
[----:B------:R-:W-:Y:S01]  /*1710*/  FSEL R45, R102, RZ, P5 ;  /* 0x000000ff662d7208 */ /* 0x000fe20002800000 */
[-CC-:B------:R-:W-:Y:S01]  /*1720*/  FFMA.FTZ R117, R81, R113.reuse, R43.reuse ;  /* 0x0000007151757223 */ /* 0x180fe2000001002b */
[----:B------:R-:W-:Y:S01]  /*1730*/  @P1 LOP3.LUT P4, RZ, R72, 0xff000000, RZ, 0xc0, !PT ;  /* 0xff00000048ff1812 */ /* 0x000fe2000788c0ff */
[----:B------:R-:W-:Y:S01]  /*1740*/  FFMA.FTZ R78, R78, R113, R43 ;  /* 0x000000714e4e7223 */ /* 0x000fe2000001002b */
[----:B------:R-:W-:Y:S01]  /*1750*/  @P1 LOP3.LUT P5, RZ, R73, 0xff, RZ, 0xc0, !PT ;  /* 0x000000ff49ff1812 */ /* 0x000fe200078ac0ff */
[----:B------:R-:W-:Y:S01]  /*1760*/  FADD.FTZ R81, R50, -R115 ;  /* 0x8000007332517221 */ /* 0x000fe20000010000 */
[----:B------:R-:W-:Y:S01]  /*1770*/  LOP3.LUT P6, RZ, R82, 0xff00, RZ, 0xc0, !PT ;  /* 0x0000ff0052ff7812 */ /* 0x000fe200078cc0ff */
[----:B------:R-:W-:Y:S01]  /*1780*/  FADD.FTZ R87, R87, -R86 ;  /* 0x8000005657577221 */ /* 0x000fe20000010000 */
[----:B------:R-:W-:Y:S01]  /*1790*/  @P0 PRMT R82, R26, 0x7632, R82 ;  /* 0x000076321a520816 */ /* 0x000fe20000000052 */
[----:B------:R-:W-:Y:S01]  /*17a0*/  FMUL.FTZ R121, R100, R111 ;  /* 0x0000006f64797220 */ /* 0x000fe20000410000 */
[C---:B------:R-:W-:Y:S01]  /*17b0*/  FSEL R46, R101.reuse, RZ, P2 ;  /* 0x000000ff652e7208 */ /* 0x040fe20001000000 */
[-CC-:B------:R-:W-:Y:S01]  /*17c0*/  FFMA.FTZ R106, R106, R113.reuse, R43.reuse ;  /* 0x000000716a6a7223 */ /* 0x180fe2000001002b */
[----:B------:R-:W-:Y:S01]  /*17d0*/  @P1 FSEL R102, R102, RZ, P4 ;  /* 0x000000ff66661208 */ /* 0x000fe20002000000 */
[-C--:B------:R-:W-:Y:S01]  /*17e0*/  FFMA.FTZ R108, R108, R113.reuse, R43 ;  /* 0x000000716c6c7223 */ /* 0x080fe2000001002b */
[----:B------:R-:W-:Y:S01]  /*17f0*/  @P1 FSEL R101, R101, RZ, P5 ;  /* 0x000000ff65651208 */ /* 0x000fe20002800000 */
[----:B------:R-:W-:Y:S01]  /*1800*/  FADD.FTZ R51, R51, -R78 ;  /* 0x8000004e33337221 */ /* 0x000fe20000010000 */
[C---:B------:R-:W-:Y:S01]  /*1810*/  LOP3.LUT P4, RZ, R83.reuse, 0xff00, RZ, 0xc0, !PT ;  /* 0x0000ff0053ff7812 */ /* 0x040fe2000788c0ff */
[----:B------:R-:W-:Y:S01]  /*1820*/  FADD.FTZ R117, R48, -R117 ;  /* 0x8000007530757221 */ /* 0x000fe20000010000 */
[----:B------:R-:W-:Y:S01]  /*1830*/  LOP3.LUT P2, RZ, R83, 0xff0000, RZ, 0xc0, !PT ;  /* 0x00ff000053ff7812 */ /* 0x000fe2000784c0ff */
[----:B------:R-:W-:Y:S01]  /*1840*/  FFMA.FTZ R123, R49, R113, R43 ;  /* 0x00000071317b7223 */ /* 0x000fe2000001002b */
[----:B------:R-:W-:Y:S01]  /*1850*/  LOP3.LUT P5, RZ, R83, 0xff000000, RZ, 0xc0, !PT ;  /* 0xff00000053ff7812 */ /* 0x000fe200078ac0ff */
[----:B------:R-:W-:Y:S01]  /*1860*/  FMUL.FTZ R49, R100, R87 ;  /* 0x0000005764317220 */ /* 0x000fe20000410000 */
[----:B------:R-:W-:Y:S01]  /*1870*/  @P0 SHF.L.U32 R83, R82, 0x10, RZ ;  /* 0x0000001052530819 */ /* 0x000fe200000006ff */
[----:B------:R-:W-:Y:S01]  /*1880*/  FADD.FTZ R119, R107, -R106 ;  /* 0x8000006a6b777221 */ /* 0x000fe20000010000 */
[----:B------:R-:W-:Y:S01]  /*1890*/  @P0 SHF.L.U32 R50, R27, 0x10, RZ ;  /* 0x000000101b320819 */ /* 0x000fe200000006ff */
[----:B------:R-:W-:Y:S01]  /*18a0*/  IMAD.MOV.U32 R82, RZ, RZ, R76 ;  /* 0x000000ffff527224 */ /* 0x000fe200078e004c */
[----:B------:R-:W-:Y:S01]  /*18b0*/  @P0 SHF.L.U32 R78, R28, 0x10, RZ ;  /* 0x000000101c4e0819 */ /* 0x000fe200000006ff */
[----:B------:R-:W-:Y:S01]  /*18c0*/  @P0 FADD.FTZ R120, R120, R83 ;  /* 0x0000005378780221 */ /* 0x000fe20000010000 */
[----:B------:R-:W-:Y:S01]  /*18d0*/  @P0 PRMT R48, R28, 0x7632, R48 ;  /* 0x000076321c300816 */ /* 0x000fe20000000030 */
[----:B------:R-:W-:Y:S01]  /*18e0*/  @P0 FADD.FTZ R121, R121, R50 ;  /* 0x0000003279790221 */ /* 0x000fe20000010000 */
[----:B------:R-:W-:Y:S01]  /*18f0*/  FADD.FTZ R83, R109, -R108 ;  /* 0x8000006c6d537221 */ /* 0x000fe20000010000 */
[----:B------:R-:W-:Y:S01]  /*1900*/  FMUL.FTZ R86, R120, UR14 ;  /* 0x0000000e78567c20 */ /* 0x000fe20008410000 */
[----:B------:R-:W-:Y:S01]  /*1910*/  @P0 FADD.FTZ R49, R49, R78 ;  /* 0x0000004e31310221 */ /* 0x000fe20000010000 */
[----:B------:R-:W-:Y:S01]  /*1920*/  FMUL.FTZ R108, R121, UR14 ;  /* 0x0000000e796c7c20 */ /* 0x000fe20008410000 */
[----:B------:R-:W-:Y:S01]  /*1930*/  @P0 IMAD.U32 R115, R48, 0x10000, RZ ;  /* 0x0001000030730824 */ /* 0x000fe200078e00ff */
[----:B------:R-:W-:Y:S01]  /*1940*/  @P0 SHF.L.U32 R78, R30, 0x10, RZ ;  /* 0x000000101e4e0819 */ /* 0x000fe200000006ff */
[----:B------:R-:W-:Y:S01]  /*1950*/  FMUL.FTZ R48, R100, R83 ;  /* 0x0000005364307220 */ /* 0x000fe20000410000 */
[----:B------:R-:W-:Y:S01]  /*1960*/  FSEL R107, R86, RZ, P4 ;  /* 0x000000ff566b7208 */ /* 0x000fe20002000000 */
[----:B------:R-:W-:Y:S01]  /*1970*/  FADD.FTZ R123, R42, -R123 ;  /* 0x8000007b2a7b7221 */ /* 0x000fe20000010000 */
[----:B------:R-:W-:Y:S01]  /*1980*/  @P1 LOP3.LUT P4, RZ, R73, 0xff00, RZ, 0xc0, !PT ;  /* 0x0000ff0049ff1812 */ /* 0x000fe2000788c0ff */
[C---:B------:R-:W-:Y:S01]  /*1990*/  FMUL.FTZ R117, R100.reuse, R117 ;  /* 0x0000007564757220 */ /* 0x040fe20000410000 */
[C---:B------:R-:W-:Y:S01]  /*19a0*/  @P0 PRMT R50, R29.reuse, 0x7632, R50 ;  /* 0x000076321d320816 */ /* 0x040fe20000000032 */
[----:B------:R-:W-:Y:S01]  /*19b0*/  FMUL.FTZ R119, R100, R119 ;  /* 0x0000007764777220 */ /* 0x000fe20000410000 */
[----:B------:R-:W-:Y:S01]  /*19c0*/  @P1 FSEL R109, R86, RZ, P4 ;  /* 0x000000ff566d1208 */ /* 0x000fe20002000000 */
[----:B------:R-:W-:Y:S01]  /*19d0*/  FMUL.FTZ R110, R100, R51 ;  /* 0x00000033646e7220 */ /* 0x000fe20000410000 */
[----:B------:R-:W-:Y:S01]  /*19e0*/  @P0 SHF.L.U32 R42, R29, 0x10, RZ ;  /* 0x000000101d2a0819 */ /* 0x000fe200000006ff */
[----:B------:R-:W-:Y:S01]  /*19f0*/  @P0 FADD.FTZ R48, R48, R115 ;  /* 0x0000007330300221 */ /* 0x000fe20000010000 */
[----:B------:R-:W-:Y:S01]  /*1a00*/  LOP3.LUT P4, RZ, R82, 0xff, RZ, 0xc0, !PT ;  /* 0x000000ff52ff7812 */ /* 0x000fe2000788c0ff */
[----:B------:R-:W-:Y:S01]  /*1a10*/  FMUL.FTZ R116, R100, R81 ;  /* 0x0000005164747220 */ /* 0x000fe20000410000 */
[----:B------:R-:W-:Y:S01]  /*1a20*/  @P0 PRMT R82, R30, 0x7632, R82 ;  /* 0x000076321e520816 */ /* 0x000fe20000000052 */
[----:B------:R-:W-:Y:S01]  /*1a30*/  @P0 FADD.FTZ R117, R117, R78 ;  /* 0x0000004e75750221 */ /* 0x000fe20000010000 */
[----:B------:R-:W-:Y:S01]  /*1a40*/  FSEL R106, R108, RZ, P2 ;  /* 0x000000ff6c6a7208 */ /* 0x000fe20001000000 */
[----:B------:R-:W-:Y:S01]  /*1a50*/  @P0 IMAD.U32 R83, R50, 0x10000, RZ ;  /* 0x0001000032530824 */ /* 0x000fe200078e00ff */
[----:B------:R-:W-:Y:S01]  /*1a60*/  @P1 LOP3.LUT P2, RZ, R73, 0xff0000, RZ, 0xc0, !PT ;  /* 0x00ff000049ff1812 */ /* 0x000fe2000784c0ff */
[----:B------:R-:W-:Y:S01]  /*1a70*/  FMUL.FTZ R78, R100, R123 ;  /* 0x0000007b644e7220 */ /* 0x000fe20000410000 */
[----:B------:R-:W-:Y:S01]  /*1a80*/  @P0 SHF.L.U32 R51, R31, 0x10, RZ ;  /* 0x000000101f330819 */ /* 0x000fe200000006ff */
[----:B------:R-:W-:Y:S01]  /*1a90*/  FMUL.FTZ R81, R49, UR14 ;  /* 0x0000000e31517c20 */ /* 0x000fe20008410000 */
[----:B------:R-:W-:Y:S01]  /*1aa0*/  @P0 FADD.FTZ R119, R119, R42 ;  /* 0x0000002a77770221 */ /* 0x000fe20000010000 */
[----:B------:R-:W-:Y:S01]  /*1ab0*/  @P0 SHF.L.U32 R87, R82, 0x10, RZ ;  /* 0x0000001052570819 */ /* 0x000fe200000006ff */
[----:B------:R-:W-:Y:S01]  /*1ac0*/  FMUL.FTZ R82, R48, UR14 ;  /* 0x0000000e30527c20 */ /* 0x000fe20008410000 */
[----:B------:R-:W-:Y:S01]  /*1ad0*/  @P1 FSEL R108, R108, RZ, P2 ;  /* 0x000000ff6c6c1208 */ /* 0x000fe20001000000 */
[----:B------:R-:W-:Y:S01]  /*1ae0*/  @P0 FADD.FTZ R116, R116, R83 ;  /* 0x0000005374740221 */ /* 0x000fe20000010000 */
[----:B------:R-:W-:Y:S01]  /*1af0*/  LOP3.LUT P2, RZ, R76, 0xff00, RZ, 0xc0, !PT ;  /* 0x0000ff004cff7812 */ /* 0x000fe2000784c0ff */
[----:B------:R-:W-:Y:S01]  /*1b00*/  @P0 FADD.FTZ R78, R78, R51 ;  /* 0x000000334e4e0221 */ /* 0x000fe20000010000 */
[----:B------:R-:W-:Y:S01]  /*1b10*/  FSEL R51, R81, RZ, P4 ;  /* 0x000000ff51337208 */ /* 0x000fe20002000000 */
[----:B------:R-:W-:Y:S01]  /*1b20*/  FMUL.FTZ R83, R119, UR14 ;  /* 0x0000000e77537c20 */ /* 0x000fe20008410000 */
[----:B------:R-:W-:Y:S01]  /*1b30*/  LOP3.LUT P4, RZ, R76, 0xff0000, RZ, 0xc0, !PT ;  /* 0x00ff00004cff7812 */ /* 0x000fe2000788c0ff */
[----:B------:R-:W-:Y:S01]  /*1b40*/  FMUL.FTZ R86, R116, UR14 ;  /* 0x0000000e74567c20 */ /* 0x000fe20008410000 */
[----:B------:R-:W-:Y:S01]  /*1b50*/  FSEL R50, R82, RZ, P2 ;  /* 0x000000ff52327208 */ /* 0x000fe20001000000 */
[----:B------:R-:W-:Y:S01]  /*1b60*/  @P0 FADD.FTZ R110, R110, R87 ;  /* 0x000000576e6e0221 */ /* 0x000fe20000010000 */
[----:B------:R-:W-:Y:S01]  /*1b70*/  LOP3.LUT P2, RZ, R76, 0xff000000, RZ, 0xc0, !PT ;  /* 0xff0000004cff7812 */ /* 0x000fe2000784c0ff */
[----:B------:R-:W-:Y:S01]  /*1b80*/  FMUL.FTZ R87, R117, UR14 ;  /* 0x0000000e75577c20 */ /* 0x000fe20008410000 */
[----:B------:R-:W-:Y:S01]  /*1b90*/  FSEL R112, R83, RZ, P4 ;  /* 0x000000ff53707208 */ /* 0x000fe20002000000 */
[----:B------:R-:W-:Y:S01]  /*1ba0*/  FMUL.FTZ R84, R110, UR14 ;  /* 0x0000000e6e547c20 */ /* 0x000fe20008410000 */
[----:B------:R-:W-:Y:S01]  /*1bb0*/  @P1 LOP3.LUT P4, RZ, R74, 0xff000000, RZ, 0xc0, !PT ;  /* 0xff0000004aff1812 */ /* 0x000fe2000788c0ff */
[----:B------:R-:W-:Y:S01]  /*1bc0*/  FMUL.FTZ R76, R78, UR14 ;  /* 0x0000000e4e4c7c20 */ /* 0x000fe20008410000 */
[----:B------:R-:W-:Y:S01]  /*1bd0*/  FSEL R111, R86, RZ, P2 ;  /* 0x000000ff566f7208 */ /* 0x000fe20001000000 */
[----:B------:R-:W-:Y:S01]  /*1be0*/  FFMA.FTZ R122, R122, R113, R43 ;  /* 0x000000717a7a7223 */ /* 0x000fe2000001002b */
[----:B------:R-:W-:-:S02]  /*1bf0*/  LOP3.LUT P2, RZ, R77, 0xff, RZ, 0xc0, !PT ;  /* 0x000000ff4dff7812 */ /* 0x000fc4000784c0ff */
[----:B------:R-:W-:Y:S02]  /*1c00*/  @P1 FSEL R86, R86, RZ, P4 ;  /* 0x000000ff56561208 */ /* 0x000fe40002000000 */
[----:B------:R-:W-:Y:S02]  /*1c10*/  @P1 LOP3.LUT P4, RZ, R75, 0xff, RZ, 0xc0, !PT ;  /* 0x000000ff4bff1812 */ /* 0x000fe4000788c0ff */
[----:B------:R-:W-:Y:S02]  /*1c20*/  FSEL R115, R87, RZ, P2 ;  /* 0x000000ff57737208 */ /* 0x000fe40001000000 */
[----:B------:R-:W-:Y:S02]  /*1c30*/  LOP3.LUT P2, RZ, R77, 0xff00, RZ, 0xc0, !PT ;  /* 0x0000ff004dff7812 */ /* 0x000fe4000784c0ff */
[----:B------:R-:W-:Y:S02]  /*1c40*/  @P1 FSEL R87, R87, RZ, P4 ;  /* 0x000000ff57571208 */ /* 0x000fe40002000000 */
[----:B------:R-:W-:-:S02]  /*1c50*/  @P1 LOP3.LUT P4, RZ, R75, 0xff00, RZ, 0xc0, !PT ;  /* 0x0000ff004bff1812 */ /* 0x000fc4000788c0ff */
[C---:B------:R-:W-:Y:S02]  /*1c60*/  FSEL R42, R84.reuse, RZ, P2 ;  /* 0x000000ff542a7208 */ /* 0x040fe40001000000 */
[C---:B------:R-:W-:Y:S02]  /*1c70*/  LOP3.LUT P2, RZ, R77.reuse, 0xff0000, RZ, 0xc0, !PT ;  /* 0x00ff00004dff7812 */ /* 0x040fe4000784c0ff */
[----:B------:R-:W-:Y:S02]  /*1c80*/  @P1 FSEL R84, R84, RZ, P4 ;  /* 0x000000ff54541208 */ /* 0x000fe40002000000 */
[----:B------:R-:W-:Y:S01]  /*1c90*/  LOP3.LUT P4, RZ, R77, 0xff000000, RZ, 0xc0, !PT ;  /* 0xff0000004dff7812 */ /* 0x000fe2000788c0ff */
[----:B------:R-:W-:Y:S01]  /*1ca0*/  FFMA.FTZ R77, R124, R113, R43 ;  /* 0x000000717c4d7223 */ /* 0x000fe2000001002b */
[----:B------:R-:W-:Y:S01]  /*1cb0*/  FSEL R43, R76, RZ, P2 ;  /* 0x000000ff4c2b7208 */ /* 0x000fe20001000000 */
[----:B------:R-:W-:Y:S01]  /*1cc0*/  FADD.FTZ R113, R85, -R122 ;  /* 0x8000007a55717221 */ /* 0x000fe20000010000 */
[----:B------:R-:W-:Y:S01]  /*1cd0*/  @P1 LOP3.LUT P2, RZ, R75, 0xff0000, RZ, 0xc0, !PT ;  /* 0x00ff00004bff1812 */ /* 0x000fe2000784c0ff */
[----:B------:R-:W-:Y:S01]  /*1ce0*/  FADD.FTZ R77, R104, -R77 ;  /* 0x8000004d684d7221 */ /* 0x000fe20000010000 */
[----:B------:R-:W-:Y:S01]  /*1cf0*/  F2FP.BF16.F32.PACK_AB R42, R42, R115 ;  /* 0x000000732a2a723e */ /* 0x000fe200000010ff */
[----:B------:R-:W-:Y:S01]  /*1d00*/  FMUL.FTZ R113, R100, R113 ;  /* 0x0000007164717220 */ /* 0x000fe20000410000 */
[----:B------:R-:W-:Y:S01]  /*1d10*/  @P1 FSEL R85, R76, RZ, P2 ;  /* 0x000000ff4c551208 */ /* 0x000fe20001000000 */
[----:B------:R-:W-:Y:S01]  /*1d20*/  FMUL.FTZ R104, R100, R77 ;  /* 0x0000004d64687220 */ /* 0x000fe20000410000 */
[----:B------:R-:W-:-:S02]  /*1d30*/  ISETP.NE.U32.AND P2, PT, RZ, UR12, PT ;  /* 0x0000000cff007c0c */ /* 0x000fc4000bf45070 */
[----:B------:R-:W-:Y:S02]  /*1d40*/  @P0 PRMT R76, R27, 0x7632, R76 ;  /* 0x000076321b4c0816 */ /* 0x000fe4000000004c */
[----:B------:R-:W-:Y:S02]  /*1d50*/  ISETP.NE.AND.EX P2, PT, RZ, UR13, PT, P2 ;  /* 0x0000000dff007c0c */ /* 0x000fe4000bf45320 */
[----:B------:R-:W-:Y:S01]  /*1d60*/  @P0 PRMT R100, R31, 0x7632, R100 ;  /* 0x000076321f640816 */ /* 0x000fe20000000064 */
[----:B------:R-:W-:Y:S01]  /*1d70*/  @P0 IMAD.U32 R76, R76, 0x10000, RZ ;  /* 0x000100004c4c0824 */ /* 0x000fe200078e00ff */
[----:B------:R-:W-:Y:S02]  /*1d80*/  @P1 F2FP.BF16.F32.PACK_AB R55, RZ, R55 ;  /* 0x00000037ff37123e */ /* 0x000fe400000010ff */
[----:B------:R-:W-:Y:S01]  /*1d90*/  @P0 SHF.L.U32 R123, R100, 0x10, RZ ;  /* 0x00000010647b0819 */ /* 0x000fe200000006ff */
[----:B------:R-:W-:Y:S01]  /*1da0*/  @P0 FADD.FTZ R113, R113, R76 ;  /* 0x0000004c71710221 */ /* 0x000fe20000010000 */
[----:B------:R-:W-:-:S02]  /*1db0*/  @P1 F2FP.BF16.F32.PACK_AB R101, RZ, R101 ;  /* 0x00000065ff65123e */ /* 0x000fc400000010ff */
[----:B------:R-:W-:Y:S01]  /*1dc0*/  @P1 F2FP.BF16.F32.PACK_AB R108, RZ, R108 ;  /* 0x0000006cff6c123e */ /* 0x000fe200000010ff */
[----:B------:R-:W-:Y:S01]  /*1dd0*/  @P0 FADD.FTZ R104, R104, R123 ;  /* 0x0000007b68680221 */ /* 0x000fe20000010000 */
[----:B------:R-:W-:Y:S02]  /*1de0*/  @P1 F2FP.BF16.F32.PACK_AB R53, RZ, R53 ;  /* 0x00000035ff35123e */ /* 0x000fe400000010ff */
[----:B------:R-:W-:Y:S01]  /*1df0*/  @P2 F2FP.BF16.F32.PACK_AB R76, RZ, R40 ;  /* 0x00000028ff4c223e */ /* 0x000fe200000010ff */
[----:B------:R-:W-:Y:S01]  /*1e00*/  FMUL.FTZ R100, R104, UR14 ;  /* 0x0000000e68647c20 */ /* 0x000fe20008410000 */
[----:B------:R-:W-:Y:S02]  /*1e10*/  @P2 F2FP.BF16.F32.PACK_AB R77, RZ, R41 ;  /* 0x00000029ff4d223e */ /* 0x000fe400000010ff */
[----:B------:R-:W0:Y:S01]  /*1e20*/  @P2 LDC.64 R40, c[0x0][0x308] ;  /* 0x0000c200ff282b82 */ /* 0x000e220000000a00 */
[----:B------:R-:W-:Y:S02]  /*1e30*/  @P2 F2FP.BF16.F32.PACK_AB R121, RZ, R121 ;  /* 0x00000079ff79223e */ /* 0x000fe400000010ff */
[----:B------:R-:W-:-:S02]  /*1e40*/  @P2 PRMT R32, R76, 0x7610, R32 ;  /* 0x000076104c202816 */ /* 0x000fc40000000020 */
[----:B------:R-:W-:Y:S01]  /*1e50*/  @P2 F2FP.BF16.F32.PACK_AB R76, RZ, R113 ;  /* 0x00000071ff4c223e */ /* 0x000fe200000010ff */
[----:B------:R-:W-:Y:S01]  /*1e60*/  FMUL.FTZ R113, R113, UR14 ;  /* 0x0000000e71717c20 */ /* 0x000fe20008410000 */
[----:B------:R-:W-:Y:S02]  /*1e70*/  @P2 F2FP.BF16.F32.PACK_AB R79, RZ, R79 ;  /* 0x0000004fff4f223e */ /* 0x000fe400000010ff */
[----:B------:R-:W-:Y:S02]  /*1e80*/  @P2 F2FP.BF16.F32.PACK_AB R118, RZ, R118 ;  /* 0x00000076ff76223e */ /* 0x000fe400000010ff */
[----:B------:R-:W-:Y:S02]  /*1e90*/  @P2 PRMT R35, R121, 0x7610, R35 ;  /* 0x0000761079232816 */ /* 0x000fe40000000023 */
[----:B------:R-:W-:Y:S02]  /*1ea0*/  @P2 PRMT R34, R118, 0x7610, R34 ;  /* 0x0000761076222816 */ /* 0x000fe40000000022 */
[----:B------:R-:W-:-:S02]  /*1eb0*/  @P2 PRMT R32, R32, 0x5410, R77 ;  /* 0x0000541020202816 */ /* 0x000fc4000000004d */
[----:B------:R-:W-:Y:S02]  /*1ec0*/  @P2 PRMT R35, R35, 0x5410, R76 ;  /* 0x0000541023232816 */ /* 0x000fe4000000004c */
[----:B------:R-:W-:Y:S01]  /*1ed0*/  @P2 PRMT R33, R79, 0x7610, R33 ;  /* 0x000076104f212816 */ /* 0x000fe20000000021 */
[----:B------:R-:W1:Y:S01]  /*1ee0*/  LDC.64 R76, c[0x0][0x2f8] ;  /* 0x0000be00ff4c7b82 */ /* 0x000e620000000a00 */
[----:B------:R-:W-:Y:S02]  /*1ef0*/  @P2 F2FP.BF16.F32.PACK_AB R118, RZ, R78 ;  /* 0x0000004eff76223e */ /* 0x000fe400000010ff */
[----:B------:R-:W-:Y:S01]  /*1f00*/  @P2 F2FP.BF16.F32.PACK_AB R114, RZ, R114 ;  /* 0x00000072ff72223e */ /* 0x000fe200000010ff */
[----:B0-----:R-:W-:Y:S01]  /*1f10*/  @P2 IMAD.WIDE.U32 R40, R103, 0x10, R40 ;  /* 0x0000001067282825 */ /* 0x001fe200078e0028 */
[----:B------:R-:W-:Y:S02]  /*1f20*/  @P2 F2FP.BF16.F32.PACK_AB R120, RZ, R120 ;  /* 0x00000078ff78223e */ /* 0x000fe400000010ff */
[----:B------:R-:W-:Y:S01]  /*1f30*/  @P2 PRMT R33, R33, 0x5410, R114 ;  /* 0x0000541021212816 */ /* 0x000fe20000000072 */
[----:B------:R-:W0:Y:S01]  /*1f40*/  @P1 LDC.64 R78, c[0x0][0x300] ;  /* 0x0000c000ff4e1b82 */ /* 0x000e220000000a00 */
[----:B------:R-:W-:-:S02]  /*1f50*/  @P2 PRMT R34, R34, 0x5410, R120 ;  /* 0x0000541022222816 */ /* 0x000fc40000000078 */
[----:B------:R-:W-:Y:S02]  /*1f60*/  FSEL R120, R100, RZ, P4 ;  /* 0x000000ff64787208 */ /* 0x000fe40002000000 */
[----:B------:R-:W-:Y:S01]  /*1f70*/  @P1 LOP3.LUT P4, RZ, R75, 0xff000000, RZ, 0xc0, !PT ;  /* 0xff0000004bff1812 */ /* 0x000fe2000788c0ff */
[----:B------:R2:W-:Y:S01]  /*1f80*/  @P2 STG.E.128 desc[UR4][R40.64], R32 ;  /* 0x0000002028002986 */ /* 0x0005e2000c101d04 */
[----:B------:R-:W-:Y:S02]  /*1f90*/  FSEL R115, R113, RZ, P5 ;  /* 0x000000ff71737208 */ /* 0x000fe40002800000 */
[----:B------:R-:W-:Y:S02]  /*1fa0*/  @P1 LOP3.LUT P5, RZ, R73, 0xff000000, RZ, 0xc0, !PT ;  /* 0xff00000049ff1812 */ /* 0x000fe400078ac0ff */
[----:B------:R-:W-:Y:S02]  /*1fb0*/  @P1 F2FP.BF16.F32.PACK_AB R102, RZ, R102 ;  /* 0x00000066ff66123e */ /* 0x000fe400000010ff */
[----:B------:R-:W-:-:S02]  /*1fc0*/  @P1 F2FP.BF16.F32.PACK_AB R109, RZ, R109 ;  /* 0x0000006dff6d123e */ /* 0x000fc400000010ff */
[----:B------:R-:W-:Y:S02]  /*1fd0*/  @P1 PRMT R37, R55, 0x7610, R37 ;  /* 0x0000761037251816 */ /* 0x000fe40000000025 */
[----:B------:R-:W-:Y:S02]  /*1fe0*/  @P1 PRMT R38, R101, 0x7610, R38 ;  /* 0x0000761065261816 */ /* 0x000fe40000000026 */
[----:B------:R-:W-:Y:S02]  /*1ff0*/  @P1 PRMT R39, R108, 0x7610, R39 ;  /* 0x000076106c271816 */ /* 0x000fe40000000027 */
[----:B------:R-:W-:Y:S02]  /*2000*/  F2FP.BF16.F32.PACK_AB R46, R107, R46 ;  /* 0x0000002e6b2e723e */ /* 0x000fe400000010ff */
[----:B------:R-:W-:Y:S01]  /*2010*/  F2FP.BF16.F32.PACK_AB R45, R45, R52 ;  /* 0x000000342d2d723e */ /* 0x000fe200000010ff */
[----:B0-----:R-:W-:Y:S01]  /*2020*/  @P1 IMAD.WIDE.U32 R78, R103, 0x10, R78 ;  /* 0x00000010674e1825 */ /* 0x001fe200078e004e */
[----:B--2---:R-:W-:-:S02]  /*2030*/  @P1 MOV R40, R74 ;  /* 0x0000004a00281202 */ /* 0x004fc40000000f00 */
[----:B------:R-:W-:Y:S02]  /*2040*/  @P1 FSEL R41, R100, RZ, P4 ;  /* 0x000000ff64291208 */ /* 0x000fe40002000000 */
[----:B------:R-:W-:Y:S02]  /*2050*/  @P1 LOP3.LUT P4, RZ, R40, 0xff, RZ, 0xc0, !PT ;  /* 0x000000ff28ff1812 */ /* 0x000fe4000788c0ff */
[----:B------:R-:W-:Y:S01]  /*2060*/  F2FP.BF16.F32.PACK_AB R40, R50, R51 ;  /* 0x000000333228723e */ /* 0x000fe200000010ff */
[--C-:B-1----:R-:W-:Y:S01]  /*2070*/  IMAD.WIDE.U32 R50, R105, 0x10, R76.reuse ;  /* 0x0000001069327825 */ /* 0x102fe200078e004c */
[----:B------:R-:W-:Y:S02]  /*2080*/  @P1 F2FP.BF16.F32.PACK_AB R100, RZ, R85 ;  /* 0x00000055ff64123e */ /* 0x000fe400000010ff */
[----:B------:R-:W-:Y:S01]  /*2090*/  @P1 F2FP.BF16.F32.PACK_AB R85, RZ, R41 ;  /* 0x00000029ff55123e */ /* 0x000fe200000010ff */
[----:B------:R-:W-:Y:S01]  /*20a0*/  IMAD.WIDE.U32 R76, R103, 0x10, R76 ;  /* 0x00000010674c7825 */ /* 0x000fe200078e004c */
[----:B------:R-:W-:-:S02]  /*20b0*/  @P1 F2FP.BF16.F32.PACK_AB R103, RZ, R47 ;  /* 0x0000002fff67123e */ /* 0x000fc400000010ff */
[----:B------:R-:W-:Y:S02]  /*20c0*/  @P1 FSEL R47, R113, RZ, P5 ;  /* 0x000000ff712f1208 */ /* 0x000fe40002800000 */
[----:B------:R-:W-:Y:S02]  /*20d0*/  F2FP.BF16.F32.PACK_AB R41, R111, R112 ;  /* 0x000000706f29723e */ /* 0x000fe400000010ff */
[----:B------:R-:W-:Y:S02]  /*20e0*/  FSEL R111, R54, RZ, P6 ;  /* 0x000000ff366f7208 */ /* 0x000fe40003000000 */
[----:B------:R-:W-:Y:S01]  /*20f0*/  @P1 F2FP.BF16.F32.PACK_AB R105, RZ, R47 ;  /* 0x0000002fff69123e */ /* 0x000fe200000010ff */
[----:B------:R-:W0:Y:S01]  /*2100*/  @P2 LDC.64 R54, c[0x0][0x308] ;  /* 0x0000c200ff362b82 */ /* 0x000e220000000a00 */
[----:B------:R-:W-:Y:S02]  /*2110*/  @P1 PRMT R36, R103, 0x7610, R36 ;  /* 0x0000761067241816 */ /* 0x000fe40000000024 */
[----:B------:R-:W-:-:S02]  /*2120*/  F2FP.BF16.F32.PACK_AB R47, R115, R106 ;  /* 0x0000006a732f723e */ /* 0x000fc400000010ff */
[----:B------:R-:W-:Y:S02]  /*2130*/  F2FP.BF16.F32.PACK_AB R44, R111, R44 ;  /* 0x0000002c6f2c723e */ /* 0x000fe400000010ff */
[----:B------:R-:W-:Y:S02]  /*2140*/  @P1 PRMT R36, R36, 0x5410, R53 ;  /* 0x0000541024241816 */ /* 0x000fe40000000035 */
[----:B------:R-:W-:Y:S01]  /*2150*/  @P1 PRMT R37, R37, 0x5410, R102 ;  /* 0x0000541025251816 */ /* 0x000fe20000000066 */
[----:B------:R1:W-:Y:S01]  /*2160*/  STG.E.128 desc[UR4][R76.64], R44 ;  /* 0x0000002c4c007986 */ /* 0x0003e2000c101d04 */
[----:B------:R-:W-:Y:S01]  /*2170*/  @P1 PRMT R38, R38, 0x5410, R109 ;  /* 0x0000541026261816 */ /* 0x000fe2000000006d */
[----:B------:R-:W2:Y:S01]  /*2180*/  @P1 LDC.64 R52, c[0x0][0x300] ;  /* 0x0000c000ff341b82 */ /* 0x000ea20000000a00 */
[----:B------:R-:W-:Y:S02]  /*2190*/  @P1 PRMT R39, R39, 0x5410, R105 ;  /* 0x0000541027271816 */ /* 0x000fe40000000069 */
[----:B------:R-:W-:-:S02]  /*21a0*/  @P1 LOP3.LUT P6, RZ, R74, 0xff0000, RZ, 0xc0, !PT ;  /* 0x00ff00004aff1812 */ /* 0x000fc400078cc0ff */
[----:B------:R-:W-:Y:S01]  /*21b0*/  @P1 LOP3.LUT P5, RZ, R74, 0xff00, RZ, 0xc0, !PT ;  /* 0x0000ff004aff1812 */ /* 0x000fe200078ac0ff */
[----:B------:R3:W-:Y:S01]  /*21c0*/  @P1 STG.E.128 desc[UR4][R78.64], R36 ;  /* 0x000000244e001986 */ /* 0x0007e2000c101d04 */
[----:B------:R-:W-:Y:S02]  /*21d0*/  @P1 FSEL R81, R81, RZ, P4 ;  /* 0x000000ff51511208 */ /* 0x000fe40002000000 */
[----:B------:R-:W-:Y:S02]  /*21e0*/  @P1 FSEL R83, R83, RZ, P6 ;  /* 0x000000ff53531208 */ /* 0x000fe40003000000 */
[----:B------:R-:W-:Y:S01]  /*21f0*/  @P2 F2FP.BF16.F32.PACK_AB R114, RZ, R119 ;  /* 0x00000077ff72223e */ /* 0x000fe200000010ff */
[----:B0-----:R-:W-:Y:S01]  /*2200*/  @P2 IMAD.WIDE.U32 R54, R99, 0x10, R54 ;  /* 0x0000001063362825 */ /* 0x001fe200078e0036 */
[----:B------:R-:W-:Y:S02]  /*2210*/  @P2 F2FP.BF16.F32.PACK_AB R117, RZ, R117 ;  /* 0x00000075ff75223e */ /* 0x000fe400000010ff */
[----:B------:R-:W-:-:S02]  /*2220*/  @P1 F2FP.BF16.F32.PACK_AB R87, RZ, R87 ;  /* 0x00000057ff57123e */ /* 0x000fc400000010ff */
[----:B-1----:R-:W-:Y:S02]  /*2230*/  @P2 F2FP.BF16.F32.PACK_AB R77, RZ, R49 ;  /* 0x00000031ff4d223e */ /* 0x002fe400000010ff */
[----:B------:R-:W-:Y:S02]  /*2240*/  @P1 FSEL R82, R82, RZ, P5 ;  /* 0x000000ff52521208 */ /* 0x000fe40002800000 */
[----:B------:R-:W-:Y:S02]  /*2250*/  @P1 F2FP.BF16.F32.PACK_AB R81, RZ, R81 ;  /* 0x00000051ff51123e */ /* 0x000fe400000010ff */
[----:B------:R-:W-:Y:S01]  /*2260*/  @P1 F2FP.BF16.F32.PACK_AB R83, RZ, R83 ;  /* 0x00000053ff53123e */ /* 0x000fe200000010ff */
[----:B--2---:R-:W-:Y:S01]  /*2270*/  @P1 IMAD.WIDE.U32 R52, R99, 0x10, R52 ;  /* 0x0000001063341825 */ /* 0x004fe200078e0034 */
[----:B---3--:R-:W-:Y:S02]  /*2280*/  @P2 F2FP.BF16.F32.PACK_AB R79, RZ, R48 ;  /* 0x00000030ff4f223e */ /* 0x008fe400000010ff */
[----:B------:R-:W0:Y:S01]  /*2290*/  LDC.64 R48, c[0x0][0x210] ;  /* 0x00008400ff307b82 */ /* 0x000e220000000a00 */
[----:B------:R-:W-:-:S02]  /*22a0*/  @P2 F2FP.BF16.F32.PACK_AB R116, RZ, R116 ;  /* 0x00000074ff74223e */ /* 0x000fc400000010ff */
[----:B------:R-:W-:Y:S02]  /*22b0*/  @P2 F2FP.BF16.F32.PACK_AB R110, RZ, R110 ;  /* 0x0000006eff6e223e */ /* 0x000fe400000010ff */
[----:B------:R-:W-:Y:S02]  /*22c0*/  @P2 F2FP.BF16.F32.PACK_AB R104, RZ, R104 ;  /* 0x00000068ff68223e */ /* 0x000fe400000010ff */
[----:B------:R-:W-:Y:S02]  /*22d0*/  @P2 PRMT R33, R114, 0x7610, R33 ;  /* 0x0000761072212816 */ /* 0x000fe40000000021 */
[----:B------:R-:W-:Y:S02]  /*22e0*/  @P2 PRMT R34, R117, 0x7610, R34 ;  /* 0x0000761075222816 */ /* 0x000fe40000000022 */
[----:B------:R-:W-:Y:S02]  /*22f0*/  @P2 PRMT R35, R118, 0x7610, R35 ;  /* 0x0000761076232816 */ /* 0x000fe40000000023 */
[----:B------:R-:W-:-:S02]  /*2300*/  @P2 PRMT R32, R77, 0x7610, R32 ;  /* 0x000076104d202816 */ /* 0x000fc40000000020 */
[----:B------:R-:W-:Y:S02]  /*2310*/  @P1 F2FP.BF16.F32.PACK_AB R86, RZ, R86 ;  /* 0x00000056ff56123e */ /* 0x000fe400000010ff */
[----:B------:R-:W-:Y:S02]  /*2320*/  @P1 F2FP.BF16.F32.PACK_AB R84, RZ, R84 ;  /* 0x00000054ff54123e */ /* 0x000fe400000010ff */
[----:B------:R-:W-:Y:S02]  /*2330*/  @P1 F2FP.BF16.F32.PACK_AB R82, RZ, R82 ;  /* 0x00000052ff52123e */ /* 0x000fe400000010ff */
[----:B------:R-:W-:Y:S02]  /*2340*/  @P1 PRMT R36, R81, 0x7610, R36 ;  /* 0x0000761051241816 */ /* 0x000fe40000000024 */
[----:B------:R-:W-:Y:S01]  /*2350*/  @P1 PRMT R37, R83, 0x7610, R37 ;  /* 0x0000761053251816 */ /* 0x000fe20000000025 */
[----:B0-----:R-:W-:Y:S01]  /*2360*/  IMAD R65, R48, 0x4, R65 ;  /* 0x0000000430417824 */ /* 0x001fe200078e0241 */
[----:B------:R-:W-:-:S02]  /*2370*/  @P1 PRMT R38, R87, 0x7610, R38 ;  /* 0x0000761057261816 */ /* 0x000fc40000000026 */
[----:B------:R-:W-:Y:S02]  /*2380*/  @P1 PRMT R39, R100, 0x7610, R39 ;  /* 0x0000761064271816 */ /* 0x000fe40000000027 */
[----:B------:R-:W-:Y:S02]  /*2390*/  @P2 PRMT R33, R33, 0x5410, R116 ;  /* 0x0000541021212816 */ /* 0x000fe40000000074 */
[----:B------:R-:W-:Y:S02]  /*23a0*/  @P2 PRMT R34, R34, 0x5410, R110 ;  /* 0x0000541022222816 */ /* 0x000fe4000000006e */
[----:B------:R-:W-:Y:S02]  /*23b0*/  @P2 PRMT R35, R35, 0x5410, R104 ;  /* 0x0000541023232816 */ /* 0x000fe40000000068 */
[----:B------:R-:W-:Y:S02]  /*23c0*/  @P2 PRMT R32, R32, 0x5410, R79 ;  /* 0x0000541020202816 */ /* 0x000fe4000000004f */
[----:B------:R-:W-:-:S02]  /*23d0*/  F2FP.BF16.F32.PACK_AB R43, R120, R43 ;  /* 0x0000002b782b723e */ /* 0x000fc400000010ff */
[----:B------:R-:W-:Y:S01]  /*23e0*/  @P1 PRMT R36, R36, 0x5410, R82 ;  /* 0x0000541024241816 */ /* 0x000fe20000000052 */
[----:B------:R0:W-:Y:S01]  /*23f0*/  @P2 STG.E.128 desc[UR4][R54.64], R32 ;  /* 0x0000002036002986 */ /* 0x0001e2000c101d04 */
[----:B------:R-:W-:Y:S02]  /*2400*/  @P1 PRMT R37, R37, 0x5410, R86 ;  /* 0x0000541025251816 */ /* 0x000fe40000000056 */
[----:B------:R-:W-:Y:S01]  /*2410*/  @P1 PRMT R38, R38, 0x5410, R84 ;  /* 0x0000541026261816 */ /* 0x000fe20000000054 */
[----:B------:R0:W-:Y:S01]  /*2420*/  STG.E.128 desc[UR4][R50.64], R40 ;  /* 0x0000002832007986 */ /* 0x0001e2000c101d04 */
[----:B------:R-:W-:-:S05]  /*2430*/  @P1 PRMT R39, R39, 0x5410, R85 ;  /* 0x0000541027271816 */ /* 0x000fca0000000055 */
[----:B------:R0:W-:Y:S01]  /*2440*/  @P1 STG.E.128 desc[UR4][R52.64], R36 ;  /* 0x0000002434001986 */ /* 0x0001e2000c101d04 */
[----:B------:R-:W-:-:S13]  /*2450*/  ISETP.GE.AND P1, PT, R65, R49, PT ;  /* 0x000000314100720c */ /* 0x000fda0003f26270 */
[----:B------:R-:W-:Y:S05]  /*2460*/  @!P1 BRA `(.L_x_292) ;  /* 0xffffffe000449947 */ /* 0x000fea000383ffff */
[----:B------:R-:W-:Y:S05]  /*2470*/  BSYNC B1 ;  /* 0x0000000000017941 */ /* 0x000fea0003800000 */
.L_x_290:
        /* <DEDUP_REMOVED lines=23> */
[----:B------:R-:W-:-:S07]  /*25f0*/  MOV R10, R12 ;  /* 0x0000000c000a7202 */ /* 0x000fce0000000f00 */
.L_x_289:
[----:B------:R-:W-:Y:S05]  /*2600*/  BSYNC B0 ;  /* 0x0000000000007941 */ /* 0x000fea0003800000 */
.L_x_287:
[----:B------:R-:W0:Y:S01]  /*2610*/  S2R R3, SR_CgaCtaId ;  /* 0x0000000000037919 */ /* 0x000e220000008800 */
[----:B------:R-:W-:Y:S01]  /*2620*/  SHF.R.U32.HI R2, RZ, 0x5, R57 ;  /* 0x00000005ff027819 */ /* 0x000fe20000011639 */
[----:B------:R-:W-:Y:S05]  /*2630*/  WARPSYNC.ALL ;  /* 0x0000000000007948 */ /* 0x000fea0003800000 */
[----:B------:R-:W-:Y:S01]  /*2640*/  MOV R0, 0x400 ;  /* 0x0000040000007802 */ /* 0x000fe20000000f00 */
[----:B------:R-:W1:Y:S01]  /*2650*/  S2R R41, SR_CTAID.X ;  /* 0x0000000000297919 */ /* 0x000e620000002500 */
[----:B------:R-:W-:Y:S01]  /*2660*/  LOP3.LUT R12, R57, 0x1f, RZ, 0xc0, !PT ;  /* 0x0000001f390c7812 */ /* 0x000fe200078ec0ff */
[----:B------:R-:W-:Y:S01]  /*2670*/  ULDC UR6, c[0x0][0x218] ;  /* 0x0000860000067ab9 */ /* 0x000fe20000000800 */
[----:B------:R-:W-:-:S02]  /*2680*/  SHF.L.U32 R13, R2, 0x6, RZ ;  /* 0x00000006020d7819 */ /* 0x000fc400000006ff */
[----:B0-----:R-:W-:Y:S02]  /*2690*/  LEA R2, R3, R0, 0x18 ;  /* 0x0000000003027211 */ /* 0x001fe400078ec0ff */
[----:B------:R-:W-:-:S04]  /*26a0*/  LOP3.LUT R0, R13, 0xffffffc0, R12, 0xe2, !PT ;  /* 0xffffffc00d007812 */ /* 0x000fc800078ee20c */
[----:B------:R-:W-:Y:S01]  /*26b0*/  LEA R0, R0, R2, 0x5 ;  /* 0x0000000200007211 */ /* 0x000fe200078e28ff */
[----:B------:R-:W-:-:S04]  /*26c0*/  IMAD R2, R57, 0x4, R2 ;  /* 0x0000000439027824 */ /* 0x000fc800078e0202 */
        /* <DEDUP_REMOVED lines=19> */
[----:B------:R-:W-:Y:S01]  /*2800*/  LDS R22, [R2+0x1800] ;  /* 0x0018000002167984 */ /* 0x000fe20000000800 */
[----:B---3--:R-:W-:-:S03]  /*2810*/  FADD.FTZ R12, RZ, R12 ;  /* 0x0000000cff0c7221 */ /* 0x008fc60000010000 */
[----:B------:R-:W2:Y:S01]  /*2820*/  LDS R23, [R2+0x1a00] ;  /* 0x001a000002177984 */ /* 0x000ea20000000800 */
[----:B----4-:R-:W-:-:S03]  /*2830*/  FADD.FTZ R12, R12, R15 ;  /* 0x0000000f0c0c7221 */ /* 0x010fc60000010000 */
[----:B------:R-:W3:Y:S01]  /*2840*/  LDS R28, [R2+0x1c00] ;  /* 0x001c0000021c7984 */ /* 0x000ee20000000800 */
[----:B-----5:R-:W-:-:S03]  /*2850*/  FADD.FTZ R13, RZ, R13 ;  /* 0x0000000dff0d7221 */ /* 0x020fc60000010000 */
[----:B------:R-:W4:Y:S01]  /*2860*/  LDS R29, [R2+0x1e00] ;  /* 0x001e0000021d7984 */ /* 0x000f220000000800 */
        /* <DEDUP_REMOVED lines=8> */
[----:B------:R-:W-:Y:S04]  /*28f0*/  STS.128 [R0], R24 ;  /* 0x0000001800007388 */ /* 0x000fe80000000c00 */
[----:B------:R-:W-:Y:S01]  /*2900*/  STS.128 [R0+0x10], R32 ;  /* 0x0000102000007388 */ /* 0x000fe20000000c00 */
[----:B--2---:R-:W-:-:S03]  /*2910*/  FADD.FTZ R23, R12, R23 ;  /* 0x000000170c177221 */ /* 0x004fc60000010000 */
[----:B------:R0:W-:Y:S01]  /*2920*/  STS.128 [R0+0x400], R4 ;  /* 0x0004000400007388 */ /* 0x0001e20000000c00 */
[----:B---3--:R-:W-:-:S03]  /*2930*/  FADD.FTZ R13, R13, R28 ;  /* 0x0000001c0d0d7221 */ /* 0x008fc60000010000 */
[----:B------:R1:W-:Y:S01]  /*2940*/  STS.128 [R0+0x410], R8 ;  /* 0x0004100800007388 */ /* 0x0003e20000000c00 */
[----:B----4-:R-:W-:Y:S01]  /*2950*/  FADD.FTZ R29, R14, R29 ;  /* 0x0000001d0e1d7221 */ /* 0x010fe20000010000 */
[----:B------:R-:W-:Y:S01]  /*2960*/  BAR.SYNC.DEFER_BLOCKING 0x0 ;  /* 0x0000000000007b1d */ /* 0x000fe20000010000 */
[----:B0-----:R-:W-:Y:S02]  /*2970*/  IMAD R4, R41, UR6, RZ ;  /* 0x0000000629047c24 */ /* 0x001fe4000f8e02ff */
[----:B------:R-:W-:-:S03]  /*2980*/  FADD.FTZ R7, R3, R22 ;  /* 0x0000001603077221 */ /* 0x000fc60000010000 */
[----:B------:R-:W-:Y:S01]  /*2990*/  ULDC.64 UR6, c[0x0][0x2d8] ;  /* 0x0000b60000067ab9 */ /* 0x000fe20000000a00 */
[----:B------:R-:W-:-:S04]  /*29a0*/  IADD3 R4, P0, R4, R57, RZ ;  /* 0x0000003904047210 */ /* 0x000fc80007f1e0ff */
[----:B------:R-:W-:-:S04]  /*29b0*/  IADD3.X R3, RZ, RZ, RZ, P0, !PT ;  /* 0x000000ffff037210 */ /* 0x000fc800007fe4ff */
[C---:B-1----:R-:W-:Y:S02]  /*29c0*/  SHF.L.U64.HI R10, R4.reuse, 0x2, R3 ;  /* 0x00000002040a7819 */ /* 0x042fe40000010203 */
[----:B------:R-:W-:Y:S01]  /*29d0*/  SHF.L.U32 R4, R4, 0x2, RZ ;  /* 0x0000000204047819 */ /* 0x000fe200000006ff */
        /* <DEDUP_REMOVED lines=23> */
[----:B----4-:R-:W-:Y:S01]  /*2b50*/  IADD3 R2, P0, R4, UR6, RZ ;  /* 0x0000000604027c10 */ /* 0x010fe2000ff1e0ff */
[----:B------:R-:W-:-:S03]  /*2b60*/  FADD.FTZ R5, R36, R5 ;  /* 0x0000000524057221 */ /* 0x000fc60000010000 */
[----:B------:R-:W-:Y:S01]  /*2b70*/  IADD3.X R3, R10, UR7, RZ, P0, !PT ;  /* 0x000000070a037c10 */ /* 0x000fe200087fe4ff */
[----:B------:R-:W-:Y:S01]  /*2b80*/  ULDC.64 UR6, c[0x0][0x2d0] ;  /* 0x0000b40000067ab9 */ /* 0x000fe20000000a00 */
[----:B------:R-:W-:Y:S01]  /*2b90*/  FADD.FTZ R24, R31, R24 ;  /* 0x000000181f187221 */ /* 0x000fe20000010000 */
[----:B------:R-:W-:Y:S01]  /*2ba0*/  IADD3 R4, P0, R4, UR6, RZ ;  /* 0x0000000604047c10 */ /* 0x000fe2000ff1e0ff */
[----:B------:R-:W-:Y:S01]  /*2bb0*/  FADD.FTZ R0, R0, R9 ;  /* 0x0000000900007221 */ /* 0x000fe20000010000 */
[----:B------:R-:W-:Y:S01]  /*2bc0*/  FADD.FTZ R25, R25, R8 ;  /* 0x0000000819197221 */ /* 0x000fe20000010000 */
[----:B0-----:R-:W-:Y:S01]  /*2bd0*/  FADD.FTZ R6, R5, R6 ;  /* 0x0000000605067221 */ /* 0x001fe20000010000 */
[----:B------:R-:W-:-:S03]  /*2be0*/  IADD3.X R5, R10, UR7, RZ, P0, !PT ;  /* 0x000000070a057c10 */ /* 0x000fc600087fe4ff */
        /* <DEDUP_REMOVED lines=13> */
.L_x_291:
        /* <DEDUP_REMOVED lines=8> */
.L_x_294:
[----:B------:R-:W-:Y:S05]  /*2d40*/  BSYNC B2 ;  /* 0x0000000000027941 */ /* 0x000fea0003800000 */
.L_x_293:
        /* <DEDUP_REMOVED lines=8> */
.L_x_295:
[----:B------:R-:W-:Y:S01]  /*2dd0*/  FADD.FTZ R102, R79, R102 ;  /* 0x000000664f667221 */ /* 0x000fe20000010000 */
[----:B------:R-:W-:-:S04]  /*2de0*/  HFMA2.MMA R101, -RZ, RZ, 0, 1.1920928955078125e-07 ;  /* 0x00000002ff657435 */ /* 0x000fc800000001ff */
[----:B------:R-:W-:Y:S01]  /*2df0*/  MOV R123, R102 ;  /* 0x00000066007b7202 */ /* 0x000fe20000000f00 */
[----:B------:R-:W-:-:S07]  /*2e00*/  IMAD.MOV.U32 R114, RZ, RZ, R121 ;  /* 0x000000ffff727224 */ /* 0x000fce00078e0079 */
[----:B------:R-:W-:Y:S05]  /*2e10*/  WARPSYNC.COLLECTIVE R113, `(.L_x_296) ;  /* 0x0000000071087348 */ /* 0x000fea0003c00000 */
[----:B------:R0:W1:Y:S02]  /*2e20*/  SHFL.BFLY P2, R121, R123, R101, R116 ;  /* 0x0c0000657b797389 */ /* 0x0000640000040074 */
[----:B01----:R-:W-:Y:S01]  /*2e30*/  ENDCOLLECTIVE ;  /* 0x000000000000791b */ /* 0x003fe20003800000 */
.L_x_296:
[----:B------:R-:W-:-:S05]  /*2e40*/  FADD.FTZ R114, R43, R114 ;  /* 0x000000722b727221 */ /* 0x000fca0000010000 */
[----:B------:R-:W-:Y:S01]  /*2e50*/  MOV R123, R114 ;  /* 0x00000072007b7202 */ /* 0x000fe20000000f00 */
[----:B------:R-:W-:-:S07]  /*2e60*/  IMAD.MOV.U32 R117, RZ, RZ, R121 ;  /* 0x000000ffff757224 */ /* 0x000fce00078e0079 */
[----:B------:R-:W-:Y:S05]  /*2e70*/  WARPSYNC.COLLECTIVE R113, `(.L_x_297) ;  /* 0x0000000071087348 */ /* 0x000fea0003c00000 */
[----:B------:R0:W1:Y:S02]  /*2e80*/  SHFL.BFLY P2, R121, R123, R101, R116 ;  /* 0x0c0000657b797389 */ /* 0x0000640000040074 */
[----:B01----:R-:W-:Y:S01]  /*2e90*/  ENDCOLLECTIVE ;  /* 0x000000000000791b */ /* 0x003fe20003800000 */
.L_x_297:
[----:B------:R-:W-:Y:S01]  /*2ea0*/  FADD.FTZ R117, R102, R117 ;  /* 0x0000007566757221 */ /* 0x000fe20000010000 */
[----:B------:R-:W-:-:S03]  /*2eb0*/  HFMA2.MMA R101, -RZ, RZ, 0, 2.384185791015625e-07 ;  /* 0x00000004ff657435 */ /* 0x000fc600000001ff */
[----:B------:R-:W-:Y:S01]  /*2ec0*/  IMAD.MOV.U32 R123, RZ, RZ, R117 ;  /* 0x000000ffff7b7224 */ /* 0x000fe200078e0075 */
[----:B------:R-:W-:-:S07]  /*2ed0*/  MOV R119, R121 ;  /* 0x0000007900777202 */ /* 0x000fce0000000f00 */
[----:B------:R-:W-:Y:S05]  /*2ee0*/  WARPSYNC.COLLECTIVE R113, `(.L_x_298) ;  /* 0x0000000071087348 */ /* 0x000fea0003c00000 */
[----:B------:R0:W1:Y:S02]  /*2ef0*/  SHFL.BFLY P2, R121, R123, R101, R116 ;  /* 0x0c0000657b797389 */ /* 0x0000640000040074 */
[----:B01----:R-:W-:Y:S01]  /*2f00*/  ENDCOLLECTIVE ;  /* 0x000000000000791b */ /* 0x003fe20003800000 */
.L_x_298:
[----:B------:R-:W-:-:S04]  /*2f10*/  FADD.FTZ R119, R114, R119 ;  /* 0x0000007772777221 */ /* 0x000fc80000010000 */
[----:B------:R-:W-:Y:S01]  /*2f20*/  IMAD.MOV.U32 R123, RZ, RZ, R119 ;  /* 0x000000ffff7b7224 */ /* 0x000fe200078e0077 */
[----:B------:R-:W-:-:S07]  /*2f30*/  MOV R118, R121 ;  /* 0x0000007900767202 */ /* 0x000fce0000000f00 */
[----:B------:R-:W-:Y:S05]  /*2f40*/  WARPSYNC.COLLECTIVE R113, `(.L_x_299) ;  /* 0x0000000071087348 */ /* 0x000fea0003c00000 */
[----:B------:R0:W1:Y:S02]  /*2f50*/  SHFL.BFLY P2, R121, R123, R101, R116 ;  /* 0x0c0000657b797389 */ /* 0x0000640000040074 */
[----:B01----:R-:W-:Y:S01]  /*2f60*/  ENDCOLLECTIVE ;  /* 0x000000000000791b */ /* 0x003fe20003800000 */
.L_x_299:
[----:B------:R-:W-:-:S05]  /*2f70*/  FADD.FTZ R118, R117, R118 ;  /* 0x0000007675767221 */ /* 0x000fca0000010000 */
[----:B------:R-:W-:Y:S01]  /*2f80*/  MOV R123, R118 ;  /* 0x00000076007b7202 */ /* 0x000fe20000000f00 */
[----:B------:R-:W-:Y:S01]  /*2f90*/  IMAD.MOV.U32 R101, RZ, RZ, 0x8 ;  /* 0x00000008ff657424 */ /* 0x000fe200078e00ff */
[----:B------:R-:W-:-:S07]  /*2fa0*/  MOV R120, R121 ;  /* 0x0000007900787202 */ /* 0x000fce0000000f00 */
[----:B------:R-:W-:Y:S05]  /*2fb0*/  WARPSYNC.COLLECTIVE R113, `(.L_x_300) ;  /* 0x0000000071087348 */ /* 0x000fea0003c00000 */
[----:B------:R0:W1:Y:S02]  /*2fc0*/  SHFL.BFLY P2, R121, R123, R101, R116 ;  /* 0x0c0000657b797389 */ /* 0x0000640000040074 */
[----:B01----:R-:W-:Y:S01]  /*2fd0*/  ENDCOLLECTIVE ;  /* 0x000000000000791b */ /* 0x003fe20003800000 */
.L_x_300:
[----:B------:R-:W-:-:S05]  /*2fe0*/  FADD.FTZ R120, R119, R120 ;  /* 0x0000007877787221 */ /* 0x000fca0000010000 */
[----:B------:R-:W-:Y:S02]  /*2ff0*/  MOV R123, R120 ;  /* 0x00000078007b7202 */ /* 0x000fe40000000f00 */
[----:B------:R-:W-:-:S07]  /*3000*/  MOV R43, R121 ;  /* 0x00000079002b7202 */ /* 0x000fce0000000f00 */
[----:B------:R-:W-:Y:S05]  /*3010*/  WARPSYNC.COLLECTIVE R113, `(.L_x_301) ;  /* 0x0000000071087348 */ /* 0x000fea0003c00000 */
[----:B------:R0:W1:Y:S02]  /*3020*/  SHFL.BFLY P2, R121, R123, R101, R116 ;  /* 0x0c0000657b797389 */ /* 0x0000640000040074 */
[----:B01----:R-:W-:Y:S01]  /*3030*/  ENDCOLLECTIVE ;  /* 0x000000000000791b */ /* 0x003fe20003800000 */
.L_x_301:
[----:B------:R-:W-:Y:S01]  /*3040*/  FADD.FTZ R43, R118, R43 ;  /* 0x0000002b762b7221 */ /* 0x000fe20000010000 */
[----:B------:R-:W-:-:S04]  /*3050*/  HFMA2.MMA R101, -RZ, RZ, 0, 9.5367431640625e-07 ;  /* 0x00000010ff657435 */ /* 0x000fc800000001ff */
[----:B------:R-:W-:Y:S01]  /*3060*/  MOV R123, R43 ;  /* 0x0000002b007b7202 */ /* 0x000fe20000000f00 */
[----:B------:R-:W-:-:S07]  /*3070*/  IMAD.MOV.U32 R79, RZ, RZ, R121 ;  /* 0x000000ffff4f7224 */ /* 0x000fce00078e0079 */
[----:B------:R-:W-:Y:S05]  /*3080*/  WARPSYNC.COLLECTIVE R113, `(.L_x_302) ;  /* 0x0000000071087348 */ /* 0x000fea0003c00000 */
[----:B------:R0:W1:Y:S02]  /*3090*/  SHFL.BFLY P2, R121, R123, R101, R116 ;  /* 0x0c0000657b797389 */ /* 0x0000640000040074 */
[----:B01----:R-:W-:Y:S01]  /*30a0*/  ENDCOLLECTIVE ;  /* 0x000000000000791b */ /* 0x003fe20003800000 */
.L_x_302:
[----:B------:R-:W-:-:S05]  /*30b0*/  FADD.FTZ R79, R120, R79 ;  /* 0x0000004f784f7221 */ /* 0x000fca0000010000 */
[----:B------:R-:W-:Y:S01]  /*30c0*/  MOV R123, R79 ;  /* 0x0000004f007b7202 */ /* 0x000fe20000000f00 */
[----:B------:R-:W-:-:S07]  /*30d0*/  IMAD.MOV.U32 R102, RZ, RZ, R121 ;  /* 0x000000ffff667224 */ /* 0x000fce00078e0079 */
[----:B------:R-:W-:Y:S05]  /*30e0*/  WARPSYNC.COLLECTIVE R113, `(.L_x_303) ;  /* 0x0000000071087348 */ /* 0x000fea0003c00000 */
[----:B------:R0:W1:Y:S02]  /*30f0*/  SHFL.BFLY P2, R121, R123, R101, R116 ;  /* 0x0c0000657b797389 */ /* 0x0000640000040074 */
[----:B01----:R-:W-:Y:S01]  /*3100*/  ENDCOLLECTIVE ;  /* 0x000000000000791b */ /* 0x003fe20003800000 */
.L_x_303:
[----:B------:R-:W-:Y:S01]  /*3110*/  MOV R114, R121 ;  /* 0x0000007900727202 */ /* 0x000fe20000000f00 */
[----:B------:R-:W-:Y:S06]  /*3120*/  BRA `(.L_x_304) ;  /* 0xffffffe000907947 */ /* 0x000fec000383ffff */
.L_x_305:
        /* <DEDUP_REMOVED lines=13> */
.L_x_3153:


//--------------------- .text._ZN10layer_norm31ln_parallel_residual_bwd_kernelINS_13Kernel_traitsI6__halfS2_S2_S2_fjLj512ELj1ELj4ELj1ELj16ENS_18Kernel_traits_baseILj512ES2_S2_S2_S2_fjLj128EEEEELb0ELb0ELb0EEEvNS_9BwdParamsE --------------------------
	.section	.text._ZN10layer_norm31ln_parallel_residual_bwd_kernelINS_13Kernel_traitsI6__halfS2_S2_S2_fjLj512ELj1ELj4ELj1ELj16ENS_18Kernel_traits_baseILj512ES2_S2_S2_S2_fjLj128EEEEELb0ELb0ELb0EEEvNS_9BwdParamsE,"ax",@progbits
	.align	128
        .global         _ZN10layer_norm31ln_parallel_residual_bwd_kernelINS_13Kernel_traitsI6__halfS2_S2_S2_fjLj512ELj1ELj4ELj1ELj16ENS_18Kernel_traits_baseILj512ES2_S2_S2_S2_fjLj128EEEEELb0ELb0ELb0EEEvNS_9BwdParamsE
        .type           _ZN10layer_norm31ln_parallel_residual_bwd_kernelINS_13Kernel_traitsI6__halfS2_S2_S2_fjLj512ELj1ELj4ELj1ELj16ENS_18Kernel_traits_baseILj512ES2_S2_S2_S2_fjLj128EEEEELb0ELb0ELb0EEEvNS_9BwdParamsE,@function
        .size           _ZN10layer_norm31ln_parallel_residual_bwd_kernelINS_13Kernel_traitsI6__halfS2_S2_S2_fjLj512ELj1ELj4ELj1ELj16ENS_18Kernel_traits_baseILj512ES2_S2_S2_S2_fjLj128EEEEELb0ELb0ELb0EEEvNS_9BwdParamsE,(.L_x_3154 - _ZN10layer_norm31ln_parallel_residual_bwd_kernelINS_13Kernel_traitsI6__halfS2_S2_S2_fjLj512ELj1ELj4ELj1ELj16ENS_18Kernel_traits_baseILj512ES2_S2_S2_S2_fjLj128EEEEELb0ELb0ELb0EEEvNS_9BwdParamsE)
        .other          _ZN10layer_norm31ln_parallel_residual_bwd_kernelINS_13Kernel_traitsI6__halfS2_S2_S2_fjLj512ELj1ELj4ELj1ELj16ENS_18Kernel_traits_baseILj512ES2_S2_S2_S2_fjLj128EEEEELb0ELb0ELb0EEEvNS_9BwdParamsE,@"STO_CUDA_ENTRY STV_DEFAULT"
_ZN10layer_norm31ln_parallel_residual_bwd_kernelINS_13Kernel_traitsI6__halfS2_S2_S2_fjLj512ELj1ELj4ELj1ELj16ENS_18Kernel_traits_baseILj512ES2_S2_S2_S2_fjLj128EEEEELb0ELb0ELb0EEEvNS_9BwdParamsE:
.text._ZN10layer_norm31ln_parallel_residual_bwd_kernelINS_13Kernel_traitsI6__halfS2_S2_S2_fjLj512ELj1ELj4ELj1ELj16ENS_18Kernel_traits_baseILj512ES2_S2_S2_S2_fjLj128EEEEELb0ELb0ELb0EEEvNS_9BwdParamsE:
        /* <DEDUP_REMOVED lines=22> */
[----:B------:R-:W2:Y:S07]  /*0160*/  S2R R0, SR_CTAID.X ;  /* 0x0000000000007919 */ /* 0x000eae0000002500 */
[----:B------:R-:W3:Y:S01]  /*0170*/  @P3 LDC.64 R20, c[0x0][0x260] ;  /* 0x00009800ff143b82 */ /* 0x000ee20000000a00 */
[----:B0-----:R-:W-:-:S07]  /*0180*/  @P2 IMAD.WIDE.U32 R16, R3, 0x10, R16 ;  /* 0x0000001003102825 */ /* 0x001fce00078e0010 */
[----:B------:R-:W0:Y:S01]  /*0190*/  @P3 LDC.64 R22, c[0x0][0x268] ;  /* 0x00009a00ff163b82 */ /* 0x000e220000000a00 */
[----:B------:R-:W5:Y:S01]  /*01a0*/  @P2 LDG.E.128 R140, desc[UR4][R16.64] ;  /* 0x00000004108c2981 */ /* 0x000f62000c1e1d00 */
[C---:B-1----:R-:W-:Y:S01]  /*01b0*/  @P2 IMAD.WIDE.U32 R18, R3.reuse, 0x10, R18 ;  /* 0x0000001003122825 */ /* 0x042fe200078e0012 */
[----:B------:R-:W-:-:S04]  /*01c0*/  @P2 LOP3.LUT R3, R3, 0x20, RZ, 0xfc, !PT ;  /* 0x0000002003032812 */ /* 0x000fc800078efcff */
[----:B------:R-:W5:Y:S01]  /*01d0*/  @P2 LDG.E.128 R12, desc[UR4][R18.64] ;  /* 0x00000004120c2981 */ /* 0x000f62000c1e1d00 */
[C---:B---3--:R-:W-:Y:S01]  /*01e0*/  @P3 IMAD.WIDE.U32 R20, R3.reuse, 0x10, R20 ;  /* 0x0000001003143825 */ /* 0x048fe200078e0014 */
[----:B------:R-:W-:Y:S01]  /*01f0*/  BSSY B0, `(.L_x_306) ;  /* 0x000022e000007945 */ /* 0x000fe20003800000 */
[----:B------:R-:W-:Y:S02]  /*0200*/  CS2R R40, SRZ ;  /* 0x0000000000287805 */ /* 0x000fe4000001ff00 */
[----:B------:R-:W-:Y:S02]  /*0210*/  CS2R R42, SRZ ;  /* 0x00000000002a7805 */ /* 0x000fe4000001ff00 */
[----:B------:R-:W-:Y:S01]  /*0220*/  CS2R R44, SRZ ;  /* 0x00000000002c7805 */ /* 0x000fe2000001ff00 */
[----:B------:R1:W5:Y:S01]  /*0230*/  @P3 LDG.E.128 R4, desc[UR4][R20.64] ;  /* 0x0000000414043981 */ /* 0x000362000c1e1d00 */
[----:B0-----:R-:W-:Y:S01]  /*0240*/  @P3 IMAD.WIDE.U32 R22, R3, 0x10, R22 ;  /* 0x0000001003163825 */ /* 0x001fe200078e0016 */
[----:B------:R-:W-:-:S04]  /*0250*/  SHF.R.U32.HI R3, RZ, 0x5, R24 ;  /* 0x00000005ff037819 */ /* 0x000fc80000011618 */
[----:B--2---:R-:W-:Y:S01]  /*0260*/  LEA R3, R0, R3, 0x2 ;  /* 0x0000000300037211 */ /* 0x004fe200078e10ff */
[----:B------:R0:W5:Y:S03]  /*0270*/  @P3 LDG.E.128 R8, desc[UR4][R22.64] ;  /* 0x0000000416083981 */ /* 0x000166000c1e1d00 */
[----:B------:R-:W-:Y:S02]  /*0280*/  ISETP.GE.AND P0, PT, R3, UR6, PT ;  /* 0x0000000603007c0c */ /* 0x000fe4000bf06270 */
        /* <DEDUP_REMOVED lines=17> */
[----:B-1----:R-:W-:Y:S02]  /*03a0*/  CS2R R20, SRZ ;  /* 0x0000000000147805 */ /* 0x002fe4000001ff00 */
[----:B0-----:R-:W-:Y:S02]  /*03b0*/  CS2R R22, SRZ ;  /* 0x0000000000167805 */ /* 0x001fe4000001ff00 */
        /* <DEDUP_REMOVED lines=10> */
[----:B------:R-:W-:Y:S06]  /*0460*/  @P0 BRA `(.L_x_307) ;  /* 0x0000002000180947 */ /* 0x000fec0003800000 */
[----:B------:R-:W0:Y:S01]  /*0470*/  LDC.U8 R161, c[0x0][0x2a0] ;  /* 0x0000a800ffa17b82 */ /* 0x000e220000000000 */
[--C-:B-----5:R-:W-:Y:S01]  /*0480*/  HADD2.F32 R160, -RZ, R140.reuse.H0_H0 ;  /* 0x2000008cffa07230 */ /* 0x120fe20000004100 */
[----:B------:R-:W-:Y:S01]  /*0490*/  HFMA2.MMA R41, -RZ, RZ, 0, 0 ;  /* 0x00000000ff297435 */ /* 0x000fe200000001ff */
[----:B------:R-:W-:Y:S02]  /*04a0*/  HADD2.F32 R158, -RZ, R140.H1_H1 ;  /* 0x3000008cff9e7230 */ /* 0x000fe40000004100 */
[--C-:B------:R-:W-:Y:S02]  /*04b0*/  HADD2.F32 R140, -RZ, R4.reuse.H0_H0 ;  /* 0x20000004ff8c7230 */ /* 0x100fe40000004100 */
[----:B------:R-:W-:Y:S02]  /*04c0*/  HADD2.F32 R138, -RZ, R4.H1_H1 ;  /* 0x30000004ff8a7230 */ /* 0x000fe40000004100 */
[--C-:B------:R-:W-:Y:S02]  /*04d0*/  HADD2.F32 R135, -RZ, R5.reuse.H0_H0 ;  /* 0x20000005ff877230 */ /* 0x100fe40000004100 */
[----:B------:R-:W-:-:S02]  /*04e0*/  HADD2.F32 R133, -RZ, R5.H1_H1 ;  /* 0x30000005ff857230 */ /* 0x000fc40000004100 */
[--C-:B------:R-:W-:Y:S02]  /*04f0*/  HADD2.F32 R139, -RZ, R8.reuse.H0_H0 ;  /* 0x20000008ff8b7230 */ /* 0x100fe40000004100 */
        /* <DEDUP_REMOVED lines=9> */
[----:B------:R-:W-:Y:S02]  /*0590*/  HADD2.F32 R145, -RZ, R143.H0_H0 ;  /* 0x2000008fff917230 */ /* 0x000fe40000004100 */
[----:B------:R-:W-:-:S02]  /*05a0*/  HADD2.F32 R6, -RZ, R7.H0_H0 ;  /* 0x20000007ff067230 */ /* 0x000fc40000004100 */
[----:B------:R-:W-:Y:S02]  /*05b0*/  HADD2.F32 R10, -RZ, R11.H0_H0 ;  /* 0x2000000bff0a7230 */ /* 0x000fe40000004100 */
[--C-:B------:R-:W-:Y:S02]  /*05c0*/  HADD2.F32 R156, -RZ, R141.reuse.H0_H0 ;  /* 0x2000008dff9c7230 */ /* 0x100fe40000004100 */
[----:B------:R-:W-:Y:S02]  /*05d0*/  HADD2.F32 R154, -RZ, R141.H1_H1 ;  /* 0x3000008dff9a7230 */ /* 0x000fe40000004100 */
        /* <DEDUP_REMOVED lines=9> */
[----:B------:R-:W-:Y:S02]  /*0670*/  HADD2.F32 R7, -RZ, R7.H1_H1 ;  /* 0x30000007ff077230 */ /* 0x000fe40000004100 */
[----:B0-----:R-:W-:-:S07]  /*0680*/  HADD2.F32 R11, -RZ, R11.H1_H1 ;  /* 0x3000000bff0b7230 */ /* 0x001fce0000004100 */
.L_x_317:
        /* <DEDUP_REMOVED lines=11> */
[----:B------:R-:W-:Y:S02]  /*0740*/  LEA.HI.SX32 R12, R105, R164, 0x1d ;  /* 0x000000a4690c7211 */ /* 0x000fe400078feaff */
[----:B------:R-:W-:Y:S02]  /*0750*/  MOV R151, RZ ;  /* 0x000000ff00977202 */ /* 0x000fe40000000f00 */
        /* <DEDUP_REMOVED lines=19> */
[----:B------:R-:W-:Y:S01]  /*0890*/  IADD3 R153, R12, 0x20, RZ ;  /* 0x000000200c997810 */ /* 0x000fe20007ffe0ff */
[----:B--2---:R-:W-:Y:S02]  /*08a0*/  HADD2.F32 R0, -RZ, R16.H0_H0 ;  /* 0x20000010ff007230 */ /* 0x004fe40000004100 */
[--C-:B------:R-:W-:Y:S02]  /*08b0*/  HADD2.F32 R114, -RZ, R17.reuse.H0_H0 ;  /* 0x20000011ff727230 */ /* 0x100fe40000004100 */
[----:B------:R-:W-:Y:S02]  /*08c0*/  HADD2.F32 R120, -RZ, R17.H1_H1 ;  /* 0x30000011ff787230 */ /* 0x000fe40000004100 */
[--C-:B------:R-:W-:Y:S02]  /*08d0*/  HADD2.F32 R122, -RZ, R18.reuse.H0_H0 ;  /* 0x20000012ff7a7230 */ /* 0x100fe40000004100 */
[----:B------:R-:W-:-:S02]  /*08e0*/  HADD2.F32 R128, -RZ, R18.H1_H1 ;  /* 0x30000012ff807230 */ /* 0x000fc40000004100 */
[----:B------:R-:W-:Y:S02]  /*08f0*/  HADD2.F32 R16, -RZ, R16.H1_H1 ;  /* 0x30000010ff107230 */ /* 0x000fe40000004100 */
[--C-:B------:R-:W-:Y:S02]  /*0900*/  HADD2.F32 R152, -RZ, R19.reuse.H0_H0 ;  /* 0x20000013ff987230 */ /* 0x100fe40000004100 */
[----:B------:R-:W-:Y:S02]  /*0910*/  HADD2.F32 R162, -RZ, R19.H1_H1 ;  /* 0x30000013ffa27230 */ /* 0x000fe40000004100 */
[----:B------:R-:W-:Y:S01]  /*0920*/  FADD.FTZ R0, R0, -R15 ;  /* 0x8000000f00007221 */ /* 0x000fe20000010000 */
[C---:B------:R-:W-:Y:S01]  /*0930*/  FADD.FTZ R18, -R15.reuse, R114 ;  /* 0x000000720f127221 */ /* 0x040fe20000010100 */
[C---:B0-----:R-:W-:Y:S01]  /*0940*/  FADD.FTZ R112, -R15.reuse, R120 ;  /* 0x000000780f707221 */ /* 0x041fe20000010100 */
[----:B------:R-:W-:Y:S01]  /*0950*/  FADD.FTZ R114, -R15, R122 ;  /* 0x0000007a0f727221 */ /* 0x000fe20000010100 */
[----:B---3--:R-:W-:-:S02]  /*0960*/  HADD2.F32 R17, -RZ, R100.H0_H0 ;  /* 0x20000064ff117230 */ /* 0x008fc40000004100 */
[C---:B------:R-:W-:Y:S01]  /*0970*/  FADD.FTZ R120, -R15.reuse, R128 ;  /* 0x000000800f787221 */ /* 0x040fe20000010100 */
[C---:B------:R-:W-:Y:S01]  /*0980*/  FADD.FTZ R16, -R15.reuse, R16 ;  /* 0x000000100f107221 */ /* 0x040fe20000010100 */
[C---:B------:R-:W-:Y:S01]  /*0990*/  FADD.FTZ R122, -R15.reuse, R152 ;  /* 0x000000980f7a7221 */ /* 0x040fe20000010100 */
[----:B------:R-:W-:Y:S01]  /*09a0*/  FADD.FTZ R128, -R15, R162 ;  /* 0x000000a20f807221 */ /* 0x000fe20000010100 */
[----:B------:R-:W-:Y:S01]  /*09b0*/  FMUL.FTZ R0, R137, R0 ;  /* 0x0000000089007220 */ /* 0x000fe20000410000 */
[-C--:B------:R-:W-:Y:S01]  /*09c0*/  FMUL.FTZ R19, R159, R17.reuse ;  /* 0x000000119f137220 */ /* 0x080fe20000410000 */
[----:B----4-:R-:W-:Y:S02]  /*09d0*/  HADD2.F32 R15, -RZ, R104.H0_H0 ;  /* 0x20000068ff0f7230 */ /* 0x010fe40000004100 */
[----:B------:R-:W-:Y:S02]  /*09e0*/  HADD2.F32 R100, -RZ, R100.H1_H1 ;  /* 0x30000064ff647230 */ /* 0x000fe40000004100 */
[----:B------:R-:W-:Y:S01]  /*09f0*/  FADD.FTZ R72, R72, R17 ;  /* 0x0000001148487221 */ /* 0x000fe20000010000 */
[----:B------:R-:W-:Y:S01]  /*0a00*/  FFMA.FTZ R64, R0, R17, R64 ;  /* 0x0000001100407223 */ /* 0x000fe20000010040 */
[----:B------:R-:W-:Y:S01]  /*0a10*/  FADD.FTZ R52, R52, R15 ;  /* 0x0000000f34347221 */ /* 0x000fe20000010000 */
[----:B------:R-:W-:Y:S01]  /*0a20*/  FFMA.FTZ R40, R0, R15, R40 ;  /* 0x0000000f00287223 */ /* 0x000fe20000010028 */
[----:B------:R-:W-:-:S02]  /*0a30*/  HADD2.F32 R17, -RZ, R104.H1_H1 ;  /* 0x30000068ff117230 */ /* 0x000fc40000004100 */
[----:B------:R-:W-:Y:S01]  /*0a40*/  FFMA.FTZ R15, R160, R15, R19 ;  /* 0x0000000fa00f7223 */ /* 0x000fe20000010013 */
[----:B------:R-:W-:Y:S01]  /*0a50*/  FMUL.FTZ R16, R137, R16 ;  /* 0x0000001089107220 */ /* 0x000fe20000410000 */
[----:B------:R-:W-:Y:S01]  /*0a60*/  FMUL.FTZ R19, R157, R100 ;  /* 0x000000649d137220 */ /* 0x000fe20000410000 */
[----:B------:R-:W-:Y:S02]  /*0a70*/  HADD2.F32 R113, -RZ, R101.H0_H0 ;  /* 0x20000065ff717230 */ /* 0x000fe40000004100 */
[----:B------:R-:W-:Y:S01]  /*0a80*/  FADD.FTZ R53, R53, R17 ;  /* 0x0000001135357221 */ /* 0x000fe20000010000 */
[-C--:B------:R-:W-:Y:S01]  /*0a90*/  FFMA.FTZ R41, R16, R17.reuse, R41 ;  /* 0x0000001110297223 */ /* 0x080fe20000010029 */
[----:B------:R-:W-:Y:S01]  /*0aa0*/  FFMA.FTZ R17, R158, R17, R19 ;  /* 0x000000119e117223 */ /* 0x000fe20000010013 */
[----:B------:R-:W-:Y:S02]  /*0ab0*/  HADD2.F32 R19, -RZ, R105.H0_H0 ;  /* 0x20000069ff137230 */ /* 0x000fe40000004100 */
[----:B------:R-:W-:Y:S01]  /*0ac0*/  FMUL.FTZ R18, R137, R18 ;  /* 0x0000001289127220 */ /* 0x000fe20000410000 */
[----:B------:R-:W-:Y:S01]  /*0ad0*/  FADD.FTZ R73, R73, R100 ;  /* 0x0000006449497221 */ /* 0x000fe20000010000 */
[----:B------:R-:W-:Y:S01]  /*0ae0*/  FFMA.FTZ R65, R16, R100, R65 ;  /* 0x0000006410417223 */ /* 0x000fe20000010041 */
[----:B------:R-:W-:Y:S01]  /*0af0*/  FMUL.FTZ R115, R155, R113 ;  /* 0x000000719b737220 */ /* 0x000fe20000410000 */
[----:B------:R-:W-:-:S02]  /*0b00*/  HADD2.F32 R100, -RZ, R101.H1_H1 ;  /* 0x30000065ff647230 */ /* 0x000fc40000004100 */
[----:B------:R-:W-:Y:S01]  /*0b10*/  FMUL.FTZ R112, R137, R112 ;  /* 0x0000007089707220 */ /* 0x000fe20000410000 */
[----:B------:R-:W-:Y:S02]  /*0b20*/  HADD2.F32 R101, -RZ, R102.H0_H0 ;  /* 0x20000066ff657230 */ /* 0x000fe40000004100 */
[----:B------:R-:W-:Y:S01]  /*0b30*/  FADD.FTZ R54, R54, R19 ;  /* 0x0000001336367221 */ /* 0x000fe20000010000 */
[-C--:B------:R-:W-:Y:S01]  /*0b40*/  FFMA.FTZ R42, R18, R19.reuse, R42 ;  /* 0x00000013122a7223 */ /* 0x080fe2000001002a */
[----:B------:R-:W-:Y:S01]  /*0b50*/  FFMA.FTZ R19, R156, R19, R115 ;  /* 0x000000139c137223 */ /* 0x000fe20000010073 */
[----:B------:R-:W-:Y:S01]  /*0b60*/  FADD.FTZ R74, R74, R113 ;  /* 0x000000714a4a7221 */ /* 0x000fe20000010000 */
[----:B------:R-:W-:Y:S01]  /*0b70*/  FFMA.FTZ R66, R18, R113, R66 ;  /* 0x0000007112427223 */ /* 0x000fe20000010042 */
[----:B------:R-:W-:Y:S02]  /*0b80*/  HADD2.F32 R115, -RZ, R106.H0_H0 ;  /* 0x2000006aff737230 */ /* 0x000fe40000004100 */
[-C--:B------:R-:W-:Y:S01]  /*0b90*/  FMUL.FTZ R113, R150, R100.reuse ;  /* 0x0000006496717220 */ /* 0x080fe20000410000 */
[----:B------:R-:W-:Y:S01]  /*0ba0*/  FADD.FTZ R75, R75, R100 ;  /* 0x000000644b4b7221 */ /* 0x000fe20000010000 */
[----:B------:R-:W-:Y:S01]  /*0bb0*/  FFMA.FTZ R67, R112, R100, R67 ;  /* 0x0000006470437223 */ /* 0x000fe20000010043 */
[----:B------:R-:W-:Y:S01]  /*0bc0*/  FMUL.FTZ R114, R137, R114 ;  /* 0x0000007289727220 */ /* 0x000fe20000410000 */
[----:B------:R-:W-:Y:S01]  /*0bd0*/  FMUL.FTZ R100, R148, R101 ;  /* 0x0000006594647220 */ /* 0x000fe20000410000 */
[----:B------:R-:W-:-:S02]  /*0be0*/  HADD2.F32 R102, -RZ, R102.H1_H1 ;  /* 0x30000066ff667230 */ /* 0x000fc40000004100 */
[----:B------:R-:W-:Y:S01]  /*0bf0*/  FADD.FTZ R56, R56, R115 ;  /* 0x0000007338387221 */ /* 0x000fe20000010000 */
[-C--:B------:R-:W-:Y:S01]  /*0c00*/  FFMA.FTZ R44, R114, R115.reuse, R44 ;  /* 0x00000073722c7223 */ /* 0x080fe2000001002c */
[----:B------:R-:W-:Y:S01]  /*0c10*/  FFMA.FTZ R115, R149, R115, R100 ;  /* 0x0000007395737223 */ /* 0x000fe20000010064 */
[----:B------:R-:W-:Y:S01]  /*0c20*/  FADD.FTZ R76, R76, R101 ;  /* 0x000000654c4c7221 */ /* 0x000fe20000010000 */
[----:B------:R-:W-:Y:S01]  /*0c30*/  FFMA.FTZ R68, R114, R101, R68 ;  /* 0x0000006572447223 */ /* 0x000fe20000010044 */
[----:B------:R-:W-:Y:S02]  /*0c40*/  HADD2.F32 R106, -RZ, R106.H1_H1 ;  /* 0x3000006aff6a7230 */ /* 0x000fe40000004100 */
[----:B------:R-:W-:Y:S01]  /*0c50*/  FMUL.FTZ R100, R146, R102 ;  /* 0x0000006692647220 */ /* 0x000fe20000410000 */
[----:B------:R-:W-:Y:S02]  /*0c60*/  HADD2.F32 R101, -RZ, R103.H0_H0 ;  /* 0x20000067ff657230 */ /* 0x000fe40000004100 */
[----:B------:R-:W-:Y:S01]  /*0c70*/  FMUL.FTZ R120, R137, R120 ;  /* 0x0000007889787220 */ /* 0x000fe20000410000 */
[----:B------:R-:W-:-:S02]  /*0c80*/  HADD2.F32 R123, -RZ, R107.H0_H0 ;  /* 0x2000006bff7b7230 */ /* 0x000fc40000004100 */
[----:B------:R-:W-:Y:S01]  /*0c90*/  FFMA.FTZ R121, R147, R106, R100 ;  /* 0x0000006a93797223 */ /* 0x000fe20000010064 */
[----:B------:R-:W-:Y:S01]  /*0ca0*/  FMUL.FTZ R122, R137, R122 ;  /* 0x0000007a897a7220 */ /* 0x000fe20000410000 */
[----:B------:R-:W-:Y:S01]  /*0cb0*/  FADD.FTZ R77, R77, R102 ;  /* 0x000000664d4d7221 */ /* 0x000fe20000010000 */
[----:B------:R-:W-:Y:S01]  /*0cc0*/  FFMA.FTZ R69, R120, R102, R69 ;  /* 0x0000006678457223 */ /* 0x000fe20000010045 */
[----:B------:R-:W-:Y:S01]  /*0cd0*/  FMUL.FTZ R100, R144, R101 ;  /* 0x0000006590647220 */ /* 0x000fe20000410000 */
[----:B------:R-:W-:Y:S02]  /*0ce0*/  HADD2.F32 R102, -RZ, R103.H1_H1 ;  /* 0x30000067ff667230 */ /* 0x000fe40000004100 */
[----:B------:R-:W-:Y:S01]  /*0cf0*/  FADD.FTZ R58, R58, R123 ;  /* 0x0000007b3a3a7221 */ /* 0x000fe20000010000 */
[-C--:B------:R-:W-:Y:S01]  /*0d00*/  FFMA.FTZ R46, R122, R123.reuse, R46 ;  /* 0x0000007b7a2e7223 */ /* 0x080fe2000001002e */
[----:B------:R-:W-:Y:S01]  /*0d10*/  FFMA.FTZ R123, R145, R123, R100 ;  /* 0x0000007b917b7223 */ /* 0x000fe20000010064 */
[----:B------:R-:W-:-:S02]  /*0d20*/  HADD2.F32 R100, -RZ, R107.H1_H1 ;  /* 0x3000006bff647230 */ /* 0x000fc40000004100 */
[----:B------:R-:W-:Y:S01]  /*0d30*/  FMUL.FTZ R128, R137, R128 ;  /* 0x0000008089807220 */ /* 0x000fe20000410000 */
[----:B------:R-:W-:Y:S01]  /*0d40*/  FMUL.FTZ R104, R142, R102 ;  /* 0x000000668e687220 */ /* 0x000fe20000410000 */
[----:B------:R-:W-:Y:S01]  /*0d50*/  FADD.FTZ R78, R78, R101 ;  /* 0x000000654e4e7221 */ /* 0x000fe20000010000 */
[----:B------:R-:W-:Y:S01]  /*0d60*/  FFMA.FTZ R70, R122, R101, R70 ;  /* 0x000000657a467223 */ /* 0x000fe20000010046 */
[----:B------:R-:W-:Y:S01]  /*0d70*/  FADD.FTZ R59, R59, R100 ;  /* 0x000000643b3b7221 */ /* 0x000fe20000010000 */
[-C--:B------:R-:W-:Y:S01]  /*0d80*/  FFMA.FTZ R47, R128, R100.reuse, R47 ;  /* 0x00000064802f7223 */ /* 0x080fe2000001002f */
[----:B------:R-:W-:Y:S01]  /*0d90*/  FFMA.FTZ R129, R143, R100, R104 ;  /* 0x000000648f817223 */ /* 0x000fe20000010068 */
[----:B------:R-:W-:Y:S01]  /*0da0*/  FADD.FTZ R100, RZ, R15 ;  /* 0x0000000fff647221 */ /* 0x000fe20000010000 */
[----:B------:R-:W-:Y:S01]  /*0db0*/  FFMA.FTZ R101, R0, R15, RZ ;  /* 0x0000000f00657223 */ /* 0x000fe200000100ff */
[----:B------:R-:W-:Y:S02]  /*0dc0*/  HADD2.F32 R105, -RZ, R105.H1_H1 ;  /* 0x30000069ff697230 */ /* 0x000fe40000004100 */
[----:B------:R-:W-:Y:S01]  /*0dd0*/  FADD.FTZ R100, R100, R17 ;  /* 0x0000001164647221 */ /* 0x000fe20000010000 */
[----:B------:R-:W-:-:S02]  /*0de0*/  FFMA.FTZ R101, R16, R17, R101 ;  /* 0x0000001110657223 */ /* 0x000fc40000010065 */
[----:B------:R-:W-:Y:S01]  /*0df0*/  FFMA.FTZ R113, R154, R105, R113 ;  /* 0x000000699a717223 */ /* 0x000fe20000010071 */
[----:B------:R-:W-:Y:S01]  /*0e00*/  FADD.FTZ R100, R100, R19 ;  /* 0x0000001364647221 */ /* 0x000fe20000010000 */
[----:B------:R-:W-:-:S03]  /*0e10*/  FFMA.FTZ R101, R18, R19, R101 ;  /* 0x0000001312657223 */ /* 0x000fc60000010065 */
[----:B------:R-:W-:Y:S01]  /*0e20*/  FADD.FTZ R100, R100, R113 ;  /* 0x0000007164647221 */ /* 0x000fe20000010000 */
[----:B------:R-:W-:-:S03]  /*0e30*/  FFMA.FTZ R101, R112, R113, R101 ;  /* 0x0000007170657223 */ /* 0x000fc60000010065 */
        /* <DEDUP_REMOVED lines=14> */
.L_x_309:
[----:B------:R-:W-:Y:S05]  /*0f20*/  BSYNC B1 ;  /* 0x0000000000017941 */ /* 0x000fea0003800000 */
.L_x_308:
        /* <DEDUP_REMOVED lines=17> */
[----:B-----5:R-:W-:Y:S01]  /*1040*/  FSEL R141, R141, RZ, !P0 ;  /* 0x000000ff8d8d7208 */ /* 0x020fe20004000000 */
[--C-:B--2---:R-:W-:Y:S02]  /*1050*/  HADD2.F32 R118, -RZ, R109.reuse.H0_H0 ;  /* 0x2000006dff767230 */ /* 0x104fe40000004100 */
[--C-:B------:R-:W-:Y:S02]  /*1060*/  HADD2.F32 R13, -RZ, R108.reuse.H0_H0 ;  /* 0x2000006cff0d7230 */ /* 0x100fe40000004100 */
[----:B------:R-:W-:Y:S02]  /*1070*/  HADD2.F32 R109, -RZ, R109.H1_H1 ;  /* 0x3000006dff6d7230 */ /* 0x000fe40000004100 */
[----:B------:R-:W-:Y:S02]  /*1080*/  HADD2.F32 R108, -RZ, R108.H1_H1 ;  /* 0x3000006cff6c7230 */ /* 0x000fe40000004100 */
[C---:B------:R-:W-:Y:S01]  /*1090*/  FADD.FTZ R14, -R141.reuse, R13 ;  /* 0x0000000d8d0e7221 */ /* 0x040fe20000010100 */
[----:B0-----:R-:W-:Y:S01]  /*10a0*/  FADD.FTZ R116, -R141, R109 ;  /* 0x0000006d8d747221 */ /* 0x001fe20000010100 */
[----:B------:R-:W-:-:S02]  /*10b0*/  HADD2.F32 R126, -RZ, R111.H0_H0 ;  /* 0x2000006fff7e7230 */ /* 0x000fc40000004100 */
[----:B------:R-:W-:Y:S01]  /*10c0*/  FADD.FTZ R108, -R141, R108 ;  /* 0x0000006c8d6c7221 */ /* 0x000fe20000010100 */
[C---:B------:R-:W-:Y:S01]  /*10d0*/  FMUL.FTZ R14, R137.reuse, R14 ;  /* 0x0000000e890e7220 */ /* 0x040fe20000410000 */
[----:B------:R-:W-:Y:S02]  /*10e0*/  HADD2.F32 R130, -RZ, R111.H1_H1 ;  /* 0x3000006fff827230 */ /* 0x000fe40000004100 */
[--C-:B---3--:R-:W-:Y:S02]  /*10f0*/  HADD2.F32 R109, -RZ, R100.reuse.H0_H0 ;  /* 0x20000064ff6d7230 */ /* 0x108fe40000004100 */
[----:B------:R-:W-:Y:S02]  /*1100*/  HADD2.F32 R100, -RZ, R100.H1_H1 ;  /* 0x30000064ff647230 */ /* 0x000fe40000004100 */
[----:B------:R-:W-:Y:S01]  /*1110*/  FMUL.FTZ R108, R137, R108 ;  /* 0x0000006c896c7220 */ /* 0x000fe20000410000 */
[----:B------:R-:W-:Y:S02]  /*1120*/  HADD2.F32 R119, -RZ, R110.H0_H0 ;  /* 0x2000006eff777230 */ /* 0x000fe40000004100 */
[----:B------:R-:W-:Y:S01]  /*1130*/  FMUL.FTZ R111, R139, R109 ;  /* 0x0000006d8b6f7220 */ /* 0x000fe20000410000 */
[----:B----4-:R-:W-:-:S02]  /*1140*/  HADD2.F32 R13, -RZ, R104.H0_H0 ;  /* 0x20000068ff0d7230 */ /* 0x010fc40000004100 */
[----:B------:R-:W-:Y:S01]  /*1150*/  FADD.FTZ R24, R24, R109 ;  /* 0x0000006d18187221 */ /* 0x000fe20000010000 */
[----:B------:R-:W-:Y:S02]  /*1160*/  HADD2.F32 R124, -RZ, R110.H1_H1 ;  /* 0x3000006eff7c7230 */ /* 0x000fe40000004100 */
[----:B------:R-:W-:Y:S01]  /*1170*/  FADD.FTZ R110, -R141, R118 ;  /* 0x000000768d6e7221 */ /* 0x000fe20000010100 */
[----:B------:R-:W-:Y:S01]  /*1180*/  FFMA.FTZ R20, R14, R109, R20 ;  /* 0x0000006d0e147223 */ /* 0x000fe20000010014 */
[----:B------:R-:W-:Y:S02]  /*1190*/  HADD2.F32 R104, -RZ, R104.H1_H1 ;  /* 0x30000068ff687230 */ /* 0x000fe40000004100 */
[----:B------:R-:W-:Y:S01]  /*11a0*/  FADD.FTZ R32, R32, R13 ;  /* 0x0000000d20207221 */ /* 0x000fe20000010000 */
[----:B------:R-:W-:Y:S02]  /*11b0*/  HADD2.F32 R117, -RZ, R101.H0_H0 ;  /* 0x20000065ff757230 */ /* 0x000fe40000004100 */
[-C--:B------:R-:W-:Y:S01]  /*11c0*/  FFMA.FTZ R28, R14, R13.reuse, R28 ;  /* 0x0000000d0e1c7223 */ /* 0x080fe2000001001c */
[----:B------:R-:W-:Y:S01]  /*11d0*/  FMUL.FTZ R109, R136, R100 ;  /* 0x00000064886d7220 */ /* 0x000fe20000410000 */
[----:B------:R-:W-:Y:S01]  /*11e0*/  FFMA.FTZ R13, R140, R13, R111 ;  /* 0x0000000d8c0d7223 */ /* 0x000fe2000001006f */
[----:B------:R-:W-:-:S02]  /*11f0*/  HADD2.F32 R111, -RZ, R105.H0_H0 ;  /* 0x20000069ff6f7230 */ /* 0x000fc40000004100 */
[----:B------:R-:W-:Y:S01]  /*1200*/  FADD.FTZ R25, R25, R100 ;  /* 0x0000006419197221 */ /* 0x000fe20000010000 */
[C---:B------:R-:W-:Y:S01]  /*1210*/  FFMA.FTZ R21, R108.reuse, R100, R21 ;  /* 0x000000646c157223 */ /* 0x040fe20000010015 */
[----:B------:R-:W-:Y:S01]  /*1220*/  FMUL.FTZ R110, R137, R110 ;  /* 0x0000006e896e7220 */ /* 0x000fe20000410000 */
[----:B------:R-:W-:Y:S01]  /*1230*/  FADD.FTZ R33, R33, R104 ;  /* 0x0000006821217221 */ /* 0x000fe20000010000 */
[-C--:B------:R-:W-:Y:S01]  /*1240*/  FFMA.FTZ R29, R108, R104.reuse, R29 ;  /* 0x000000686c1d7223 */ /* 0x080fe2000001001d */
[----:B------:R-:W-:Y:S01]  /*1250*/  FFMA.FTZ R109, R138, R104, R109 ;  /* 0x000000688a6d7223 */ /* 0x000fe2000001006d */
[----:B------:R-:W-:Y:S01]  /*1260*/  FMUL.FTZ R100, R134, R117 ;  /* 0x0000007586647220 */ /* 0x000fe20000410000 */
[----:B------:R-:W-:Y:S02]  /*1270*/  HADD2.F32 R104, -RZ, R101.H1_H1 ;  /* 0x30000065ff687230 */ /* 0x000fe40000004100 */
[----:B------:R-:W-:Y:S01]  /*1280*/  FADD.FTZ R124, -R141, R124 ;  /* 0x0000007c8d7c7221 */ /* 0x000fe20000010100 */
[----:B------:R-:W-:Y:S01]  /*1290*/  FADD.FTZ R34, R34, R111 ;  /* 0x0000006f22227221 */ /* 0x000fe20000010000 */
[-C--:B------:R-:W-:Y:S01]  /*12a0*/  FFMA.FTZ R30, R110, R111.reuse, R30 ;  /* 0x0000006f6e1e7223 */ /* 0x080fe2000001001e */
[----:B------:R-:W-:Y:S01]  /*12b0*/  FFMA.FTZ R111, R135, R111, R100 ;  /* 0x0000006f876f7223 */ /* 0x000fe20000010064 */
[----:B------:R-:W-:-:S02]  /*12c0*/  HADD2.F32 R100, -RZ, R105.H1_H1 ;  /* 0x30000069ff647230 */ /* 0x000fc40000004100 */
[----:B------:R-:W-:Y:S01]  /*12d0*/  FMUL.FTZ R116, R137, R116 ;  /* 0x0000007489747220 */ /* 0x000fe20000410000 */
[--C-:B------:R-:W-:Y:S02]  /*12e0*/  HADD2.F32 R101, -RZ, R102.reuse.H0_H0 ;  /* 0x20000066ff657230 */ /* 0x100fe40000004100 */
[----:B------:R-:W-:Y:S01]  /*12f0*/  FMUL.FTZ R162, R132, R104 ;  /* 0x0000006884a27220 */ /* 0x000fe20000410000 */
[----:B------:R-:W-:Y:S02]  /*1300*/  HADD2.F32 R102, -RZ, R102.H1_H1 ;  /* 0x30000066ff667230 */ /* 0x000fe40000004100 */
[----:B------:R-:W-:Y:S01]  /*1310*/  FADD.FTZ R118, -R141, R119 ;  /* 0x000000778d767221 */ /* 0x000fe20000010100 */
[----:B------:R-:W-:Y:S01]  /*1320*/  FMUL.FTZ R124, R137, R124 ;  /* 0x0000007c897c7220 */ /* 0x000fe20000410000 */
[----:B------:R-:W-:Y:S01]  /*1330*/  FADD.FTZ R26, R26, R117 ;  /* 0x000000751a1a7221 */ /* 0x000fe20000010000 */
[----:B------:R-:W-:Y:S01]  /*1340*/  FFMA.FTZ R22, R110, R117, R22 ;  /* 0x000000756e167223 */ /* 0x000fe20000010016 */
[----:B------:R-:W-:-:S02]  /*1350*/  HADD2.F32 R119, -RZ, R106.H0_H0 ;  /* 0x2000006aff777230 */ /* 0x000fc40000004100 */
[----:B------:R-:W-:Y:S01]  /*1360*/  FADD.FTZ R35, R35, R100 ;  /* 0x0000006423237221 */ /* 0x000fe20000010000 */
[-C--:B------:R-:W-:Y:S01]  /*1370*/  FFMA.FTZ R31, R116, R100.reuse, R31 ;  /* 0x00000064741f7223 */ /* 0x080fe2000001001f */
[----:B------:R-:W-:Y:S01]  /*1380*/  FFMA.FTZ R117, R133, R100, R162 ;  /* 0x0000006485757223 */ /* 0x000fe200000100a2 */
[----:B------:R-:W-:Y:S02]  /*1390*/  HADD2.F32 R106, -RZ, R106.H1_H1 ;  /* 0x3000006aff6a7230 */ /* 0x000fe40000004100 */
[----:B------:R-:W-:Y:S01]  /*13a0*/  FMUL.FTZ R118, R137, R118 ;  /* 0x0000007689767220 */ /* 0x000fe20000410000 */
[-C--:B------:R-:W-:Y:S01]  /*13b0*/  FMUL.FTZ R100, R9, R102.reuse ;  /* 0x0000006609647220 */ /* 0x080fe20000410000 */
[----:B------:R-:W-:Y:S01]  /*13c0*/  FADD.FTZ R97, R97, R102 ;  /* 0x0000006661617221 */ /* 0x000fe20000010000 */
[----:B------:R-:W-:Y:S01]  /*13d0*/  FFMA.FTZ R81, R124, R102, R81 ;  /* 0x000000667c517223 */ /* 0x000fe20000010051 */
[--C-:B------:R-:W-:Y:S02]  /*13e0*/  HADD2.F32 R102, -RZ, R103.reuse.H1_H1 ;  /* 0x30000067ff667230 */ /* 0x100fe40000004100 */
[C---:B------:R-:W-:Y:S01]  /*13f0*/  FADD.FTZ R126, -R141.reuse, R126 ;  /* 0x0000007e8d7e7221 */ /* 0x040fe20000010100 */
[----:B------:R-:W-:Y:S01]  /*1400*/  FADD.FTZ R130, -R141, R130 ;  /* 0x000000828d827221 */ /* 0x000fe20000010100 */
[-C--:B------:R-:W-:Y:S01]  /*1410*/  FMUL.FTZ R105, R8, R101.reuse ;  /* 0x0000006508697220 */ /* 0x080fe20000410000 */
[----:B------:R-:W-:Y:S01]  /*1420*/  FADD.FTZ R96, R96, R101 ;  /* 0x0000006560607221 */ /* 0x000fe20000010000 */
[----:B------:R-:W-:Y:S01]  /*1430*/  FFMA.FTZ R80, R118, R101, R80 ;  /* 0x0000006576507223 */ /* 0x000fe20000010050 */
[----:B------:R-:W-:Y:S01]  /*1440*/  FFMA.FTZ R125, R5, R106, R100 ;  /* 0x0000006a057d7223 */ /* 0x000fe20000010064 */
[----:B------:R-:W-:Y:S01]  /*1450*/  FADD.FTZ R27, R27, R104 ;  /* 0x000000681b1b7221 */ /* 0x000fe20000010000 */
[----:B------:R-:W-:Y:S01]  /*1460*/  FFMA.FTZ R23, R116, R104, R23 ;  /* 0x0000006874177223 */ /* 0x000fe20000010017 */
[----:B------:R-:W-:-:S02]  /*1470*/  HADD2.F32 R101, -RZ, R103.H0_H0 ;  /* 0x20000067ff657230 */ /* 0x000fc40000004100 */
[C---:B------:R-:W-:Y:S01]  /*1480*/  FMUL.FTZ R126, R137.reuse, R126 ;  /* 0x0000007e897e7220 */ /* 0x040fe20000410000 */
[----:B------:R-:W-:Y:S02]  /*1490*/  HADD2.F32 R100, -RZ, R107.H1_H1 ;  /* 0x3000006bff647230 */ /* 0x000fe40000004100 */
[----:B------:R-:W-:Y:S01]  /*14a0*/  FMUL.FTZ R130, R137, R130 ;  /* 0x0000008289827220 */ /* 0x000fe20000410000 */
[----:B------:R-:W-:Y:S01]  /*14b0*/  FMUL.FTZ R104, R11, R102 ;  /* 0x000000660b687220 */ /* 0x000fe20000410000 */
[----:B------:R-:W-:Y:S01]  /*14c0*/  FADD.FTZ R48, R48, R119 ;  /* 0x0000007730307221 */ /* 0x000fe20000010000 */
[-C--:B------:R-:W-:Y:S01]  /*14d0*/  FFMA.FTZ R60, R118, R119.reuse, R60 ;  /* 0x00000077763c7223 */ /* 0x080fe2000001003c */
[----:B------:R-:W-:Y:S01]  /*14e0*/  FFMA.FTZ R119, R4, R119, R105 ;  /* 0x0000007704777223 */ /* 0x000fe20000010069 */
[-C--:B------:R-:W-:Y:S01]  /*14f0*/  FMUL.FTZ R105, R10, R101.reuse ;  /* 0x000000650a697220 */ /* 0x080fe20000410000 */
[----:B------:R-:W-:Y:S01]  /*1500*/  FADD.FTZ R98, R98, R101 ;  /* 0x0000006562627221 */ /* 0x000fe20000010000 */
[----:B------:R-:W-:Y:S01]  /*1510*/  FFMA.FTZ R82, R126, R101, R82 ;  /* 0x000000657e527223 */ /* 0x000fe20000010052 */
[----:B------:R-:W-:Y:S01]  /*1520*/  FADD.FTZ R51, R51, R100 ;  /* 0x0000006433337221 */ /* 0x000fe20000010000 */
[-C--:B------:R-:W-:Y:S01]  /*1530*/  FFMA.FTZ R63, R130, R100.reuse, R63 ;  /* 0x00000064823f7223 */ /* 0x080fe2000001003f */
[----:B------:R-:W-:Y:S01]  /*1540*/  FFMA.FTZ R131, R7, R100, R104 ;  /* 0x0000006407837223 */ /* 0x000fe20000010068 */
[----:B------:R-:W-:Y:S01]  /*1550*/  FADD.FTZ R100, R151, R13 ;  /* 0x0000000d97647221 */ /* 0x000fe20000010000 */
[----:B------:R-:W-:-:S03]  /*1560*/  FFMA.FTZ R101, R14, R13, R152 ;  /* 0x0000000d0e657223 */ /* 0x000fc60000010098 */
[----:B------:R-:W-:Y:S01]  /*1570*/  FADD.FTZ R100, R100, R109 ;  /* 0x0000006d64647221 */ /* 0x000fe20000010000 */
[----:B------:R-:W-:-:S03]  /*1580*/  FFMA.FTZ R101, R108, R109, R101 ;  /* 0x0000006d6c657223 */ /* 0x000fc60000010065 */
[----:B------:R-:W-:Y:S01]  /*1590*/  FADD.FTZ R100, R100, R111 ;  /* 0x0000006f64647221 */ /* 0x000fe20000010000 */
[----:B------:R-:W-:Y:S01]  /*15a0*/  FFMA.FTZ R101, R110, R111, R101 ;  /* 0x0000006f6e657223 */ /* 0x000fe20000010065 */
[----:B------:R-:W-:Y:S02]  /*15b0*/  HADD2.F32 R127, -RZ, R107.H0_H0 ;  /* 0x2000006bff7f7230 */ /* 0x000fe40000004100 */
[----:B------:R-:W-:Y:S01]  /*15c0*/  FADD.FTZ R100, R100, R117 ;  /* 0x0000007564647221 */ /* 0x000fe20000010000 */
[----:B------:R-:W-:-:S03]  /*15d0*/  FFMA.FTZ R101, R116, R117, R101 ;  /* 0x0000007574657223 */ /* 0x000fc60000010065 */
        /* <DEDUP_REMOVED lines=15> */
.L_x_311:
[----:B------:R-:W-:Y:S05]  /*16d0*/  BSYNC B1 ;  /* 0x0000000000017941 */ /* 0x000fea0003800000 */
.L_x_310:
        /* <DEDUP_REMOVED lines=20> */
.L_x_335:
        /* <DEDUP_REMOVED lines=10> */
[----:B------:R-:W-:Y:S01]  /*18c0*/  ISETP.NE.U32.AND P1, PT, RZ, UR12, PT ;  /* 0x0000000cff007c0c */ /* 0x000fe2000bf25070 */
[-CC-:B------:R-:W-:Y:S01]  /*18d0*/  FFMA.FTZ R102, R114, R106.reuse, R107.reuse ;  /* 0x0000006a72667223 */ /* 0x180fe2000001006b */
[----:B------:R-:W-:Y:S01]  /*18e0*/  ISETP.NE.AND.EX P4, PT, RZ, UR9, PT, P0 ;  /* 0x00000009ff007c0c */ /* 0x000fe2000bf85300 */
[----:B------:R-:W-:Y:S01]  /*18f0*/  FADD.FTZ R100, R19, -R100 ;  /* 0x8000006413647221 */ /* 0x000fe20000010000 */
[----:B------:R-:W-:Y:S01]  /*1900*/  ISETP.NE.U32.AND P0, PT, RZ, UR14, PT ;  /* 0x0000000eff007c0c */ /* 0x000fe2000bf05070 */
[----:B------:R-:W-:Y:S01]  /*1910*/  FFMA.FTZ R104, R120, R106, R107 ;  /* 0x0000006a78687223 */ /* 0x000fe2000001006b */
[----:B------:R-:W-:Y:S01]  /*1920*/  ISETP.NE.AND.EX P1, PT, RZ, UR13, PT, P1 ;  /* 0x0000000dff007c0c */ /* 0x000fe2000bf25310 */
[----:B-----5:R-:W-:Y:S01]  /*1930*/  FMUL.FTZ R101, R137, R100 ;  /* 0x0000006489657220 */ /* 0x020fe20000410000 */
[----:B------:R-:W-:Y:S01]  /*1940*/  ISETP.NE.AND.EX P0, PT, RZ, UR15, PT, P0 ;  /* 0x0000000fff007c0c */ /* 0x000fe2000bf05300 */
[----:B------:R-:W-:Y:S01]  /*1950*/  FADD.FTZ R102, R115, -R102 ;  /* 0x8000006673667221 */ /* 0x000fe20000010000 */
[----:B------:R-:W-:-:S03]  /*1960*/  FADD.FTZ R104, R121, -R104 ;  /* 0x8000006879687221 */ /* 0x000fc60000010000 */
[----:B------:R-:W-:Y:S02]  /*1970*/  FMUL.FTZ R102, R137, R102 ;  /* 0x0000006689667220 */ /* 0x000fe40000410000 */
[--C-:B------:R-:W-:Y:S02]  /*1980*/  @P4 HADD2.F32 R100, -RZ, R85.reuse.H0_H0 ;  /* 0x20000055ff644230 */ /* 0x100fe40000004100 */
[----:B------:R-:W-:Y:S02]  /*1990*/  @P4 HADD2.F32 R103, -RZ, R85.H1_H1 ;  /* 0x30000055ff674230 */ /* 0x000fe40000004100 */
[----:B------:R-:W-:Y:S02]  /*19a0*/  @P4 HADD2.F32 R105, -RZ, R86.H0_H0 ;  /* 0x20000056ff694230 */ /* 0x000fe40000004100 */
[----:B------:R-:W-:Y:S01]  /*19b0*/  @P4 FADD.FTZ R101, R101, R100 ;  /* 0x0000006465654221 */ /* 0x000fe20000010000 */
[----:B------:R-:W-:Y:S02]  /*19c0*/  FFMA.FTZ R100, R112, R106, R107 ;  /* 0x0000006a70647223 */ /* 0x000fe4000001006b */
[----:B------:R-:W-:-:S02]  /*19d0*/  @P4 FADD.FTZ R102, R102, R105 ;  /* 0x0000006966664221 */ /* 0x000fc40000010000 */
[----:B------:R-:W-:Y:S01]  /*19e0*/  FADD.FTZ R100, R113, -R100 ;  /* 0x8000006471647221 */ /* 0x000fe20000010000 */
[----:B------:R-:W-:-:S03]  /*19f0*/  @P0 F2FP.F16.F32.PACK_AB R152, RZ, R101 ;  /* 0x00000065ff98023e */ /* 0x000fc600000000ff */
[C---:B------:R-:W-:Y:S01]  /*1a00*/  FMUL.FTZ R100, R137.reuse, R100 ;  /* 0x0000006489647220 */ /* 0x040fe20000410000 */
[----:B------:R-:W-:Y:S01]  /*1a10*/  @P0 PRMT R89, R152, 0x7610, R89 ;  /* 0x0000761098590816 */ /* 0x000fe20000000059 */
[----:B------:R-:W-:Y:S01]  /*1a20*/  FFMA.FTZ R152, R122, R106, R107 ;  /* 0x0000006a7a987223 */ /* 0x000fe2000001006b */
[----:B------:R-:W-:Y:S01]  /*1a30*/  @P0 F2FP.F16.F32.PACK_AB R162, RZ, R102 ;  /* 0x00000066ffa2023e */ /* 0x000fe200000000ff */
[----:B------:R-:W-:Y:S01]  /*1a40*/  @P4 FADD.FTZ R100, R100, R103 ;  /* 0x0000006764644221 */ /* 0x000fe20000010000 */
[----:B------:R-:W-:Y:S01]  /*1a50*/  FMUL.FTZ R103, R137, R104 ;  /* 0x0000006889677220 */ /* 0x000fe20000410000 */
[----:B------:R-:W-:Y:S02]  /*1a60*/  @P4 HADD2.F32 R104, -RZ, R86.H1_H1 ;  /* 0x30000056ff684230 */ /* 0x000fe40000004100 */
[----:B------:R-:W-:Y:S01]  /*1a70*/  FADD.FTZ R152, R123, -R152 ;  /* 0x800000987b987221 */ /* 0x000fe20000010000 */
[----:B------:R-:W-:Y:S02]  /*1a80*/  @P0 PRMT R90, R162, 0x7610, R90 ;  /* 0x00007610a25a0816 */ /* 0x000fe4000000005a */
[----:B------:R-:W-:Y:S01]  /*1a90*/  @P1 F2FP.F16.F32.PACK_AB R105, RZ, R100 ;  /* 0x00000064ff69123e */ /* 0x000fe200000000ff */
[----:B------:R-:W-:Y:S01]  /*1aa0*/  @P4 FADD.FTZ R103, R103, R104 ;  /* 0x0000006867674221 */ /* 0x000fe20000010000 */
[----:B------:R-:W-:-:S02]  /*1ab0*/  @P1 F2FP.F16.F32.PACK_AB R104, RZ, R101 ;  /* 0x00000065ff68123e */ /* 0x000fc400000000ff */
[----:B------:R-:W-:Y:S02]  /*1ac0*/  @P0 F2FP.F16.F32.PACK_AB R151, RZ, R100 ;  /* 0x00000064ff97023e */ /* 0x000fe400000000ff */
[----:B------:R-:W-:Y:S02]  /*1ad0*/  F2FP.F16.F32.PACK_AB R101, R100, R101 ;  /* 0x000000656465723e */ /* 0x000fe400000000ff */
[----:B------:R-:W-:Y:S02]  /*1ae0*/  @P1 F2FP.F16.F32.PACK_AB R100, RZ, R102 ;  /* 0x00000066ff64123e */ /* 0x000fe400000000ff */
[----:B------:R-:W-:Y:S01]  /*1af0*/  @P1 PRMT R93, R104, 0x7610, R93 ;  /* 0x00007610685d1816 */ /* 0x000fe2000000005d */
[-CC-:B------:R-:W-:Y:S01]  /*1b00*/  FFMA.FTZ R104, R16, R106.reuse, R107.reuse ;  /* 0x0000006a10687223 */ /* 0x180fe2000001006b */
[----:B------:R-:W-:Y:S01]  /*1b10*/  @P1 PRMT R94, R100, 0x7610, R94 ;  /* 0x00007610645e1816 */ /* 0x000fe2000000005e */
[----:B------:R-:W-:Y:S01]  /*1b20*/  FFMA.FTZ R100, R0, R106, R107 ;  /* 0x0000006a00647223 */ /* 0x000fe2000001006b */
[-C--:B------:R-:W-:Y:S01]  /*1b30*/  @P1 F2FP.F16.F32.PACK_AB R153, RZ, R103.reuse ;  /* 0x00000067ff99123e */ /* 0x080fe200000000ff */
[----:B------:R-:W-:Y:S01]  /*1b40*/  FADD.FTZ R104, R17, -R104 ;  /* 0x8000006811687221 */ /* 0x000fe20000010000 */
[----:B------:R-:W-:Y:S01]  /*1b50*/  @P0 F2FP.F16.F32.PACK_AB R141, RZ, R103 ;  /* 0x00000067ff8d023e */ /* 0x000fe200000000ff */
[----:B------:R-:W-:Y:S01]  /*1b60*/  FADD.FTZ R100, R15, -R100 ;  /* 0x800000640f647221 */ /* 0x000fe20000010000 */
[----:B------:R-:W-:Y:S01]  /*1b70*/  F2FP.F16.F32.PACK_AB R102, R103, R102 ;  /* 0x000000666766723e */ /* 0x000fe200000000ff */
[----:B------:R-:W-:-:S02]  /*1b80*/  @P4 HADD2.F32 R103, -RZ, R84.H0_H0 ;  /* 0x20000054ff674230 */ /* 0x000fc40000004100 */
[C---:B------:R-:W-:Y:S01]  /*1b90*/  FMUL.FTZ R163, R137.reuse, R104 ;  /* 0x0000006889a37220 */ /* 0x040fe20000410000 */
[C---:B------:R-:W-:Y:S01]  /*1ba0*/  FMUL.FTZ R100, R137.reuse, R100 ;  /* 0x0000006489647220 */ /* 0x040fe20000410000 */
[----:B------:R-:W-:Y:S01]  /*1bb0*/  @P4 HADD2.F32 R104, -RZ, R84.H1_H1 ;  /* 0x30000054ff684230 */ /* 0x000fe20000004100 */
[----:B------:R-:W-:Y:S02]  /*1bc0*/  @P1 PRMT R94, R94, 0x5410, R153 ;  /* 0x000054105e5e1816 */ /* 0x000fe40000000099 */
[----:B------:R-:W-:Y:S01]  /*1bd0*/  @P4 FADD.FTZ R100, R100, R103 ;  /* 0x0000006764644221 */ /* 0x000fe20000010000 */
[----:B------:R-:W-:Y:S01]  /*1be0*/  FMUL.FTZ R103, R137, R152 ;  /* 0x0000009889677220 */ /* 0x000fe20000410000 */
[----:B------:R-:W-:Y:S01]  /*1bf0*/  @P4 FADD.FTZ R163, R163, R104 ;  /* 0x00000068a3a34221 */ /* 0x000fe20000010000 */
[----:B------:R-:W-:Y:S01]  /*1c00*/  FFMA.FTZ R152, R128, R106, R107 ;  /* 0x0000006a80987223 */ /* 0x000fe2000001006b */
[----:B------:R-:W-:Y:S01]  /*1c10*/  @P4 HADD2.F32 R104, -RZ, R87.H0_H0 ;  /* 0x20000057ff684230 */ /* 0x000fe20000004100 */
[----:B------:R-:W-:-:S02]  /*1c20*/  @P1 PRMT R93, R93, 0x5410, R105 ;  /* 0x000054105d5d1816 */ /* 0x000fc40000000069 */
[----:B------:R-:W-:Y:S01]  /*1c30*/  FADD.FTZ R152, R129, -R152 ;  /* 0x8000009881987221 */ /* 0x000fe20000010000 */
[----:B------:R-:W-:Y:S01]  /*1c40*/  @P0 F2FP.F16.F32.PACK_AB R105, RZ, R100 ;  /* 0x00000064ff69023e */ /* 0x000fe200000000ff */
[----:B------:R-:W-:Y:S01]  /*1c50*/  @P4 FADD.FTZ R103, R103, R104 ;  /* 0x0000006867674221 */ /* 0x000fe20000010000 */
[----:B------:R-:W-:Y:S02]  /*1c60*/  @P4 HADD2.F32 R104, -RZ, R87.H1_H1 ;  /* 0x30000057ff684230 */ /* 0x000fe40000004100 */
[----:B------:R-:W-:Y:S01]  /*1c70*/  FMUL.FTZ R153, R137, R152 ;  /* 0x0000009889997220 */ /* 0x000fe20000410000 */
[----:B------:R-:W-:Y:S02]  /*1c80*/  @P0 PRMT R88, R105, 0x7610, R88 ;  /* 0x0000761069580816 */ /* 0x000fe40000000058 */
[----:B------:R-:W-:Y:S01]  /*1c90*/  @P0 F2FP.F16.F32.PACK_AB R162, RZ, R103 ;  /* 0x00000067ffa2023e */ /* 0x000fe200000000ff */
[----:B------:R-:W-:Y:S01]  /*1ca0*/  @P4 FADD.FTZ R153, R153, R104 ;  /* 0x0000006899994221 */ /* 0x000fe20000010000 */
[----:B------:R-:W-:-:S02]  /*1cb0*/  @P1 F2FP.F16.F32.PACK_AB R104, RZ, R100 ;  /* 0x00000064ff68123e */ /* 0x000fc400000000ff */
[----:B------:R-:W-:Y:S02]  /*1cc0*/  F2FP.F16.F32.PACK_AB R100, R163, R100 ;  /* 0x00000064a364723e */ /* 0x000fe400000000ff */
[----:B------:R-:W-:Y:S02]  /*1cd0*/  @P1 PRMT R92, R104, 0x7610, R92 ;  /* 0x00007610685c1816 */ /* 0x000fe4000000005c */
[----:B------:R-:W-:Y:S02]  /*1ce0*/  @P1 F2FP.F16.F32.PACK_AB R104, RZ, R103 ;  /* 0x00000067ff68123e */ /* 0x000fe400000000ff */
[----:B------:R-:W-:Y:S02]  /*1cf0*/  @P1 F2FP.F16.F32.PACK_AB R105, RZ, R153 ;  /* 0x00000099ff69123e */ /* 0x000fe400000000ff */
[----:B------:R-:W-:Y:S02]  /*1d00*/  @P1 PRMT R95, R104, 0x7610, R95 ;  /* 0x00007610685f1816 */ /* 0x000fe4000000005f */
[----:B------:R-:W-:-:S02]  /*1d10*/  @P1 F2FP.F16.F32.PACK_AB R104, RZ, R163 ;  /* 0x000000a3ff68123e */ /* 0x000fc400000000ff */
[----:B------:R-:W-:Y:S02]  /*1d20*/  @P1 PRMT R95, R95, 0x5410, R105 ;  /* 0x000054105f5f1816 */ /* 0x000fe40000000069 */
[----:B------:R-:W-:Y:S02]  /*1d30*/  @P1 PRMT R92, R92, 0x5410, R104 ;  /* 0x000054105c5c1816 */ /* 0x000fe40000000068 */
[----:B------:R-:W-:Y:S02]  /*1d40*/  ISETP.NE.U32.AND P1, PT, RZ, UR12, PT ;  /* 0x0000000cff007c0c */ /* 0x000fe4000bf25070 */
[----:B------:R-:W-:Y:S02]  /*1d50*/  F2FP.F16.F32.PACK_AB R103, R153, R103 ;  /* 0x000000679967723e */ /* 0x000fe400000000ff */
[----:B------:R-:W-:Y:S02]  /*1d60*/  ISETP.NE.AND.EX P1, PT, RZ, UR13, PT, P1 ;  /* 0x0000000dff007c0c */ /* 0x000fe4000bf25310 */
[----:B------:R-:W-:-:S02]  /*1d70*/  @P0 PRMT R91, R162, 0x7610, R91 ;  /* 0x00007610a25b0816 */ /* 0x000fc4000000005b */
[----:B------:R-:W-:Y:S02]  /*1d80*/  @P0 F2FP.F16.F32.PACK_AB R152, RZ, R163 ;  /* 0x000000a3ff98023e */ /* 0x000fe400000000ff */
[----:B------:R-:W-:Y:S02]  /*1d90*/  @P0 F2FP.F16.F32.PACK_AB R162, RZ, R153 ;  /* 0x00000099ffa2023e */ /* 0x000fe400000000ff */
[----:B------:R-:W-:Y:S02]  /*1da0*/  @P0 PRMT R89, R89, 0x5410, R151 ;  /* 0x0000541059590816 */ /* 0x000fe40000000097 */
[----:B------:R-:W-:Y:S02]  /*1db0*/  @P0 PRMT R90, R90, 0x5410, R141 ;  /* 0x000054105a5a0816 */ /* 0x000fe4000000008d */
[----:B------:R-:W-:Y:S01]  /*1dc0*/  @P0 PRMT R88, R88, 0x5410, R152 ;  /* 0x0000541058580816 */ /* 0x000fe20000000098 */
[----:B------:R-:W0:Y:S01]  /*1dd0*/  @P1 LDC.64 R104, c[0x0][0x308] ;  /* 0x0000c200ff681b82 */ /* 0x000e220000000a00 */
        /* <DEDUP_REMOVED lines=10> */
.L_x_314:
[----:B------:R-:W-:Y:S05]  /*1e80*/  BSYNC B1 ;  /* 0x0000000000017941 */ /* 0x000fea0003800000 */
.L_x_313:
[----:B------:R-:W-:Y:S04]  /*1e90*/  BSSY B1, `(.L_x_315) ;  /* 0x000005f000017945 */ /* 0x000fe80003800000 */
[----:B------:R-:W-:Y:S05]  /*1ea0*/  @!P3 BRA `(.L_x_316) ;  /* 0x000000040074b947 */ /* 0x000fea0003800000 */
[----:B------:R-:W-:Y:S01]  /*1eb0*/  ISETP.NE.U32.AND P0, PT, RZ, UR8, PT ;  /* 0x00000008ff007c0c */ /* 0x000fe2000bf05070 */
[-CC-:B0-----:R-:W-:Y:S01]  /*1ec0*/  FFMA.FTZ R100, R110, R106.reuse, R107.reuse ;  /* 0x0000006a6e647223 */ /* 0x181fe2000001006b */
[-CC-:B------:R-:W-:Y:S01]  /*1ed0*/  FFMA.FTZ R102, R118, R106.reuse, R107.reuse ;  /* 0x0000006a76667223 */ /* 0x180fe2000001006b */
[-CC-:B------:R-:W-:Y:S01]  /*1ee0*/  FFMA.FTZ R162, R108, R106.reuse, R107.reuse ;  /* 0x0000006a6ca27223 */ /* 0x180fe2000001006b */
[----:B------:R-:W-:Y:S01]  /*1ef0*/  ISETP.NE.AND.EX P1, PT, RZ, UR9, PT, P0 ;  /* 0x00000009ff007c0c */ /* 0x000fe2000bf25300 */
[----:B------:R-:W-:Y:S01]  /*1f00*/  FADD.FTZ R100, R111, -R100 ;  /* 0x800000646f647221 */ /* 0x000fe20000010000 */
[----:B------:R-:W-:Y:S01]  /*1f10*/  ISETP.NE.U32.AND P0, PT, RZ, UR12, PT ;  /* 0x0000000cff007c0c */ /* 0x000fe2000bf05070 */
[----:B------:R-:W-:Y:S01]  /*1f20*/  FADD.FTZ R102, R119, -R102 ;  /* 0x8000006677667221 */ /* 0x000fe20000010000 */
[--C-:B------:R-:W-:Y:S01]  /*1f30*/  FFMA.FTZ R103, R116, R106, R107.reuse ;  /* 0x0000006a74677223 */ /* 0x100fe2000001006b */
[C---:B-----5:R-:W-:Y:S01]  /*1f40*/  FMUL.FTZ R151, R137.reuse, R100 ;  /* 0x0000006489977220 */ /* 0x060fe20000410000 */
[----:B------:R-:W-:Y:S01]  /*1f50*/  ISETP.NE.AND.EX P0, PT, RZ, UR13, PT, P0 ;  /* 0x0000000dff007c0c */ /* 0x000fe2000bf05300 */
[----:B------:R-:W-:Y:S01]  /*1f60*/  FMUL.FTZ R102, R137, R102 ;  /* 0x0000006689667220 */ /* 0x000fe20000410000 */
[-CC-:B------:R-:W-:Y:S01]  /*1f70*/  FFMA.FTZ R152, R14, R106.reuse, R107.reuse ;  /* 0x0000006a0e987223 */ /* 0x180fe2000001006b */
[-CC-:B------:R-:W-:Y:S01]  /*1f80*/  FFMA.FTZ R104, R126, R106.reuse, R107.reuse ;  /* 0x0000006a7e687223 */ /* 0x180fe2000001006b */
[-CC-:B------:R-:W-:Y:S01]  /*1f90*/  FFMA.FTZ R105, R124, R106.reuse, R107.reuse ;  /* 0x0000006a7c697223 */ /* 0x180fe2000001006b */
[----:B------:R-:W-:Y:S01]  /*1fa0*/  FFMA.FTZ R141, R130, R106, R107 ;  /* 0x0000006a828d7223 */ /* 0x000fe2000001006b */
[----:B------:R-:W-:Y:S01]  /*1fb0*/  FADD.FTZ R162, R109, -R162 ;  /* 0x800000a26da27221 */ /* 0x000fe20000010000 */
[----:B------:R-:W-:-:S02]  /*1fc0*/  @P1 HADD2.F32 R101, -RZ, R38.H0_H0 ;  /* 0x20000026ff651230 */ /* 0x000fc40000004100 */
[----:B------:R-:W-:Y:S01]  /*1fd0*/  FADD.FTZ R106, R117, -R103 ;  /* 0x80000067756a7221 */ /* 0x000fe20000010000 */
[--C-:B------:R-:W-:Y:S02]  /*1fe0*/  @P1 HADD2.F32 R100, -RZ, R37.reuse.H0_H0 ;  /* 0x20000025ff641230 */ /* 0x100fe40000004100 */
[----:B------:R-:W-:Y:S01]  /*1ff0*/  FADD.FTZ R152, R13, -R152 ;  /* 0x800000980d987221 */ /* 0x000fe20000010000 */
[----:B------:R-:W-:Y:S01]  /*2000*/  FADD.FTZ R107, R127, -R104 ;  /* 0x800000687f6b7221 */ /* 0x000fe20000010000 */
[----:B------:R-:W-:Y:S01]  /*2010*/  @P1 FADD.FTZ R102, R102, R101 ;  /* 0x0000006566661221 */ /* 0x000fe20000010000 */
[----:B------:R-:W-:Y:S01]  /*2020*/  FMUL.FTZ R104, R137, R162 ;  /* 0x000000a289687220 */ /* 0x000fe20000410000 */
[----:B------:R-:W-:Y:S01]  /*2030*/  @P1 FADD.FTZ R151, R151, R100 ;  /* 0x0000006497971221 */ /* 0x000fe20000010000 */
[C---:B------:R-:W-:Y:S01]  /*2040*/  FMUL.FTZ R162, R137.reuse, R106 ;  /* 0x0000006a89a27220 */ /* 0x040fe20000410000 */
[----:B------:R-:W-:Y:S01]  /*2050*/  ISETP.NE.U32.AND P4, PT, RZ, UR12, PT ;  /* 0x0000000cff007c0c */ /* 0x000fe2000bf85070 */
[----:B------:R-:W-:Y:S01]  /*2060*/  FMUL.FTZ R103, R137, R152 ;  /* 0x0000009889677220 */ /* 0x000fe20000410000 */
[----:B------:R-:W-:Y:S01]  /*2070*/  @P0 F2FP.F16.F32.PACK_AB R101, RZ, R102 ;  /* 0x00000066ff65023e */ /* 0x000fe200000000ff */
[----:B------:R-:W-:Y:S01]  /*2080*/  FADD.FTZ R105, R125, -R105 ;  /* 0x800000697d697221 */ /* 0x000fe20000010000 */
[----:B------:R-:W-:Y:S01]  /*2090*/  @P0 F2FP.F16.F32.PACK_AB R100, RZ, R151 ;  /* 0x00000097ff64023e */ /* 0x000fe200000000ff */
[----:B------:R-:W-:Y:S01]  /*20a0*/  @P1 HADD2.F32 R152, -RZ, R38.H1_H1 ;  /* 0x30000026ff981230 */ /* 0x000fe20000004100 */
[----:B------:R-:W-:Y:S01]  /*20b0*/  @P0 PRMT R94, R101, 0x7610, R94 ;  /* 0x00007610655e0816 */ /* 0x000fe2000000005e */
[----:B------:R-:W-:Y:S01]  /*20c0*/  @P1 HADD2.F32 R101, -RZ, R37.H1_H1 ;  /* 0x30000025ff651230 */ /* 0x000fe20000004100 */
[----:B------:R-:W-:Y:S01]  /*20d0*/  @P0 PRMT R93, R100, 0x7610, R93 ;  /* 0x00007610645d0816 */ /* 0x000fe2000000005d */
[--C-:B------:R-:W-:Y:S01]  /*20e0*/  @P1 HADD2.F32 R100, -RZ, R36.reuse.H0_H0 ;  /* 0x20000024ff641230 */ /* 0x100fe20000004100 */
[----:B------:R-:W-:Y:S01]  /*20f0*/  ISETP.NE.AND.EX P4, PT, RZ, UR13, PT, P4 ;  /* 0x0000000dff007c0c */ /* 0x000fe2000bf85340 */
[----:B------:R-:W-:Y:S01]  /*2100*/  FMUL.FTZ R105, R137, R105 ;  /* 0x0000006989697220 */ /* 0x000fe20000410000 */
[----:B------:R-:W-:Y:S01]  /*2110*/  @P1 FADD.FTZ R162, R162, R101 ;  /* 0x00000065a2a21221 */ /* 0x000fe20000010000 */
[----:B------:R-:W-:-:S02]  /*2120*/  @P1 HADD2.F32 R101, -RZ, R36.H1_H1 ;  /* 0x30000024ff651230 */ /* 0x000fc40000004100 */
[----:B------:R-:W-:Y:S01]  /*2130*/  @P1 FADD.FTZ R103, R103, R100 ;  /* 0x0000006467671221 */ /* 0x000fe20000010000 */
[----:B------:R-:W-:Y:S01]  /*2140*/  FADD.FTZ R141, R131, -R141 ;  /* 0x8000008d838d7221 */ /* 0x000fe20000010000 */
[----:B------:R-:W-:Y:S01]  /*2150*/  FMUL.FTZ R106, R137, R107 ;  /* 0x0000006b896a7220 */ /* 0x000fe20000410000 */
[--C-:B------:R-:W-:Y:S02]  /*2160*/  @P1 HADD2.F32 R107, -RZ, R39.reuse.H0_H0 ;  /* 0x20000027ff6b1230 */ /* 0x100fe40000004100 */
[----:B------:R-:W-:Y:S01]  /*2170*/  @P1 FADD.FTZ R104, R104, R101 ;  /* 0x0000006568681221 */ /* 0x000fe20000010000 */
[----:B------:R-:W-:Y:S01]  /*2180*/  @P0 F2FP.F16.F32.PACK_AB R101, RZ, R162 ;  /* 0x000000a2ff65023e */ /* 0x000fe200000000ff */
[----:B------:R-:W-:Y:S01]  /*2190*/  @P1 FADD.FTZ R105, R105, R152 ;  /* 0x0000009869691221 */ /* 0x000fe20000010000 */
[----:B------:R-:W-:Y:S01]  /*21a0*/  @P0 F2FP.F16.F32.PACK_AB R100, RZ, R103 ;  /* 0x00000067ff64023e */ /* 0x000fe200000000ff */
[----:B------:R-:W-:Y:S01]  /*21b0*/  @P1 HADD2.F32 R152, -RZ, R39.H1_H1 ;  /* 0x30000027ff981230 */ /* 0x000fe20000004100 */
[----:B------:R-:W-:Y:S01]  /*21c0*/  @P0 PRMT R93, R93, 0x5410, R101 ;  /* 0x000054105d5d0816 */ /* 0x000fe20000000065 */
[----:B------:R-:W-:Y:S01]  /*21d0*/  FMUL.FTZ R137, R137, R141 ;  /* 0x0000008d89897220 */ /* 0x000fe20000410000 */
[----:B------:R-:W-:Y:S01]  /*21e0*/  @P0 PRMT R92, R100, 0x7610, R92 ;  /* 0x00007610645c0816 */ /* 0x000fe2000000005c */
[----:B------:R-:W-:Y:S01]  /*21f0*/  @P1 FADD.FTZ R106, R106, R107 ;  /* 0x0000006b6a6a1221 */ /* 0x000fe20000010000 */
[----:B------:R-:W0:Y:S01]  /*2200*/  @P4 LDC.64 R100, c[0x0][0x308] ;  /* 0x0000c200ff644b82 */ /* 0x000e220000000a00 */
[----:B------:R-:W-:Y:S01]  /*2210*/  @P1 FADD.FTZ R137, R137, R152 ;  /* 0x0000009889891221 */ /* 0x000fe20000010000 */
[----:B------:R-:W-:-:S02]  /*2220*/  ISETP.NE.U32.AND P1, PT, RZ, UR14, PT ;  /* 0x0000000eff007c0c */ /* 0x000fc4000bf25070 */
[----:B------:R-:W-:Y:S02]  /*2230*/  @P0 F2FP.F16.F32.PACK_AB R107, RZ, R105 ;  /* 0x00000069ff6b023e */ /* 0x000fe400000000ff */
[----:B------:R-:W-:Y:S02]  /*2240*/  @P0 F2FP.F16.F32.PACK_AB R141, RZ, R106 ;  /* 0x0000006aff8d023e */ /* 0x000fe400000000ff */
[----:B------:R-:W-:Y:S02]  /*2250*/  ISETP.NE.AND.EX P1, PT, RZ, UR15, PT, P1 ;  /* 0x0000000fff007c0c */ /* 0x000fe4000bf25310 */
[----:B------:R-:W-:Y:S02]  /*2260*/  @P0 PRMT R95, R141, 0x7610, R95 ;  /* 0x000076108d5f0816 */ /* 0x000fe4000000005f */
[----:B------:R-:W-:Y:S02]  /*2270*/  @P0 PRMT R94, R94, 0x5410, R107 ;  /* 0x000054105e5e0816 */ /* 0x000fe4000000006b */
[----:B------:R-:W-:-:S02]  /*2280*/  @P0 F2FP.F16.F32.PACK_AB R107, RZ, R104 ;  /* 0x00000068ff6b023e */ /* 0x000fc400000000ff */
[----:B------:R-:W-:Y:S02]  /*2290*/  @P0 F2FP.F16.F32.PACK_AB R141, RZ, R137 ;  /* 0x00000089ff8d023e */ /* 0x000fe400000000ff */
[----:B------:R-:W-:Y:S02]  /*22a0*/  @P0 PRMT R92, R92, 0x5410, R107 ;  /* 0x000054105c5c0816 */ /* 0x000fe4000000006b */
[----:B------:R-:W-:Y:S02]  /*22b0*/  @P0 PRMT R95, R95, 0x5410, R141 ;  /* 0x000054105f5f0816 */ /* 0x000fe4000000008d */
[----:B------:R-:W-:Y:S01]  /*22c0*/  @P1 F2FP.F16.F32.PACK_AB R141, RZ, R151 ;  /* 0x00000097ff8d123e */ /* 0x000fe200000000ff */
[----:B0-----:R-:W-:Y:S01]  /*22d0*/  @P4 IMAD.WIDE.U32 R100, R12, 0x10, R100 ;  /* 0x000000100c644825 */ /* 0x001fe200078e0064 */
[-C--:B------:R-:W-:Y:S02]  /*22e0*/  @P1 F2FP.F16.F32.PACK_AB R153, RZ, R102.reuse ;  /* 0x00000066ff99123e */ /* 0x080fe400000000ff */
[----:B------:R-:W-:-:S02]  /*22f0*/  F2FP.F16.F32.PACK_AB R102, R105, R102 ;  /* 0x000000666966723e */ /* 0x000fc400000000ff */
[----:B------:R0:W-:Y:S01]  /*2300*/  @P4 STG.E.128 desc[UR4][R100.64], R92 ;  /* 0x0000005c64004986 */ /* 0x0001e2000c101d04 */
[----:B------:R-:W-:Y:S02]  /*2310*/  @P1 F2FP.F16.F32.PACK_AB R107, RZ, R104 ;  /* 0x00000068ff6b123e */ /* 0x000fe400000000ff */
[----:B------:R-:W-:Y:S02]  /*2320*/  @P1 F2FP.F16.F32.PACK_AB R152, RZ, R162 ;  /* 0x000000a2ff98123e */ /* 0x000fe400000000ff */
[----:B------:R-:W-:Y:S02]  /*2330*/  @P1 PRMT R89, R141, 0x7610, R89 ;  /* 0x000076108d591816 */ /* 0x000fe40000000059 */
[----:B------:R-:W-:Y:S02]  /*2340*/  @P1 PRMT R90, R153, 0x7610, R90 ;  /* 0x00007610995a1816 */ /* 0x000fe4000000005a */
[----:B------:R-:W-:Y:S02]  /*2350*/  @P1 PRMT R89, R89, 0x5410, R152 ;  /* 0x0000541059591816 */ /* 0x000fe40000000098 */
[----:B0-----:R-:W-:-:S02]  /*2360*/  F2FP.F16.F32.PACK_AB R101, R162, R151 ;  /* 0x00000097a265723e */ /* 0x001fc400000000ff */
[----:B------:R-:W-:Y:S02]  /*2370*/  @P1 F2FP.F16.F32.PACK_AB R151, RZ, R105 ;  /* 0x00000069ff97123e */ /* 0x000fe400000000ff */
[-C--:B------:R-:W-:Y:S02]  /*2380*/  F2FP.F16.F32.PACK_AB R100, R104, R103.reuse ;  /* 0x000000676864723e */ /* 0x080fe400000000ff */
[----:B------:R-:W0:Y:S01]  /*2390*/  LDC.64 R104, c[0x0][0x2f8] ;  /* 0x0000be00ff687b82 */ /* 0x000e220000000a00 */
[----:B------:R-:W-:Y:S02]  /*23a0*/  @P1 F2FP.F16.F32.PACK_AB R162, RZ, R103 ;  /* 0x00000067ffa2123e */ /* 0x000fe400000000ff */
[-C--:B------:R-:W-:Y:S02]  /*23b0*/  F2FP.F16.F32.PACK_AB R103, R137, R106.reuse ;  /* 0x0000006a8967723e */ /* 0x080fe400000000ff */
[----:B------:R-:W-:Y:S02]  /*23c0*/  @P1 F2FP.F16.F32.PACK_AB R106, RZ, R106 ;  /* 0x0000006aff6a123e */ /* 0x000fe400000000ff */
[----:B------:R-:W-:-:S02]  /*23d0*/  @P1 F2FP.F16.F32.PACK_AB R137, RZ, R137 ;  /* 0x00000089ff89123e */ /* 0x000fc400000000ff */
[----:B------:R-:W-:Y:S02]  /*23e0*/  @P1 PRMT R88, R162, 0x7610, R88 ;  /* 0x00007610a2581816 */ /* 0x000fe40000000058 */
[----:B------:R-:W-:Y:S02]  /*23f0*/  @P1 PRMT R91, R106, 0x7610, R91 ;  /* 0x000076106a5b1816 */ /* 0x000fe4000000005b */
[----:B------:R-:W-:Y:S02]  /*2400*/  @P1 PRMT R90, R90, 0x5410, R151 ;  /* 0x000054105a5a1816 */ /* 0x000fe40000000097 */
[----:B------:R-:W-:Y:S02]  /*2410*/  @P1 PRMT R88, R88, 0x5410, R107 ;  /* 0x0000541058581816 */ /* 0x000fe4000000006b */
[----:B------:R-:W-:Y:S01]  /*2420*/  @P1 PRMT R91, R91, 0x5410, R137 ;  /* 0x000054105b5b1816 */ /* 0x000fe20000000089 */
[----:B0-----:R-:W-:-:S05]  /*2430*/  IMAD.WIDE.U32 R104, R12, 0x10, R104 ;  /* 0x000000100c687825 */ /* 0x001fca00078e0068 */
[----:B------:R0:W-:Y:S02]  /*2440*/  STG.E.128 desc[UR4][R104.64], R100 ;  /* 0x0000006468007986 */ /* 0x0001e4000c101d04 */
[----:B0-----:R-:W-:-:S04]  /*2450*/  @P1 LEA R100, P0, R12, UR14, 0x4 ;  /* 0x0000000e0c641c11 */ /* 0x001fc8000f8020ff */
[----:B------:R-:W-:-:S05]  /*2460*/  @P1 LEA.HI.X R101, R12, UR15, RZ, 0x4, P0 ;  /* 0x0000000f0c651c11 */ /* 0x000fca00080f24ff */
[----:B------:R1:W-:Y:S04]  /*2470*/  @P1 STG.E.128 desc[UR4][R100.64], R88 ;  /* 0x0000005864001986 */ /* 0x0003e8000c101d04 */
.L_x_316:
[----:B------:R-:W-:Y:S05]  /*2480*/  BSYNC B1 ;  /* 0x0000000000017941 */ /* 0x000fea0003800000 */
.L_x_315:
[----:B01----:R-:W0:Y:S02]  /*2490*/  LDC.64 R100, c[0x0][0x210] ;  /* 0x00008400ff647b82 */ /* 0x003e240000000a00 */
[----:B0-----:R-:W-:-:S04]  /*24a0*/  LEA R3, R100, R3, 0x2 ;  /* 0x0000000364037211 */ /* 0x001fc800078e10ff */
[----:B------:R-:W-:-:S13]  /*24b0*/  ISETP.GE.AND P0, PT, R3, R101, PT ;  /* 0x000000650300720c */ /* 0x000fda0003f06270 */
[----:B------:R-:W-:Y:S05]  /*24c0*/  @!P0 BRA `(.L_x_317) ;  /* 0xffffffe000708947 */ /* 0x000fea000383ffff */
.L_x_307:
[----:B------:R-:W-:Y:S05]  /*24d0*/  BSYNC B0 ;  /* 0x0000000000007941 */ /* 0x000fea0003800000 */
.L_x_306:
        /* <DEDUP_REMOVED lines=18> */
[----:B------:R-:W-:Y:S04]  /*2600*/  STS.128 [R4+0x400], R32 ;  /* 0x0004002004007388 */ /* 0x000fe80000000c00 */
[----:B------:R2:W-:Y:S01]  /*2610*/  STS.128 [R4+0x410], R48 ;  /* 0x0004103004007388 */ /* 0x0005e20000000c00 */
[----:B------:R-:W-:Y:S01]  /*2620*/  BAR.SYNC.DEFER_BLOCKING 0x0 ;  /* 0x0000000000007b1d */ /* 0x000fe20000010000 */
[----:B--2---:R-:W-:Y:S01]  /*2630*/  IMAD R48, R19, R2, RZ ;  /* 0x0000000213307224 */ /* 0x004fe200078e02ff */
[----:B------:R-:W-:-:S04]  /*2640*/  IADD3 R2, R2, 0x7f, -R37 ;  /* 0x0000007f02027810 */ /* 0x000fc80007ffe825 */
[C---:B------:R-:W-:Y:S02]  /*2650*/  LOP3.LUT P3, RZ, R2.reuse, 0xffffff80, RZ, 0xc0, !PT ;  /* 0xffffff8002ff7812 */ /* 0x040fe4000786c0ff */
[C---:B------:R-:W-:Y:S02]  /*2660*/  ISETP.GE.U32.AND P0, PT, R2.reuse, 0x100, PT ;  /* 0x000001000200780c */ /* 0x040fe40003f06070 */
[C---:B------:R-:W-:Y:S02]  /*2670*/  ISETP.GE.U32.AND P1, PT, R2.reuse, 0x180, PT ;  /* 0x000001800200780c */ /* 0x040fe40003f26070 */
[----:B------:R-:W-:Y:S01]  /*2680*/  ISETP.GE.U32.AND P2, PT, R2, 0x200, PT ;  /* 0x000002000200780c */ /* 0x000fe20003f46070 */
[----:B------:R-:W0:Y:S01]  /*2690*/  LDS R3, [R0] ;  /* 0x0000000000037984 */ /* 0x000e220000000800 */
[----:B------:R-:W-:-:S03]  /*26a0*/  IADD3 R48, P4, R48, R37, RZ ;  /* 0x0000002530307210 */ /* 0x000fc60007f9e0ff */
        /* <DEDUP_REMOVED lines=56> */
[----:B------:R-:W-:Y:S01]  /*2a30*/  LDS R28, [R0+0x1e00] ;  /* 0x001e0000001c7984 */ /* 0x000fe20000000800 */
        /* <DEDUP_REMOVED lines=46> */
[----:B------:R-:W-:Y:S01]  /*2d20*/  IADD3.X R31, RZ, RZ, RZ, P4, !PT ;  /* 0x000000ffff1f7210 */ /* 0x000fe200027fe4ff */
[----:B0-----:R-:W-:-:S03]  /*2d30*/  FADD.FTZ R27, R32, R27 ;  /* 0x0000001b201b7221 */ /* 0x001fc60000010000 */
[----:B------:R-:W-:Y:S01]  /*2d40*/  SHF.L.U64.HI R31, R48, 0x2, R31 ;  /* 0x00000002301f7819 */ /* 0x000fe2000001021f */
[----:B------:R-:W-:Y:S01]  /*2d50*/  STS.128 [R4], R64 ;  /* 0x0000004004007388 */ /* 0x000fe20000000c00 */
[----:B-1----:R-:W-:-:S03]  /*2d60*/  FADD.FTZ R37, R24, R37 ;  /* 0x0000002518257221 */ /* 0x002fc60000010000 */
[----:B------:R-:W-:Y:S01]  /*2d70*/  STS.128 [R4+0x10], R68 ;  /* 0x0000104404007388 */ /* 0x000fe20000000c00 */
[----:B--2---:R-:W-:-:S03]  /*2d80*/  FADD.FTZ R25, R25, R40 ;  /* 0x0000002819197221 */ /* 0x004fc60000010000 */
[----:B------:R0:W-:Y:S01]  /*2d90*/  STS.128 [R4+0x400], R20 ;  /* 0x0004001404007388 */ /* 0x0001e20000000c00 */
[----:B---3--:R-:W-:-:S03]  /*2da0*/  FADD.FTZ R39, R26, R39 ;  /* 0x000000271a277221 */ /* 0x008fc60000010000 */
[----:B------:R-:W-:Y:S01]  /*2db0*/  STS.128 [R4+0x410], R80 ;  /* 0x0004105004007388 */ /* 0x000fe20000000c00 */
[----:B----4-:R-:W-:Y:S01]  /*2dc0*/  FADD.FTZ R27, R27, R42 ;  /* 0x0000002a1b1b7221 */ /* 0x010fe20000010000 */
[----:B------:R-:W-:Y:S01]  /*2dd0*/  BAR.SYNC.DEFER_BLOCKING 0x0 ;  /* 0x0000000000007b1d */ /* 0x000fe20000010000 */
[----:B0-----:R-:W-:Y:S01]  /*2de0*/  IADD3 R22, P4, R6, UR16, RZ ;  /* 0x0000001006167c10 */ /* 0x001fe2000ff9e0ff */
[----:B------:R-:W-:-:S04]  /*2df0*/  FADD.FTZ R21, R7, R28 ;  /* 0x0000001c07157221 */ /* 0x000fc80000010000 */
        /* <DEDUP_REMOVED lines=23> */
[----:B------:R-:W-:Y:S01]  /*2f70*/  FADD.FTZ R8, RZ, R8 ;  /* 0x00000008ff087221 */ /* 0x000fe20000010000 */
[----:B------:R-:W-:-:S02]  /*2f80*/  IADD3 R10, P5, R6, UR18, RZ ;  /* 0x00000012060a7c10 */ /* 0x000fc4000ffbe0ff */
[----:B------:R4:W2:Y:S01]  /*2f90*/  LDS R29, [R0+0x1e00] ;  /* 0x001e0000001d7984 */ /* 0x0008a20000000800 */
[----:B------:R-:W-:Y:S01]  /*2fa0*/  FADD.FTZ R4, RZ, R4 ;  /* 0x00000004ff047221 */ /* 0x000fe20000010000 */
[C---:B------:R-:W-:Y:S02]  /*2fb0*/  IADD3.X R35, R31.reuse, UR17, RZ, P4, !PT ;  /* 0x000000111f237c10 */ /* 0x040fe4000a7fe4ff */
[----:B------:R-:W-:Y:S01]  /*2fc0*/  IADD3.X R33, R31, UR19, RZ, P5, !PT ;  /* 0x000000131f217c10 */ /* 0x000fe2000affe4ff */
[----:B------:R-:W-:Y:S01]  /*2fd0*/  FADD.FTZ R8, R8, R23 ;  /* 0x0000001708087221 */ /* 0x000fe20000010000 */
        /* <DEDUP_REMOVED lines=8> */
[----:B------:R-:W-:Y:S02]  /*3060*/  MOV R4, R22 ;  /* 0x0000001600047202 */ /* 0x000fe40000000f00 */
[----:B------:R-:W-:Y:S02]  /*3070*/  MOV R5, R41 ;  /* 0x0000002900057202 */ /* 0x000fe40000000f00 */
[----:B------:R-:W-:Y:S02]  /*3080*/  MOV R6, R20 ;  /* 0x0000001400067202 */ /* 0x000fe40000000f00 */
[----:B------:R-:W-:Y:S01]  /*3090*/  MOV R7, R35 ;  /* 0x0000002300077202 */ /* 0x000fe20000000f00 */
[----:B------:R0:W-:Y:S01]  /*30a0*/  STG.E desc[UR4][R4.64], R15 ;  /* 0x0000000f04007986 */ /* 0x0001e2000c101904 */
[----:B------:R-:W-:Y:S02]  /*30b0*/  MOV R8, R10 ;  /* 0x0000000a00087202 */ /* 0x000fe40000000f00 */
[----:B------:R-:W-:Y:S01]  /*30c0*/  MOV R9, R33 ;  /* 0x0000002100097202 */ /* 0x000fe20000000f00 */
[----:B------:R1:W-:Y:S01]  /*30d0*/  STG.E desc[UR4][R6.64], R11 ;  /* 0x0000000b06007986 */ /* 0x0003e2000c101904 */
[----:B------:R-:W-:-:S02]  /*30e0*/  IADD3 R22, P3, R22, 0x200, RZ ;  /* 0x0000020016167810 */ /* 0x000fc40007f7e0ff */
[----:B------:R-:W-:Y:S01]  /*30f0*/  IADD3 R20, P4, R20, 0x200, RZ ;  /* 0x0000020014147810 */ /* 0x000fe20007f9e0ff */
[----:B------:R1:W-:Y:S01]  /*3100*/  STG.E desc[UR4][R8.64], R23 ;  /* 0x0000001708007986 */ /* 0x0003e2000c101904 */
[----:B------:R-:W-:Y:S02]  /*3110*/  IADD3 R10, P5, R10, 0x200, RZ ;  /* 0x000002000a0a7810 */ /* 0x000fe40007fbe0ff */
[----:B------:R-:W-:Y:S02]  /*3120*/  IADD3.X R41, RZ, R41, RZ, P3, !PT ;  /* 0x00000029ff297210 */ /* 0x000fe40001ffe4ff */
[----:B0-----:R-:W-:Y:S02]  /*3130*/  MOV R4, R0 ;  /* 0x0000000000047202 */ /* 0x001fe40000000f00 */
[----:B------:R-:W-:Y:S02]  /*3140*/  MOV R5, R31 ;  /* 0x0000001f00057202 */ /* 0x000fe40000000f00 */
[----:B------:R-:W-:-:S02]  /*3150*/  IADD3 R0, P6, R0, 0x200, RZ ;  /* 0x0000020000007810 */ /* 0x000fc40007fde0ff */
[----:B------:R-:W-:Y:S01]  /*3160*/  IADD3.X R35, RZ, R35, RZ, P4, !PT ;  /* 0x00000023ff237210 */ /* 0x000fe200027fe4ff */
[----:B------:R1:W-:Y:S01]  /*3170*/  STG.E desc[UR4][R4.64], R37 ;  /* 0x0000002504007986 */ /* 0x0003e2000c101904 */
[----:B------:R-:W-:Y:S02]  /*3180*/  IADD3.X R33, RZ, R33, RZ, P5, !PT ;  /* 0x00000021ff217210 */ /* 0x000fe40002ffe4ff */
[----:B------:R-:W-:-:S07]  /*3190*/  IADD3.X R31, RZ, R31, RZ, P6, !PT ;  /* 0x0000001fff1f7210 */ /* 0x000fce00037fe4ff */
.L_x_319:
[----:B------:R-:W-:Y:S05]  /*31a0*/  BSYNC B0 ;  /* 0x0000000000007941 */ /* 0x000fea0003800000 */
.L_x_318:
[----:B------:R-:W-:Y:S01]  /*31b0*/  BSSY B0, `(.L_x_320) ;  /* 0x0000017000007945 */ /* 0x000fe20003800000 */
[----:B--2---:R-:W-:-:S03]  /*31c0*/  FADD.FTZ R45, R45, R16 ;  /* 0x000000102d2d7221 */ /* 0x004fc60000010000 */
[----:B------:R-:W-:Y:S05]  /*31d0*/  @!P0 BRA `(.L_x_321) ;  /* 0x0000000000508947 */ /* 0x000fea0003800000 */
[----:B-1----:R-:W-:Y:S02]  /*31e0*/  MOV R4, R22 ;  /* 0x0000001600047202 */ /* 0x002fe40000000f00 */
        /* <DEDUP_REMOVED lines=19> */
.L_x_321:
[----:B------:R-:W-:Y:S05]  /*3320*/  BSYNC B0 ;  /* 0x0000000000007941 */ /* 0x000fea0003800000 */
.L_x_320:
[----:B------:R-:W-:Y:S01]  /*3330*/  BSSY B0, `(.L_x_322) ;  /* 0x0000017000007945 */ /* 0x000fe20003800000 */
[----:B---3--:R-:W-:-:S03]  /*3340*/  FADD.FTZ R47, R47, R18 ;  /* 0x000000122f2f7221 */ /* 0x008fc60000010000 */
[----:B------:R-:W-:Y:S05]  /*3350*/  @!P1 BRA `(.L_x_323) ;  /* 0x0000000000509947 */ /* 0x000fea0003800000 */
[----:B-12---:R-:W-:Y:S02]  /*3360*/  MOV R4, R22 ;  /* 0x0000001600047202 */ /* 0x006fe40000000f00 */
        /* <DEDUP_REMOVED lines=19> */
.L_x_323:
[----:B------:R-:W-:Y:S05]  /*34a0*/  BSYNC B0 ;  /* 0x0000000000007941 */ /* 0x000fea0003800000 */
.L_x_322:
[----:B-123--:R-:W-:Y:S02]  /*34b0*/  MOV R4, R22 ;  /* 0x0000001600047202 */ /* 0x00efe40000000f00 */
[----:B------:R-:W-:Y:S01]  /*34c0*/  MOV R5, R41 ;  /* 0x0000002900057202 */ /* 0x000fe20000000f00 */
[----:B------:R-:W-:Y:S06]  /*34d0*/  @!P2 EXIT ;  /* 0x000000000000a94d */ /* 0x000fec0003800000 */
[----:B------:R0:W-:Y:S01]  /*34e0*/  STG.E desc[UR4][R4.64], R21 ;  /* 0x0000001504007986 */ /* 0x0001e2000c101904 */
[----:B------:R-:W-:Y:S01]  /*34f0*/  FADD.FTZ R29, R14, R29 ;  /* 0x0000001d0e1d7221 */ /* 0x000fe20000010000 */
[----:B------:R-:W-:Y:S02]  /*3500*/  MOV R3, R33 ;  /* 0x0000002100037202 */ /* 0x000fe40000000f00 */
[----:B0-----:R-:W-:Y:S02]  /*3510*/  MOV R4, R20 ;  /* 0x0000001400047202 */ /* 0x001fe40000000f00 */
[----:B------:R-:W-:-:S05]  /*3520*/  MOV R5, R35 ;  /* 0x0000002300057202 */ /* 0x000fca0000000f00 */
[----:B------:R0:W-:Y:S02]  /*3530*/  STG.E desc[UR4][R4.64], R2 ;  /* 0x0000000204007986 */ /* 0x0001e4000c101904 */
[----:B0-----:R-:W-:Y:S02]  /*3540*/  MOV R2, R10 ;  /* 0x0000000a00027202 */ /* 0x001fe40000000f00 */
[----:B------:R-:W-:Y:S02]  /*3550*/  MOV R4, R0 ;  /* 0x0000000000047202 */ /* 0x000fe40000000f00 */
[----:B------:R-:W-:Y:S01]  /*3560*/  MOV R5, R31 ;  /* 0x0000001f00057202 */ /* 0x000fe20000000f00 */
[----:B------:R-:W-:Y:S04]  /*3570*/  STG.E desc[UR4][R2.64], R29 ;  /* 0x0000001d02007986 */ /* 0x000fe8000c101904 */
[----:B------:R-:W-:Y:S01]  /*3580*/  STG.E desc[UR4][R4.64], R27 ;  /* 0x0000001b04007986 */ /* 0x000fe2000c101904 */
[----:B------:R-:W-:Y:S05]  /*3590*/  EXIT ;  /* 0x000000000000794d */ /* 0x000fea0003800000 */
.L_x_312:
[----:B------:R-:W-:Y:S01]  /*35a0*/  HFMA2.MMA R163, -RZ, RZ, 0, 5.9604644775390625e-08 ;  /* 0x00000001ffa37435 */ /* 0x000fe200000001ff */
[----:B------:R-:W-:Y:S01]  /*35b0*/  BSSY B1, `(.L_x_324) ;  /* 0x0000007000017945 */ /* 0x000fe20003800000 */
[----:B------:R-:W-:Y:S02]  /*35c0*/  MOV R162, R151 ;  /* 0x0000009700a27202 */ /* 0x000fe40000000f00 */
[----:B------:R-:W-:Y:S02]  /*35d0*/  MOV R165, 0x1f ;  /* 0x0000001f00a57802 */ /* 0x000fe40000000f00 */
[----:B-----5:R-:W-:-:S07]  /*35e0*/  MOV R141, 0xffffffff ;  /* 0xffffffff008d7802 */ /* 0x020fce0000000f00 */
[----:B------:R-:W-:Y:S05]  /*35f0*/  WARPSYNC.COLLECTIVE R141, `(.L_x_325) ;  /* 0x000000008d087348 */ /* 0x000fea0003c00000 */
[----:B------:R0:W1:Y:S02]  /*3600*/  SHFL.BFLY P0, R153, R162, R163, R165 ;  /* 0x0c0000a3a2997389 */ /* 0x00006400000000a5 */
[----:B01----:R-:W-:Y:S01]  /*3610*/  ENDCOLLECTIVE ;  /* 0x000000000000791b */ /* 0x003fe20003800000 */
.L_x_325:
[----:B------:R-:W-:Y:S05]  /*3620*/  BSYNC B1 ;  /* 0x0000000000017941 */ /* 0x000fea0003800000 */
.L_x_324:
[----:B------:R-:W-:Y:S01]  /*3630*/  HFMA2.MMA R163, -RZ, RZ, 0, 5.9604644775390625e-08 ;  /* 0x00000001ffa37435 */ /* 0x000fe200000001ff */
[----:B------:R-:W-:Y:S02]  /*3640*/  MOV R162, R152 ;  /* 0x0000009800a27202 */ /* 0x000fe40000000f00 */
[----:B------:R-:W-:Y:S02]  /*3650*/  MOV R165, 0x1f ;  /* 0x0000001f00a57802 */ /* 0x000fe40000000f00 */
[----:B------:R-:W-:Y:S02]  /*3660*/  MOV R141, 0xffffffff ;  /* 0xffffffff008d7802 */ /* 0x000fe40000000f00 */
[----:B------:R-:W-:-:S07]  /*3670*/  MOV R100, R153 ;  /* 0x0000009900647202 */ /* 0x000fce0000000f00 */
[----:B------:R-:W-:Y:S05]  /*3680*/  WARPSYNC.COLLECTIVE R141, `(.L_x_326) ;  /* 0x000000008d087348 */ /* 0x000fea0003c00000 */
[----:B------:R0:W1:Y:S02]  /*3690*/  SHFL.BFLY P0, R153, R162, R163, R165 ;  /* 0x0c0000a3a2997389 */ /* 0x00006400000000a5 */
[----:B01----:R-:W-:Y:S01]  /*36a0*/  ENDCOLLECTIVE ;  /* 0x000000000000791b */ /* 0x003fe20003800000 */
.L_x_326:
[----:B------:R-:W-:Y:S01]  /*36b0*/  FADD.FTZ R100, R100, R151 ;  /* 0x0000009764647221 */ /* 0x000fe20000010000 */
[----:B------:R-:W-:-:S04]  /*36c0*/  HFMA2.MMA R163, -RZ, RZ, 0, 1.1920928955078125e-07 ;  /* 0x00000002ffa37435 */ /* 0x000fc800000001ff */
[----:B------:R-:W-:Y:S02]  /*36d0*/  MOV R162, R100 ;  /* 0x0000006400a27202 */ /* 0x000fe40000000f00 */
[----:B------:R-:W-:-:S07]  /*36e0*/  MOV R101, R153 ;  /* 0x0000009900657202 */ /* 0x000fce0000000f00 */
[----:B------:R-:W-:Y:S05]  /*36f0*/  WARPSYNC.COLLECTIVE R141, `(.L_x_327) ;  /* 0x000000008d087348 */ /* 0x000fea0003c00000 */
[----:B------:R0:W1:Y:S02]  /*3700*/  SHFL.BFLY P0, R153, R162, R163, R165 ;  /* 0x0c0000a3a2997389 */ /* 0x00006400000000a5 */
[----:B01----:R-:W-:Y:S01]  /*3710*/  ENDCOLLECTIVE ;  /* 0x000000000000791b */ /* 0x003fe20003800000 */
.L_x_327:
[----:B------:R-:W-:-:S05]  /*3720*/  FADD.FTZ R101, R101, R152 ;  /* 0x0000009865657221 */ /* 0x000fca0000010000 */
[----:B------:R-:W-:Y:S02]  /*3730*/  MOV R162, R101 ;  /* 0x0000006500a27202 */ /* 0x000fe40000000f00 */
[----:B------:R-:W-:-:S07]  /*3740*/  MOV R103, R153 ;  /* 0x0000009900677202 */ /* 0x000fce0000000f00 */
[----:B------:R-:W-:Y:S05]  /*3750*/  WARPSYNC.COLLECTIVE R141, `(.L_x_328) ;  /* 0x000000008d087348 */ /* 0x000fea0003c00000 */
[----:B------:R0:W1:Y:S02]  /*3760*/  SHFL.BFLY P0, R153, R162, R163, R165 ;  /* 0x0c0000a3a2997389 */ /* 0x00006400000000a5 */
[----:B01----:R-:W-:Y:S01]  /*3770*/  ENDCOLLECTIVE ;  /* 0x000000000000791b */ /* 0x003fe20003800000 */
.L_x_328:
[----:B------:R-:W-:Y:S01]  /*3780*/  FADD.FTZ R103, R100, R103 ;  /* 0x0000006764677221 */ /* 0x000fe20000010000 */
[----:B------:R-:W-:-:S04]  /*3790*/  HFMA2.MMA R163, -RZ, RZ, 0, 2.384185791015625e-07 ;  /* 0x00000004ffa37435 */ /* 0x000fc800000001ff */
[----:B------:R-:W-:Y:S02]  /*37a0*/  MOV R162, R103 ;  /* 0x0000006700a27202 */ /* 0x000fe40000000f00 */
[----:B------:R-:W-:-:S07]  /*37b0*/  MOV R102, R153 ;  /* 0x0000009900667202 */ /* 0x000fce0000000f00 */
[----:B------:R-:W-:Y:S05]  /*37c0*/  WARPSYNC.COLLECTIVE R141, `(.L_x_329) ;  /* 0x000000008d087348 */ /* 0x000fea0003c00000 */
[----:B------:R0:W1:Y:S02]  /*37d0*/  SHFL.BFLY P0, R153, R162, R163, R165 ;  /* 0x0c0000a3a2997389 */ /* 0x00006400000000a5 */
[----:B01----:R-:W-:Y:S01]  /*37e0*/  ENDCOLLECTIVE ;  /* 0x000000000000791b */ /* 0x003fe20003800000 */
.L_x_329:
[----:B------:R-:W-:-:S05]  /*37f0*/  FADD.FTZ R102, R101, R102 ;  /* 0x0000006665667221 */ /* 0x000fca0000010000 */
[----:B------:R-:W-:Y:S02]  /*3800*/  MOV R162, R102 ;  /* 0x0000006600a27202 */ /* 0x000fe40000000f00 */
[----:B------:R-:W-:-:S07]  /*3810*/  MOV R104, R153 ;  /* 0x0000009900687202 */ /* 0x000fce0000000f00 */
[----:B------:R-:W-:Y:S05]  /*3820*/  WARPSYNC.COLLECTIVE R141, `(.L_x_330) ;  /* 0x000000008d087348 */ /* 0x000fea0003c00000 */
[----:B------:R0:W1:Y:S02]  /*3830*/  SHFL.BFLY P0, R153, R162, R163, R165 ;  /* 0x0c0000a3a2997389 */ /* 0x00006400000000a5 */
[----:B01----:R-:W-:Y:S01]  /*3840*/  ENDCOLLECTIVE ;  /* 0x000000000000791b */ /* 0x003fe20003800000 */
.L_x_330:
[----:B------:R-:W-:Y:S01]  /*3850*/  FADD.FTZ R104, R103, R104 ;  /* 0x0000006867687221 */ /* 0x000fe20000010000 */
[----:B------:R-:W-:-:S04]  /*3860*/  HFMA2.MMA R163, -RZ, RZ, 0, 4.76837158203125e-07 ;  /* 0x00000008ffa37435 */ /* 0x000fc800000001ff */
[----:B------:R-:W-:Y:S02]  /*3870*/  MOV R162, R104 ;  /* 0x0000006800a27202 */ /* 0x000fe40000000f00 */
[----:B------:R-:W-:-:S07]  /*3880*/  MOV R105, R153 ;  /* 0x0000009900697202 */ /* 0x000fce0000000f00 */
[----:B------:R-:W-:Y:S05]  /*3890*/  WARPSYNC.COLLECTIVE R141, `(.L_x_331) ;  /* 0x000000008d087348 */ /* 0x000fea0003c00000 */
[----:B------:R0:W1:Y:S02]  /*38a0*/  SHFL.BFLY P0, R153, R162, R163, R165 ;  /* 0x0c0000a3a2997389 */ /* 0x00006400000000a5 */
[----:B01----:R-:W-:Y:S01]  /*38b0*/  ENDCOLLECTIVE ;  /* 0x000000000000791b */ /* 0x003fe20003800000 */
.L_x_331:
[----:B------:R-:W-:-:S05]  /*38c0*/  FADD.FTZ R105, R102, R105 ;  /* 0x0000006966697221 */ /* 0x000fca0000010000 */
[----:B------:R-:W-:Y:S02]  /*38d0*/  MOV R162, R105 ;  /* 0x0000006900a27202 */ /* 0x000fe40000000f00 */
[----:B------:R-:W-:-:S07]  /*38e0*/  MOV R107, R153 ;  /* 0x00000099006b7202 */ /* 0x000fce0000000f00 */
[----:B------:R-:W-:Y:S05]  /*38f0*/  WARPSYNC.COLLECTIVE R141, `(.L_x_332) ;  /* 0x000000008d087348 */ /* 0x000fea0003c00000 */
[----:B------:R0:W1:Y:S02]  /*3900*/  SHFL.BFLY P0, R153, R162, R163, R165 ;  /* 0x0c0000a3a2997389 */ /* 0x00006400000000a5 */
[----:B01----:R-:W-:Y:S01]  /*3910*/  ENDCOLLECTIVE ;  /* 0x000000000000791b */ /* 0x003fe20003800000 */
.L_x_332:
[----:B------:R-:W-:Y:S01]  /*3920*/  FADD.FTZ R107, R104, R107 ;  /* 0x0000006b686b7221 */ /* 0x000fe20000010000 */
[----:B------:R-:W-:-:S04]  /*3930*/  HFMA2.MMA R163, -RZ, RZ, 0, 9.5367431640625e-07 ;  /* 0x00000010ffa37435 */ /* 0x000fc800000001ff */
[----:B------:R-:W-:Y:S02]  /*3940*/  MOV R162, R107 ;  /* 0x0000006b00a27202 */ /* 0x000fe40000000f00 */
[----:B------:R-:W-:-:S07]  /*3950*/  MOV R106, R153 ;  /* 0x00000099006a7202 */ /* 0x000fce0000000f00 */
[----:B------:R-:W-:Y:S05]  /*3960*/  WARPSYNC.COLLECTIVE R141, `(.L_x_333) ;  /* 0x000000008d087348 */ /* 0x000fea0003c00000 */
[----:B------:R0:W1:Y:S02]  /*3970*/  SHFL.BFLY P0, R153, R162, R163, R165 ;  /* 0x0c0000a3a2997389 */ /* 0x00006400000000a5 */
[----:B01----:R-:W-:Y:S01]  /*3980*/  ENDCOLLECTIVE ;  /* 0x000000000000791b */ /* 0x003fe20003800000 */
.L_x_333:
[----:B------:R-:W-:-:S05]  /*3990*/  FADD.FTZ R106, R105, R106 ;  /* 0x0000006a696a7221 */ /* 0x000fca0000010000 */
[----:B------:R-:W-:Y:S02]  /*39a0*/  MOV R162, R106 ;  /* 0x0000006a00a27202 */ /* 0x000fe40000000f00 */
[----:B------:R-:W-:-:S07]  /*39b0*/  MOV R100, R153 ;  /* 0x0000009900647202 */ /* 0x000fce0000000f00 */
[----:B------:R-:W-:Y:S05]  /*39c0*/  WARPSYNC.COLLECTIVE R141, `(.L_x_334) ;  /* 0x000000008d087348 */ /* 0x000fea0003c00000 */
[----:B------:R0:W1:Y:S02]  /*39d0*/  SHFL.BFLY P0, R153, R162, R163, R165 ;  /* 0x0c0000a3a2997389 */ /* 0x00006400000000a5 */
[----:B01----:R-:W-:Y:S01]  /*39e0*/  ENDCOLLECTIVE ;  /* 0x000000000000791b */ /* 0x003fe20003800000 */
.L_x_334:
[----:B------:R-:W-:Y:S01]  /*39f0*/  MOV R101, R153 ;  /* 0x0000009900657202 */ /* 0x000fe20000000f00 */
[----:B------:R-:W-:Y:S06]  /*3a00*/  BRA `(.L_x_335) ;  /* 0xffffffdc00847947 */ /* 0x000fec000383ffff */
.L_x_336:
        /* <DEDUP_REMOVED lines=15> */
.L_x_3154:


//--------------------- .text._ZN10layer_norm31ln_parallel_residual_bwd_kernelINS_13Kernel_traitsI6__halfS2_S2_S2_fjLj512ELj1ELj4ELj1ELj16ENS_18Kernel_traits_baseILj512ES2_S2_S2_S2_fjLj128EEEEELb0ELb0ELb1EEEvNS_9BwdParamsE --------------------------
	.section	.text._ZN10layer_norm31ln_parallel_residual_bwd_kernelINS_13Kernel_traitsI6__halfS2_S2_S2_fjLj512ELj1ELj4ELj1ELj16ENS_18Kernel_traits_baseILj512ES2_S2_S2_S2_fjLj128EEEEELb0ELb0ELb1EEEvNS_9BwdParamsE,"ax",@progbits
	.align	128
        .global         _ZN10layer_norm31ln_parallel_residual_bwd_kernelINS_13Kernel_traitsI6__halfS2_S2_S2_fjLj512ELj1ELj4ELj1ELj16ENS_18Kernel_traits_baseILj512ES2_S2_S2_S2_fjLj128EEEEELb0ELb0ELb1EEEvNS_9BwdParamsE
        .type           _ZN10layer_norm31ln_parallel_residual_bwd_kernelINS_13Kernel_traitsI6__halfS2_S2_S2_fjLj512ELj1ELj4ELj1ELj16ENS_18Kernel_traits_baseILj512ES2_S2_S2_S2_fjLj128EEEEELb0ELb0ELb1EEEvNS_9BwdParamsE,@function
        .size           _ZN10layer_norm31ln_parallel_residual_bwd_kernelINS_13Kernel_traitsI6__halfS2_S2_S2_fjLj512ELj1ELj4ELj1ELj16ENS_18Kernel_traits_baseILj512ES2_S2_S2_S2_fjLj128EEEEELb0ELb0ELb1EEEvNS_9BwdParamsE,(.L_x_3155 - _ZN10layer_norm31ln_parallel_residual_bwd_kernelINS_13Kernel_traitsI6__halfS2_S2_S2_fjLj512ELj1ELj4ELj1ELj16ENS_18Kernel_traits_baseILj512ES2_S2_S2_S2_fjLj128EEEEELb0ELb0ELb1EEEvNS_9BwdParamsE)
        .other          _ZN10layer_norm31ln_parallel_residual_bwd_kernelINS_13Kernel_traitsI6__halfS2_S2_S2_fjLj512ELj1ELj4ELj1ELj16ENS_18Kernel_traits_baseILj512ES2_S2_S2_S2_fjLj128EEEEELb0ELb0ELb1EEEvNS_9BwdParamsE,@"STO_CUDA_ENTRY STV_DEFAULT"
_ZN10layer_norm31ln_parallel_residual_bwd_kernelINS_13Kernel_traitsI6__halfS2_S2_S2_fjLj512ELj1ELj4ELj1ELj16ENS_18Kernel_traits_baseILj512ES2_S2_S2_S2_fjLj128EEEEELb0ELb0ELb1EEEvNS_9BwdParamsE:
.text._ZN10layer_norm31ln_parallel_residual_bwd_kernelINS_13Kernel_traitsI6__halfS2_S2_S2_fjLj512ELj1ELj4ELj1ELj16ENS_18Kernel_traits_baseILj512ES2_S2_S2_S2_fjLj128EEEEELb0ELb0ELb1EEEvNS_9BwdParamsE:
        /* <DEDUP_REMOVED lines=47> */
.L_x_338:
        /* <DEDUP_REMOVED lines=8> */
[----:B------:R-:W2:Y:S02]  /*0370*/  LDG.E.128 R8, desc[UR4][R4.64] ;  /* 0x0000000404087981 */ /* 0x000ea4000c1e1d00 */
[----:B------:R-:W-:Y:S01]  /*0380*/  IADD3.X R7, RZ, UR7, RZ, P0, !PT ;  /* 0x00000007ff077c10 */ /* 0x000fe200087fe4ff */
[----:B------:R-:W-:Y:S01]  /*0390*/  ULDC.64 UR6, c[0x0][0x2c8] ;  /* 0x0000b20000067ab9 */ /* 0x000fe20000000a00 */
[----:B------:R1:W3:Y:S04]  /*03a0*/  LDG.E.128 R16, desc[UR4][R4.64+0x200] ;  /* 0x0002000404107981 */ /* 0x0002e8000c1e1d00 */
[----:B------:R-:W4:Y:S04]  /*03b0*/  LDG.E.128 R12, desc[UR4][R6.64] ;  /* 0x00000004060c7981 */ /* 0x000f28000c1e1d00 */
[----:B------:R5:W3:Y:S01]  /*03c0*/  LDG.E.128 R20, desc[UR4][R6.64+0x200] ;  /* 0x0002000406147981 */ /* 0x000ae2000c1e1d00 */
[----:B------:R-:W-:Y:S01]  /*03d0*/  ISETP.NE.U32.AND P0, PT, RZ, UR6, PT ;  /* 0x00000006ff007c0c */ /* 0x000fe2000bf05070 */
[----:B------:R-:W-:Y:S01]  /*03e0*/  HFMA2.MMA R3, -RZ, RZ, 0, 0 ;  /* 0x00000000ff037435 */ /* 0x000fe200000001ff */
[----:B------:R-:W-:Y:S01]  /*03f0*/  BSSY B1, `(.L_x_340) ;  /* 0x0000201000017945 */ /* 0x000fe20003800000 */
[----:B-1----:R-:W-:-:S02]  /*0400*/  CS2R R4, SRZ ;  /* 0x0000000000047805 */ /* 0x002fc4000001ff00 */
[----:B------:R-:W-:Y:S02]  /*0410*/  ISETP.NE.AND.EX P0, PT, RZ, UR7, PT, P0 ;  /* 0x00000007ff007c0c */ /* 0x000fe4000bf05300 */
[----:B------:R-:W-:Y:S02]  /*0420*/  CS2R R76, SRZ ;  /* 0x00000000004c7805 */ /* 0x000fe4000001ff00 */
[----:B------:R-:W-:Y:S02]  /*0430*/  CS2R R26, SRZ ;  /* 0x00000000001a7805 */ /* 0x000fe4000001ff00 */
[----:B------:R-:W-:Y:S02]  /*0440*/  CS2R R78, SRZ ;  /* 0x00000000004e7805 */ /* 0x000fe4000001ff00 */
[----:B------:R-:W-:Y:S02]  /*0450*/  CS2R R42, SRZ ;  /* 0x00000000002a7805 */ /* 0x000fe4000001ff00 */
[----:B-----5:R-:W-:-:S02]  /*0460*/  CS2R R6, SRZ ;  /* 0x0000000000067805 */ /* 0x020fc4000001ff00 */
        /* <DEDUP_REMOVED lines=17> */
[----:B------:R-:W-:-:S02]  /*0580*/  MOV R109, RZ ;  /* 0x000000ff006d7202 */ /* 0x000fc40000000f00 */
[----:B------:R-:W-:Y:S01]  /*0590*/  LOP3.LUT R62, R2, 0x1f, RZ, 0xc0, !PT ;  /* 0x0000001f023e7812 */ /* 0x000fe200078ec0ff */
[--C-:B--2---:R-:W-:Y:S02]  /*05a0*/  HADD2.F32 R141, -RZ, R8.reuse.H0_H0 ;  /* 0x20000008ff8d7230 */ /* 0x104fe40000004100 */
[----:B------:R-:W-:Y:S02]  /*05b0*/  HADD2.F32 R140, -RZ, R8.H1_H1 ;  /* 0x30000008ff8c7230 */ /* 0x000fe40000004100 */
[--C-:B------:R-:W-:Y:S02]  /*05c0*/  HADD2.F32 R139, -RZ, R9.reuse.H0_H0 ;  /* 0x20000009ff8b7230 */ /* 0x100fe40000004100 */
[----:B------:R-:W-:Y:S01]  /*05d0*/  HADD2.F32 R138, -RZ, R9.H1_H1 ;  /* 0x30000009ff8a7230 */ /* 0x000fe20000004100 */
[----:B------:R-:W-:Y:S01]  /*05e0*/  CS2R R8, SRZ ;  /* 0x0000000000087805 */ /* 0x000fe2000001ff00 */
[--C-:B------:R-:W-:Y:S02]  /*05f0*/  HADD2.F32 R137, -RZ, R10.reuse.H0_H0 ;  /* 0x2000000aff897230 */ /* 0x100fe40000004100 */
[----:B------:R-:W-:-:S02]  /*0600*/  HADD2.F32 R136, -RZ, R10.H1_H1 ;  /* 0x3000000aff887230 */ /* 0x000fc40000004100 */
[--C-:B------:R-:W-:Y:S02]  /*0610*/  HADD2.F32 R135, -RZ, R11.reuse.H0_H0 ;  /* 0x2000000bff877230 */ /* 0x100fe40000004100 */
[----:B------:R-:W-:Y:S01]  /*0620*/  HADD2.F32 R134, -RZ, R11.H1_H1 ;  /* 0x3000000bff867230 */ /* 0x000fe20000004100 */
[----:B------:R-:W-:Y:S01]  /*0630*/  CS2R R10, SRZ ;  /* 0x00000000000a7805 */ /* 0x000fe2000001ff00 */
[--C-:B----4-:R-:W-:Y:S02]  /*0640*/  HADD2.F32 R133, -RZ, R12.reuse.H0_H0 ;  /* 0x2000000cff857230 */ /* 0x110fe40000004100 */
[----:B------:R-:W-:Y:S02]  /*0650*/  HADD2.F32 R132, -RZ, R12.H1_H1 ;  /* 0x3000000cff847230 */ /* 0x000fe40000004100 */
[--C-:B------:R-:W-:Y:S02]  /*0660*/  HADD2.F32 R131, -RZ, R13.reuse.H0_H0 ;  /* 0x2000000dff837230 */ /* 0x100fe40000004100 */
[----:B------:R-:W-:Y:S01]  /*0670*/  HADD2.F32 R130, -RZ, R13.H1_H1 ;  /* 0x3000000dff827230 */ /* 0x000fe20000004100 */
[----:B------:R-:W-:Y:S01]  /*0680*/  CS2R R12, SRZ ;  /* 0x00000000000c7805 */ /* 0x000fe2000001ff00 */
[----:B------:R-:W-:-:S02]  /*0690*/  HADD2.F32 R129, -RZ, R14.H0_H0 ;  /* 0x2000000eff817230 */ /* 0x000fc40000004100 */
[----:B------:R-:W-:Y:S02]  /*06a0*/  HADD2.F32 R128, -RZ, R14.H1_H1 ;  /* 0x3000000eff807230 */ /* 0x000fe40000004100 */
[--C-:B------:R-:W-:Y:S02]  /*06b0*/  HADD2.F32 R127, -RZ, R15.reuse.H0_H0 ;  /* 0x2000000fff7f7230 */ /* 0x100fe40000004100 */
[----:B------:R-:W-:Y:S01]  /*06c0*/  HADD2.F32 R126, -RZ, R15.H1_H1 ;  /* 0x3000000fff7e7230 */ /* 0x000fe20000004100 */
[----:B------:R-:W-:Y:S01]  /*06d0*/  CS2R R14, SRZ ;  /* 0x00000000000e7805 */ /* 0x000fe2000001ff00 */
[--C-:B---3--:R-:W-:Y:S02]  /*06e0*/  HADD2.F32 R125, -RZ, R16.reuse.H0_H0 ;  /* 0x20000010ff7d7230 */ /* 0x108fe40000004100 */
[----:B------:R-:W-:Y:S02]  /*06f0*/  HADD2.F32 R124, -RZ, R16.H1_H1 ;  /* 0x30000010ff7c7230 */ /* 0x000fe40000004100 */
[----:B------:R-:W-:-:S02]  /*0700*/  HADD2.F32 R123, -RZ, R17.H0_H0 ;  /* 0x20000011ff7b7230 */ /* 0x000fc40000004100 */
[----:B------:R-:W-:Y:S01]  /*0710*/  HADD2.F32 R122, -RZ, R17.H1_H1 ;  /* 0x30000011ff7a7230 */ /* 0x000fe20000004100 */
[----:B------:R-:W-:Y:S01]  /*0720*/  CS2R R16, SRZ ;  /* 0x0000000000107805 */ /* 0x000fe2000001ff00 */
[--C-:B------:R-:W-:Y:S02]  /*0730*/  HADD2.F32 R121, -RZ, R18.reuse.H0_H0 ;  /* 0x20000012ff797230 */ /* 0x100fe40000004100 */
        /* <DEDUP_REMOVED lines=9> */
[--C-:B------:R-:W-:Y:S02]  /*07d0*/  HADD2.F32 R113, -RZ, R22.reuse.H0_H0 ;  /* 0x20000016ff717230 */ /* 0x100fe40000004100 */
[----:B------:R-:W-:Y:S02]  /*07e0*/  HADD2.F32 R112, -RZ, R22.H1_H1 ;  /* 0x30000016ff707230 */ /* 0x000fe40000004100 */
[----:B------:R-:W-:-:S02]  /*07f0*/  HADD2.F32 R111, -RZ, R23.H0_H0 ;  /* 0x20000017ff6f7230 */ /* 0x000fc40000004100 */
[----:B------:R-:W-:Y:S01]  /*0800*/  HADD2.F32 R110, -RZ, R23.H1_H1 ;  /* 0x30000017ff6e7230 */ /* 0x000fe20000004100 */
[----:B0-----:R-:W-:-:S07]  /*0810*/  CS2R R22, SRZ ;  /* 0x0000000000167805 */ /* 0x001fce000001ff00 */
.L_x_342:
        /* <DEDUP_REMOVED lines=20> */
[----:B------:R0:W2:Y:S01]  /*0960*/  LDG.E R144, desc[UR4][R144.64] ;  /* 0x0000000490907981 */ /* 0x0000a2000c1e1900 */
[C---:B------:R-:W-:Y:S02]  /*0970*/  IADD3 R107, R143.reuse, 0x20, RZ ;  /* 0x000000208f6b7810 */ /* 0x040fe40007ffe0ff */
[----:B------:R-:W-:-:S03]  /*0980*/  IADD3 R106, R143, 0x20, RZ ;  /* 0x000000208f6a7810 */ /* 0x000fc60007ffe0ff */
        /* <DEDUP_REMOVED lines=12> */
[----:B----4-:R-:W-:Y:S01]  /*0a50*/  FSEL R150, R0, RZ, !P1 ;  /* 0x000000ff00967208 */ /* 0x010fe20004800000 */
[--C-:B0-----:R-:W-:Y:S02]  /*0a60*/  HADD2.F32 R145, -RZ, R52.reuse.H0_H0 ;  /* 0x20000034ff917230 */ /* 0x101fe40000004100 */
[----:B------:R-:W-:-:S03]  /*0a70*/  HADD2.F32 R151, -RZ, R52.H1_H1 ;  /* 0x30000034ff977230 */ /* 0x000fc60000004100 */
[----:B------:R-:W-:Y:S01]  /*0a80*/  FADD.FTZ R145, R145, -R150 ;  /* 0x8000009691917221 */ /* 0x000fe20000010000 */
[--C-:B--2---:R-:W-:Y:S02]  /*0a90*/  HADD2.F32 R152, -RZ, R56.reuse.H0_H0 ;  /* 0x20000038ff987230 */ /* 0x104fe40000004100 */
[----:B------:R-:W-:Y:S02]  /*0aa0*/  HADD2.F32 R56, -RZ, R56.H1_H1 ;  /* 0x30000038ff387230 */ /* 0x000fe40000004100 */
[--C-:B------:R-:W-:Y:S02]  /*0ab0*/  HADD2.F32 R52, -RZ, R60.reuse.H0_H0 ;  /* 0x2000003cff347230 */ /* 0x100fe40000004100 */
[----:B------:R-:W-:Y:S02]  /*0ac0*/  HADD2.F32 R153, -RZ, R60.H1_H1 ;  /* 0x3000003cff997230 */ /* 0x000fe40000004100 */
[----:B------:R-:W-:Y:S01]  /*0ad0*/  FMUL.FTZ R60, R133, R152 ;  /* 0x00000098853c7220 */ /* 0x000fe20000410000 */
[----:B-1----:R-:W-:Y:S01]  /*0ae0*/  FMUL.FTZ R149, R132, R56 ;  /* 0x0000003884957220 */ /* 0x002fe20000410000 */
[----:B------:R-:W-:Y:S01]  /*0af0*/  FMUL.FTZ R0, R144, R145 ;  /* 0x0000009190007220 */ /* 0x000fe20000410000 */
[----:B------:R-:W-:Y:S01]  /*0b00*/  FADD.FTZ R145, -R150, R151 ;  /* 0x0000009796917221 */ /* 0x000fe20000010100 */
[----:B------:R-:W-:-:S02]  /*0b10*/  HADD2.F32 R151, -RZ, R53.H0_H0 ;  /* 0x20000035ff977230 */ /* 0x000fc40000004100 */
[----:B------:R-:W-:Y:S01]  /*0b20*/  FADD.FTZ R104, R52, R104 ;  /* 0x0000006834687221 */ /* 0x000fe20000010000 */
[-C--:B------:R-:W-:Y:S01]  /*0b30*/  FFMA.FTZ R109, R0, R52.reuse, R109 ;  /* 0x00000034006d7223 */ /* 0x080fe2000001006d */
[----:B---3--:R-:W-:Y:S01]  /*0b40*/  FFMA.FTZ R147, R141, R52, R60 ;  /* 0x000000348d937223 */ /* 0x008fe2000001003c */
[----:B------:R-:W-:Y:S01]  /*0b50*/  FFMA.FTZ R52, R140, R153, R149 ;  /* 0x000000998c347223 */ /* 0x000fe20000010095 */
[----:B------:R-:W-:Y:S02]  /*0b60*/  HADD2.F32 R146, -RZ, R57.H0_H0 ;  /* 0x20000039ff927230 */ /* 0x000fe40000004100 */
[----:B------:R-:W-:Y:S01]  /*0b70*/  FADD.FTZ R149, -R150, R151 ;  /* 0x0000009796957221 */ /* 0x000fe20000010100 */
[----:B------:R-:W-:Y:S02]  /*0b80*/  HADD2.F32 R60, -RZ, R61.H0_H0 ;  /* 0x2000003dff3c7230 */ /* 0x000fe40000004100 */
[----:B------:R-:W-:Y:S02]  /*0b90*/  HADD2.F32 R151, -RZ, R53.H1_H1 ;  /* 0x30000035ff977230 */ /* 0x000fe40000004100 */
[----:B------:R-:W-:Y:S01]  /*0ba0*/  FMUL.FTZ R149, R144, R149 ;  /* 0x0000009590957220 */ /* 0x000fe20000410000 */
[----:B------:R-:W-:Y:S01]  /*0bb0*/  FMUL.FTZ R148, R131, R146 ;  /* 0x0000009283947220 */ /* 0x000fe20000410000 */
[----:B------:R-:W-:Y:S01]  /*0bc0*/  FADD.FTZ R97, R60, R97 ;  /* 0x000000613c617221 */ /* 0x000fe20000010000 */
[----:B------:R-:W-:Y:S01]  /*0bd0*/  FMUL.FTZ R145, R144, R145 ;  /* 0x0000009190917220 */ /* 0x000fe20000410000 */
[-C--:B------:R-:W-:Y:S01]  /*0be0*/  FFMA.FTZ R98, R149, R60.reuse, R98 ;  /* 0x0000003c95627223 */ /* 0x080fe20000010062 */
[----:B------:R-:W-:Y:S01]  /*0bf0*/  FFMA.FTZ R53, R139, R60, R148 ;  /* 0x0000003c8b357223 */ /* 0x000fe20000010094 */
[----:B------:R-:W-:Y:S01]  /*0c00*/  FADD.FTZ R151, -R150, R151 ;  /* 0x0000009796977221 */ /* 0x000fe20000010100 */
[----:B------:R-:W-:-:S02]  /*0c10*/  HADD2.F32 R60, -RZ, R57.H1_H1 ;  /* 0x30000039ff3c7230 */ /* 0x000fc40000004100 */
[----:B------:R-:W-:Y:S01]  /*0c20*/  FADD.FTZ R101, R153, R101 ;  /* 0x0000006599657221 */ /* 0x000fe20000010000 */
[C---:B------:R-:W-:Y:S01]  /*0c30*/  FFMA.FTZ R102, R145.reuse, R153, R102 ;  /* 0x0000009991667223 */ /* 0x040fe20000010066 */
[----:B------:R-:W-:Y:S02]  /*0c40*/  HADD2.F32 R61, -RZ, R61.H1_H1 ;  /* 0x3000003dff3d7230 */ /* 0x000fe40000004100 */
[----:B------:R-:W-:Y:S01]  /*0c50*/  FMUL.FTZ R57, R144, R151 ;  /* 0x0000009790397220 */ /* 0x000fe20000410000 */
[----:B------:R-:W-:Y:S01]  /*0c60*/  FMUL.FTZ R151, R130, R60 ;  /* 0x0000003c82977220 */ /* 0x000fe20000410000 */
[----:B------:R-:W-:Y:S02]  /*0c70*/  HADD2.F32 R153, -RZ, R54.H0_H0 ;  /* 0x20000036ff997230 */ /* 0x000fe40000004100 */
[----:B------:R-:W-:Y:S01]  /*0c80*/  FADD.FTZ R99, R56, R99 ;  /* 0x0000006338637221 */ /* 0x000fe20000010000 */
[----:B------:R-:W-:Y:S01]  /*0c90*/  FFMA.FTZ R100, R145, R56, R100 ;  /* 0x0000003891647223 */ /* 0x000fe20000010064 */
[----:B------:R-:W-:Y:S01]  /*0ca0*/  FADD.FTZ R95, R146, R95 ;  /* 0x0000005f925f7221 */ /* 0x000fe20000010000 */
[----:B------:R-:W-:Y:S01]  /*0cb0*/  FFMA.FTZ R96, R149, R146, R96 ;  /* 0x0000009295607223 */ /* 0x000fe20000010060 */
[----:B------:R-:W-:Y:S01]  /*0cc0*/  FADD.FTZ R93, R61, R93 ;  /* 0x0000005d3d5d7221 */ /* 0x000fe20000010000 */
[-C--:B------:R-:W-:Y:S01]  /*0cd0*/  FFMA.FTZ R94, R57, R61.reuse, R94 ;  /* 0x0000003d395e7223 */ /* 0x080fe2000001005e */
[----:B------:R-:W-:Y:S01]  /*0ce0*/  FFMA.FTZ R56, R138, R61, R151 ;  /* 0x0000003d8a387223 */ /* 0x000fe20000010097 */
[----:B------:R-:W-:-:S02]  /*0cf0*/  HADD2.F32 R146, -RZ, R58.H0_H0 ;  /* 0x2000003aff927230 */ /* 0x000fc40000004100 */
[----:B------:R-:W-:Y:S01]  /*0d00*/  FADD.FTZ R61, -R150, R153 ;  /* 0x00000099963d7221 */ /* 0x000fe20000010100 */
[----:B------:R-:W-:Y:S02]  /*0d10*/  HADD2.F32 R151, -RZ, R54.H1_H1 ;  /* 0x30000036ff977230 */ /* 0x000fe40000004100 */
[----:B------:R-:W-:Y:S01]  /*0d20*/  FADD.FTZ R91, R60, R91 ;  /* 0x0000005b3c5b7221 */ /* 0x000fe20000010000 */
[----:B------:R-:W-:Y:S01]  /*0d30*/  FFMA.FTZ R92, R57, R60, R92 ;  /* 0x0000003c395c7223 */ /* 0x000fe2000001005c */
[----:B------:R-:W-:Y:S02]  /*0d40*/  HADD2.F32 R60, -RZ, R62.H0_H0 ;  /* 0x2000003eff3c7230 */ /* 0x000fe40000004100 */
[----:B------:R-:W-:Y:S01]  /*0d50*/  FMUL.FTZ R61, R144, R61 ;  /* 0x0000003d903d7220 */ /* 0x000fe20000410000 */
[----:B------:R-:W-:Y:S01]  /*0d60*/  FMUL.FTZ R54, R129, R146 ;  /* 0x0000009281367220 */ /* 0x000fe20000410000 */
[----:B------:R-:W-:Y:S01]  /*0d70*/  FADD.FTZ R151, -R150, R151 ;  /* 0x0000009796977221 */ /* 0x000fe20000010100 */
[----:B------:R-:W-:-:S02]  /*0d80*/  HADD2.F32 R58, -RZ, R58.H1_H1 ;  /* 0x3000003aff3a7230 */ /* 0x000fc40000004100 */
[----:B------:R-:W-:Y:S01]  /*0d90*/  FADD.FTZ R89, R60, R89 ;  /* 0x000000593c597221 */ /* 0x000fe20000010000 */
[-C--:B------:R-:W-:Y:S01]  /*0da0*/  FFMA.FTZ R90, R61, R60.reuse, R90 ;  /* 0x0000003c3d5a7223 */ /* 0x080fe2000001005a */
[----:B------:R-:W-:Y:S01]  /*0db0*/  FFMA.FTZ R54, R137, R60, R54 ;  /* 0x0000003c89367223 */ /* 0x000fe20000010036 */
[----:B------:R-:W-:Y:S02]  /*0dc0*/  HADD2.F32 R60, -RZ, R62.H1_H1 ;  /* 0x3000003eff3c7230 */ /* 0x000fe40000004100 */
[----:B------:R-:W-:Y:S01]  /*0dd0*/  FMUL.FTZ R153, R144, R151 ;  /* 0x0000009790997220 */ /* 0x000fe20000410000 */
[----:B------:R-:W-:Y:S01]  /*0de0*/  FMUL.FTZ R151, R128, R58 ;  /* 0x0000003a80977220 */ /* 0x000fe20000410000 */
[----:B------:R-:W-:Y:S02]  /*0df0*/  HADD2.F32 R155, -RZ, R55.H0_H0 ;  /* 0x20000037ff9b7230 */ /* 0x000fe40000004100 */
[----:B------:R-:W-:Y:S01]  /*0e00*/  FADD.FTZ R85, R60, R85 ;  /* 0x000000553c557221 */ /* 0x000fe20000010000 */
[-C--:B------:R-:W-:Y:S01]  /*0e10*/  FFMA.FTZ R86, R153, R60.reuse, R86 ;  /* 0x0000003c99567223 */ /* 0x080fe20000010056 */
[----:B------:R-:W-:Y:S01]  /*0e20*/  FFMA.FTZ R60, R136, R60, R151 ;  /* 0x0000003c883c7223 */ /* 0x000fe20000010097 */
[----:B------:R-:W-:Y:S01]  /*0e30*/  FADD.FTZ R151, -R150, R155 ;  /* 0x0000009b96977221 */ /* 0x000fe20000010100 */
[----:B------:R-:W-:-:S02]  /*0e40*/  HADD2.F32 R62, -RZ, R59.H0_H0 ;  /* 0x2000003bff3e7230 */ /* 0x000fc40000004100 */
[----:B------:R-:W-:Y:S02]  /*0e50*/  HADD2.F32 R55, -RZ, R55.H1_H1 ;  /* 0x30000037ff377230 */ /* 0x000fe40000004100 */
[----:B------:R-:W-:Y:S01]  /*0e60*/  FMUL.FTZ R151, R144, R151 ;  /* 0x0000009790977220 */ /* 0x000fe20000410000 */
[----:B------:R-:W-:Y:S01]  /*0e70*/  FADD.FTZ R87, R146, R87 ;  /* 0x0000005792577221 */ /* 0x000fe20000010000 */
[----:B------:R-:W-:Y:S01]  /*0e80*/  FFMA.FTZ R88, R61, R146, R88 ;  /* 0x000000923d587223 */ /* 0x000fe20000010058 */
[-C--:B------:R-:W-:Y:S01]  /*0e90*/  FMUL.FTZ R146, R127, R62.reuse ;  /* 0x0000003e7f927220 */ /* 0x080fe20000410000 */
[----:B------:R-:W-:Y:S01]  /*0ea0*/  FADD.FTZ R79, R62, R79 ;  /* 0x0000004f3e4f7221 */ /* 0x000fe20000010000 */
[----:B------:R-:W-:Y:S01]  /*0eb0*/  FFMA.FTZ R80, R151, R62, R80 ;  /* 0x0000003e97507223 */ /* 0x000fe20000010050 */
[----:B------:R-:W-:Y:S02]  /*0ec0*/  HADD2.F32 R62, -RZ, R59.H1_H1 ;  /* 0x3000003bff3e7230 */ /* 0x000fe40000004100 */
[----:B------:R-:W-:Y:S01]  /*0ed0*/  FADD.FTZ R55, -R150, R55 ;  /* 0x0000003796377221 */ /* 0x000fe20000010100 */
[----:B------:R-:W-:Y:S01]  /*0ee0*/  FADD.FTZ R83, R58, R83 ;  /* 0x000000533a537221 */ /* 0x000fe20000010000 */
[----:B------:R-:W-:Y:S01]  /*0ef0*/  FFMA.FTZ R84, R153, R58, R84 ;  /* 0x0000003a99547223 */ /* 0x000fe20000010054 */
[----:B------:R-:W-:-:S02]  /*0f00*/  HADD2.F32 R58, -RZ, R63.H0_H0 ;  /* 0x2000003fff3a7230 */ /* 0x000fc40000004100 */
[----:B------:R-:W-:Y:S01]  /*0f10*/  FMUL.FTZ R59, R144, R55 ;  /* 0x00000037903b7220 */ /* 0x000fe20000410000 */
[----:B------:R-:W-:Y:S02]  /*0f20*/  HADD2.F32 R63, -RZ, R63.H1_H1 ;  /* 0x3000003fff3f7230 */ /* 0x000fe40000004100 */
[----:B------:R-:W-:-:S03]  /*0f30*/  FMUL.FTZ R55, R126, R62 ;  /* 0x0000003e7e377220 */ /* 0x000fc60000410000 */
[----:B------:R-:W-:Y:S01]  /*0f40*/  FADD.FTZ R77, R63, R77 ;  /* 0x0000004d3f4d7221 */ /* 0x000fe20000010000 */
[CC--:B------:R-:W-:Y:S01]  /*0f50*/  FFMA.FTZ R78, R59.reuse, R63.reuse, R78 ;  /* 0x0000003f3b4e7223 */ /* 0x0c0fe2000001004e */
[----:B------:R-:W-:Y:S01]  /*0f60*/  FFMA.FTZ R55, R134, R63, R55 ;  /* 0x0000003f86377223 */ /* 0x000fe20000010037 */
[--C-:B------:R-:W-:Y:S02]  /*0f70*/  HADD2.F32 R63, -RZ, R64.reuse.H0_H0 ;  /* 0x20000040ff3f7230 */ /* 0x100fe40000004100 */
[----:B------:R-:W-:Y:S02]  /*0f80*/  HADD2.F32 R165, -RZ, R64.H1_H1 ;  /* 0x30000040ffa57230 */ /* 0x000fe40000004100 */
[----:B------:R-:W-:Y:S02]  /*0f90*/  HADD2.F32 R64, -RZ, R68.H0_H0 ;  /* 0x20000044ff407230 */ /* 0x000fe40000004100 */
[----:B------:R-:W-:Y:S01]  /*0fa0*/  FADD.FTZ R63, -R150, R63 ;  /* 0x0000003f963f7221 */ /* 0x000fe20000010100 */
[----:B------:R-:W-:Y:S01]  /*0fb0*/  FADD.FTZ R42, R62, R42 ;  /* 0x0000002a3e2a7221 */ /* 0x000fe20000010000 */
[----:B------:R-:W-:Y:S01]  /*0fc0*/  FFMA.FTZ R43, R59, R62, R43 ;  /* 0x0000003e3b2b7223 */ /* 0x000fe2000001002b */
[----:B------:R-:W-:-:S02]  /*0fd0*/  HADD2.F32 R155, -RZ, R65.H0_H0 ;  /* 0x20000041ff9b7230 */ /* 0x000fc40000004100 */
[----:B------:R-:W-:Y:S02]  /*0fe0*/  HADD2.F32 R157, -RZ, R65.H1_H1 ;  /* 0x30000041ff9d7230 */ /* 0x000fe40000004100 */
[----:B------:R-:W-:Y:S01]  /*0ff0*/  FMUL.FTZ R65, R144, R63 ;  /* 0x0000003f90417220 */ /* 0x000fe20000410000 */
[--C-:B------:R-:W-:Y:S02]  /*1000*/  HADD2.F32 R163, -RZ, R66.reuse.H0_H0 ;  /* 0x20000042ffa37230 */ /* 0x100fe40000004100 */
[----:B------:R-:W-:Y:S02]  /*1010*/  HADD2.F32 R159, -RZ, R66.H1_H1 ;  /* 0x30000042ff9f7230 */ /* 0x000fe40000004100 */
[----:B------:R-:W-:Y:S01]  /*1020*/  FMUL.FTZ R66, R117, R64 ;  /* 0x0000004075427220 */ /* 0x000fe20000410000 */
[----:B------:R-:W-:Y:S02]  /*1030*/  HADD2.F32 R62, -RZ, R72.H0_H0 ;  /* 0x20000048ff3e7230 */ /* 0x000fe40000004100 */
[----:B------:R-:W-:-:S03]  /*1040*/  FADD.FTZ R165, -R150, R165 ;  /* 0x000000a596a57221 */ /* 0x000fc60000010100 */
[----:B------:R-:W-:Y:S01]  /*1050*/  FADD.FTZ R31, R62, R31 ;  /* 0x0000001f3e1f7221 */ /* 0x000fe20000010000 */
[-C--:B------:R-:W-:Y:S01]  /*1060*/  FFMA.FTZ R40, R65, R62.reuse, R40 ;  /* 0x0000003e41287223 */ /* 0x080fe20000010028 */
[----:B------:R-:W-:Y:S01]  /*1070*/  FFMA.FTZ R63, R125, R62, R66 ;  /* 0x0000003e7d3f7223 */ /* 0x000fe20000010042 */
[----:B------:R-:W-:Y:S02]  /*1080*/  HADD2.F32 R62, -RZ, R68.H1_H1 ;  /* 0x30000044ff3e7230 */ /* 0x000fe40000004100 */
[----:B------:R-:W-:Y:S01]  /*1090*/  FMUL.FTZ R68, R144, R165 ;  /* 0x000000a590447220 */ /* 0x000fe20000410000 */
[----:B------:R-:W-:Y:S02]  /*10a0*/  FADD.FTZ R155, -R150, R155 ;  /* 0x0000009b969b7221 */ /* 0x000fe40000010100 */
[-C--:B------:R-:W-:Y:S01]  /*10b0*/  FMUL.FTZ R165, R116, R62.reuse ;  /* 0x0000003e74a57220 */ /* 0x080fe20000410000 */
[----:B------:R-:W-:Y:S01]  /*10c0*/  FADD.FTZ R27, R62, R27 ;  /* 0x0000001b3e1b7221 */ /* 0x000fe20000010000 */
[----:B------:R-:W-:Y:S01]  /*10d0*/  FFMA.FTZ R28, R68, R62, R28 ;  /* 0x0000003e441c7223 */ /* 0x000fe2000001001c */
[----:B------:R-:W-:-:S02]  /*10e0*/  HADD2.F32 R62, -RZ, R69.H0_H0 ;  /* 0x20000045ff3e7230 */ /* 0x000fc40000004100 */
[----:B------:R-:W-:Y:S01]  /*10f0*/  FADD.FTZ R76, R64, R76 ;  /* 0x0000004c404c7221 */ /* 0x000fe20000010000 */
[----:B------:R-:W-:Y:S01]  /*1100*/  FFMA.FTZ R30, R65, R64, R30 ;  /* 0x00000040411e7223 */ /* 0x000fe2000001001e */
[----:B------:R-:W-:Y:S02]  /*1110*/  HADD2.F32 R161, -RZ, R67.H0_H0 ;  /* 0x20000043ffa17230 */ /* 0x000fe40000004100 */
[----:B------:R-:W-:Y:S01]  /*1120*/  FADD.FTZ R81, R58, R81 ;  /* 0x000000513a517221 */ /* 0x000fe20000010000 */
[----:B------:R-:W-:Y:S02]  /*1130*/  HADD2.F32 R66, -RZ, R72.H1_H1 ;  /* 0x30000048ff427230 */ /* 0x000fe40000004100 */
[-C--:B------:R-:W-:Y:S01]  /*1140*/  FFMA.FTZ R82, R151, R58.reuse, R82 ;  /* 0x0000003a97527223 */ /* 0x080fe20000010052 */
[----:B------:R-:W-:Y:S02]  /*1150*/  HADD2.F32 R64, -RZ, R73.H0_H0 ;  /* 0x20000049ff407230 */ /* 0x000fe40000004100 */
[----:B------:R-:W-:Y:S01]  /*1160*/  FMUL.FTZ R155, R144, R155 ;  /* 0x0000009b909b7220 */ /* 0x000fe20000410000 */
[----:B------:R-:W-:Y:S01]  /*1170*/  FFMA.FTZ R58, R135, R58, R146 ;  /* 0x0000003a873a7223 */ /* 0x000fe20000010092 */
[----:B------:R-:W-:Y:S01]  /*1180*/  FADD.FTZ R157, -R150, R157 ;  /* 0x0000009d969d7221 */ /* 0x000fe20000010100 */
[----:B------:R-:W-:Y:S01]  /*1190*/  FMUL.FTZ R72, R115, R62 ;  /* 0x0000003e73487220 */ /* 0x000fe20000410000 */
[----:B------:R-:W-:-:S02]  /*11a0*/  HADD2.F32 R69, -RZ, R69.H1_H1 ;  /* 0x30000045ff457230 */ /* 0x000fc40000004100 */
[C---:B------:R-:W-:Y:S01]  /*11b0*/  FADD.FTZ R163, -R150.reuse, R163 ;  /* 0x000000a396a37221 */ /* 0x040fe20000010100 */
[----:B------:R-:W-:Y:S02]  /*11c0*/  HADD2.F32 R146, -RZ, R70.H0_H0 ;  /* 0x20000046ff927230 */ /* 0x000fe40000004100 */
[----:B------:R-:W-:Y:S01]  /*11d0*/  FADD.FTZ R161, -R150, R161 ;  /* 0x000000a196a17221 */ /* 0x000fe20000010100 */
[----:B------:R-:W-:Y:S02]  /*11e0*/  HADD2.F32 R67, -RZ, R67.H1_H1 ;  /* 0x30000043ff437230 */ /* 0x000fe40000004100 */
[----:B------:R-:W-:Y:S01]  /*11f0*/  FADD.FTZ R29, R66, R29 ;  /* 0x0000001d421d7221 */ /* 0x000fe20000010000 */
[----:B------:R-:W-:Y:S01]  /*1200*/  FFMA.FTZ R41, R68, R66, R41 ;  /* 0x0000004244297223 */ /* 0x000fe20000010029 */
[----:B------:R-:W-:Y:S01]  /*1210*/  FADD.FTZ R25, R64, R25 ;  /* 0x0000001940197221 */ /* 0x000fe20000010000 */
[----:B------:R-:W-:Y:S01]  /*1220*/  FFMA.FTZ R26, R155, R64, R26 ;  /* 0x000000409b1a7223 */ /* 0x000fe2000001001a */
[----:B------:R-:W-:-:S02]  /*1230*/  HADD2.F32 R73, -RZ, R73.H1_H1 ;  /* 0x30000049ff497230 */ /* 0x000fc40000004100 */
[----:B------:R-:W-:Y:S01]  /*1240*/  FFMA.FTZ R66, R124, R66, R165 ;  /* 0x000000427c427223 */ /* 0x000fe200000100a5 */
[----:B------:R-:W-:Y:S01]  /*1250*/  FFMA.FTZ R64, R123, R64, R72 ;  /* 0x000000407b407223 */ /* 0x000fe20000010048 */
[----:B------:R-:W-:Y:S01]  /*1260*/  FADD.FTZ R23, R62, R23 ;  /* 0x000000173e177221 */ /* 0x000fe20000010000 */
[----:B------:R-:W-:Y:S01]  /*1270*/  FFMA.FTZ R24, R155, R62, R24 ;  /* 0x0000003e9b187223 */ /* 0x000fe20000010018 */
[----:B------:R-:W-:Y:S01]  /*1280*/  FMUL.FTZ R157, R144, R157 ;  /* 0x0000009d909d7220 */ /* 0x000fe20000410000 */
[----:B------:R-:W-:Y:S01]  /*1290*/  FMUL.FTZ R165, R114, R69 ;  /* 0x0000004572a57220 */ /* 0x000fe20000410000 */
[--C-:B------:R-:W-:Y:S02]  /*12a0*/  HADD2.F32 R62, -RZ, R74.reuse.H0_H0 ;  /* 0x2000004aff3e7230 */ /* 0x100fe40000004100 */
[----:B------:R-:W-:Y:S01]  /*12b0*/  FMUL.FTZ R72, R144, R163 ;  /* 0x000000a390487220 */ /* 0x000fe20000410000 */
[----:B------:R-:W-:Y:S01]  /*12c0*/  FMUL.FTZ R148, R113, R146 ;  /* 0x0000009271947220 */ /* 0x000fe20000410000 */
[----:B------:R-:W-:-:S02]  /*12d0*/  HADD2.F32 R163, -RZ, R74.H1_H1 ;  /* 0x3000004affa37230 */ /* 0x000fc40000004100 */
[----:B------:R-:W-:Y:S01]  /*12e0*/  FMUL.FTZ R74, R144, R161 ;  /* 0x000000a1904a7220 */ /* 0x000fe20000410000 */
[----:B------:R-:W-:Y:S01]  /*12f0*/  FADD.FTZ R67, -R150, R67 ;  /* 0x0000004396437221 */ /* 0x000fe20000010100 */
[----:B------:R-:W-:Y:S01]  /*1300*/  FADD.FTZ R21, R73, R21 ;  /* 0x0000001549157221 */ /* 0x000fe20000010000 */
[-C--:B------:R-:W-:Y:S01]  /*1310*/  FFMA.FTZ R22, R157, R73.reuse, R22 ;  /* 0x000000499d167223 */ /* 0x080fe20000010016 */
[----:B------:R-:W-:Y:S02]  /*1320*/  HADD2.F32 R161, -RZ, R71.H1_H1 ;  /* 0x30000047ffa17230 */ /* 0x000fe40000004100 */
[----:B------:R-:W-:Y:S01]  /*1330*/  FFMA.FTZ R73, R122, R73, R165 ;  /* 0x000000497a497223 */ /* 0x000fe200000100a5 */
[----:B------:R-:W-:Y:S01]  /*1340*/  FADD.FTZ R19, R69, R19 ;  /* 0x0000001345137221 */ /* 0x000fe20000010000 */
[----:B------:R-:W-:Y:S01]  /*1350*/  FFMA.FTZ R20, R157, R69, R20 ;  /* 0x000000459d147223 */ /* 0x000fe20000010014 */
[----:B------:R-:W-:Y:S01]  /*1360*/  FADD.FTZ R13, R62, R13 ;  /* 0x0000000d3e0d7221 */ /* 0x000fe20000010000 */
[-C--:B------:R-:W-:Y:S01]  /*1370*/  FFMA.FTZ R17, R72, R62.reuse, R17 ;  /* 0x0000003e48117223 */ /* 0x080fe20000010011 */
[----:B------:R-:W-:Y:S01]  /*1380*/  FFMA.FTZ R69, R121, R62, R148 ;  /* 0x0000003e79457223 */ /* 0x000fe20000010094 */
[----:B------:R-:W-:-:S02]  /*1390*/  HADD2.F32 R165, -RZ, R70.H1_H1 ;  /* 0x30000046ffa57230 */ /* 0x000fc40000004100 */
[----:B------:R-:W-:Y:S02]  /*13a0*/  HADD2.F32 R62, -RZ, R71.H0_H0 ;  /* 0x20000047ff3e7230 */ /* 0x000fe40000004100 */
[----:B------:R-:W-:Y:S01]  /*13b0*/  FMUL.FTZ R71, R144, R67 ;  /* 0x0000004390477220 */ /* 0x000fe20000410000 */
[--C-:B------:R-:W-:Y:S02]  /*13c0*/  HADD2.F32 R70, -RZ, R75.reuse.H0_H0 ;  /* 0x2000004bff467230 */ /* 0x100fe40000004100 */
[----:B------:R-:W-:Y:S01]  /*13d0*/  FMUL.FTZ R67, R110, R161 ;  /* 0x000000a16e437220 */ /* 0x000fe20000410000 */
[----:B------:R-:W-:Y:S02]  /*13e0*/  HADD2.F32 R75, -RZ, R75.H1_H1 ;  /* 0x3000004bff4b7230 */ /* 0x000fe40000004100 */
[-C--:B------:R-:W-:Y:S01]  /*13f0*/  FMUL.FTZ R148, R111, R62.reuse ;  /* 0x0000003e6f947220 */ /* 0x080fe20000410000 */
[----:B------:R-:W-:Y:S01]  /*1400*/  FADD.FTZ R3, R62, R3 ;  /* 0x000000033e037221 */ /* 0x000fe20000010000 */
[----:B------:R-:W-:Y:S01]  /*1410*/  FFMA.FTZ R7, R74, R62, R7 ;  /* 0x0000003e4a077223 */ /* 0x000fe20000010007 */
[----:B------:R-:W-:Y:S01]  /*1420*/  FFMA.FTZ R62, R0, R147, RZ ;  /* 0x00000093003e7223 */ /* 0x000fe200000100ff */
[----:B------:R-:W-:Y:S01]  /*1430*/  FADD.FTZ R12, R75, R12 ;  /* 0x0000000c4b0c7221 */ /* 0x000fe20000010000 */
[-C--:B------:R-:W-:Y:S01]  /*1440*/  FFMA.FTZ R16, R71, R75.reuse, R16 ;  /* 0x0000004b47107223 */ /* 0x080fe20000010010 */
[----:B------:R-:W-:Y:S01]  /*1450*/  FFMA.FTZ R67, R118, R75, R67 ;  /* 0x0000004b76437223 */ /* 0x000fe20000010043 */
[----:B------:R-:W-:Y:S01]  /*1460*/  FADD.FTZ R75, RZ, R147 ;  /* 0x00000093ff4b7221 */ /* 0x000fe20000010000 */
[----:B------:R-:W-:Y:S01]  /*1470*/  FADD.FTZ R11, R70, R11 ;  /* 0x0000000b460b7221 */ /* 0x000fe20000010000 */
[-C--:B------:R-:W-:Y:S01]  /*1480*/  FFMA.FTZ R15, R74, R70.reuse, R15 ;  /* 0x000000464a0f7223 */ /* 0x080fe2000001000f */
        /* <DEDUP_REMOVED lines=26> */
[----:B------:R-:W-:Y:S01]  /*1630*/  FMUL.FTZ R146, R112, R165 ;  /* 0x000000a570927220 */ /* 0x000fe20000410000 */
[----:B------:R-:W-:Y:S01]  /*1640*/  FADD.FTZ R62, R62, R73 ;  /* 0x000000493e3e7221 */ /* 0x000fe20000010000 */
[----:B------:R-:W-:Y:S01]  /*1650*/  FADD.FTZ R159, -R150, R159 ;  /* 0x0000009f969f7221 */ /* 0x000fe20000010100 */
[----:B------:R-:W-:Y:S01]  /*1660*/  FFMA.FTZ R148, R72, R69, R75 ;  /* 0x0000004548947223 */ /* 0x000fe2000001004b */
[----:B------:R-:W-:Y:S01]  /*1670*/  FFMA.FTZ R146, R120, R163, R146 ;  /* 0x000000a378927223 */ /* 0x000fe20000010092 */
[----:B------:R-:W-:Y:S01]  /*1680*/  FADD.FTZ R75, R62, R69 ;  /* 0x000000453e4b7221 */ /* 0x000fe20000010000 */
[----:B------:R-:W-:-:S03]  /*1690*/  FMUL.FTZ R159, R144, R159 ;  /* 0x0000009f909f7220 */ /* 0x000fc60000410000 */
[----:B------:R-:W-:Y:S01]  /*16a0*/  FADD.FTZ R75, R75, R146 ;  /* 0x000000924b4b7221 */ /* 0x000fe20000010000 */
[----:B------:R-:W-:-:S03]  /*16b0*/  FFMA.FTZ R161, R159, R146, R148 ;  /* 0x000000929fa17223 */ /* 0x000fc60000010094 */
[----:B------:R-:W-:Y:S01]  /*16c0*/  FADD.FTZ R62, R75, R70 ;  /* 0x000000464b3e7221 */ /* 0x000fe20000010000 */
[----:B------:R-:W-:Y:S01]  /*16d0*/  FFMA.FTZ R148, R74, R70, R161 ;  /* 0x000000464a947223 */ /* 0x000fe200000100a1 */
        /* <DEDUP_REMOVED lines=28> */
.L_x_354:
[----:B-1----:R-:W-:Y:S01]  /*18a0*/  FADD.FTZ R165, R148, R165 ;  /* 0x000000a594a57221 */ /* 0x002fe20000010000 */
[----:B0-2---:R-:W-:Y:S01]  /*18b0*/  FADD.FTZ R75, R75, R154 ;  /* 0x0000009a4b4b7221 */ /* 0x005fe20000010000 */
[----:B------:R-:W-:Y:S02]  /*18c0*/  ISETP.NE.U32.AND P2, PT, RZ, UR12, PT ;  /* 0x0000000cff007c0c */ /* 0x000fe4000bf45070 */
[----:B------:R-:W-:Y:S01]  /*18d0*/  FMUL.FTZ R148, R165, UR9 ;  /* 0x00000009a5947c20 */ /* 0x000fe20008410000 */
        /* <DEDUP_REMOVED lines=23> */
[----:B-----5:R-:W-:-:S02]  /*1a50*/  @P0 HADD2.F32 R0, -RZ, R35.H0_H0 ;  /* 0x20000023ff000230 */ /* 0x020fc40000004100 */
[----:B------:R-:W-:Y:S01]  /*1a60*/  FMUL.FTZ R55, R144, R151 ;  /* 0x0000009790377220 */ /* 0x000fe20000410000 */
[----:B------:R-:W-:Y:S01]  /*1a70*/  FADD.FTZ R53, R53, -R150 ;  /* 0x8000009635357221 */ /* 0x000fe20000010000 */
[----:B------:R-:W-:Y:S01]  /*1a80*/  FADD.FTZ R57, R56, -R57 ;  /* 0x8000003938397221 */ /* 0x000fe20000010000 */
[----:B------:R-:W-:Y:S01]  /*1a90*/  FADD.FTZ R61, R54, -R61 ;  /* 0x8000003d363d7221 */ /* 0x000fe20000010000 */
[----:B------:R-:W-:Y:S01]  /*1aa0*/  FADD.FTZ R153, R60, -R153 ;  /* 0x800000993c997221 */ /* 0x000fe20000010000 */
[----:B------:R-:W-:Y:S01]  /*1ab0*/  FADD.FTZ R149, R73, -R68 ;  /* 0x8000004449957221 */ /* 0x000fe20000010000 */
[----:B------:R-:W-:Y:S01]  /*1ac0*/  @P0 FADD.FTZ R55, R55, R0 ;  /* 0x0000000037370221 */ /* 0x000fe20000010000 */
[----:B------:R-:W-:Y:S01]  /*1ad0*/  FADD.FTZ R145, R52, -R145 ;  /* 0x8000009134917221 */ /* 0x000fe20000010000 */
[----:B------:R-:W-:Y:S01]  /*1ae0*/  FMUL.FTZ R73, R144, R53 ;  /* 0x0000003590497220 */ /* 0x000fe20000410000 */
[----:B------:R-:W-:Y:S01]  /*1af0*/  @P0 HADD2.F32 R0, -RZ, R33.H0_H0 ;  /* 0x20000021ff000230 */ /* 0x000fe20000004100 */
[----:B------:R-:W-:Y:S01]  /*1b00*/  ISETP.NE.AND.EX P1, PT, RZ, UR11, PT, P1 ;  /* 0x0000000bff007c0c */ /* 0x000fe2000bf25310 */
[----:B------:R-:W-:Y:S01]  /*1b10*/  FADD.FTZ R69, R69, -R72 ;  /* 0x8000004845457221 */ /* 0x000fe20000010000 */
[----:B------:R-:W-:-:S02]  /*1b20*/  @P0 HADD2.F32 R52, -RZ, R34.H1_H1 ;  /* 0x30000022ff340230 */ /* 0x000fc40000004100 */
[C---:B------:R-:W-:Y:S01]  /*1b30*/  FMUL.FTZ R72, R144.reuse, R57 ;  /* 0x0000003990487220 */ /* 0x040fe20000410000 */
[----:B------:R-:W-:Y:S02]  /*1b40*/  @P0 HADD2.F32 R53, -RZ, R33.H1_H1 ;  /* 0x30000021ff350230 */ /* 0x000fe40000004100 */
[C---:B------:R-:W-:Y:S01]  /*1b50*/  FMUL.FTZ R54, R144.reuse, R61 ;  /* 0x0000003d90367220 */ /* 0x040fe20000410000 */
[----:B------:R-:W-:Y:S01]  /*1b60*/  FMUL.FTZ R161, R144, R153 ;  /* 0x0000009990a17220 */ /* 0x000fe20000410000 */
[----:B------:R-:W-:Y:S01]  /*1b70*/  FADD.FTZ R59, R66, -R59 ;  /* 0x8000003b423b7221 */ /* 0x000fe20000010000 */
[----:B------:R-:W-:Y:S02]  /*1b80*/  @P0 HADD2.F32 R61, -RZ, R34.H0_H0 ;  /* 0x20000022ff3d0230 */ /* 0x000fe40000004100 */
[----:B------:R-:W-:Y:S01]  /*1b90*/  FADD.FTZ R157, R70, -R65 ;  /* 0x80000041469d7221 */ /* 0x000fe20000010000 */
[----:B------:R-:W-:Y:S01]  /*1ba0*/  @P0 FADD.FTZ R73, R73, R0 ;  /* 0x0000000049490221 */ /* 0x000fe20000010000 */
[----:B------:R-:W-:Y:S01]  /*1bb0*/  @P0 FADD.FTZ R161, R161, R52 ;  /* 0x00000034a1a10221 */ /* 0x000fe20000010000 */
[----:B------:R-:W-:Y:S01]  /*1bc0*/  @P0 FADD.FTZ R72, R72, R53 ;  /* 0x0000003548480221 */ /* 0x000fe20000010000 */
[----:B------:R-:W-:-:S02]  /*1bd0*/  @P0 HADD2.F32 R0, -RZ, R32.H0_H0 ;  /* 0x20000020ff000230 */ /* 0x000fc40000004100 */
[C---:B------:R-:W-:Y:S01]  /*1be0*/  FMUL.FTZ R71, R144.reuse, R71 ;  /* 0x0000004790477220 */ /* 0x040fe20000410000 */
[C---:B------:R-:W-:Y:S01]  /*1bf0*/  FMUL.FTZ R56, R144.reuse, R59 ;  /* 0x0000003b90387220 */ /* 0x040fe20000410000 */
[----:B------:R-:W-:Y:S02]  /*1c00*/  @P0 HADD2.F32 R53, -RZ, R32.H1_H1 ;  /* 0x30000020ff350230 */ /* 0x000fe40000004100 */
[C---:B------:R-:W-:Y:S01]  /*1c10*/  FMUL.FTZ R66, R144.reuse, R145 ;  /* 0x0000009190427220 */ /* 0x040fe20000410000 */
[----:B------:R-:W-:Y:S02]  /*1c20*/  @P0 HADD2.F32 R52, -RZ, R39.H0_H0 ;  /* 0x20000027ff340230 */ /* 0x000fe40000004100 */
[----:B------:R-:W-:Y:S01]  /*1c30*/  FMUL.FTZ R59, R144, R157 ;  /* 0x0000009d903b7220 */ /* 0x000fe20000410000 */
[----:B------:R-:W-:Y:S01]  /*1c40*/  @P0 FADD.FTZ R54, R54, R61 ;  /* 0x0000003d36360221 */ /* 0x000fe20000010000 */
[----:B------:R-:W-:Y:S01]  /*1c50*/  FADD.FTZ R147, R63, -R154 ;  /* 0x8000009a3f937221 */ /* 0x000fe20000010000 */
[----:B------:R-:W-:-:S02]  /*1c60*/  @P0 HADD2.F32 R61, -RZ, R38.H0_H0 ;  /* 0x20000026ff3d0230 */ /* 0x000fc40000004100 */
[----:B------:R-:W-:Y:S01]  /*1c70*/  FMUL.FTZ R58, R144, R69 ;  /* 0x00000045903a7220 */ /* 0x000fe20000410000 */
[----:B------:R-:W-:Y:S01]  /*1c80*/  @P0 FADD.FTZ R71, R71, R0 ;  /* 0x0000000047470221 */ /* 0x000fe20000010000 */
[----:B------:R-:W-:Y:S01]  /*1c90*/  FADD.FTZ R155, R64, -R155 ;  /* 0x8000009b409b7221 */ /* 0x000fe20000010000 */
[----:B------:R-:W-:Y:S01]  /*1ca0*/  FADD.FTZ R159, R146, -R159 ;  /* 0x8000009f929f7221 */ /* 0x000fe20000010000 */
[----:B------:R-:W-:Y:S01]  /*1cb0*/  @P0 FADD.FTZ R66, R66, R53 ;  /* 0x0000003542420221 */ /* 0x000fe20000010000 */
[----:B------:R-:W-:Y:S01]  /*1cc0*/  @P0 FADD.FTZ R59, R59, R52 ;  /* 0x000000343b3b0221 */ /* 0x000fe20000010000 */
[----:B------:R-:W-:Y:S02]  /*1cd0*/  @P0 HADD2.F32 R0, -RZ, R36.H0_H0 ;  /* 0x20000024ff000230 */ /* 0x000fe40000004100 */
[----:B------:R-:W-:Y:S01]  /*1ce0*/  FMUL.FTZ R65, R144, R147 ;  /* 0x0000009390417220 */ /* 0x000fe20000410000 */
[----:B------:R-:W0:Y:S01]  /*1cf0*/  @P1 LDC.64 R52, c[0x0][0x308] ;  /* 0x0000c200ff341b82 */ /* 0x000e220000000a00 */
[----:B------:R-:W-:Y:S01]  /*1d00*/  @P0 FADD.FTZ R58, R58, R61 ;  /* 0x0000003d3a3a0221 */ /* 0x000fe20000010000 */
[----:B------:R-:W-:Y:S01]  /*1d10*/  FADD.FTZ R163, R67, -R148 ;  /* 0x8000009443a37221 */ /* 0x000fe20000010000 */
[----:B------:R-:W-:-:S02]  /*1d20*/  @P0 HADD2.F32 R63, -RZ, R35.H1_H1 ;  /* 0x30000023ff3f0230 */ /* 0x000fc40000004100 */
[C---:B------:R-:W-:Y:S01]  /*1d30*/  FMUL.FTZ R160, R144.reuse, R75 ;  /* 0x0000004b90a07220 */ /* 0x040fe20000410000 */
[----:B------:R-:W-:Y:S02]  /*1d40*/  @P0 HADD2.F32 R68, -RZ, R38.H1_H1 ;  /* 0x30000026ff440230 */ /* 0x000fe40000004100 */
[C---:B------:R-:W-:Y:S01]  /*1d50*/  FMUL.FTZ R57, R144.reuse, R155 ;  /* 0x0000009b90397220 */ /* 0x040fe20000410000 */
[----:B------:R-:W-:Y:S02]  /*1d60*/  @P0 HADD2.F32 R60, -RZ, R37.H0_H0 ;  /* 0x20000025ff3c0230 */ /* 0x000fe40000004100 */
[----:B------:R-:W-:Y:S01]  /*1d70*/  FMUL.FTZ R67, R144, R159 ;  /* 0x0000009f90437220 */ /* 0x000fe20000410000 */
[----:B------:R-:W-:Y:S02]  /*1d80*/  @P0 HADD2.F32 R61, -RZ, R36.H1_H1 ;  /* 0x30000024ff3d0230 */ /* 0x000fe40000004100 */
[----:B------:R-:W-:Y:S01]  /*1d90*/  @P0 FADD.FTZ R65, R65, R0 ;  /* 0x0000000041410221 */ /* 0x000fe20000010000 */
[----:B------:R-:W-:Y:S01]  /*1da0*/  @P1 F2FP.F16.F32.PACK_AB R0, RZ, R71 ;  /* 0x00000047ff00123e */ /* 0x000fe200000000ff */
[----:B------:R-:W-:Y:S01]  /*1db0*/  @P0 FADD.FTZ R160, R160, R63 ;  /* 0x0000003fa0a00221 */ /* 0x000fe20000010000 */
[----:B------:R-:W-:Y:S01]  /*1dc0*/  @P0 FADD.FTZ R67, R67, R68 ;  /* 0x0000004443430221 */ /* 0x000fe20000010000 */
[----:B------:R-:W-:Y:S01]  /*1dd0*/  @P0 FADD.FTZ R57, R57, R60 ;  /* 0x0000003c39390221 */ /* 0x000fe20000010000 */
[----:B------:R-:W-:Y:S01]  /*1de0*/  @P0 FADD.FTZ R56, R56, R61 ;  /* 0x0000003d38380221 */ /* 0x000fe20000010000 */
[C---:B------:R-:W-:Y:S01]  /*1df0*/  FMUL.FTZ R64, R144.reuse, R149 ;  /* 0x0000009590407220 */ /* 0x040fe20000410000 */
[----:B------:R-:W-:Y:S01]  /*1e00*/  @P0 HADD2.F32 R63, -RZ, R39.H1_H1 ;  /* 0x30000027ff3f0230 */ /* 0x000fe20000004100 */
[----:B------:R-:W-:Y:S01]  /*1e10*/  @P1 F2FP.F16.F32.PACK_AB R68, RZ, R54 ;  /* 0x00000036ff44123e */ /* 0x000fe200000000ff */
[----:B------:R-:W-:Y:S01]  /*1e20*/  FMUL.FTZ R144, R144, R163 ;  /* 0x000000a390907220 */ /* 0x000fe20000410000 */
[----:B------:R-:W-:-:S02]  /*1e30*/  @P1 F2FP.F16.F32.PACK_AB R61, RZ, R73 ;  /* 0x00000049ff3d123e */ /* 0x000fc400000000ff */
[----:B------:R-:W-:Y:S01]  /*1e40*/  @P1 F2FP.F16.F32.PACK_AB R60, RZ, R66 ;  /* 0x00000042ff3c123e */ /* 0x000fe200000000ff */
[----:B------:R-:W-:Y:S01]  /*1e50*/  @P0 FADD.FTZ R144, R144, R63 ;  /* 0x0000003f90900221 */ /* 0x000fe20000010000 */
[----:B------:R-:W-:Y:S01]  /*1e60*/  @P1 PRMT R44, R0, 0x7610, R44 ;  /* 0x00007610002c1816 */ /* 0x000fe2000000002c */
[----:B------:R-:W-:Y:S01]  /*1e70*/  @P0 HADD2.F32 R63, -RZ, R37.H1_H1 ;  /* 0x30000025ff3f0230 */ /* 0x000fe20000004100 */
[----:B------:R-:W-:Y:S01]  /*1e80*/  @P1 F2FP.F16.F32.PACK_AB R69, RZ, R161 ;  /* 0x000000a1ff45123e */ /* 0x000fe200000000ff */
[----:B0-----:R-:W-:Y:S01]  /*1e90*/  @P1 IMAD.WIDE.U32 R52, R143, 0x10, R52 ;  /* 0x000000108f341825 */ /* 0x001fe200078e0034 */
[----:B------:R-:W-:Y:S02]  /*1ea0*/  @P1 PRMT R46, R68, 0x7610, R46 ;  /* 0x00007610442e1816 */ /* 0x000fe4000000002e */
[----:B------:R-:W-:Y:S01]  /*1eb0*/  @P1 PRMT R45, R61, 0x7610, R45 ;  /* 0x000076103d2d1816 */ /* 0x000fe2000000002d */
[----:B------:R-:W-:Y:S01]  /*1ec0*/  @P0 FADD.FTZ R64, R64, R63 ;  /* 0x0000003f40400221 */ /* 0x000fe20000010000 */
[----:B------:R-:W-:-:S02]  /*1ed0*/  @P1 PRMT R44, R44, 0x5410, R60 ;  /* 0x000054102c2c1816 */ /* 0x000fc4000000003c */
[----:B------:R-:W0:Y:S01]  /*1ee0*/  @P2 LDC.64 R60, c[0x0][0x300] ;  /* 0x0000c000ff3c2b82 */ /* 0x000e220000000a00 */
[----:B------:R-:W-:Y:S02]  /*1ef0*/  @P1 F2FP.F16.F32.PACK_AB R70, RZ, R55 ;  /* 0x00000037ff46123e */ /* 0x000fe400000000ff */
[----:B------:R-:W-:Y:S02]  /*1f00*/  @P1 PRMT R46, R46, 0x5410, R69 ;  /* 0x000054102e2e1816 */ /* 0x000fe40000000045 */
[----:B------:R-:W-:Y:S02]  /*1f10*/  @P1 F2FP.F16.F32.PACK_AB R74, RZ, R160 ;  /* 0x000000a0ff4a123e */ /* 0x000fe400000000ff */
[----:B------:R-:W-:Y:S01]  /*1f20*/  @P1 F2FP.F16.F32.PACK_AB R63, RZ, R72 ;  /* 0x00000048ff3f123e */ /* 0x000fe200000000ff */
[----:B------:R-:W1:Y:S01]  /*1f30*/  LDC.64 R68, c[0x0][0x2f8] ;  /* 0x0000be00ff447b82 */ /* 0x000e620000000a00 */
[----:B------:R-:W-:Y:S02]  /*1f40*/  @P1 PRMT R47, R70, 0x7610, R47 ;  /* 0x00007610462f1816 */ /* 0x000fe4000000002f */
[----:B------:R-:W-:-:S02]  /*1f50*/  @P1 PRMT R45, R45, 0x5410, R63 ;  /* 0x000054102d2d1816 */ /* 0x000fc4000000003f */
[----:B------:R-:W-:Y:S02]  /*1f60*/  @P1 PRMT R47, R47, 0x5410, R74 ;  /* 0x000054102f2f1816 */ /* 0x000fe4000000004a */
[-C--:B------:R-:W-:Y:S02]  /*1f70*/  @P1 F2FP.F16.F32.PACK_AB R158, RZ, R58.reuse ;  /* 0x0000003aff9e123e */ /* 0x080fe400000000ff */
[----:B------:R-:W-:Y:S01]  /*1f80*/  @P2 F2FP.F16.F32.PACK_AB R75, RZ, R58 ;  /* 0x0000003aff4b223e */ /* 0x000fe200000000ff */
[----:B------:R2:W-:Y:S01]  /*1f90*/  @P1 STG.E.128 desc[UR4][R52.64], R44 ;  /* 0x0000002c34001986 */ /* 0x0005e2000c101d04 */
[----:B------:R-:W-:Y:S02]  /*1fa0*/  @P2 F2FP.F16.F32.PACK_AB R157, RZ, R66 ;  /* 0x00000042ff9d223e */ /* 0x000fe400000000ff */
[-C--:B------:R-:W-:Y:S02]  /*1fb0*/  @P1 F2FP.F16.F32.PACK_AB R147, RZ, R67.reuse ;  /* 0x00000043ff93123e */ /* 0x080fe400000000ff */
[----:B------:R-:W-:-:S02]  /*1fc0*/  @P2 F2FP.F16.F32.PACK_AB R74, RZ, R67 ;  /* 0x00000043ff4a223e */ /* 0x000fc400000000ff */
[----:B------:R-:W-:Y:S02]  /*1fd0*/  F2FP.F16.F32.PACK_AB R58, R67, R58 ;  /* 0x0000003a433a723e */ /* 0x000fe400000000ff */
[-C--:B------:R-:W-:Y:S02]  /*1fe0*/  @P1 F2FP.F16.F32.PACK_AB R159, RZ, R57.reuse ;  /* 0x00000039ff9f123e */ /* 0x080fe400000000ff */
[----:B------:R-:W-:Y:S02]  /*1ff0*/  @P2 F2FP.F16.F32.PACK_AB R145, RZ, R57 ;  /* 0x00000039ff91223e */ /* 0x000fe400000000ff */
[-C--:B------:R-:W-:Y:S02]  /*2000*/  @P1 F2FP.F16.F32.PACK_AB R149, RZ, R56.reuse ;  /* 0x00000038ff95123e */ /* 0x080fe400000000ff */
[----:B------:R-:W-:Y:S02]  /*2010*/  @P2 F2FP.F16.F32.PACK_AB R63, RZ, R56 ;  /* 0x00000038ff3f223e */ /* 0x000fe400000000ff */
[----:B------:R-:W-:-:S02]  /*2020*/  @P1 F2FP.F16.F32.PACK_AB R148, RZ, R64 ;  /* 0x00000040ff94123e */ /* 0x000fc400000000ff */
[----:B--2---:R-:W-:Y:S02]  /*2030*/  F2FP.F16.F32.PACK_AB R52, R66, R71 ;  /* 0x000000474234723e */ /* 0x004fe400000000ff */
[----:B------:R-:W2:Y:S01]  /*2040*/  @P1 LDC.64 R66, c[0x0][0x308] ;  /* 0x0000c200ff421b82 */ /* 0x000ea20000000a00 */
[----:B------:R-:W-:Y:S02]  /*2050*/  @P2 F2FP.F16.F32.PACK_AB R0, RZ, R64 ;  /* 0x00000040ff00223e */ /* 0x000fe400000000ff */
[-C--:B------:R-:W-:Y:S02]  /*2060*/  @P1 F2FP.F16.F32.PACK_AB R70, RZ, R65.reuse ;  /* 0x00000041ff46123e */ /* 0x080fe400000000ff */
[----:B------:R-:W-:Y:S02]  /*2070*/  @P2 F2FP.F16.F32.PACK_AB R146, RZ, R65 ;  /* 0x00000041ff92223e */ /* 0x000fe400000000ff */
[----:B------:R-:W-:Y:S02]  /*2080*/  F2FP.F16.F32.PACK_AB R57, R64, R57 ;  /* 0x000000394039723e */ /* 0x000fe400000000ff */
[----:B------:R-:W-:-:S02]  /*2090*/  F2FP.F16.F32.PACK_AB R56, R56, R65 ;  /* 0x000000413838723e */ /* 0x000fc400000000ff */
[----:B------:R-:W3:Y:S01]  /*20a0*/  @P2 LDC.64 R64, c[0x0][0x300] ;  /* 0x0000c000ff402b82 */ /* 0x000ee20000000a00 */
[----:B------:R-:W-:Y:S02]  /*20b0*/  @P2 F2FP.F16.F32.PACK_AB R150, RZ, R55 ;  /* 0x00000037ff96223e */ /* 0x000fe400000000ff */
[----:B------:R-:W-:Y:S02]  /*20c0*/  @P2 F2FP.F16.F32.PACK_AB R152, RZ, R54 ;  /* 0x00000036ff98223e */ /* 0x000fe400000000ff */
[----:B------:R-:W-:Y:S02]  /*20d0*/  @P2 F2FP.F16.F32.PACK_AB R154, RZ, R73 ;  /* 0x00000049ff9a223e */ /* 0x000fe400000000ff */
[----:B------:R-:W-:Y:S02]  /*20e0*/  @P2 F2FP.F16.F32.PACK_AB R155, RZ, R72 ;  /* 0x00000048ff9b223e */ /* 0x000fe400000000ff */
[----:B------:R-:W-:Y:S02]  /*20f0*/  @P2 F2FP.F16.F32.PACK_AB R156, RZ, R71 ;  /* 0x00000047ff9c223e */ /* 0x000fe400000000ff */
[----:B------:R-:W-:Y:S01]  /*2100*/  F2FP.F16.F32.PACK_AB R53, R72, R73 ;  /* 0x000000494835723e */ /* 0x000fe200000000ff */
[C---:B0-----:R-:W-:Y:S01]  /*2110*/  @P2 IMAD.WIDE.U32 R72, R143.reuse, 0x10, R60 ;  /* 0x000000108f482825 */ /* 0x041fe200078e003c */
[----:B------:R-:W-:Y:S01]  /*2120*/  @P1 PRMT R44, R70, 0x7610, R44 ;  /* 0x00007610462c1816 */ /* 0x000fe2000000002c */
[----:B------:R-:W0:Y:S01]  /*2130*/  LDC.64 R60, c[0x0][0x210] ;  /* 0x00008400ff3c7b82 */ /* 0x000e220000000a00 */
[----:B------:R-:W-:Y:S01]  /*2140*/  @P2 F2FP.F16.F32.PACK_AB R151, RZ, R160 ;  /* 0x000000a0ff97223e */ /* 0x000fe200000000ff */
[----:B-1----:R-:W-:Y:S01]  /*2150*/  IMAD.WIDE.U32 R70, R143, 0x10, R68 ;  /* 0x000000108f467825 */ /* 0x002fe200078e0044 */
[----:B------:R-:W-:-:S02]  /*2160*/  @P2 F2FP.F16.F32.PACK_AB R153, RZ, R161 ;  /* 0x000000a1ff99223e */ /* 0x000fc400000000ff */
[----:B------:R-:W-:Y:S01]  /*2170*/  F2FP.F16.F32.PACK_AB R55, R160, R55 ;  /* 0x00000037a037723e */ /* 0x000fe200000000ff */
[----:B--2---:R-:W-:Y:S01]  /*2180*/  @P1 IMAD.WIDE.U32 R66, R106, 0x10, R66 ;  /* 0x000000106a421825 */ /* 0x004fe200078e0042 */
[----:B------:R-:W-:Y:S02]  /*2190*/  F2FP.F16.F32.PACK_AB R54, R161, R54 ;  /* 0x00000036a136723e */ /* 0x000fe400000000ff */
        /* <DEDUP_REMOVED lines=12> */
[----:B------:R-:W-:Y:S01]  /*2260*/  @P2 F2FP.F16.F32.PACK_AB R143, RZ, R59 ;  /* 0x0000003bff8f223e */ /* 0x000fe200000000ff */
[----:B------:R2:W-:Y:S01]  /*2270*/  @P2 STG.E.128 desc[UR4][R72.64], R48 ;  /* 0x0000003048002986 */ /* 0x0005e2000c101d04 */
[----:B------:R-:W-:-:S02]  /*2280*/  @P1 PRMT R45, R159, 0x7610, R45 ;  /* 0x000076109f2d1816 */ /* 0x000fc4000000002d */
[----:B-1----:R-:W-:Y:S02]  /*2290*/  @P1 F2FP.F16.F32.PACK_AB R71, RZ, R59 ;  /* 0x0000003bff47123e */ /* 0x002fe400000000ff */
[----:B------:R-:W-:Y:S02]  /*22a0*/  @P1 PRMT R46, R46, 0x5410, R147 ;  /* 0x000054102e2e1816 */ /* 0x000fe40000000093 */
[----:B------:R-:W-:Y:S02]  /*22b0*/  @P1 PRMT R47, R71, 0x7610, R47 ;  /* 0x00007610472f1816 */ /* 0x000fe4000000002f */
[----:B------:R-:W-:Y:S02]  /*22c0*/  @P2 F2FP.F16.F32.PACK_AB R147, RZ, R144 ;  /* 0x00000090ff93223e */ /* 0x000fe400000000ff */
[----:B------:R-:W-:Y:S02]  /*22d0*/  @P1 PRMT R45, R45, 0x5410, R148 ;  /* 0x000054102d2d1816 */ /* 0x000fe40000000094 */
[----:B------:R-:W-:-:S02]  /*22e0*/  @P1 PRMT R44, R44, 0x5410, R149 ;  /* 0x000054102c2c1816 */ /* 0x000fc40000000095 */
[----:B------:R-:W-:Y:S02]  /*22f0*/  F2FP.F16.F32.PACK_AB R59, R144, R59 ;  /* 0x0000003b903b723e */ /* 0x000fe400000000ff */
[----:B0-----:R-:W-:Y:S02]  /*2300*/  LEA R142, R60, R142, 0x2 ;  /* 0x0000008e3c8e7211 */ /* 0x001fe400078e10ff */
[----:B--2---:R-:W-:Y:S02]  /*2310*/  @P1 F2FP.F16.F32.PACK_AB R73, RZ, R144 ;  /* 0x00000090ff49123e */ /* 0x004fe400000000ff */
        /* <DEDUP_REMOVED lines=15> */
.L_x_340:
[----:B------:R-:W-:Y:S02]  /*2410*/  MOV R39, R78 ;  /* 0x0000004e00277202 */ /* 0x000fe40000000f00 */
[----:B0-----:R-:W-:Y:S02]  /*2420*/  MOV R51, R77 ;  /* 0x0000004d00337202 */ /* 0x001fe40000000f00 */
        /* <DEDUP_REMOVED lines=59> */
.L_x_339:
[----:B------:R-:W-:Y:S05]  /*27e0*/  BSYNC B0 ;  /* 0x0000000000007941 */ /* 0x000fea0003800000 */
.L_x_337:
        /* <DEDUP_REMOVED lines=12> */
[----:B------:R-:W-:Y:S01]  /*28b0*/  LEA R0, R2, R3, 0x2 ;  /* 0x0000000302007211 */ /* 0x000fe200078e10ff */
[----:B-1----:R-:W-:Y:S01]  /*28c0*/  IMAD R13, R13, UR6, RZ ;  /* 0x000000060d0d7c24 */ /* 0x002fe2000f8e02ff */
[----:B------:R-:W-:Y:S01]  /*28d0*/  ULDC.64 UR6, c[0x0][0x2d8] ;  /* 0x0000b60000067ab9 */ /* 0x000fe20000000a00 */
[----:B------:R0:W-:Y:S04]  /*28e0*/  STS.128 [R4], R44 ;  /* 0x0000002c04007388 */ /* 0x0001e80000000c00 */
[----:B------:R-:W-:Y:S04]  /*28f0*/  STS.128 [R4+0x10], R48 ;  /* 0x0000103004007388 */ /* 0x000fe80000000c00 */
[----:B------:R-:W-:Y:S04]  /*2900*/  STS.128 [R4+0x400], R52 ;  /* 0x0004003404007388 */ /* 0x000fe80000000c00 */
[----:B------:R-:W-:Y:S01]  /*2910*/  STS.128 [R4+0x410], R80 ;  /* 0x0004105004007388 */ /* 0x000fe20000000c00 */
[----:B------:R-:W-:Y:S01]  /*2920*/  BAR.SYNC.DEFER_BLOCKING 0x0 ;  /* 0x0000000000007b1d */ /* 0x000fe20000010000 */
[----:B0-----:R-:W-:-:S05]  /*2930*/  IADD3 R47, P0, R13, R2, RZ ;  /* 0x000000020d2f7210 */ /* 0x001fca0007f1e0ff */
        /* <DEDUP_REMOVED lines=67> */
[----:B------:R-:W-:Y:S01]  /*2d70*/  IADD3.X R16, RZ, RZ, RZ, P0, !PT ;  /* 0x000000ffff107210 */ /* 0x000fe200007fe4ff */
[----:B------:R-:W-:Y:S01]  /*2d80*/  STS.128 [R4], R68 ;  /* 0x0000004404007388 */ /* 0x000fe20000000c00 */
[----:B-1----:R-:W-:Y:S02]  /*2d90*/  FADD.FTZ R33, R8, R33 ;  /* 0x0000002108217221 */ /* 0x002fe40000010000 */
[----:B------:R-:W-:Y:S01]  /*2da0*/  SHF.L.U64.HI R16, R47, 0x2, R16 ;  /* 0x000000022f107819 */ /* 0x000fe20000010210 */
        /* <DEDUP_REMOVED lines=20> */
[----:B------:R-:W-:Y:S01]  /*2ef0*/  LDS R9, [R0+0x1800] ;  /* 0x0018000000097984 */ /* 0x000fe20000000800 */
[----:B--2---:R-:W-:-:S03]  /*2f00*/  FADD.FTZ R6, RZ, R6 ;  /* 0x00000006ff067221 */ /* 0x004fc60000010000 */
[----:B------:R-:W1:Y:S01]  /*2f10*/  LDS R43, [R0+0x1a00] ;  /* 0x001a0000002b7984 */ /* 0x000e620000000800 */
        /* <DEDUP_REMOVED lines=12> */
[----:B------:R-:W-:Y:S04]  /*2fe0*/  STS.128 [R4], R56 ;  /* 0x0000003804007388 */ /* 0x000fe80000000c00 */
[----:B------:R-:W-:Y:S01]  /*2ff0*/  STS.128 [R4+0x10], R60 ;  /* 0x0000103c04007388 */ /* 0x000fe20000000c00 */
[----:B-1----:R-:W-:-:S03]  /*3000*/  FADD.FTZ R43, R6, R43 ;  /* 0x0000002b062b7221 */ /* 0x002fc60000010000 */
[----:B------:R-:W-:Y:S01]  /*3010*/  STS.128 [R4+0x400], R64 ;  /* 0x0004004004007388 */ /* 0x000fe20000000c00 */
[----:B--2---:R-:W-:-:S03]  /*3020*/  FADD.FTZ R25, R7, R36 ;  /* 0x0000002407197221 */ /* 0x004fc60000010000 */
[----:B------:R0:W-:Y:S01]  /*3030*/  STS.128 [R4+0x410], R20 ;  /* 0x0004101404007388 */ /* 0x0001e20000000c00 */
[----:B---3--:R-:W-:Y:S01]  /*3040*/  FADD.FTZ R27, R27, R38 ;  /* 0x000000261b1b7221 */ /* 0x008fe20000010000 */
[----:B------:R-:W-:Y:S01]  /*3050*/  BAR.SYNC.DEFER_BLOCKING 0x0 ;  /* 0x0000000000007b1d */ /* 0x000fe20000010000 */
[----:B0-----:R-:W-:Y:S01]  /*3060*/  FADD.FTZ R23, R30, R9 ;  /* 0x000000091e177221 */ /* 0x001fe20000010000 */
[----:B------:R-:W-:Y:S01]  /*3070*/  SHF.L.U32 R9, R47, 0x2, RZ ;  /* 0x000000022f097819 */ /* 0x000fe200000006ff */
[----:B------:R-:W-:-:S03]  /*3080*/  FADD.FTZ R21, R5, R28 ;  /* 0x0000001c05157221 */ /* 0x000fc60000010000 */
[C---:B------:R-:W-:Y:S02]  /*3090*/  IADD3 R2, P0, R9.reuse, UR6, RZ ;  /* 0x0000000609027c10 */ /* 0x040fe4000ff1e0ff */
[----:B------:R-:W-:Y:S02]  /*30a0*/  IADD3 R6, P1, R9, UR14, RZ ;  /* 0x0000000e09067c10 */ /* 0x000fe4000ff3e0ff */
[C---:B------:R-:W-:Y:S01]  /*30b0*/  IADD3.X R3, R16.reuse, UR7, RZ, P0, !PT ;  /* 0x0000000710037c10 */ /* 0x040fe200087fe4ff */
[----:B------:R-:W-:Y:S01]  /*30c0*/  ULDC.64 UR6, c[0x0][0x2d0] ;  /* 0x0000b40000067ab9 */ /* 0x000fe20000000a00 */
[----:B------:R-:W-:Y:S01]  /*30d0*/  IADD3.X R7, R16, UR15, RZ, P1, !PT ;  /* 0x0000000f10077c10 */ /* 0x000fe20008ffe4ff */
[----:B------:R-:W0:Y:S04]  /*30e0*/  LDS R40, [R0] ;  /* 0x0000000000287984 */ /* 0x000e280000000800 */
[----:B------:R-:W1:Y:S04]  /*30f0*/  LDS R29, [R0+0x800] ;  /* 0x00080000001d7984 */ /* 0x000e680000000800 */
[----:B------:R-:W2:Y:S04]  /*3100*/  LDS R4, [R0+0x1000] ;  /* 0x0010000000047984 */ /* 0x000ea80000000800 */
[----:B------:R-:W-:Y:S04]  /*3110*/  LDS R8, [R0+0x200] ;  /* 0x0002000000087984 */ /* 0x000fe80000000800 */
[----:B------:R-:W-:Y:S04]  /*3120*/  LDS R31, [R0+0xa00] ;  /* 0x000a0000001f7984 */ /* 0x000fe80000000800 */
[----:B------:R-:W3:Y:S04]  /*3130*/  LDS R10, [R0+0x400] ;  /* 0x00040000000a7984 */ /* 0x000ee80000000800 */
[----:B------:R-:W4:Y:S04]  /*3140*/  LDS R14, [R0+0x1800] ;  /* 0x00180000000e7984 */ /* 0x000f280000000800 */
[----:B------:R-:W-:Y:S04]  /*3150*/  LDS R41, [R0+0x1200] ;  /* 0x0012000000297984 */ /* 0x000fe80000000800 */
[----:B------:R-:W5:Y:S04]  /*3160*/  LDS R37, [R0+0xc00] ;  /* 0x000c000000257984 */ /* 0x000f680000000800 */
[----:B------:R-:W5:Y:S04]  /*3170*/  LDS R12, [R0+0x600] ;  /* 0x00060000000c7984 */ /* 0x000f680000000800 */
[----:B------:R-:W5:Y:S01]  /*3180*/  LDS R49, [R0+0x1a00] ;  /* 0x001a000000317984 */ /* 0x000f620000000800 */
[----:B0-----:R-:W-:-:S03]  /*3190*/  FADD.FTZ R40, RZ, R40 ;  /* 0x00000028ff287221 */ /* 0x001fc60000010000 */
[----:B------:R-:W0:Y:S01]  /*31a0*/  LDS R45, [R0+0x1400] ;  /* 0x00140000002d7984 */ /* 0x000e220000000800 */
[----:B-1----:R-:W-:-:S03]  /*31b0*/  FADD.FTZ R29, R40, R29 ;  /* 0x0000001d281d7221 */ /* 0x002fc60000010000 */
[----:B------:R-:W1:Y:S01]  /*31c0*/  LDS R39, [R0+0xe00] ;  /* 0x000e000000277984 */ /* 0x000e620000000800 */
[----:B--2---:R-:W-:Y:S01]  /*31d0*/  FADD.FTZ R29, R29, R4 ;  /* 0x000000041d1d7221 */ /* 0x004fe20000010000 */
[----:B------:R-:W-:Y:S02]  /*31e0*/  IADD3 R4, P0, R9, UR6, RZ ;  /* 0x0000000609047c10 */ /* 0x000fe4000ff1e0ff */
[----:B------:R-:W2:Y:S02]  /*31f0*/  LDS R51, [R0+0x1c00] ;  /* 0x001c000000337984 */ /* 0x000ea40000000800 */
[----:B------:R-:W-:Y:S01]  /*3200*/  IADD3.X R5, R16, UR7, RZ, P0, !PT ;  /* 0x0000000710057c10 */ /* 0x000fe200087fe4ff */
[----:B------:R-:W-:Y:S01]  /*3210*/  ULDC.64 UR6, c[0x0][0x2e0] ;  /* 0x0000b80000067ab9 */ /* 0x000fe20000000a00 */
[----:B------:R-:W2:Y:S04]  /*3220*/  LDS R47, [R0+0x1600] ;  /* 0x00160000002f7984 */ /* 0x000ea80000000800 */
[----:B------:R4:W2:Y:S01]  /*3230*/  LDS R53, [R0+0x1e00] ;  /* 0x001e000000357984 */ /* 0x0008a20000000800 */
[----:B---3--:R-:W-:Y:S01]  /*3240*/  FADD.FTZ R10, RZ, R10 ;  /* 0x0000000aff0a7221 */ /* 0x008fe20000010000 */
[----:B----4-:R-:W-:-:S02]  /*3250*/  FADD.FTZ R29, R29, R14 ;  /* 0x0000000e1d1d7221 */ /* 0x010fc40000010000 */
[----:B------:R-:W-:Y:S01]  /*3260*/  STG.E desc[UR4][R2.64], R33 ;  /* 0x0000002102007986 */ /* 0x000fe2000c101904 */
[----:B------:R-:W-:Y:S01]  /*3270*/  FADD.FTZ R0, RZ, R8 ;  /* 0x00000008ff007221 */ /* 0x000fe20000010000 */
[----:B------:R-:W-:Y:S02]  /*3280*/  IADD3 R8, P0, R9, UR6, RZ ;  /* 0x0000000609087c10 */ /* 0x000fe4000ff1e0ff */
[----:B------:R-:W-:Y:S01]  /*3290*/  STG.E desc[UR4][R4.64], R11 ;  /* 0x0000000b04007986 */ /* 0x000fe2000c101904 */
[----:B------:R-:W-:Y:S01]  /*32a0*/  FADD.FTZ R0, R0, R31 ;  /* 0x0000001f00007221 */ /* 0x000fe20000010000 */
[----:B-----5:R-:W-:Y:S01]  /*32b0*/  FADD.FTZ R10, R10, R37 ;  /* 0x000000250a0a7221 */ /* 0x020fe20000010000 */
[----:B------:R-:W-:Y:S01]  /*32c0*/  IADD3.X R9, R16, UR7, RZ, P0, !PT ;  /* 0x0000000710097c10 */ /* 0x000fe200087fe4ff */
[----:B------:R-:W-:Y:S01]  /*32d0*/  STG.E desc[UR4][R6.64], R29 ;  /* 0x0000001d06007986 */ /* 0x000fe2000c101904 */
[----:B------:R-:W-:Y:S01]  /*32e0*/  FADD.FTZ R0, R0, R41 ;  /* 0x0000002900007221 */ /* 0x000fe20000010000 */
[----:B------:R-:W-:-:S02]  /*32f0*/  FADD.FTZ R12, RZ, R12 ;  /* 0x0000000cff0c7221 */ /* 0x000fc40000010000 */
        /* <DEDUP_REMOVED lines=9> */
[----:B------:R-:W-:-:S03]  /*3390*/  FADD.FTZ R12, R12, R47 ;  /* 0x0000002f0c0c7221 */ /* 0x000fc60000010000 */
[----:B------:R-:W-:Y:S01]  /*33a0*/  STG.E desc[UR4][R2.64+0x400], R19 ;  /* 0x0004001302007986 */ /* 0x000fe2000c101904 */
[----:B------:R-:W-:-:S03]  /*33b0*/  FADD.FTZ R53, R12, R53 ;  /* 0x000000350c357221 */ /* 0x000fc60000010000 */
        /* <DEDUP_REMOVED lines=8> */
.L_x_341:
[----:B------:R-:W-:Y:S01]  /*3440*/  HFMA2.MMA R161, -RZ, RZ, 0, 5.9604644775390625e-08 ;  /* 0x00000001ffa17435 */ /* 0x000fe200000001ff */
[----:B------:R-:W-:Y:S01]  /*3450*/  BSSY B2, `(.L_x_343) ;  /* 0x0000006000027945 */ /* 0x000fe20003800000 */
[----:B------:R-:W-:Y:S02]  /*3460*/  MOV R150, 0x1f ;  /* 0x0000001f00967802 */ /* 0x000fe40000000f00 */
[----:B------:R-:W-:-:S07]  /*3470*/  MOV R163, 0xffffffff ;  /* 0xffffffff00a37802 */ /* 0x000fce0000000f00 */
[----:B-----5:R-:W-:Y:S05]  /*3480*/  WARPSYNC.COLLECTIVE R163, `(.L_x_344) ;  /* 0x00000000a3087348 */ /* 0x020fea0003c00000 */
[----:B------:R0:W1:Y:S02]  /*3490*/  SHFL.BFLY P2, R154, R152, R161, R150 ;  /* 0x0c0000a1989a7389 */ /* 0x0000640000040096 */
[----:B01---5:R-:W-:Y:S01]  /*34a0*/  ENDCOLLECTIVE ;  /* 0x000000000000791b */ /* 0x023fe20003800000 */
.L_x_344:
[----:B------:R-:W-:Y:S05]  /*34b0*/  BSYNC B2 ;  /* 0x0000000000027941 */ /* 0x000fea0003800000 */
.L_x_343:
[----:B------:R-:W-:Y:S01]  /*34c0*/  HFMA2.MMA R161, -RZ, RZ, 0, 5.9604644775390625e-08 ;  /* 0x00000001ffa17435 */ /* 0x000fe200000001ff */
[----:B------:R-:W-:Y:S01]  /*34d0*/  FADD.FTZ R156, R152, R154 ;  /* 0x0000009a989c7221 */ /* 0x000fe20000010000 */
[----:B------:R-:W-:Y:S02]  /*34e0*/  MOV R152, R148 ;  /* 0x0000009400987202 */ /* 0x000fe40000000f00 */
[----:B------:R-:W-:Y:S02]  /*34f0*/  MOV R150, 0x1f ;  /* 0x0000001f00967802 */ /* 0x000fe40000000f00 */
[----:B------:R-:W-:-:S07]  /*3500*/  MOV R163, 0xffffffff ;  /* 0xffffffff00a37802 */ /* 0x000fce0000000f00 */
[----:B------:R-:W-:Y:S05]  /*3510*/  WARPSYNC.COLLECTIVE R163, `(.L_x_345) ;  /* 0x00000000a3087348 */ /* 0x000fea0003c00000 */
[----:B------:R0:W1:Y:S02]  /*3520*/  SHFL.BFLY P2, R154, R152, R161, R150 ;  /* 0x0c0000a1989a7389 */ /* 0x0000640000040096 */
[----:B01----:R-:W-:Y:S01]  /*3530*/  ENDCOLLECTIVE ;  /* 0x000000000000791b */ /* 0x003fe20003800000 */
.L_x_345:
[----:B------:R-:W-:Y:S01]  /*3540*/  HFMA2.MMA R161, -RZ, RZ, 0, 1.1920928955078125e-07 ;  /* 0x00000002ffa17435 */ /* 0x000fe200000001ff */
[----:B------:R-:W-:Y:S02]  /*3550*/  MOV R152, R156 ;  /* 0x0000009c00987202 */ /* 0x000fe40000000f00 */
[----:B------:R-:W-:-:S08]  /*3560*/  MOV R75, R154 ;  /* 0x0000009a004b7202 */ /* 0x000fd00000000f00 */
[----:B------:R-:W-:Y:S05]  /*3570*/  WARPSYNC.COLLECTIVE R163, `(.L_x_346) ;  /* 0x00000000a3087348 */ /* 0x000fea0003c00000 */
[----:B------:R0:W1:Y:S02]  /*3580*/  SHFL.BFLY P2, R154, R152, R161, R150 ;  /* 0x0c0000a1989a7389 */ /* 0x0000640000040096 */
[----:B01----:R-:W-:Y:S01]  /*3590*/  ENDCOLLECTIVE ;  /* 0x000000000000791b */ /* 0x003fe20003800000 */
.L_x_346:
[----:B------:R-:W-:-:S05]  /*35a0*/  FADD.FTZ R158, R148, R75 ;  /* 0x0000004b949e7221 */ /* 0x000fca0000010000 */
[----:B------:R-:W-:Y:S01]  /*35b0*/  MOV R152, R158 ;  /* 0x0000009e00987202 */ /* 0x000fe20000000f00 */
[----:B------:R-:W-:-:S07]  /*35c0*/  FADD.FTZ R160, R156, R154 ;  /* 0x0000009a9ca07221 */ /* 0x000fce0000010000 */
[----:B------:R-:W-:Y:S05]  /*35d0*/  WARPSYNC.COLLECTIVE R163, `(.L_x_347) ;  /* 0x00000000a3087348 */ /* 0x000fea0003c00000 */
[----:B------:R0:W1:Y:S02]  /*35e0*/  SHFL.BFLY P2, R154, R152, R161, R150 ;  /* 0x0c0000a1989a7389 */ /* 0x0000640000040096 */
[----:B01----:R-:W-:Y:S01]  /*35f0*/  ENDCOLLECTIVE ;  /* 0x000000000000791b */ /* 0x003fe20003800000 */
.L_x_347:
[----:B------:R-:W-:Y:S01]  /*3600*/  HFMA2.MMA R161, -RZ, RZ, 0, 2.384185791015625e-07 ;  /* 0x00000004ffa17435 */ /* 0x000fe200000001ff */
[----:B------:R-:W-:Y:S02]  /*3610*/  MOV R152, R160 ;  /* 0x000000a000987202 */ /* 0x000fe40000000f00 */
[----:B------:R-:W-:-:S08]  /*3620*/  MOV R75, R154 ;  /* 0x0000009a004b7202 */ /* 0x000fd00000000f00 */
[----:B------:R-:W-:Y:S05]  /*3630*/  WARPSYNC.COLLECTIVE R163, `(.L_x_348) ;  /* 0x00000000a3087348 */ /* 0x000fea0003c00000 */
[----:B------:R0:W1:Y:S02]  /*3640*/  SHFL.BFLY P2, R154, R152, R161, R150 ;  /* 0x0c0000a1989a7389 */ /* 0x0000640000040096 */
[----:B01----:R-:W-:Y:S01]  /*3650*/  ENDCOLLECTIVE ;  /* 0x000000000000791b */ /* 0x003fe20003800000 */
.L_x_348:
[----:B------:R-:W-:-:S05]  /*3660*/  FADD.FTZ R162, R158, R75 ;  /* 0x0000004b9ea27221 */ /* 0x000fca0000010000 */
[----:B------:R-:W-:Y:S01]  /*3670*/  MOV R152, R162 ;  /* 0x000000a200987202 */ /* 0x000fe20000000f00 */
[----:B------:R-:W-:-:S07]  /*3680*/  FADD.FTZ R164, R160, R154 ;  /* 0x0000009aa0a47221 */ /* 0x000fce0000010000 */
[----:B------:R-:W-:Y:S05]  /*3690*/  WARPSYNC.COLLECTIVE R163, `(.L_x_349) ;  /* 0x00000000a3087348 */ /* 0x000fea0003c00000 */
[----:B------:R0:W1:Y:S02]  /*36a0*/  SHFL.BFLY P2, R154, R152, R161, R150 ;  /* 0x0c0000a1989a7389 */ /* 0x0000640000040096 */
[----:B01----:R-:W-:Y:S01]  /*36b0*/  ENDCOLLECTIVE ;  /* 0x000000000000791b */ /* 0x003fe20003800000 */
.L_x_349:
[----:B------:R-:W-:Y:S01]  /*36c0*/  HFMA2.MMA R161, -RZ, RZ, 0, 4.76837158203125e-07 ;  /* 0x00000008ffa17435 */ /* 0x000fe200000001ff */
[----:B------:R-:W-:Y:S02]  /*36d0*/  MOV R152, R164 ;  /* 0x000000a400987202 */ /* 0x000fe40000000f00 */
[----:B------:R-:W-:-:S08]  /*36e0*/  MOV R75, R154 ;  /* 0x0000009a004b7202 */ /* 0x000fd00000000f00 */
[----:B------:R-:W-:Y:S05]  /*36f0*/  WARPSYNC.COLLECTIVE R163, `(.L_x_350) ;  /* 0x00000000a3087348 */ /* 0x000fea0003c00000 */
[----:B------:R0:W1:Y:S02]  /*3700*/  SHFL.BFLY P2, R154, R152, R161, R150 ;  /* 0x0c0000a1989a7389 */ /* 0x0000640000040096 */
[----:B01----:R-:W-:Y:S01]  /*3710*/  ENDCOLLECTIVE ;  /* 0x000000000000791b */ /* 0x003fe20003800000 */
.L_x_350:
[----:B------:R-:W-:-:S05]  /*3720*/  FADD.FTZ R165, R162, R75 ;  /* 0x0000004ba2a57221 */ /* 0x000fca0000010000 */
[----:B------:R-:W-:Y:S01]  /*3730*/  MOV R152, R165 ;  /* 0x000000a500987202 */ /* 0x000fe20000000f00 */
[----:B------:R-:W-:-:S07]  /*3740*/  FADD.FTZ R148, R164, R154 ;  /* 0x0000009aa4947221 */ /* 0x000fce0000010000 */
[----:B------:R-:W-:Y:S05]  /*3750*/  WARPSYNC.COLLECTIVE R163, `(.L_x_351) ;  /* 0x00000000a3087348 */ /* 0x000fea0003c00000 */
[----:B------:R0:W1:Y:S02]  /*3760*/  SHFL.BFLY P2, R154, R152, R161, R150 ;  /* 0x0c0000a1989a7389 */ /* 0x0000640000040096 */
[----:B01----:R-:W-:Y:S01]  /*3770*/  ENDCOLLECTIVE ;  /* 0x000000000000791b */ /* 0x003fe20003800000 */
.L_x_351:
[----:B------:R-:W-:Y:S01]  /*3780*/  HFMA2.MMA R161, -RZ, RZ, 0, 9.5367431640625e-07 ;  /* 0x00000010ffa17435 */ /* 0x000fe200000001ff */
[----:B------:R-:W-:Y:S02]  /*3790*/  MOV R152, R148 ;  /* 0x0000009400987202 */ /* 0x000fe40000000f00 */
[----:B------:R-:W-:-:S08]  /*37a0*/  MOV R75, R154 ;  /* 0x0000009a004b7202 */ /* 0x000fd00000000f00 */
[----:B------:R-:W-:Y:S05]  /*37b0*/  WARPSYNC.COLLECTIVE R163, `(.L_x_352) ;  /* 0x00000000a3087348 */ /* 0x000fea0003c00000 */
[----:B------:R0:W1:Y:S02]  /*37c0*/  SHFL.BFLY P2, R154, R152, R161, R150 ;  /* 0x0c0000a1989a7389 */ /* 0x0000640000040096 */
[----:B01----:R-:W-:Y:S01]  /*37d0*/  ENDCOLLECTIVE ;  /* 0x000000000000791b */ /* 0x003fe20003800000 */
.L_x_352:
[----:B------:R-:W-:-:S05]  /*37e0*/  FADD.FTZ R75, R165, R75 ;  /* 0x0000004ba54b7221 */ /* 0x000fca0000010000 */
[----:B------:R-:W-:Y:S02]  /*37f0*/  MOV R152, R75 ;  /* 0x0000004b00987202 */ /* 0x000fe40000000f00 */
[----:B------:R-:W-:-:S07]  /*3800*/  MOV R165, R154 ;  /* 0x0000009a00a57202 */ /* 0x000fce0000000f00 */
[----:B------:R-:W-:Y:S05]  /*3810*/  WARPSYNC.COLLECTIVE R163, `(.L_x_353) ;  /* 0x00000000a3087348 */ /* 0x000fea0003c00000 */
[----:B------:R0:W1:Y:S02]  /*3820*/  SHFL.BFLY P2, R154, R152, R161, R150 ;  /* 0x0c0000a1989a7389 */ /* 0x0000640000040096 */
[----:B01----:R-:W-:Y:S01]  /*3830*/  ENDCOLLECTIVE ;  /* 0x000000000000791b */ /* 0x003fe20003800000 */
.L_x_353:
[----:B------:R-:W-:Y:S05]  /*3840*/  BRA `(.L_x_354) ;  /* 0xffffffe000147947 */ /* 0x000fea000383ffff */
.L_x_355:
        /* <DEDUP_REMOVED lines=11> */
.L_x_3155:


//--------------------- .text._ZN10layer_norm31ln_parallel_residual_bwd_kernelINS_13Kernel_traitsI6__halfS2_S2_S2_fjLj512ELj1ELj4ELj1ELj16ENS_18Kernel_traits_baseILj512ES2_S2_S2_S2_fjLj128EEEEELb0ELb1ELb0EEEvNS_9BwdParamsE --------------------------
	.section	.text._ZN10layer_norm31ln_parallel_residual_bwd_kernelINS_13Kernel_traitsI6__halfS2_S2_S2_fjLj512ELj1ELj4ELj1ELj16ENS_18Kernel_traits_baseILj512ES2_S2_S2_S2_fjLj128EEEEELb0ELb1ELb0EEEvNS_9BwdParamsE,"ax",@progbits
	.align	128
        .global         _ZN10layer_norm31ln_parallel_residual_bwd_kernelINS_13Kernel_traitsI6__halfS2_S2_S2_fjLj512ELj1ELj4ELj1ELj16ENS_18Kernel_traits_baseILj512ES2_S2_S2_S2_fjLj128EEEEELb0ELb1ELb0EEEvNS_9BwdParamsE
        .type           _ZN10layer_norm31ln_parallel_residual_bwd_kernelINS_13Kernel_traitsI6__halfS2_S2_S2_fjLj512ELj1ELj4ELj1ELj16ENS_18Kernel_traits_baseILj512ES2_S2_S2_S2_fjLj128EEEEELb0ELb1ELb0EEEvNS_9BwdParamsE,@function
        .size           _ZN10layer_norm31ln_parallel_residual_bwd_kernelINS_13Kernel_traitsI6__halfS2_S2_S2_fjLj512ELj1ELj4ELj1ELj16ENS_18Kernel_traits_baseILj512ES2_S2_S2_S2_fjLj128EEEEELb0ELb1ELb0EEEvNS_9BwdParamsE,(.L_x_3156 - _ZN10layer_norm31ln_parallel_residual_bwd_kernelINS_13Kernel_traitsI6__halfS2_S2_S2_fjLj512ELj1ELj4ELj1ELj16ENS_18Kernel_traits_baseILj512ES2_S2_S2_S2_fjLj128EEEEELb0ELb1ELb0EEEvNS_9BwdParamsE)
        .other          _ZN10layer_norm31ln_parallel_residual_bwd_kernelINS_13Kernel_traitsI6__halfS2_S2_S2_fjLj512ELj1ELj4ELj1ELj16ENS_18Kernel_traits_baseILj512ES2_S2_S2_S2_fjLj128EEEEELb0ELb1ELb0EEEvNS_9BwdParamsE,@"STO_CUDA_ENTRY STV_DEFAULT"
_ZN10layer_norm31ln_parallel_residual_bwd_kernelINS_13Kernel_traitsI6__halfS2_S2_S2_fjLj512ELj1ELj4ELj1ELj16ENS_18Kernel_traits_baseILj512ES2_S2_S2_S2_fjLj128EEEEELb0ELb1ELb0EEEvNS_9BwdParamsE:
.text._ZN10layer_norm31ln_parallel_residual_bwd_kernelINS_13Kernel_traitsI6__halfS2_S2_S2_fjLj512ELj1ELj4ELj1ELj16ENS_18Kernel_traits_baseILj512ES2_S2_S2_S2_fjLj128EEEEELb0ELb1ELb0EEEvNS_9BwdParamsE:
        /* <DEDUP_REMOVED lines=49> */
[----:B------:R-:W-:Y:S01]  /*0310*/  ULDC.U8 UR6, c[0x0][0x2a0] ;  /* 0x0000a80000067ab9 */ /* 0x000fe20000000000 */
[----:B------:R-:W-:Y:S01]  /*0320*/  HFMA2.MMA R53, -RZ, RZ, 0, 0 ;  /* 0x00000000ff357435 */ /* 0x000fe200000001ff */
[--C-:B-----5:R-:W-:Y:S01]  /*0330*/  HADD2.F32 R110, -RZ, R16.reuse.H0_H0 ;  /* 0x20000010ff6e7230 */ /* 0x120fe20000004100 */
[----:B------:R-:W-:Y:S01]  /*0340*/  ISETP.NE.AND P5, PT, RZ, UR6, PT ;  /* 0x00000006ff007c0c */ /* 0x000fe2000bfa5270 */
[----:B------:R-:W-:Y:S02]  /*0350*/  HADD2.F32 R109, -RZ, R16.H1_H1 ;  /* 0x30000010ff6d7230 */ /* 0x000fe40000004100 */
[--C-:B------:R-:W-:Y:S02]  /*0360*/  HADD2.F32 R108, -RZ, R17.reuse.H0_H0 ;  /* 0x20000011ff6c7230 */ /* 0x100fe40000004100 */
[----:B------:R-:W-:Y:S02]  /*0370*/  HADD2.F32 R106, -RZ, R17.H1_H1 ;  /* 0x30000011ff6a7230 */ /* 0x000fe40000004100 */
[----:B------:R-:W-:-:S02]  /*0380*/  HADD2.F32 R105, -RZ, R18.H0_H0 ;  /* 0x20000012ff697230 */ /* 0x000fc40000004100 */
[----:B------:R-:W-:Y:S02]  /*0390*/  HADD2.F32 R104, -RZ, R18.H1_H1 ;  /* 0x30000012ff687230 */ /* 0x000fe40000004100 */
[--C-:B------:R-:W-:Y:S02]  /*03a0*/  HADD2.F32 R103, -RZ, R19.reuse.H0_H0 ;  /* 0x20000013ff677230 */ /* 0x100fe40000004100 */
        /* <DEDUP_REMOVED lines=8> */
[----:B------:R-:W-:-:S07]  /*0430*/  HADD2.F32 R3, -RZ, R15.H1_H1 ;  /* 0x3000000fff037230 */ /* 0x000fce0000004100 */
.L_x_367:
[----:B0-----:R-:W0:Y:S08]  /*0440*/  LDC.64 R68, c[0x0][0x250] ;  /* 0x00009400ff447b82 */ /* 0x001e300000000a00 */
[----:B------:R-:W1:Y:S01]  /*0450*/  LDC.64 R70, c[0x0][0x258] ;  /* 0x00009600ff467b82 */ /* 0x000e620000000a00 */
[----:B0-----:R-:W-:-:S05]  /*0460*/  IMAD.WIDE R68, R7, 0x4, R68 ;  /* 0x0000000407447825 */ /* 0x001fca00078e0244 */
[----:B------:R1:W2:Y:S02]  /*0470*/  LDG.E R86, desc[UR4][R68.64] ;  /* 0x0000000444567981 */ /* 0x0002a4000c1e1900 */
[----:B-1----:R-:W-:-:S05]  /*0480*/  IMAD.WIDE R68, R7, 0x4, R70 ;  /* 0x0000000407447825 */ /* 0x002fca00078e0246 */
[----:B-----5:R0:W5:Y:S01]  /*0490*/  LDG.E R107, desc[UR4][R68.64] ;  /* 0x00000004446b7981 */ /* 0x020162000c1e1900 */
[----:B------:R-:W-:Y:S01]  /*04a0*/  MOV R8, UR18 ;  /* 0x0000001200087c02 */ /* 0x000fe20008000f00 */
[----:B------:R-:W-:Y:S01]  /*04b0*/  BSSY B1, `(.L_x_358) ;  /* 0x000005e000017945 */ /* 0x000fe20003800000 */
[----:B------:R-:W-:Y:S02]  /*04c0*/  MOV R89, RZ ;  /* 0x000000ff00597202 */ /* 0x000fe40000000f00 */
[----:B------:R-:W-:Y:S01]  /*04d0*/  MOV R87, RZ ;  /* 0x000000ff00577202 */ /* 0x000fe20000000f00 */
        /* <DEDUP_REMOVED lines=18> */
[--C-:B--2---:R-:W-:Y:S02]  /*0600*/  HADD2.F32 R9, -RZ, R16.reuse.H0_H0 ;  /* 0x20000010ff097230 */ /* 0x104fe40000004100 */
[----:B------:R-:W-:Y:S02]  /*0610*/  HADD2.F32 R79, -RZ, R16.H1_H1 ;  /* 0x30000010ff4f7230 */ /* 0x000fe40000004100 */
[----:B------:R-:W-:Y:S02]  /*0620*/  HADD2.F32 R91, -RZ, R18.H0_H0 ;  /* 0x20000012ff5b7230 */ /* 0x000fe40000004100 */
[C---:B------:R-:W-:Y:S01]  /*0630*/  FADD.FTZ R0, -R86.reuse, R9 ;  /* 0x0000000956007221 */ /* 0x040fe20000010100 */
[--C-:B------:R-:W-:Y:S02]  /*0640*/  HADD2.F32 R89, -RZ, R17.reuse.H1_H1 ;  /* 0x30000011ff597230 */ /* 0x100fe40000004100 */
[----:B0-----:R-:W-:Y:S01]  /*0650*/  FADD.FTZ R10, -R86, R79 ;  /* 0x0000004f560a7221 */ /* 0x001fe20000010100 */
[----:B------:R-:W-:-:S02]  /*0660*/  HADD2.F32 R87, -RZ, R17.H0_H0 ;  /* 0x20000011ff577230 */ /* 0x000fc40000004100 */
[C---:B------:R-:W-:Y:S01]  /*0670*/  FADD.FTZ R70, -R86.reuse, R91 ;  /* 0x0000005b56467221 */ /* 0x040fe20000010100 */
[C---:B-----5:R-:W-:Y:S01]  /*0680*/  FMUL.FTZ R0, R107.reuse, R0 ;  /* 0x000000006b007220 */ /* 0x060fe20000410000 */
[----:B------:R-:W-:Y:S01]  /*0690*/  FADD.FTZ R16, -R86, R89 ;  /* 0x0000005956107221 */ /* 0x000fe20000010100 */
[----:B------:R-:W-:Y:S01]  /*06a0*/  FMUL.FTZ R9, R107, R10 ;  /* 0x0000000a6b097220 */ /* 0x000fe20000410000 */
[----:B------:R-:W-:Y:S01]  /*06b0*/  HADD2.F32 R113, -RZ, R18.H1_H1 ;  /* 0x30000012ff717230 */ /* 0x000fe20000004100 */
[----:B------:R-:W-:Y:S01]  /*06c0*/  IADD3 R91, R2, 0x20, RZ ;  /* 0x00000020025b7810 */ /* 0x000fe20007ffe0ff */
[--C-:B------:R-:W-:Y:S02]  /*06d0*/  HADD2.F32 R71, -RZ, R19.reuse.H0_H0 ;  /* 0x20000013ff477230 */ /* 0x100fe40000004100 */
[----:B------:R-:W-:Y:S02]  /*06e0*/  HADD2.F32 R69, -RZ, R19.H1_H1 ;  /* 0x30000013ff457230 */ /* 0x000fe40000004100 */
[----:B---3--:R-:W-:-:S02]  /*06f0*/  HADD2.F32 R17, -RZ, R12.H0_H0 ;  /* 0x2000000cff117230 */ /* 0x008fc40000004100 */
[----:B------:R-:W-:Y:S01]  /*0700*/  FADD.FTZ R88, -R86, R71 ;  /* 0x0000004756587221 */ /* 0x000fe20000010100 */
[----:B------:R-:W-:Y:S02]  /*0710*/  HADD2.F32 R76, -RZ, R14.H0_H0 ;  /* 0x2000000eff4c7230 */ /* 0x000fe40000004100 */
[--C-:B------:R-:W-:Y:S02]  /*0720*/  HADD2.F32 R77, -RZ, R15.reuse.H0_H0 ;  /* 0x2000000fff4d7230 */ /* 0x100fe40000004100 */
[----:B------:R-:W-:Y:S01]  /*0730*/  FMUL.FTZ R10, R110, R17 ;  /* 0x000000116e0a7220 */ /* 0x000fe20000410000 */
[----:B------:R-:W-:Y:S02]  /*0740*/  HADD2.F32 R68, -RZ, R15.H1_H1 ;  /* 0x3000000fff447230 */ /* 0x000fe40000004100 */
[----:B------:R-:W-:Y:S01]  /*0750*/  FMUL.FTZ R15, R107, R70 ;  /* 0x000000466b0f7220 */ /* 0x000fe20000410000 */
[----:B------:R-:W-:Y:S02]  /*0760*/  HADD2.F32 R12, -RZ, R12.H1_H1 ;  /* 0x3000000cff0c7230 */ /* 0x000fe40000004100 */
[----:B------:R-:W-:Y:S01]  /*0770*/  FADD.FTZ R36, R36, R17 ;  /* 0x0000001124247221 */ /* 0x000fe20000010000 */
[----:B------:R-:W-:-:S02]  /*0780*/  HADD2.F32 R19, -RZ, R13.H0_H0 ;  /* 0x2000000dff137230 */ /* 0x000fc40000004100 */
[----:B------:R-:W-:Y:S01]  /*0790*/  FFMA.FTZ R52, R0, R17, R52 ;  /* 0x0000001100347223 */ /* 0x000fe20000010034 */
[----:B------:R-:W-:Y:S02]  /*07a0*/  HADD2.F32 R18, -RZ, R13.H1_H1 ;  /* 0x3000000dff127230 */ /* 0x000fe40000004100 */
[----:B------:R-:W-:Y:S01]  /*07b0*/  FMUL.FTZ R13, R107, R16 ;  /* 0x000000106b0d7220 */ /* 0x000fe20000410000 */
[----:B------:R-:W-:Y:S02]  /*07c0*/  HADD2.F32 R78, -RZ, R14.H1_H1 ;  /* 0x3000000eff4e7230 */ /* 0x000fe40000004100 */
[----:B------:R-:W-:Y:S01]  /*07d0*/  FADD.FTZ R14, -R86, R87 ;  /* 0x00000057560e7221 */ /* 0x000fe20000010100 */
[----:B------:R-:W-:Y:S01]  /*07e0*/  FADD.FTZ R32, R32, R76 ;  /* 0x0000004c20207221 */ /* 0x000fe20000010000 */
[-C--:B------:R-:W-:Y:S01]  /*07f0*/  FFMA.FTZ R48, R15, R76.reuse, R48 ;  /* 0x0000004c0f307223 */ /* 0x080fe20000010030 */
[----:B------:R-:W-:Y:S01]  /*0800*/  FMUL.FTZ R17, R105, R76 ;  /* 0x0000004c69117220 */ /* 0x000fe20000410000 */
[----:B------:R-:W-:Y:S01]  /*0810*/  FMUL.FTZ R11, R109, R12 ;  /* 0x0000000c6d0b7220 */ /* 0x000fe20000410000 */
[----:B------:R-:W-:Y:S01]  /*0820*/  FADD.FTZ R70, RZ, R10 ;  /* 0x0000000aff467221 */ /* 0x000fe20000010000 */
[----:B------:R-:W-:Y:S01]  /*0830*/  FFMA.FTZ R76, R0, R10, RZ ;  /* 0x0000000a004c7223 */ /* 0x000fe200000100ff */
[----:B------:R-:W-:Y:S01]  /*0840*/  FADD.FTZ R37, R37, R12 ;  /* 0x0000000c25257221 */ /* 0x000fe20000010000 */
[----:B------:R-:W-:Y:S01]  /*0850*/  FFMA.FTZ R53, R9, R12, R53 ;  /* 0x0000000c09357223 */ /* 0x000fe20000010035 */
[----:B------:R-:W-:Y:S01]  /*0860*/  FADD.FTZ R39, R39, R18 ;  /* 0x0000001227277221 */ /* 0x000fe20000010000 */
[-C--:B------:R-:W-:Y:S01]  /*0870*/  FFMA.FTZ R55, R13, R18.reuse, R55 ;  /* 0x000000120d377223 */ /* 0x080fe20000010037 */
[----:B------:R-:W-:Y:S01]  /*0880*/  FMUL.FTZ R16, R106, R18 ;  /* 0x000000126a107220 */ /* 0x000fe20000410000 */
[----:B------:R-:W-:Y:S01]  /*0890*/  FMUL.FTZ R12, R107, R14 ;  /* 0x0000000e6b0c7220 */ /* 0x000fe20000410000 */
[----:B------:R-:W-:Y:S01]  /*08a0*/  FADD.FTZ R18, -R86, R113 ;  /* 0x0000007156127221 */ /* 0x000fe20000010100 */
[----:B------:R-:W-:Y:S01]  /*08b0*/  FMUL.FTZ R14, R108, R19 ;  /* 0x000000136c0e7220 */ /* 0x000fe20000410000 */
[----:B------:R-:W-:Y:S01]  /*08c0*/  FADD.FTZ R71, R70, R11 ;  /* 0x0000000b46477221 */ /* 0x000fe20000010000 */
[----:B------:R-:W-:Y:S01]  /*08d0*/  FFMA.FTZ R79, R9, R11, R76 ;  /* 0x0000000b094f7223 */ /* 0x000fe2000001004c */
[----:B------:R-:W-:Y:S01]  /*08e0*/  FMUL.FTZ R18, R107, R18 ;  /* 0x000000126b127220 */ /* 0x000fe20000410000 */
[----:B------:R-:W-:Y:S01]  /*08f0*/  FADD.FTZ R38, R38, R19 ;  /* 0x0000001326267221 */ /* 0x000fe20000010000 */
[----:B------:R-:W-:Y:S01]  /*0900*/  FADD.FTZ R71, R71, R14 ;  /* 0x0000000e47477221 */ /* 0x000fe20000010000 */
[C---:B------:R-:W-:Y:S01]  /*0910*/  FFMA.FTZ R70, R12.reuse, R14, R79 ;  /* 0x0000000e0c467223 */ /* 0x040fe2000001004f */
        /* <DEDUP_REMOVED lines=8> */
[----:B------:R-:W-:Y:S01]  /*09a0*/  FADD.FTZ R88, R78, R17 ;  /* 0x000000114e587221 */ /* 0x000fe20000010000 */
[----:B------:R-:W-:Y:S01]  /*09b0*/  FFMA.FTZ R71, R15, R17, R70 ;  /* 0x000000110f477223 */ /* 0x000fe20000010046 */
[-C--:B------:R-:W-:Y:S01]  /*09c0*/  FFMA.FTZ R50, R76, R77.reuse, R50 ;  /* 0x0000004d4c327223 */ /* 0x080fe20000010032 */
[----:B------:R-:W-:Y:S01]  /*09d0*/  FMUL.FTZ R77, R103, R77 ;  /* 0x0000004d674d7220 */ /* 0x000fe20000410000 */
[----:B------:R-:W-:Y:S01]  /*09e0*/  FADD.FTZ R70, -R86, R69 ;  /* 0x0000004556467221 */ /* 0x000fe20000010100 */
        /* <DEDUP_REMOVED lines=9> */
[----:B------:R-:W-:-:S07]  /*0a80*/  FFMA.FTZ R87, R79, R78, R71 ;  /* 0x0000004e4f577223 */ /* 0x000fce0000010047 */
.L_x_359:
[----:B------:R-:W-:Y:S05]  /*0a90*/  BSYNC B1 ;  /* 0x0000000000017941 */ /* 0x000fea0003800000 */
.L_x_358:
        /* <DEDUP_REMOVED lines=15> */
[--C-:B------:R-:W-:Y:S02]  /*0b90*/  HADD2.F32 R85, -RZ, R68.reuse.H1_H1 ;  /* 0x30000044ff557230 */ /* 0x100fe40000004100 */
[C---:B------:R-:W-:Y:S01]  /*0ba0*/  FADD.FTZ R82, -R86.reuse, R91 ;  /* 0x0000005b56527221 */ /* 0x040fe20000010100 */
[----:B------:R-:W-:Y:S02]  /*0bb0*/  HADD2.F32 R83, -RZ, R68.H0_H0 ;  /* 0x20000044ff537230 */ /* 0x000fe40000004100 */
[----:B------:R-:W-:Y:S01]  /*0bc0*/  FADD.FTZ R84, -R86, R69 ;  /* 0x0000004556547221 */ /* 0x000fe20000010100 */
[----:B------:R-:W-:-:S02]  /*0bd0*/  HADD2.F32 R93, -RZ, R70.H0_H0 ;  /* 0x20000046ff5d7230 */ /* 0x000fc40000004100 */
[----:B------:R-:W-:Y:S02]  /*0be0*/  HADD2.F32 R95, -RZ, R70.H1_H1 ;  /* 0x30000046ff5f7230 */ /* 0x000fe40000004100 */
[C---:B------:R-:W-:Y:S01]  /*0bf0*/  FADD.FTZ R70, -R86.reuse, R85 ;  /* 0x0000005556467221 */ /* 0x040fe20000010100 */
[--C-:B------:R-:W-:Y:S02]  /*0c00*/  HADD2.F32 R97, -RZ, R71.reuse.H0_H0 ;  /* 0x20000047ff617230 */ /* 0x100fe40000004100 */
[C---:B------:R-:W-:Y:S01]  /*0c10*/  FADD.FTZ R68, -R86.reuse, R83 ;  /* 0x0000005356447221 */ /* 0x040fe20000010100 */
[----:B------:R-:W-:Y:S02]  /*0c20*/  HADD2.F32 R71, -RZ, R71.H1_H1 ;  /* 0x30000047ff477230 */ /* 0x000fe40000004100 */
[C---:B------:R-:W-:Y:S01]  /*0c30*/  FADD.FTZ R90, -R86.reuse, R93 ;  /* 0x0000005d565a7221 */ /* 0x040fe20000010100 */
[C---:B------:R-:W-:Y:S01]  /*0c40*/  FADD.FTZ R92, -R86.reuse, R95 ;  /* 0x0000005f565c7221 */ /* 0x040fe20000010100 */
[----:B------:R-:W-:Y:S01]  /*0c50*/  FADD.FTZ R94, -R86, R97 ;  /* 0x00000061565e7221 */ /* 0x000fe20000010100 */
[----:B0----5:R-:W-:Y:S01]  /*0c60*/  FMUL.FTZ R81, R107, R84 ;  /* 0x000000546b517220 */ /* 0x021fe20000410000 */
[----:B---3--:R-:W-:-:S02]  /*0c70*/  HADD2.F32 R69, -RZ, R72.H0_H0 ;  /* 0x20000048ff457230 */ /* 0x008fc40000004100 */
[----:B------:R-:W-:Y:S01]  /*0c80*/  FADD.FTZ R86, -R86, R71 ;  /* 0x0000004756567221 */ /* 0x000fe20000010100 */
[----:B------:R-:W-:Y:S02]  /*0c90*/  HADD2.F32 R80, -RZ, R72.H1_H1 ;  /* 0x30000048ff507230 */ /* 0x000fe40000004100 */
[C---:B------:R-:W-:Y:S01]  /*0ca0*/  FMUL.FTZ R72, R107.reuse, R68 ;  /* 0x000000446b487220 */ /* 0x040fe20000410000 */
[--C-:B------:R-:W-:Y:S02]  /*0cb0*/  HADD2.F32 R71, -RZ, R73.reuse.H0_H0 ;  /* 0x20000049ff477230 */ /* 0x100fe40000004100 */
[C---:B------:R-:W-:Y:S01]  /*0cc0*/  FMUL.FTZ R84, R107.reuse, R90 ;  /* 0x0000005a6b547220 */ /* 0x040fe20000410000 */
[----:B------:R-:W-:Y:S02]  /*0cd0*/  HADD2.F32 R88, -RZ, R73.H1_H1 ;  /* 0x30000049ff587230 */ /* 0x000fe40000004100 */
[----:B------:R-:W-:Y:S01]  /*0ce0*/  FMUL.FTZ R73, R107, R70 ;  /* 0x000000466b497220 */ /* 0x000fe20000410000 */
[----:B------:R-:W-:-:S02]  /*0cf0*/  HADD2.F32 R85, -RZ, R74.H0_H0 ;  /* 0x2000004aff557230 */ /* 0x000fc40000004100 */
[----:B------:R-:W-:Y:S01]  /*0d00*/  FADD.FTZ R29, R29, R80 ;  /* 0x000000501d1d7221 */ /* 0x000fe20000010000 */
[----:B------:R-:W-:Y:S02]  /*0d10*/  HADD2.F32 R96, -RZ, R74.H1_H1 ;  /* 0x3000004aff607230 */ /* 0x000fe40000004100 */
[----:B------:R-:W-:Y:S01]  /*0d20*/  FMUL.FTZ R74, R101, R69 ;  /* 0x00000045654a7220 */ /* 0x000fe20000410000 */
[-C--:B------:R-:W-:Y:S01]  /*0d30*/  FFMA.FTZ R45, R73, R80.reuse, R45 ;  /* 0x00000050492d7223 */ /* 0x080fe2000001002d */
[----:B------:R-:W-:Y:S01]  /*0d40*/  FMUL.FTZ R80, R100, R80 ;  /* 0x0000005064507220 */ /* 0x000fe20000410000 */
[--C-:B------:R-:W-:Y:S02]  /*0d50*/  HADD2.F32 R95, -RZ, R75.reuse.H0_H0 ;  /* 0x2000004bff5f7230 */ /* 0x100fe40000004100 */
[----:B------:R-:W-:Y:S01]  /*0d60*/  FADD.FTZ R89, R89, R74 ;  /* 0x0000004a59597221 */ /* 0x000fe20000010000 */
        /* <DEDUP_REMOVED lines=14> */
[-C--:B------:R-:W-:Y:S01]  /*0e50*/  FFMA.FTZ R40, R84, R85.reuse, R40 ;  /* 0x0000005554287223 */ /* 0x080fe20000010028 */
[----:B------:R-:W-:Y:S01]  /*0e60*/  FMUL.FTZ R85, R6, R85 ;  /* 0x0000005506557220 */ /* 0x000fe20000410000 */
[----:B------:R-:W-:Y:S01]  /*0e70*/  FADD.FTZ R88, R88, R83 ;  /* 0x0000005358587221 */ /* 0x000fe20000010000 */
[----:B------:R-:W-:Y:S01]  /*0e80*/  FFMA.FTZ R69, R81, R83, R70 ;  /* 0x0000005351457223 */ /* 0x000fe20000010046 */
[C---:B------:R-:W-:Y:S01]  /*0e90*/  FMUL.FTZ R94, R107.reuse, R94 ;  /* 0x0000005e6b5e7220 */ /* 0x040fe20000410000 */
[----:B------:R-:W-:Y:S01]  /*0ea0*/  FMUL.FTZ R92, R107, R92 ;  /* 0x0000005c6b5c7220 */ /* 0x000fe20000410000 */
[-C--:B------:R-:W-:Y:S01]  /*0eb0*/  FMUL.FTZ R93, R5, R96.reuse ;  /* 0x00000060055d7220 */ /* 0x080fe20000410000 */
[----:B------:R-:W-:Y:S01]  /*0ec0*/  FADD.FTZ R88, R88, R85 ;  /* 0x0000005558587221 */ /* 0x000fe20000010000 */
[----:B------:R-:W-:Y:S01]  /*0ed0*/  FFMA.FTZ R69, R84, R85, R69 ;  /* 0x0000005554457223 */ /* 0x000fe20000010045 */
[----:B------:R-:W-:Y:S01]  /*0ee0*/  FADD.FTZ R26, R26, R95 ;  /* 0x0000005f1a1a7221 */ /* 0x000fe20000010000 */
[-C--:B------:R-:W-:Y:S01]  /*0ef0*/  FFMA.FTZ R42, R94, R95.reuse, R42 ;  /* 0x0000005f5e2a7223 */ /* 0x080fe2000001002a */
[----:B------:R-:W-:Y:S01]  /*0f00*/  FMUL.FTZ R95, R4, R95 ;  /* 0x0000005f045f7220 */ /* 0x000fe20000410000 */
[----:B------:R-:W-:Y:S01]  /*0f10*/  FADD.FTZ R88, R88, R93 ;  /* 0x0000005d58587221 */ /* 0x000fe20000010000 */
[C---:B------:R-:W-:Y:S01]  /*0f20*/  FFMA.FTZ R69, R92.reuse, R93, R69 ;  /* 0x0000005d5c457223 */ /* 0x040fe20000010045 */
        /* <DEDUP_REMOVED lines=12> */
.L_x_361:
[----:B------:R-:W-:Y:S05]  /*0ff0*/  BSYNC B1 ;  /* 0x0000000000017941 */ /* 0x000fea0003800000 */
.L_x_360:
        /* <DEDUP_REMOVED lines=20> */
.L_x_379:
        /* <DEDUP_REMOVED lines=13> */
[----:B------:R-:W-:Y:S01]  /*1210*/  ISETP.NE.U32.AND P1, PT, RZ, UR12, PT ;  /* 0x0000000cff007c0c */ /* 0x000fe2000bf25070 */
[----:B------:R-:W-:Y:S01]  /*1220*/  FADD.FTZ R88, R16, -R71 ;  /* 0x8000004710587221 */ /* 0x000fe20000010000 */
[----:B------:R-:W-:Y:S01]  /*1230*/  ISETP.NE.U32.AND P2, PT, RZ, UR14, PT ;  /* 0x0000000eff007c0c */ /* 0x000fe2000bf45070 */
[----:B-----5:R-:W-:Y:S01]  /*1240*/  FMUL.FTZ R68, R107, R68 ;  /* 0x000000446b447220 */ /* 0x020fe20000410000 */
[----:B------:R-:W-:Y:S01]  /*1250*/  FFMA.FTZ R90, R15, R117, R118 ;  /* 0x000000750f5a7223 */ /* 0x000fe20000010076 */
[----:B------:R-:W-:Y:S01]  /*1260*/  FADD.FTZ R70, R11, -R70 ;  /* 0x800000460b467221 */ /* 0x000fe20000010000 */
[----:B------:R-:W-:-:S02]  /*1270*/  ISETP.NE.AND.EX P1, PT, RZ, UR13, PT, P1 ;  /* 0x0000000dff007c0c */ /* 0x000fc4000bf25310 */
[----:B------:R-:W-:Y:S01]  /*1280*/  ISETP.NE.AND.EX P2, PT, RZ, UR15, PT, P2 ;  /* 0x0000000fff007c0c */ /* 0x000fe2000bf45320 */
[----:B------:R-:W-:Y:S01]  /*1290*/  FADD.FTZ R112, R17, -R90 ;  /* 0x8000005a11707221 */ /* 0x000fe20000010000 */
[C---:B------:R-:W-:Y:S01]  /*12a0*/  FMUL.FTZ R71, R107.reuse, R70 ;  /* 0x000000466b477220 */ /* 0x040fe20000410000 */
[----:B------:R-:W-:Y:S01]  /*12b0*/  @P0 HADD2.F32 R69, -RZ, R20.H0_H0 ;  /* 0x20000014ff450230 */ /* 0x000fe20000004100 */
[----:B------:R-:W-:Y:S01]  /*12c0*/  ISETP.NE.U32.AND P6, PT, RZ, UR12, PT ;  /* 0x0000000cff007c0c */ /* 0x000fe2000bfc5070 */
[--C-:B------:R-:W-:Y:S02]  /*12d0*/  @P0 HADD2.F32 R90, -RZ, R21.reuse.H0_H0 ;  /* 0x20000015ff5a0230 */ /* 0x100fe40000004100 */
[----:B------:R-:W-:Y:S01]  /*12e0*/  FMUL.FTZ R70, R107, R112 ;  /* 0x000000706b467220 */ /* 0x000fe20000410000 */
[----:B0-----:R-:W-:Y:S02]  /*12f0*/  @P0 HADD2.F32 R87, -RZ, R21.H1_H1 ;  /* 0x30000015ff570230 */ /* 0x001fe40000004100 */
[----:B------:R-:W-:Y:S01]  /*1300*/  @P0 FADD.FTZ R68, R68, R69 ;  /* 0x0000004544440221 */ /* 0x000fe20000010000 */
[----:B------:R-:W-:Y:S01]  /*1310*/  FFMA.FTZ R69, R12, R117, R118 ;  /* 0x000000750c457223 */ /* 0x000fe20000010076 */
[----:B------:R-:W-:Y:S01]  /*1320*/  @P0 HADD2.F32 R89, -RZ, R22.H0_H0 ;  /* 0x20000016ff590230 */ /* 0x000fe20000004100 */
[----:B------:R-:W-:-:S02]  /*1330*/  ISETP.NE.AND.EX P6, PT, RZ, UR13, PT, P6 ;  /* 0x0000000dff007c0c */ /* 0x000fc4000bfc5360 */
[----:B------:R-:W-:Y:S01]  /*1340*/  FADD.FTZ R86, R14, -R69 ;  /* 0x800000450e567221 */ /* 0x000fe20000010000 */
[-C--:B------:R-:W-:Y:S01]  /*1350*/  @P1 F2FP.F16.F32.PACK_AB R125, RZ, R68.reuse ;  /* 0x00000044ff7d123e */ /* 0x080fe200000000ff */
[----:B------:R-:W-:Y:S01]  /*1360*/  @P0 FADD.FTZ R70, R70, R89 ;  /* 0x0000005946460221 */ /* 0x000fe20000010000 */
[----:B------:R-:W-:Y:S01]  /*1370*/  @P2 F2FP.F16.F32.PACK_AB R124, RZ, R68 ;  /* 0x00000044ff7c223e */ /* 0x000fe200000000ff */
[C---:B------:R-:W-:Y:S01]  /*1380*/  FMUL.FTZ R69, R107.reuse, R86 ;  /* 0x000000566b457220 */ /* 0x040fe20000410000 */
[----:B------:R-:W-:Y:S01]  /*1390*/  FMUL.FTZ R86, R107, R88 ;  /* 0x000000586b567220 */ /* 0x000fe20000410000 */
[----:B------:R-:W-:Y:S01]  /*13a0*/  @P0 HADD2.F32 R88, -RZ, R20.H1_H1 ;  /* 0x30000014ff580230 */ /* 0x000fe20000004100 */
[----:B------:R-:W-:Y:S01]  /*13b0*/  @P1 F2FP.F16.F32.PACK_AB R120, RZ, R70 ;  /* 0x00000046ff78123e */ /* 0x000fe200000000ff */
[----:B------:R-:W-:Y:S01]  /*13c0*/  @P0 FADD.FTZ R69, R69, R90 ;  /* 0x0000005a45450221 */ /* 0x000fe20000010000 */
[----:B------:R-:W-:Y:S01]  /*13d0*/  @P0 FADD.FTZ R86, R86, R87 ;  /* 0x0000005756560221 */ /* 0x000fe20000010000 */
[-C--:B------:R-:W-:Y:S01]  /*13e0*/  FFMA.FTZ R90, R76, R117.reuse, R118 ;  /* 0x000000754c5a7223 */ /* 0x080fe20000010076 */
[----:B------:R-:W-:Y:S01]  /*13f0*/  @P0 FADD.FTZ R71, R71, R88 ;  /* 0x0000005847470221 */ /* 0x000fe20000010000 */
[----:B------:R-:W-:Y:S01]  /*1400*/  FFMA.FTZ R88, R18, R117, R118 ;  /* 0x0000007512587223 */ /* 0x000fe20000010076 */
[-C--:B------:R-:W-:Y:S01]  /*1410*/  @P1 F2FP.F16.F32.PACK_AB R122, RZ, R69.reuse ;  /* 0x00000045ff7a123e */ /* 0x080fe200000000ff */
[----:B------:R-:W-:Y:S01]  /*1420*/  FADD.FTZ R114, R77, -R90 ;  /* 0x8000005a4d727221 */ /* 0x000fe20000010000 */
[----:B------:R-:W-:Y:S01]  /*1430*/  @P2 F2FP.F16.F32.PACK_AB R121, RZ, R69 ;  /* 0x00000045ff79223e */ /* 0x000fe200000000ff */
[----:B------:R-:W-:Y:S01]  /*1440*/  FADD.FTZ R88, R19, -R88 ;  /* 0x8000005813587221 */ /* 0x000fe20000010000 */
[-C--:B------:R-:W-:Y:S01]  /*1450*/  @P1 F2FP.F16.F32.PACK_AB R91, RZ, R86.reuse ;  /* 0x00000056ff5b123e */ /* 0x080fe200000000ff */
[----:B------:R-:W-:Y:S01]  /*1460*/  FFMA.FTZ R87, R79, R117, R118 ;  /* 0x000000754f577223 */ /* 0x000fe20000010076 */
[----:B------:R-:W-:Y:S01]  /*1470*/  @P2 F2FP.F16.F32.PACK_AB R90, RZ, R86 ;  /* 0x00000056ff5a223e */ /* 0x000fe200000000ff */
[----:B------:R-:W-:Y:S01]  /*1480*/  FMUL.FTZ R89, R107, R88 ;  /* 0x000000586b597220 */ /* 0x000fe20000410000 */
[----:B------:R-:W-:Y:S01]  /*1490*/  F2FP.F16.F32.PACK_AB R69, R86, R69 ;  /* 0x000000455645723e */ /* 0x000fe200000000ff */
[----:B------:R-:W-:Y:S01]  /*14a0*/  @P0 HADD2.F32 R86, -RZ, R22.H1_H1 ;  /* 0x30000016ff560230 */ /* 0x000fe20000004100 */
[-C--:B------:R-:W-:Y:S01]  /*14b0*/  @P1 F2FP.F16.F32.PACK_AB R113, RZ, R71.reuse ;  /* 0x00000047ff71123e */ /* 0x080fe200000000ff */
[----:B------:R-:W-:Y:S01]  /*14c0*/  @P0 HADD2.F32 R88, -RZ, R23.H0_H0 ;  /* 0x20000017ff580230 */ /* 0x000fe20000004100 */
[----:B------:R-:W-:-:S02]  /*14d0*/  @P2 F2FP.F16.F32.PACK_AB R112, RZ, R71 ;  /* 0x00000047ff70223e */ /* 0x000fc400000000ff */
[----:B------:R-:W-:Y:S01]  /*14e0*/  F2FP.F16.F32.PACK_AB R68, R71, R68 ;  /* 0x000000444744723e */ /* 0x000fe200000000ff */
[----:B------:R-:W-:Y:S01]  /*14f0*/  FMUL.FTZ R71, R107, R114 ;  /* 0x000000726b477220 */ /* 0x000fe20000410000 */
[----:B------:R-:W-:Y:S01]  /*1500*/  @P0 FADD.FTZ R89, R89, R86 ;  /* 0x0000005659590221 */ /* 0x000fe20000010000 */
[----:B------:R-:W-:Y:S01]  /*1510*/  FADD.FTZ R86, R78, -R87 ;  /* 0x800000574e567221 */ /* 0x000fe20000010000 */
[----:B------:R-:W-:Y:S02]  /*1520*/  @P0 HADD2.F32 R87, -RZ, R23.H1_H1 ;  /* 0x30000017ff570230 */ /* 0x000fe40000004100 */
[----:B------:R-:W-:Y:S01]  /*1530*/  @P0 FADD.FTZ R71, R71, R88 ;  /* 0x0000005847470221 */ /* 0x000fe20000010000 */
[----:B------:R-:W-:Y:S01]  /*1540*/  @P2 F2FP.F16.F32.PACK_AB R116, RZ, R70 ;  /* 0x00000046ff74223e */ /* 0x000fe200000000ff */
[----:B------:R-:W-:Y:S01]  /*1550*/  FMUL.FTZ R88, R107, R86 ;  /* 0x000000566b587220 */ /* 0x000fe20000410000 */
[----:B------:R-:W-:Y:S02]  /*1560*/  @P2 F2FP.F16.F32.PACK_AB R86, RZ, R89 ;  /* 0x00000059ff56223e */ /* 0x000fe400000000ff */
[-C--:B------:R-:W-:Y:S01]  /*1570*/  @P1 F2FP.F16.F32.PACK_AB R115, RZ, R71.reuse ;  /* 0x00000047ff73123e */ /* 0x080fe200000000ff */
[----:B------:R-:W-:Y:S01]  /*1580*/  @P0 FADD.FTZ R88, R88, R87 ;  /* 0x0000005758580221 */ /* 0x000fe20000010000 */
[----:B------:R-:W-:-:S02]  /*1590*/  @P2 F2FP.F16.F32.PACK_AB R114, RZ, R71 ;  /* 0x00000047ff72223e */ /* 0x000fc400000000ff */
[----:B------:R-:W-:Y:S02]  /*15a0*/  @P1 F2FP.F16.F32.PACK_AB R87, RZ, R89 ;  /* 0x00000059ff57123e */ /* 0x000fe400000000ff */
[----:B------:R-:W-:Y:S02]  /*15b0*/  F2FP.F16.F32.PACK_AB R70, R89, R70 ;  /* 0x000000465946723e */ /* 0x000fe400000000ff */
[-C--:B------:R-:W-:Y:S02]  /*15c0*/  @P1 F2FP.F16.F32.PACK_AB R123, RZ, R88.reuse ;  /* 0x00000058ff7b123e */ /* 0x080fe400000000ff */
[----:B------:R-:W-:Y:S02]  /*15d0*/  @P2 F2FP.F16.F32.PACK_AB R119, RZ, R88 ;  /* 0x00000058ff77223e */ /* 0x000fe400000000ff */
[----:B------:R-:W-:Y:S02]  /*15e0*/  F2FP.F16.F32.PACK_AB R71, R88, R71 ;  /* 0x000000475847723e */ /* 0x000fe400000000ff */
[----:B------:R-:W0:Y:S01]  /*15f0*/  @P6 LDC.64 R88, c[0x0][0x308] ;  /* 0x0000c200ff586b82 */ /* 0x000e220000000a00 */
[----:B------:R-:W-:-:S02]  /*1600*/  @P1 PRMT R60, R125, 0x7610, R60 ;  /* 0x000076107d3c1816 */ /* 0x000fc4000000003c */
[----:B------:R-:W-:Y:S02]  /*1610*/  @P2 PRMT R64, R124, 0x7610, R64 ;  /* 0x000076107c402816 */ /* 0x000fe40000000040 */
[----:B------:R-:W-:Y:S02]  /*1620*/  @P2 PRMT R66, R116, 0x7610, R66 ;  /* 0x0000761074422816 */ /* 0x000fe40000000042 */
[----:B------:R-:W-:Y:S01]  /*1630*/  @P1 PRMT R61, R122, 0x7610, R61 ;  /* 0x000076107a3d1816 */ /* 0x000fe2000000003d */
[----:B------:R-:W1:Y:S01]  /*1640*/  LDC.64 R124, c[0x0][0x2f8] ;  /* 0x0000be00ff7c7b82 */ /* 0x000e620000000a00 */
[----:B------:R-:W-:Y:S02]  /*1650*/  @P2 PRMT R65, R121, 0x7610, R65 ;  /* 0x0000761079412816 */ /* 0x000fe40000000041 */
[----:B------:R-:W-:Y:S02]  /*1660*/  @P1 PRMT R62, R120, 0x7610, R62 ;  /* 0x00007610783e1816 */ /* 0x000fe4000000003e */
[----:B------:R-:W-:-:S02]  /*1670*/  @P1 PRMT R63, R115, 0x7610, R63 ;  /* 0x00007610733f1816 */ /* 0x000fc4000000003f */
[----:B------:R-:W-:Y:S02]  /*1680*/  @P2 PRMT R66, R66, 0x5410, R86 ;  /* 0x0000541042422816 */ /* 0x000fe40000000056 */
[----:B------:R-:W-:Y:S02]  /*1690*/  @P2 PRMT R67, R114, 0x7610, R67 ;  /* 0x0000761072432816 */ /* 0x000fe40000000043 */
[----:B------:R-:W-:Y:S02]  /*16a0*/  @P2 LEA R86, P0, R2, UR14, 0x4 ;  /* 0x0000000e02562c11 */ /* 0x000fe4000f8020ff */
[----:B------:R-:W-:Y:S02]  /*16b0*/  @P1 PRMT R60, R60, 0x5410, R113 ;  /* 0x000054103c3c1816 */ /* 0x000fe40000000071 */
[----:B------:R-:W-:Y:S01]  /*16c0*/  @P1 PRMT R61, R61, 0x5410, R91 ;  /* 0x000054103d3d1816 */ /* 0x000fe2000000005b */
[----:B0-----:R-:W-:Y:S01]  /*16d0*/  @P6 IMAD.WIDE.U32 R88, R2, 0x10, R88 ;  /* 0x0000001002586825 */ /* 0x001fe200078e0058 */
[----:B------:R-:W-:-:S02]  /*16e0*/  @P2 PRMT R65, R65, 0x5410, R90 ;  /* 0x0000541041412816 */ /* 0x000fc4000000005a */
[----:B------:R-:W-:Y:S02]  /*16f0*/  @P1 PRMT R62, R62, 0x5410, R87 ;  /* 0x000054103e3e1816 */ /* 0x000fe40000000057 */
[----:B------:R-:W-:Y:S02]  /*1700*/  @P1 PRMT R63, R63, 0x5410, R123 ;  /* 0x000054103f3f1816 */ /* 0x000fe4000000007b */
[----:B------:R-:W-:Y:S01]  /*1710*/  @P2 PRMT R64, R64, 0x5410, R112 ;  /* 0x0000541040402816 */ /* 0x000fe20000000070 */
[C---:B-1----:R-:W-:Y:S01]  /*1720*/  IMAD.WIDE.U32 R90, R2.reuse, 0x10, R124 ;  /* 0x00000010025a7825 */ /* 0x042fe200078e007c */
[C---:B------:R-:W-:Y:S01]  /*1730*/  @P2 LEA.HI.X R87, R2.reuse, UR15, RZ, 0x4, P0 ;  /* 0x0000000f02572c11 */ /* 0x040fe200080f24ff */
[----:B------:R1:W-:Y:S01]  /*1740*/  @P6 STG.E.128 desc[UR4][R88.64], R60 ;  /* 0x0000003c58006986 */ /* 0x0003e2000c101d04 */
[----:B------:R-:W-:Y:S02]  /*1750*/  @P2 PRMT R67, R67, 0x5410, R119 ;  /* 0x0000541043432816 */ /* 0x000fe40000000077 */
[----:B------:R-:W-:Y:S01]  /*1760*/  IADD3 R2, R2, 0x20, RZ ;  /* 0x0000002002027810 */ /* 0x000fe20007ffe0ff */
[----:B------:R1:W-:Y:S04]  /*1770*/  STG.E.128 desc[UR4][R90.64], R68 ;  /* 0x000000445a007986 */ /* 0x0003e8000c101d04 */
[----:B------:R1:W-:Y:S02]  /*1780*/  @P2 STG.E.128 desc[UR4][R86.64], R64 ;  /* 0x0000004056002986 */ /* 0x0003e4000c101d04 */
.L_x_364:
[----:B------:R-:W-:Y:S05]  /*1790*/  BSYNC B1 ;  /* 0x0000000000017941 */ /* 0x000fea0003800000 */
.L_x_363:
[----:B------:R-:W-:Y:S04]  /*17a0*/  BSSY B1, `(.L_x_365) ;  /* 0x000005f000017945 */ /* 0x000fe80003800000 */
[----:B------:R-:W-:Y:S05]  /*17b0*/  @!P4 BRA `(.L_x_366) ;  /* 0x000000040074c947 */ /* 0x000fea0003800000 */
[----:B------:R-:W-:Y:S01]  /*17c0*/  ISETP.NE.U32.AND P0, PT, RZ, UR8, PT ;  /* 0x00000008ff007c0c */ /* 0x000fe2000bf05070 */
[-CC-:B-1----:R-:W-:Y:S01]  /*17d0*/  FFMA.FTZ R71, R73, R117.reuse, R118.reuse ;  /* 0x0000007549477223 */ /* 0x182fe20000010076 */
[-CC-:B0-----:R-:W-:Y:S01]  /*17e0*/  FFMA.FTZ R87, R75, R117.reuse, R118.reuse ;  /* 0x000000754b577223 */ /* 0x181fe20000010076 */
[-CC-:B------:R-:W-:Y:S01]  /*17f0*/  FFMA.FTZ R90, R84, R117.reuse, R118.reuse ;  /* 0x00000075545a7223 */ /* 0x180fe20000010076 */
[----:B------:R-:W-:Y:S01]  /*1800*/  ISETP.NE.AND.EX P0, PT, RZ, UR9, PT, P0 ;  /* 0x00000009ff007c0c */ /* 0x000fe2000bf05300 */
[-C--:B------:R-:W-:Y:S01]  /*1810*/  FFMA.FTZ R69, R72, R117.reuse, R118 ;  /* 0x0000007548457223 */ /* 0x080fe20000010076 */
[----:B------:R-:W-:Y:S01]  /*1820*/  FADD.FTZ R70, R80, -R71 ;  /* 0x8000004750467221 */ /* 0x000fe20000010000 */
[----:B------:R-:W-:Y:S01]  /*1830*/  FADD.FTZ R86, R82, -R87 ;  /* 0x8000005752567221 */ /* 0x000fe20000010000 */
[----:B------:R-:W-:Y:S01]  /*1840*/  FADD.FTZ R90, R85, -R90 ;  /* 0x8000005a555a7221 */ /* 0x000fe20000010000 */
[-CC-:B------:R-:W-:Y:S01]  /*1850*/  FFMA.FTZ R88, R81, R117.reuse, R118.reuse ;  /* 0x0000007551587223 */ /* 0x180fe20000010076 */
[-CC-:B------:R-:W-:Y:S01]  /*1860*/  FFMA.FTZ R112, R92, R117.reuse, R118.reuse ;  /* 0x000000755c707223 */ /* 0x180fe20000010076 */
[-CC-:B------:R-:W-:Y:S01]  /*1870*/  FFMA.FTZ R114, R94, R117.reuse, R118.reuse ;  /* 0x000000755e727223 */ /* 0x180fe20000010076 */
[----:B------:R-:W-:Y:S01]  /*1880*/  FFMA.FTZ R117, R97, R117, R118 ;  /* 0x0000007561757223 */ /* 0x000fe20000010076 */
[----:B------:R-:W-:Y:S01]  /*1890*/  FADD.FTZ R68, R74, -R69 ;  /* 0x800000454a447221 */ /* 0x000fe20000010000 */
[C---:B-----5:R-:W-:Y:S01]  /*18a0*/  FMUL.FTZ R87, R107.reuse, R70 ;  /* 0x000000466b577220 */ /* 0x060fe20000410000 */
[C---:B------:R-:W-:Y:S01]  /*18b0*/  FMUL.FTZ R69, R107.reuse, R86 ;  /* 0x000000566b457220 */ /* 0x040fe20000410000 */
[----:B------:R-:W-:Y:S01]  /*18c0*/  FMUL.FTZ R70, R107, R90 ;  /* 0x0000005a6b467220 */ /* 0x000fe20000410000 */
[----:B------:R-:W-:-:S02]  /*18d0*/  @P0 HADD2.F32 R91, -RZ, R56.H0_H0 ;  /* 0x20000038ff5b0230 */ /* 0x000fc40000004100 */
[----:B------:R-:W-:Y:S01]  /*18e0*/  FADD.FTZ R88, R83, -R88 ;  /* 0x8000005853587221 */ /* 0x000fe20000010000 */
[----:B------:R-:W-:Y:S02]  /*18f0*/  @P0 HADD2.F32 R86, -RZ, R56.H1_H1 ;  /* 0x30000038ff560230 */ /* 0x000fe40000004100 */
[----:B------:R-:W-:Y:S01]  /*1900*/  FADD.FTZ R112, R93, -R112 ;  /* 0x800000705d707221 */ /* 0x000fe20000010000 */
[--C-:B------:R-:W-:Y:S02]  /*1910*/  @P0 HADD2.F32 R90, -RZ, R57.reuse.H0_H0 ;  /* 0x20000039ff5a0230 */ /* 0x100fe40000004100 */
[----:B------:R-:W-:Y:S01]  /*1920*/  FADD.FTZ R114, R95, -R114 ;  /* 0x800000725f727221 */ /* 0x000fe20000010000 */
[----:B------:R-:W-:Y:S01]  /*1930*/  FADD.FTZ R116, R96, -R117 ;  /* 0x8000007560747221 */ /* 0x000fe20000010000 */
[C---:B------:R-:W-:Y:S01]  /*1940*/  FMUL.FTZ R68, R107.reuse, R68 ;  /* 0x000000446b447220 */ /* 0x040fe20000410000 */
[C---:B------:R-:W-:Y:S01]  /*1950*/  FMUL.FTZ R88, R107.reuse, R88 ;  /* 0x000000586b587220 */ /* 0x040fe20000410000 */
[C---:B------:R-:W-:Y:S01]  /*1960*/  FMUL.FTZ R89, R107.reuse, R112 ;  /* 0x000000706b597220 */ /* 0x040fe20000410000 */
[C---:B------:R-:W-:Y:S01]  /*1970*/  FMUL.FTZ R71, R107.reuse, R114 ;  /* 0x000000726b477220 */ /* 0x040fe20000410000 */
[----:B------:R-:W-:Y:S01]  /*1980*/  FMUL.FTZ R125, R107, R116 ;  /* 0x000000746b7d7220 */ /* 0x000fe20000410000 */
[----:B------:R-:W-:Y:S01]  /*1990*/  @P0 FADD.FTZ R68, R68, R91 ;  /* 0x0000005b44440221 */ /* 0x000fe20000010000 */
[----:B------:R-:W-:Y:S01]  /*19a0*/  @P0 FADD.FTZ R87, R87, R86 ;  /* 0x0000005657570221 */ /* 0x000fe20000010000 */
[----:B------:R-:W-:Y:S01]  /*19b0*/  @P0 FADD.FTZ R69, R69, R90 ;  /* 0x0000005a45450221 */ /* 0x000fe20000010000 */
[----:B------:R-:W-:Y:S01]  /*19c0*/  @P0 HADD2.F32 R91, -RZ, R57.H1_H1 ;  /* 0x30000039ff5b0230 */ /* 0x000fe20000004100 */
[----:B------:R-:W-:Y:S01]  /*19d0*/  ISETP.NE.U32.AND P1, PT, RZ, UR12, PT ;  /* 0x0000000cff007c0c */ /* 0x000fe2000bf25070 */
[--C-:B------:R-:W-:Y:S01]  /*19e0*/  @P0 HADD2.F32 R107, -RZ, R58.reuse.H0_H0 ;  /* 0x2000003aff6b0230 */ /* 0x100fe20000004100 */
[----:B------:R-:W-:Y:S01]  /*19f0*/  ISETP.NE.U32.AND P2, PT, RZ, UR14, PT ;  /* 0x0000000eff007c0c */ /* 0x000fe2000bf45070 */
[----:B------:R-:W-:-:S02]  /*1a00*/  @P0 HADD2.F32 R86, -RZ, R58.H1_H1 ;  /* 0x3000003aff560230 */ /* 0x000fc40000004100 */
[----:B------:R-:W-:Y:S01]  /*1a10*/  @P0 FADD.FTZ R88, R88, R91 ;  /* 0x0000005b58580221 */ /* 0x000fe20000010000 */
[--C-:B------:R-:W-:Y:S02]  /*1a20*/  @P0 HADD2.F32 R90, -RZ, R59.reuse.H0_H0 ;  /* 0x2000003bff5a0230 */ /* 0x100fe40000004100 */
[----:B------:R-:W-:Y:S01]  /*1a30*/  @P0 FADD.FTZ R70, R70, R107 ;  /* 0x0000006b46460221 */ /* 0x000fe20000010000 */
[----:B------:R-:W-:Y:S02]  /*1a40*/  @P0 HADD2.F32 R112, -RZ, R59.H1_H1 ;  /* 0x3000003bff700230 */ /* 0x000fe40000004100 */
[----:B------:R-:W-:Y:S01]  /*1a50*/  @P0 FADD.FTZ R89, R89, R86 ;  /* 0x0000005659590221 */ /* 0x000fe20000010000 */
[----:B------:R-:W-:Y:S01]  /*1a60*/  ISETP.NE.AND.EX P1, PT, RZ, UR13, PT, P1 ;  /* 0x0000000dff007c0c */ /* 0x000fe2000bf25310 */
[----:B------:R-:W-:Y:S01]  /*1a70*/  @P0 FADD.FTZ R71, R71, R90 ;  /* 0x0000005a47470221 */ /* 0x000fe20000010000 */
[----:B------:R-:W-:Y:S01]  /*1a80*/  ISETP.NE.AND.EX P2, PT, RZ, UR15, PT, P2 ;  /* 0x0000000fff007c0c */ /* 0x000fe2000bf45320 */
[----:B------:R-:W-:Y:S01]  /*1a90*/  @P0 FADD.FTZ R125, R125, R112 ;  /* 0x000000707d7d0221 */ /* 0x000fe20000010000 */
[----:B------:R-:W-:Y:S01]  /*1aa0*/  ISETP.NE.U32.AND P0, PT, RZ, UR12, PT ;  /* 0x0000000cff007c0c */ /* 0x000fe2000bf05070 */
[----:B------:R-:W0:Y:S03]  /*1ab0*/  LDC.64 R90, c[0x0][0x2f8] ;  /* 0x0000be00ff5a7b82 */ /* 0x000e260000000a00 */
[----:B------:R-:W-:-:S05]  /*1ac0*/  ISETP.NE.AND.EX P0, PT, RZ, UR13, PT, P0 ;  /* 0x0000000dff007c0c */ /* 0x000fca000bf05300 */
[-C--:B------:R-:W-:Y:S02]  /*1ad0*/  @P1 F2FP.F16.F32.PACK_AB R86, RZ, R68.reuse ;  /* 0x00000044ff56123e */ /* 0x080fe400000000ff */
[----:B------:R-:W-:Y:S02]  /*1ae0*/  @P2 F2FP.F16.F32.PACK_AB R114, RZ, R68 ;  /* 0x00000044ff72223e */ /* 0x000fe400000000ff */
[-C--:B------:R-:W-:Y:S02]  /*1af0*/  @P1 F2FP.F16.F32.PACK_AB R113, RZ, R87.reuse ;  /* 0x00000057ff71123e */ /* 0x080fe400000000ff */
[----:B------:R-:W-:Y:S02]  /*1b00*/  @P2 F2FP.F16.F32.PACK_AB R115, RZ, R87 ;  /* 0x00000057ff73223e */ /* 0x000fe400000000ff */
[-C--:B------:R-:W-:Y:S02]  /*1b10*/  @P1 F2FP.F16.F32.PACK_AB R116, RZ, R69.reuse ;  /* 0x00000045ff74123e */ /* 0x080fe400000000ff */
[----:B------:R-:W-:-:S02]  /*1b20*/  @P2 F2FP.F16.F32.PACK_AB R117, RZ, R69 ;  /* 0x00000045ff75223e */ /* 0x000fc400000000ff */
[-C--:B------:R-:W-:Y:S02]  /*1b30*/  @P1 F2FP.F16.F32.PACK_AB R120, RZ, R70.reuse ;  /* 0x00000046ff78123e */ /* 0x080fe400000000ff */
[----:B------:R-:W-:Y:S02]  /*1b40*/  @P2 F2FP.F16.F32.PACK_AB R121, RZ, R70 ;  /* 0x00000046ff79223e */ /* 0x000fe400000000ff */
[----:B------:R-:W-:Y:S01]  /*1b50*/  F2FP.F16.F32.PACK_AB R68, R87, R68 ;  /* 0x000000445744723e */ /* 0x000fe200000000ff */
[----:B0-----:R-:W-:Y:S01]  /*1b60*/  IMAD.WIDE.U32 R90, R2, 0x10, R90 ;  /* 0x00000010025a7825 */ /* 0x001fe200078e005a */
[-C--:B------:R-:W-:Y:S02]  /*1b70*/  @P1 F2FP.F16.F32.PACK_AB R118, RZ, R88.reuse ;  /* 0x00000058ff76123e */ /* 0x080fe400000000ff */
[----:B------:R-:W-:Y:S02]  /*1b80*/  @P2 F2FP.F16.F32.PACK_AB R119, RZ, R88 ;  /* 0x00000058ff77223e */ /* 0x000fe400000000ff */
[----:B------:R-:W-:-:S02]  /*1b90*/  @P1 F2FP.F16.F32.PACK_AB R122, RZ, R89 ;  /* 0x00000059ff7a123e */ /* 0x000fc400000000ff */
[----:B------:R-:W-:Y:S02]  /*1ba0*/  @P2 F2FP.F16.F32.PACK_AB R87, RZ, R89 ;  /* 0x00000059ff57223e */ /* 0x000fe400000000ff */
[----:B------:R-:W-:Y:S02]  /*1bb0*/  F2FP.F16.F32.PACK_AB R69, R88, R69 ;  /* 0x000000455845723e */ /* 0x000fe400000000ff */
[----:B------:R-:W-:Y:S02]  /*1bc0*/  F2FP.F16.F32.PACK_AB R70, R89, R70 ;  /* 0x000000465946723e */ /* 0x000fe400000000ff */
[----:B------:R-:W0:Y:S01]  /*1bd0*/  @P0 LDC.64 R88, c[0x0][0x308] ;  /* 0x0000c200ff580b82 */ /* 0x000e220000000a00 */
[-C--:B------:R-:W-:Y:S02]  /*1be0*/  @P1 F2FP.F16.F32.PACK_AB R123, RZ, R71.reuse ;  /* 0x00000047ff7b123e */ /* 0x080fe400000000ff */
[----:B------:R-:W-:Y:S02]  /*1bf0*/  @P2 F2FP.F16.F32.PACK_AB R124, RZ, R71 ;  /* 0x00000047ff7c223e */ /* 0x000fe400000000ff */
[----:B------:R-:W-:-:S02]  /*1c00*/  @P1 F2FP.F16.F32.PACK_AB R107, RZ, R125 ;  /* 0x0000007dff6b123e */ /* 0x000fc400000000ff */
[----:B------:R-:W-:Y:S02]  /*1c10*/  @P1 PRMT R60, R86, 0x7610, R60 ;  /* 0x00007610563c1816 */ /* 0x000fe4000000003c */
[----:B------:R-:W-:Y:S02]  /*1c20*/  @P1 PRMT R61, R116, 0x7610, R61 ;  /* 0x00007610743d1816 */ /* 0x000fe4000000003d */
[----:B------:R-:W-:Y:S02]  /*1c30*/  @P1 PRMT R62, R120, 0x7610, R62 ;  /* 0x00007610783e1816 */ /* 0x000fe4000000003e */
[----:B------:R-:W-:Y:S02]  /*1c40*/  @P1 PRMT R63, R123, 0x7610, R63 ;  /* 0x000076107b3f1816 */ /* 0x000fe4000000003f */
[----:B------:R-:W-:Y:S02]  /*1c50*/  @P2 PRMT R66, R121, 0x7610, R66 ;  /* 0x0000761079422816 */ /* 0x000fe40000000042 */
[----:B------:R-:W-:-:S02]  /*1c60*/  @P2 F2FP.F16.F32.PACK_AB R112, RZ, R125 ;  /* 0x0000007dff70223e */ /* 0x000fc400000000ff */
[----:B------:R-:W-:Y:S02]  /*1c70*/  @P2 PRMT R64, R114, 0x7610, R64 ;  /* 0x0000761072402816 */ /* 0x000fe40000000040 */
[----:B------:R-:W-:Y:S02]  /*1c80*/  @P2 PRMT R65, R117, 0x7610, R65 ;  /* 0x0000761075412816 */ /* 0x000fe40000000041 */
[----:B------:R-:W-:Y:S01]  /*1c90*/  @P2 PRMT R67, R124, 0x7610, R67 ;  /* 0x000076107c432816 */ /* 0x000fe20000000043 */
[C---:B0-----:R-:W-:Y:S01]  /*1ca0*/  @P0 IMAD.WIDE.U32 R88, R2.reuse, 0x10, R88 ;  /* 0x0000001002580825 */ /* 0x041fe200078e0058 */
[----:B------:R-:W-:Y:S02]  /*1cb0*/  @P2 LEA R86, P6, R2, UR14, 0x4 ;  /* 0x0000000e02562c11 */ /* 0x000fe4000f8c20ff */
[----:B------:R-:W-:Y:S02]  /*1cc0*/  @P1 PRMT R60, R60, 0x5410, R113 ;  /* 0x000054103c3c1816 */ /* 0x000fe40000000071 */
[----:B------:R-:W-:-:S02]  /*1cd0*/  @P1 PRMT R61, R61, 0x5410, R118 ;  /* 0x000054103d3d1816 */ /* 0x000fc40000000076 */
[----:B------:R-:W-:Y:S02]  /*1ce0*/  @P1 PRMT R62, R62, 0x5410, R122 ;  /* 0x000054103e3e1816 */ /* 0x000fe4000000007a */
[----:B------:R-:W-:Y:S02]  /*1cf0*/  @P1 PRMT R63, R63, 0x5410, R107 ;  /* 0x000054103f3f1816 */ /* 0x000fe4000000006b */
[----:B------:R-:W-:Y:S02]  /*1d00*/  F2FP.F16.F32.PACK_AB R71, R125, R71 ;  /* 0x000000477d47723e */ /* 0x000fe400000000ff */
[----:B------:R-:W-:Y:S01]  /*1d10*/  @P2 PRMT R66, R66, 0x5410, R87 ;  /* 0x0000541042422816 */ /* 0x000fe20000000057 */
[----:B------:R2:W-:Y:S01]  /*1d20*/  @P0 STG.E.128 desc[UR4][R88.64], R60 ;  /* 0x0000003c58000986 */ /* 0x0005e2000c101d04 */
[----:B------:R-:W-:Y:S02]  /*1d30*/  @P2 PRMT R64, R64, 0x5410, R115 ;  /* 0x0000541040402816 */ /* 0x000fe40000000073 */
[----:B------:R-:W-:Y:S01]  /*1d40*/  @P2 PRMT R65, R65, 0x5410, R119 ;  /* 0x0000541041412816 */ /* 0x000fe20000000077 */
[----:B------:R2:W-:Y:S01]  /*1d50*/  STG.E.128 desc[UR4][R90.64], R68 ;  /* 0x000000445a007986 */ /* 0x0005e2000c101d04 */
[----:B------:R-:W-:-:S02]  /*1d60*/  @P2 LEA.HI.X R87, R2, UR15, RZ, 0x4, P6 ;  /* 0x0000000f02572c11 */ /* 0x000fc4000b0f24ff */
[----:B------:R-:W-:-:S05]  /*1d70*/  @P2 PRMT R67, R67, 0x5410, R112 ;  /* 0x0000541043432816 */ /* 0x000fca0000000070 */
[----:B------:R2:W-:Y:S02]  /*1d80*/  @P2 STG.E.128 desc[UR4][R86.64], R64 ;  /* 0x0000004056002986 */ /* 0x0005e4000c101d04 */
.L_x_366:
[----:B------:R-:W-:Y:S05]  /*1d90*/  BSYNC B1 ;  /* 0x0000000000017941 */ /* 0x000fea0003800000 */
.L_x_365:
[----:B-12---:R-:W1:Y:S02]  /*1da0*/  LDC.64 R68, c[0x0][0x210] ;  /* 0x00008400ff447b82 */ /* 0x006e640000000a00 */
[----:B-1----:R-:W-:-:S04]  /*1db0*/  LEA R7, R68, R7, 0x2 ;  /* 0x0000000744077211 */ /* 0x002fc800078e10ff */
[----:B------:R-:W-:-:S13]  /*1dc0*/  ISETP.GE.AND P0, PT, R7, R69, PT ;  /* 0x000000450700720c */ /* 0x000fda0003f06270 */
[----:B------:R-:W-:Y:S05]  /*1dd0*/  @!P0 BRA `(.L_x_367) ;  /* 0xffffffe400988947 */ /* 0x000fea000383ffff */
.L_x_357:
[----:B------:R-:W-:Y:S05]  /*1de0*/  BSYNC B0 ;  /* 0x0000000000007941 */ /* 0x000fea0003800000 */
.L_x_356:
[----:B------:R-:W1:Y:S01]  /*1df0*/  S2R R20, SR_TID.X ;  /* 0x0000000000147919 */ /* 0x000e620000002100 */
[----:B------:R-:W-:Y:S01]  /*1e00*/  MOV R0, 0x400 ;  /* 0x0000040000007802 */ /* 0x000fe20000000f00 */
[----:B------:R-:W-:Y:S05]  /*1e10*/  WARPSYNC.ALL ;  /* 0x0000000000007948 */ /* 0x000fea0003800000 */
[----:B------:R-:W2:Y:S01]  /*1e20*/  S2R R3, SR_CgaCtaId ;  /* 0x0000000000037919 */ /* 0x000ea20000008800 */
[----:B------:R-:W-:Y:S01]  /*1e30*/  ULDC.64 UR16, c[0x0][0x2d8] ;  /* 0x0000b60000107ab9 */ /* 0x000fe20000000a00 */
[----:B------:R-:W3:Y:S01]  /*1e40*/  S2R R57, SR_CTAID.X ;  /* 0x0000000000397919 */ /* 0x000ee20000002500 */
[----:B-1----:R-:W-:-:S02]  /*1e50*/  SHF.R.U32.HI R2, RZ, 0x5, R20 ;  /* 0x00000005ff027819 */ /* 0x002fc40000011614 */
[----:B------:R-:W-:Y:S02]  /*1e60*/  LOP3.LUT R4, R20, 0x1f, RZ, 0xc0, !PT ;  /* 0x0000001f14047812 */ /* 0x000fe400078ec0ff */
[----:B------:R-:W-:Y:S02]  /*1e70*/  SHF.L.U32 R5, R2, 0x6, RZ ;  /* 0x0000000602057819 */ /* 0x000fe400000006ff */
[----:B-----5:R-:W-:Y:S02]  /*1e80*/  IADD3 R18, R8, 0x7f, -R20 ;  /* 0x0000007f08127810 */ /* 0x020fe40007ffe814 */
[----:B--2---:R-:W-:Y:S02]  /*1e90*/  LEA R3, R3, R0, 0x18 ;  /* 0x0000000003037211 */ /* 0x004fe400078ec0ff */
[----:B------:R-:W-:Y:S01]  /*1ea0*/  LOP3.LUT R0, R5, 0xffffffc0, R4, 0xe2, !PT ;  /* 0xffffffc005007812 */ /* 0x000fe200078ee204 */
[----:B---3--:R-:W-:Y:S01]  /*1eb0*/  IMAD R57, R57, R8, RZ ;  /* 0x0000000839397224 */ /* 0x008fe200078e02ff */
[----:B------:R-:W-:-:S02]  /*1ec0*/  LOP3.LUT P3, RZ, R18, 0xffffff80, RZ, 0xc0, !PT ;  /* 0xffffff8012ff7812 */ /* 0x000fc4000786c0ff */
[-C--:B------:R-:W-:Y:S02]  /*1ed0*/  LEA R0, R0, R3.reuse, 0x5 ;  /* 0x0000000300007211 */ /* 0x080fe400078e28ff */
[----:B------:R-:W-:Y:S02]  /*1ee0*/  LEA R3, R20, R3, 0x2 ;  /* 0x0000000314037211 */ /* 0x000fe400078e10ff */
[----:B------:R-:W-:Y:S01]  /*1ef0*/  IADD3 R20, P4, R57, R20, RZ ;  /* 0x0000001439147210 */ /* 0x000fe20007f9e0ff */
[----:B------:R-:W-:Y:S01]  /*1f00*/  STS.128 [R0], R36 ;  /* 0x0000002400007388 */ /* 0x000fe20000000c00 */
[C---:B------:R-:W-:Y:S02]  /*1f10*/  ISETP.GE.U32.AND P2, PT, R18.reuse, 0x100, PT ;  /* 0x000001001200780c */ /* 0x040fe40003f46070 */
        /* <DEDUP_REMOVED lines=36> */
[----:B-1----:R-:W-:-:S03]  /*2160*/  FADD.FTZ R6, R6, R17 ;  /* 0x0000001106067221 */ /* 0x002fc60000010000 */
[----:B------:R-:W-:Y:S01]  /*2170*/  IADD3 R18, P4, R12, UR16, RZ ;  /* 0x000000100c127c10 */ /* 0x000fe2000ff9e0ff */
[----:B------:R-:W-:Y:S01]  /*2180*/  STS.128 [R0], R52 ;  /* 0x0000003400007388 */ /* 0x000fe20000000c00 */
[----:B--2---:R-:W-:Y:S01]  /*2190*/  FADD.FTZ R19, R2, R19 ;  /* 0x0000001302137221 */ /* 0x004fe20000010000 */
[----:B------:R-:W-:Y:S02]  /*21a0*/  SHF.L.U64.HI R2, R20, 0x2, R9 ;  /* 0x0000000214027819 */ /* 0x000fe40000010209 */
        /* <DEDUP_REMOVED lines=30> */
[----:B------:R-:W-:-:S02]  /*2390*/  IADD3.X R27, R2, UR17, RZ, P4, !PT ;  /* 0x00000011021b7c10 */ /* 0x000fc4000a7fe4ff */
[----:B------:R4:W3:Y:S01]  /*23a0*/  LDS R25, [R3+0x1e00] ;  /* 0x001e000003197984 */ /* 0x0008e20000000800 */
[----:B------:R-:W-:Y:S01]  /*23b0*/  FADD.FTZ R33, R16, R33 ;  /* 0x0000002110217221 */ /* 0x000fe20000010000 */
[----:B------:R-:W-:Y:S02]  /*23c0*/  @P3 MOV R2, R18 ;  /* 0x0000001200023202 */ /* 0x000fe40000000f00 */
[----:B------:R-:W-:Y:S01]  /*23d0*/  @P3 IADD3 R18, P4, R18, 0x200, RZ ;  /* 0x0000020012123810 */ /* 0x000fe20007f9e0ff */
[----:B------:R-:W-:Y:S01]  /*23e0*/  FADD.FTZ R0, RZ, R0 ;  /* 0x00000000ff007221 */ /* 0x000fe20000010000 */
[-C--:B----4-:R-:W-:Y:S01]  /*23f0*/  @P3 MOV R3, R29.reuse ;  /* 0x0000001d00033202 */ /* 0x090fe20000000f00 */
[----:B------:R-:W-:Y:S01]  /*2400*/  FADD.FTZ R8, R8, R31 ;  /* 0x0000001f08087221 */ /* 0x000fe20000010000 */
[----:B------:R-:W-:Y:S01]  /*2410*/  @P3 IADD3.X R29, RZ, R29, RZ, P4, !PT ;  /* 0x0000001dff1d3210 */ /* 0x000fe200027fe4ff */
[----:B------:R-:W-:Y:S02]  /*2420*/  FADD.FTZ R0, R0, R11 ;  /* 0x0000000b00007221 */ /* 0x000fe40000010000 */
[----:B------:R4:W-:Y:S01]  /*2430*/  @P3 STG.E desc[UR4][R2.64], R33 ;  /* 0x0000002102003986 */ /* 0x0009e2000c101904 */
[----:B------:R-:W-:Y:S01]  /*2440*/  FADD.FTZ R35, R8, R35 ;  /* 0x0000002308237221 */ /* 0x000fe20000010000 */
[----:B------:R-:W-:Y:S01]  /*2450*/  FADD.FTZ R0, R0, R13 ;  /* 0x0000000d00007221 */ /* 0x000fe20000010000 */
[----:B0-----:R-:W-:Y:S01]  /*2460*/  FADD.FTZ R7, RZ, R7 ;  /* 0x00000007ff077221 */ /* 0x001fe20000010000 */
[----:B----4-:R-:W-:-:S02]  /*2470*/  @P3 MOV R2, R12 ;  /* 0x0000000c00023202 */ /* 0x010fc40000000f00 */
[----:B------:R-:W-:Y:S01]  /*2480*/  @P3 MOV R3, R27 ;  /* 0x0000001b00033202 */ /* 0x000fe20000000f00 */
[----:B-1----:R-:W-:Y:S01]  /*2490*/  FADD.FTZ R17, R0, R17 ;  /* 0x0000001100117221 */ /* 0x002fe20000010000 */
[----:B------:R-:W-:-:S03]  /*24a0*/  @P3 IADD3 R12, P5, R12, 0x200, RZ ;  /* 0x000002000c0c3810 */ /* 0x000fc60007fbe0ff */
[----:B------:R0:W-:Y:S01]  /*24b0*/  @P3 STG.E desc[UR4][R2.64], R19 ;  /* 0x0000001302003986 */ /* 0x0001e2000c101904 */
[----:B------:R-:W-:Y:S01]  /*24c0*/  @P3 IADD3.X R27, RZ, R27, RZ, P5, !PT ;  /* 0x0000001bff1b3210 */ /* 0x000fe20002ffe4ff */
[----:B--2---:R-:W-:Y:S01]  /*24d0*/  FADD.FTZ R10, R7, R10 ;  /* 0x0000000a070a7221 */ /* 0x004fe20000010000 */
[----:B------:R-:W-:Y:S02]  /*24e0*/  @P2 MOV R4, R12 ;  /* 0x0000000c00042202 */ /* 0x000fe40000000f00 */
[----:B------:R-:W-:Y:S01]  /*24f0*/  @P2 IADD3 R12, P4, R12, 0x200, RZ ;  /* 0x000002000c0c2810 */ /* 0x000fe20007f9e0ff */
[----:B---3--:R-:W-:Y:S01]  /*2500*/  FADD.FTZ R10, R10, R15 ;  /* 0x0000000f0a0a7221 */ /* 0x008fe20000010000 */
[-C--:B------:R-:W-:Y:S02]  /*2510*/  @P2 MOV R5, R27.reuse ;  /* 0x0000001b00052202 */ /* 0x080fe40000000f00 */
[----:B------:R-:W-:Y:S01]  /*2520*/  @P2 IADD3.X R27, RZ, R27, RZ, P4, !PT ;  /* 0x0000001bff1b2210 */ /* 0x000fe200027fe4ff */
[----:B------:R-:W-:Y:S01]  /*2530*/  FADD.FTZ R25, R10, R25 ;  /* 0x000000190a197221 */ /* 0x000fe20000010000 */
[----:B------:R-:W-:-:S02]  /*2540*/  @P1 MOV R6, R12 ;  /* 0x0000000c00061202 */ /* 0x000fc40000000f00 */
[----:B0-----:R-:W-:Y:S02]  /*2550*/  @P2 MOV R2, R18 ;  /* 0x0000001200022202 */ /* 0x001fe40000000f00 */
[----:B------:R-:W-:Y:S02]  /*2560*/  @P2 IADD3 R18, P3, R18, 0x200, RZ ;  /* 0x0000020012122810 */ /* 0x000fe40007f7e0ff */
[-C--:B------:R-:W-:Y:S02]  /*2570*/  @P2 MOV R3, R29.reuse ;  /* 0x0000001d00032202 */ /* 0x080fe40000000f00 */
[----:B------:R-:W-:Y:S02]  /*2580*/  @P2 IADD3.X R29, RZ, R29, RZ, P3, !PT ;  /* 0x0000001dff1d2210 */ /* 0x000fe40001ffe4ff */
[----:B------:R-:W-:Y:S01]  /*2590*/  @P1 MOV R7, R27 ;  /* 0x0000001b00071202 */ /* 0x000fe20000000f00 */
[----:B------:R0:W-:Y:S01]  /*25a0*/  @P2 STG.E desc[UR4][R2.64], R35 ;  /* 0x0000002302002986 */ /* 0x0001e2000c101904 */
[----:B------:R-:W-:-:S03]  /*25b0*/  @P1 IADD3 R12, P4, R12, 0x200, RZ ;  /* 0x000002000c0c1810 */ /* 0x000fc60007f9e0ff */
[----:B------:R1:W-:Y:S01]  /*25c0*/  @P2 STG.E desc[UR4][R4.64], R21 ;  /* 0x0000001504002986 */ /* 0x0003e2000c101904 */
[----:B------:R-:W-:Y:S02]  /*25d0*/  @P1 IADD3.X R27, RZ, R27, RZ, P4, !PT ;  /* 0x0000001bff1b1210 */ /* 0x000fe400027fe4ff */
[----:B0-----:R-:W-:Y:S02]  /*25e0*/  @P1 MOV R2, R18 ;  /* 0x0000001200021202 */ /* 0x001fe40000000f00 */
[-C--:B------:R-:W-:Y:S02]  /*25f0*/  @P1 MOV R3, R29.reuse ;  /* 0x0000001d00031202 */ /* 0x080fe40000000f00 */
[----:B------:R-:W-:Y:S02]  /*2600*/  @P1 IADD3 R18, P3, R18, 0x200, RZ ;  /* 0x0000020012121810 */ /* 0x000fe40007f7e0ff */
[----:B-1----:R-:W-:Y:S01]  /*2610*/  MOV R4, R12 ;  /* 0x0000000c00047202 */ /* 0x002fe20000000f00 */
[----:B------:R0:W-:Y:S01]  /*2620*/  @P1 STG.E desc[UR4][R2.64], R17 ;  /* 0x0000001102001986 */ /* 0x0001e2000c101904 */
[----:B------:R-:W-:-:S02]  /*2630*/  @P1 IADD3.X R29, RZ, R29, RZ, P3, !PT ;  /* 0x0000001dff1d1210 */ /* 0x000fc40001ffe4ff */
[----:B------:R-:W-:Y:S01]  /*2640*/  MOV R5, R27 ;  /* 0x0000001b00057202 */ /* 0x000fe20000000f00 */
[----:B------:R1:W-:Y:S01]  /*2650*/  @P1 STG.E desc[UR4][R6.64], R9 ;  /* 0x0000000906001986 */ /* 0x0003e2000c101904 */
[----:B0-----:R-:W-:Y:S02]  /*2660*/  MOV R2, R18 ;  /* 0x0000001200027202 */ /* 0x001fe40000000f00 */
[----:B------:R-:W-:Y:S01]  /*2670*/  MOV R3, R29 ;  /* 0x0000001d00037202 */ /* 0x000fe20000000f00 */
[----:B------:R-:W-:Y:S06]  /*2680*/  @!P0 EXIT ;  /* 0x000000000000894d */ /* 0x000fec0003800000 */
[----:B------:R-:W-:Y:S04]  /*2690*/  STG.E desc[UR4][R2.64], R25 ;  /* 0x0000001902007986 */ /* 0x000fe8000c101904 */
[----:B------:R-:W-:Y:S01]  /*26a0*/  STG.E desc[UR4][R4.64], R23 ;  /* 0x0000001704007986 */ /* 0x000fe2000c101904 */
[----:B------:R-:W-:Y:S05]  /*26b0*/  EXIT ;  /* 0x000000000000794d */ /* 0x000fea0003800000 */
.L_x_362:
[----:B------:R-:W-:Y:S01]  /*26c0*/  HFMA2.MMA R112, -RZ, RZ, 0, 5.9604644775390625e-08 ;  /* 0x00000001ff707435 */ /* 0x000fe200000001ff */
[----:B------:R-:W-:Y:S01]  /*26d0*/  BSSY B1, `(.L_x_368) ;  /* 0x0000007000017945 */ /* 0x000fe20003800000 */
[----:B------:R-:W-:Y:S02]  /*26e0*/  MOV R113, R89 ;  /* 0x0000005900717202 */ /* 0x000fe40000000f00 */
[----:B------:R-:W-:Y:S02]  /*26f0*/  MOV R115, 0x1f ;  /* 0x0000001f00737802 */ /* 0x000fe40000000f00 */
[----:B------:R-:W-:-:S07]  /*2700*/  MOV R90, 0xffffffff ;  /* 0xffffffff005a7802 */ /* 0x000fce0000000f00 */
[----:B-----5:R-:W-:Y:S05]  /*2710*/  WARPSYNC.COLLECTIVE R90, `(.L_x_369) ;  /* 0x000000005a087348 */ /* 0x020fea0003c00000 */
[----:B------:R0:W1:Y:S02]  /*2720*/  SHFL.BFLY P0, R91, R113, R112, R115 ;  /* 0x0c000070715b7389 */ /* 0x0000640000000073 */
[----:B01---5:R-:W-:Y:S01]  /*2730*/  ENDCOLLECTIVE ;  /* 0x000000000000791b */ /* 0x023fe20003800000 */
.L_x_369:
[----:B------:R-:W-:Y:S05]  /*2740*/  BSYNC B1 ;  /* 0x0000000000017941 */ /* 0x000fea0003800000 */
.L_x_368:
        /* <DEDUP_REMOVED lines=8> */
.L_x_370:
[----:B------:R-:W-:Y:S01]  /*27d0*/  FADD.FTZ R68, R68, R89 ;  /* 0x0000005944447221 */ /* 0x000fe20000010000 */
[----:B------:R-:W-:-:S04]  /*27e0*/  HFMA2.MMA R112, -RZ, RZ, 0, 1.1920928955078125e-07 ;  /* 0x00000002ff707435 */ /* 0x000fc800000001ff */
[----:B------:R-:W-:Y:S02]  /*27f0*/  MOV R113, R68 ;  /* 0x0000004400717202 */ /* 0x000fe40000000f00 */
[----:B------:R-:W-:-:S07]  /*2800*/  MOV R70, R91 ;  /* 0x0000005b00467202 */ /* 0x000fce0000000f00 */
[----:B------:R-:W-:Y:S05]  /*2810*/  WARPSYNC.COLLECTIVE R90, `(.L_x_371) ;  /* 0x000000005a087348 */ /* 0x000fea0003c00000 */
[----:B------:R0:W1:Y:S02]  /*2820*/  SHFL.BFLY P0, R91, R113, R112, R115 ;  /* 0x0c000070715b7389 */ /* 0x0000640000000073 */
[----:B01----:R-:W-:Y:S01]  /*2830*/  ENDCOLLECTIVE ;  /* 0x000000000000791b */ /* 0x003fe20003800000 */
.L_x_371:
[----:B------:R-:W-:-:S05]  /*2840*/  FADD.FTZ R70, R70, R87 ;  /* 0x0000005746467221 */ /* 0x000fca0000010000 */
[----:B------:R-:W-:Y:S02]  /*2850*/  MOV R113, R70 ;  /* 0x0000004600717202 */ /* 0x000fe40000000f00 */
[----:B------:R-:W-:-:S07]  /*2860*/  MOV R69, R91 ;  /* 0x0000005b00457202 */ /* 0x000fce0000000f00 */
[----:B------:R-:W-:Y:S05]  /*2870*/  WARPSYNC.COLLECTIVE R90, `(.L_x_372) ;  /* 0x000000005a087348 */ /* 0x000fea0003c00000 */
[----:B------:R0:W1:Y:S02]  /*2880*/  SHFL.BFLY P0, R91, R113, R112, R115 ;  /* 0x0c000070715b7389 */ /* 0x0000640000000073 */
[----:B01----:R-:W-:Y:S01]  /*2890*/  ENDCOLLECTIVE ;  /* 0x000000000000791b */ /* 0x003fe20003800000 */
.L_x_372:
[----:B------:R-:W-:Y:S01]  /*28a0*/  FADD.FTZ R69, R68, R69 ;  /* 0x0000004544457221 */ /* 0x000fe20000010000 */
[----:B------:R-:W-:-:S04]  /*28b0*/  HFMA2.MMA R112, -RZ, RZ, 0, 2.384185791015625e-07 ;  /* 0x00000004ff707435 */ /* 0x000fc800000001ff */
[----:B------:R-:W-:Y:S02]  /*28c0*/  MOV R113, R69 ;  /* 0x0000004500717202 */ /* 0x000fe40000000f00 */
[----:B------:R-:W-:-:S07]  /*28d0*/  MOV R71, R91 ;  /* 0x0000005b00477202 */ /* 0x000fce0000000f00 */
[----:B------:R-:W-:Y:S05]  /*28e0*/  WARPSYNC.COLLECTIVE R90, `(.L_x_373) ;  /* 0x000000005a087348 */ /* 0x000fea0003c00000 */
[----:B------:R0:W1:Y:S02]  /*28f0*/  SHFL.BFLY P0, R91, R113, R112, R115 ;  /* 0x0c000070715b7389 */ /* 0x0000640000000073 */
[----:B01----:R-:W-:Y:S01]  /*2900*/  ENDCOLLECTIVE ;  /* 0x000000000000791b */ /* 0x003fe20003800000 */
.L_x_373:
[----:B------:R-:W-:-:S05]  /*2910*/  FADD.FTZ R71, R70, R71 ;  /* 0x0000004746477221 */ /* 0x000fca0000010000 */
[----:B------:R-:W-:Y:S02]  /*2920*/  MOV R113, R71 ;  /* 0x0000004700717202 */ /* 0x000fe40000000f00 */
[----:B------:R-:W-:-:S07]  /*2930*/  MOV R86, R91 ;  /* 0x0000005b00567202 */ /* 0x000fce0000000f00 */
[----:B------:R-:W-:Y:S05]  /*2940*/  WARPSYNC.COLLECTIVE R90, `(.L_x_374) ;  /* 0x000000005a087348 */ /* 0x000fea0003c00000 */
[----:B------:R0:W1:Y:S02]  /*2950*/  SHFL.BFLY P0, R91, R113, R112, R115 ;  /* 0x0c000070715b7389 */ /* 0x0000640000000073 */
[----:B01----:R-:W-:Y:S01]  /*2960*/  ENDCOLLECTIVE ;  /* 0x000000000000791b */ /* 0x003fe20003800000 */
.L_x_374:
[----:B------:R-:W-:Y:S01]  /*2970*/  FADD.FTZ R86, R69, R86 ;  /* 0x0000005645567221 */ /* 0x000fe20000010000 */
[----:B------:R-:W-:-:S04]  /*2980*/  HFMA2.MMA R112, -RZ, RZ, 0, 4.76837158203125e-07 ;  /* 0x00000008ff707435 */ /* 0x000fc800000001ff */
[----:B------:R-:W-:Y:S02]  /*2990*/  MOV R113, R86 ;  /* 0x0000005600717202 */ /* 0x000fe40000000f00 */
[----:B------:R-:W-:-:S07]  /*29a0*/  MOV R88, R91 ;  /* 0x0000005b00587202 */ /* 0x000fce0000000f00 */
[----:B------:R-:W-:Y:S05]  /*29b0*/  WARPSYNC.COLLECTIVE R90, `(.L_x_375) ;  /* 0x000000005a087348 */ /* 0x000fea0003c00000 */
[----:B------:R0:W1:Y:S02]  /*29c0*/  SHFL.BFLY P0, R91, R113, R112, R115 ;  /* 0x0c000070715b7389 */ /* 0x0000640000000073 */
[----:B01----:R-:W-:Y:S01]  /*29d0*/  ENDCOLLECTIVE ;  /* 0x000000000000791b */ /* 0x003fe20003800000 */
.L_x_375:
[----:B------:R-:W-:-:S05]  /*29e0*/  FADD.FTZ R88, R71, R88 ;  /* 0x0000005847587221 */ /* 0x000fca0000010000 */
[----:B------:R-:W-:Y:S02]  /*29f0*/  MOV R113, R88 ;  /* 0x0000005800717202 */ /* 0x000fe40000000f00 */
[----:B------:R-:W-:-:S07]  /*2a00*/  MOV R87, R91 ;  /* 0x0000005b00577202 */ /* 0x000fce0000000f00 */
[----:B------:R-:W-:Y:S05]  /*2a10*/  WARPSYNC.COLLECTIVE R90, `(.L_x_376) ;  /* 0x000000005a087348 */ /* 0x000fea0003c00000 */
[----:B------:R0:W1:Y:S02]  /*2a20*/  SHFL.BFLY P0, R91, R113, R112, R115 ;  /* 0x0c000070715b7389 */ /* 0x0000640000000073 */
[----:B01----:R-:W-:Y:S01]  /*2a30*/  ENDCOLLECTIVE ;  /* 0x000000000000791b */ /* 0x003fe20003800000 */
.L_x_376:
[----:B------:R-:W-:Y:S01]  /*2a40*/  FADD.FTZ R87, R86, R87 ;  /* 0x0000005756577221 */ /* 0x000fe20000010000 */
[----:B------:R-:W-:-:S04]  /*2a50*/  HFMA2.MMA R112, -RZ, RZ, 0, 9.5367431640625e-07 ;  /* 0x00000010ff707435 */ /* 0x000fc800000001ff */
[----:B------:R-:W-:Y:S02]  /*2a60*/  MOV R113, R87 ;  /* 0x0000005700717202 */ /* 0x000fe40000000f00 */
[----:B------:R-:W-:-:S07]  /*2a70*/  MOV R89, R91 ;  /* 0x0000005b00597202 */ /* 0x000fce0000000f00 */
[----:B------:R-:W-:Y:S05]  /*2a80*/  WARPSYNC.COLLECTIVE R90, `(.L_x_377) ;  /* 0x000000005a087348 */ /* 0x000fea0003c00000 */
[----:B------:R0:W1:Y:S02]  /*2a90*/  SHFL.BFLY P0, R91, R113, R112, R115 ;  /* 0x0c000070715b7389 */ /* 0x0000640000000073 */
[----:B01----:R-:W-:Y:S01]  /*2aa0*/  ENDCOLLECTIVE ;  /* 0x000000000000791b */ /* 0x003fe20003800000 */
.L_x_377:
[----:B------:R-:W-:-:S05]  /*2ab0*/  FADD.FTZ R89, R88, R89 ;  /* 0x0000005958597221 */ /* 0x000fca0000010000 */
[----:B------:R-:W-:Y:S02]  /*2ac0*/  MOV R113, R89 ;  /* 0x0000005900717202 */ /* 0x000fe40000000f00 */
[----:B------:R-:W-:-:S07]  /*2ad0*/  MOV R68, R91 ;  /* 0x0000005b00447202 */ /* 0x000fce0000000f00 */
[----:B------:R-:W-:Y:S05]  /*2ae0*/  WARPSYNC.COLLECTIVE R90, `(.L_x_378) ;  /* 0x000000005a087348 */ /* 0x000fea0003c00000 */
[----:B------:R0:W1:Y:S02]  /*2af0*/  SHFL.BFLY P0, R91, R113, R112, R115 ;  /* 0x0c000070715b7389 */ /* 0x0000640000000073 */
[----:B01----:R-:W-:Y:S01]  /*2b00*/  ENDCOLLECTIVE ;  /* 0x000000000000791b */ /* 0x003fe20003800000 */
.L_x_378:
[----:B------:R-:W-:Y:S01]  /*2b10*/  MOV R70, R91 ;  /* 0x0000005b00467202 */ /* 0x000fe20000000f00 */
[----:B------:R-:W-:Y:S06]  /*2b20*/  BRA `(.L_x_379) ;  /* 0xffffffe400847947 */ /* 0x000fec000383ffff */
.L_x_380:
        /* <DEDUP_REMOVED lines=13> */
.L_x_3156:


//--------------------- .text._ZN10layer_norm31ln_parallel_residual_bwd_kernelINS_13Kernel_traitsI6__halfS2_S2_S2_fjLj512ELj1ELj4ELj1ELj16ENS_18Kernel_traits_baseILj512ES2_S2_S2_S2_fjLj128EEEEELb0ELb1ELb1EEEvNS_9BwdParamsE --------------------------
	.section	.text._ZN10layer_norm31ln_parallel_residual_bwd_kernelINS_13Kernel_traitsI6__halfS2_S2_S2_fjLj512ELj1ELj4ELj1ELj16ENS_18Kernel_traits_baseILj512ES2_S2_S2_S2_fjLj128EEEEELb0ELb1ELb1EEEvNS_9BwdParamsE,"ax",@progbits
	.align	128
        .global         _ZN10layer_norm31ln_parallel_residual_bwd_kernelINS_13Kernel_traitsI6__halfS2_S2_S2_fjLj512ELj1ELj4ELj1ELj16ENS_18Kernel_traits_baseILj512ES2_S2_S2_S2_fjLj128EEEEELb0ELb1ELb1EEEvNS_9BwdParamsE
        .type           _ZN10layer_norm31ln_parallel_residual_bwd_kernelINS_13Kernel_traitsI6__halfS2_S2_S2_fjLj512ELj1ELj4ELj1ELj16ENS_18Kernel_traits_baseILj512ES2_S2_S2_S2_fjLj128EEEEELb0ELb1ELb1EEEvNS_9BwdParamsE,@function
        .size           _ZN10layer_norm31ln_parallel_residual_bwd_kernelINS_13Kernel_traitsI6__halfS2_S2_S2_fjLj512ELj1ELj4ELj1ELj16ENS_18Kernel_traits_baseILj512ES2_S2_S2_S2_fjLj128EEEEELb0ELb1ELb1EEEvNS_9BwdParamsE,(.L_x_3157 - _ZN10layer_norm31ln_parallel_residual_bwd_kernelINS_13Kernel_traitsI6__halfS2_S2_S2_fjLj512ELj1ELj4ELj1ELj16ENS_18Kernel_traits_baseILj512ES2_S2_S2_S2_fjLj128EEEEELb0ELb1ELb1EEEvNS_9BwdParamsE)
        .other          _ZN10layer_norm31ln_parallel_residual_bwd_kernelINS_13Kernel_traitsI6__halfS2_S2_S2_fjLj512ELj1ELj4ELj1ELj16ENS_18Kernel_traits_baseILj512ES2_S2_S2_S2_fjLj128EEEEELb0ELb1ELb1EEEvNS_9BwdParamsE,@"STO_CUDA_ENTRY STV_DEFAULT"
_ZN10layer_norm31ln_parallel_residual_bwd_kernelINS_13Kernel_traitsI6__halfS2_S2_S2_fjLj512ELj1ELj4ELj1ELj16ENS_18Kernel_traits_baseILj512ES2_S2_S2_S2_fjLj128EEEEELb0ELb1ELb1EEEvNS_9BwdParamsE:
.text._ZN10layer_norm31ln_parallel_residual_bwd_kernelINS_13Kernel_traitsI6__halfS2_S2_S2_fjLj512ELj1ELj4ELj1ELj16ENS_18Kernel_traits_baseILj512ES2_S2_S2_S2_fjLj128EEEEELb0ELb1ELb1EEEvNS_9BwdParamsE:
        /* <DEDUP_REMOVED lines=31> */
.L_x_382:
        /* <DEDUP_REMOVED lines=26> */
[----:B------:R-:W-:Y:S02]  /*0390*/  ISETP.NE.AND P3, PT, RZ, UR6, PT ;  /* 0x00000006ff007c0c */ /* 0x000fe4000bf65270 */
[----:B------:R-:W-:Y:S02]  /*03a0*/  MOV R88, RZ ;  /* 0x000000ff00587202 */ /* 0x000fe40000000f00 */
[----:B------:R-:W-:Y:S01]  /*03b0*/  LOP3.LUT R82, R0, 0x1f, RZ, 0xc0, !PT ;  /* 0x0000001f00527812 */ /* 0x000fe200078ec0ff */
[--C-:B--2---:R-:W-:Y:S02]  /*03c0*/  HADD2.F32 R74, -RZ, R76.reuse.H0_H0 ;  /* 0x2000004cff4a7230 */ /* 0x104fe40000004100 */
[----:B------:R-:W-:Y:S02]  /*03d0*/  HADD2.F32 R75, -RZ, R76.H1_H1 ;  /* 0x3000004cff4b7230 */ /* 0x000fe40000004100 */
[--C-:B---3--:R-:W-:Y:S02]  /*03e0*/  HADD2.F32 R66, -RZ, R4.reuse.H0_H0 ;  /* 0x20000004ff427230 */ /* 0x108fe40000004100 */
[----:B------:R-:W-:-:S02]  /*03f0*/  HADD2.F32 R67, -RZ, R4.H1_H1 ;  /* 0x30000004ff437230 */ /* 0x000fc40000004100 */
[--C-:B------:R-:W-:Y:S02]  /*0400*/  HADD2.F32 R68, -RZ, R5.reuse.H0_H0 ;  /* 0x20000005ff447230 */ /* 0x100fe40000004100 */
        /* <DEDUP_REMOVED lines=10> */
[----:B------:R-:W-:Y:S02]  /*04b0*/  HADD2.F32 R85, -RZ, R78.H1_H1 ;  /* 0x3000004eff557230 */ /* 0x000fe40000004100 */
[--C-:B------:R-:W-:Y:S02]  /*04c0*/  HADD2.F32 R86, -RZ, R79.reuse.H0_H0 ;  /* 0x2000004fff567230 */ /* 0x100fe40000004100 */
[----:B------:R-:W-:-:S07]  /*04d0*/  HADD2.F32 R87, -RZ, R79.H1_H1 ;  /* 0x3000004fff577230 */ /* 0x000fce0000004100 */
.L_x_386:
        /* <DEDUP_REMOVED lines=8> */
[C---:B0-----:R-:W-:Y:S01]  /*0560*/  IMAD.WIDE.U32 R40, R93.reuse, 0x10, R48 ;  /* 0x000000105d287825 */ /* 0x041fe200078e0030 */
[----:B------:R-:W-:-:S02]  /*0570*/  IADD3 R89, R93, 0x20, RZ ;  /* 0x000000205d597810 */ /* 0x000fc40007ffe0ff */
[----:B------:R-:W-:-:S03]  /*0580*/  IADD3 R95, R93, 0x20, RZ ;  /* 0x000000205d5f7810 */ /* 0x000fc60007ffe0ff */
[----:B------:R-:W4:Y:S01]  /*0590*/  LDG.E.128 R40, desc[UR4][R40.64] ;  /* 0x0000000428287981 */ /* 0x000f22000c1e1d00 */
[----:B-1----:R-:W-:Y:S01]  /*05a0*/  IMAD.WIDE R90, R65, 0x4, R50 ;  /* 0x00000004415a7825 */ /* 0x002fe200078e0232 */
[----:B------:R-:W0:Y:S03]  /*05b0*/  @P0 LDC.64 R80, c[0x0][0x2c8] ;  /* 0x0000b200ff500b82 */ /* 0x000e260000000a00 */
[----:B------:R-:W-:Y:S02]  /*05c0*/  IMAD.WIDE.U32 R48, R89, 0x10, R48 ;  /* 0x0000001059307825 */ /* 0x000fe400078e0030 */
[----:B------:R1:W4:Y:S02]  /*05d0*/  LDG.E R90, desc[UR4][R90.64] ;  /* 0x000000045a5a7981 */ /* 0x000324000c1e1900 */
[--C-:B--2---:R-:W-:Y:S02]  /*05e0*/  IMAD.WIDE.U32 R44, R93, 0x10, R52.reuse ;  /* 0x000000105d2c7825 */ /* 0x104fe400078e0034 */
[----:B------:R-:W2:Y:S02]  /*05f0*/  LDG.E.128 R48, desc[UR4][R48.64] ;  /* 0x0000000430307981 */ /* 0x000ea4000c1e1d00 */
[----:B------:R-:W-:-:S02]  /*0600*/  IMAD.WIDE.U32 R52, R95, 0x10, R52 ;  /* 0x000000105f347825 */ /* 0x000fc400078e0034 */
[----:B------:R-:W2:Y:S02]  /*0610*/  LDG.E.128 R44, desc[UR4][R44.64] ;  /* 0x000000042c2c7981 */ /* 0x000ea4000c1e1d00 */
[----:B---3--:R-:W-:Y:S02]  /*0620*/  IMAD.WIDE R82, R65, 0x4, R78 ;  /* 0x0000000441527825 */ /* 0x008fe400078e024e */
[----:B------:R-:W3:Y:S01]  /*0630*/  LDG.E.128 R52, desc[UR4][R52.64] ;  /* 0x0000000434347981 */ /* 0x000ee2000c1e1d00 */
[----:B------:R-:W1:Y:S03]  /*0640*/  @P0 LDC.64 R78, c[0x0][0x2c8] ;  /* 0x0000b200ff4e0b82 */ /* 0x000e660000000a00 */
[----:B------:R-:W3:Y:S01]  /*0650*/  LDG.E R83, desc[UR4][R82.64] ;  /* 0x0000000452537981 */ /* 0x000ee2000c1e1900 */
[----:B0-----:R-:W-:-:S05]  /*0660*/  @P0 IMAD.WIDE.U32 R80, R93, 0x10, R80 ;  /* 0x000000105d500825 */ /* 0x001fca00078e0050 */
[----:B------:R-:W5:Y:S01]  /*0670*/  @P0 LDG.E.128 R24, desc[UR4][R80.64] ;  /* 0x0000000450180981 */ /* 0x000f62000c1e1d00 */
[----:B-1----:R-:W-:-:S05]  /*0680*/  @P0 IMAD.WIDE.U32 R78, R95, 0x10, R78 ;  /* 0x000000105f4e0825 */ /* 0x002fca00078e004e */
[----:B------:R0:W5:Y:S01]  /*0690*/  @P0 LDG.E.128 R28, desc[UR4][R78.64] ;  /* 0x000000044e1c0981 */ /* 0x000162000c1e1d00 */
[----:B------:R-:W-:Y:S01]  /*06a0*/  UMOV UR6, 0xffffffff ;  /* 0xffffffff00067882 */ /* 0x000fe20000000000 */
[--C-:B----4-:R-:W-:Y:S02]  /*06b0*/  HADD2.F32 R92, -RZ, R41.reuse.H0_H0 ;  /* 0x20000029ff5c7230 */ /* 0x110fe40000004100 */
[----:B------:R-:W-:Y:S02]  /*06c0*/  HADD2.F32 R41, -RZ, R41.H1_H1 ;  /* 0x30000029ff297230 */ /* 0x000fe40000004100 */
[--C-:B------:R-:W-:Y:S01]  /*06d0*/  HADD2.F32 R91, -RZ, R40.reuse.H0_H0 ;  /* 0x20000028ff5b7230 */ /* 0x100fe20000004100 */
[----:B0-----:R-:W-:Y:S01]  /*06e0*/  FSEL R79, R90, RZ, !P3 ;  /* 0x000000ff5a4f7208 */ /* 0x001fe20005800000 */
[----:B------:R-:W-:Y:S02]  /*06f0*/  HADD2.F32 R40, -RZ, R40.H1_H1 ;  /* 0x30000028ff287230 */ /* 0x000fe40000004100 */
[----:B------:R-:W-:-:S02]  /*0700*/  HADD2.F32 R82, -RZ, R42.H0_H0 ;  /* 0x2000002aff527230 */ /* 0x000fc40000004100 */
[----:B------:R-:W-:Y:S02]  /*0710*/  HADD2.F32 R42, -RZ, R42.H1_H1 ;  /* 0x3000002aff2a7230 */ /* 0x000fe40000004100 */
[----:B------:R-:W-:Y:S01]  /*0720*/  FADD.FTZ R116, -R79, R41 ;  /* 0x000000294f747221 */ /* 0x000fe20000010100 */
[----:B--2---:R-:W-:Y:S02]  /*0730*/  HADD2.F32 R110, -RZ, R48.H0_H0 ;  /* 0x20000030ff6e7230 */ /* 0x004fe40000004100 */
[--C-:B------:R-:W-:Y:S02]  /*0740*/  HADD2.F32 R81, -RZ, R47.reuse.H0_H0 ;  /* 0x2000002fff517230 */ /* 0x100fe40000004100 */
[----:B------:R-:W-:Y:S02]  /*0750*/  HADD2.F32 R100, -RZ, R47.H1_H1 ;  /* 0x3000002fff647230 */ /* 0x000fe40000004100 */
[--C-:B------:R-:W-:Y:S02]  /*0760*/  HADD2.F32 R106, -RZ, R49.reuse.H0_H0 ;  /* 0x20000031ff6a7230 */ /* 0x100fe40000004100 */
[----:B------:R-:W-:-:S02]  /*0770*/  HADD2.F32 R102, -RZ, R49.H1_H1 ;  /* 0x30000031ff667230 */ /* 0x000fc40000004100 */
[----:B------:R-:W-:Y:S02]  /*0780*/  HADD2.F32 R78, -RZ, R51.H0_H0 ;  /* 0x20000033ff4e7230 */ /* 0x000fe40000004100 */
[C---:B------:R-:W-:Y:S01]  /*0790*/  FADD.FTZ R80, -R79.reuse, R40 ;  /* 0x000000284f507221 */ /* 0x040fe20000010100 */
[--C-:B------:R-:W-:Y:S02]  /*07a0*/  HADD2.F32 R94, -RZ, R43.reuse.H0_H0 ;  /* 0x2000002bff5e7230 */ /* 0x100fe40000004100 */
[----:B------:R-:W-:Y:S02]  /*07b0*/  HADD2.F32 R101, -RZ, R44.H0_H0 ;  /* 0x2000002cff657230 */ /* 0x000fe40000004100 */
[--C-:B------:R-:W-:Y:S02]  /*07c0*/  HADD2.F32 R47, -RZ, R50.reuse.H0_H0 ;  /* 0x20000032ff2f7230 */ /* 0x100fe40000004100 */
[----:B------:R-:W-:Y:S02]  /*07d0*/  HADD2.F32 R49, -RZ, R50.H1_H1 ;  /* 0x30000032ff317230 */ /* 0x000fe40000004100 */
[----:B------:R-:W-:Y:S01]  /*07e0*/  FADD.FTZ R50, -R79, R91 ;  /* 0x0000005b4f327221 */ /* 0x000fe20000010100 */
[----:B------:R-:W-:-:S02]  /*07f0*/  HADD2.F32 R112, -RZ, R43.H1_H1 ;  /* 0x3000002bff707230 */ /* 0x000fc40000004100 */
[----:B------:R-:W-:Y:S02]  /*0800*/  HADD2.F32 R98, -RZ, R45.H1_H1 ;  /* 0x3000002dff627230 */ /* 0x000fe40000004100 */
[----:B------:R-:W-:Y:S02]  /*0810*/  HADD2.F32 R108, -RZ, R48.H1_H1 ;  /* 0x30000030ff6c7230 */ /* 0x000fe40000004100 */
[----:B------:R-:W-:Y:S01]  /*0820*/  FADD.FTZ R48, -R79, R42 ;  /* 0x0000002a4f307221 */ /* 0x000fe20000010100 */
[--C-:B---3--:R-:W-:Y:S02]  /*0830*/  HADD2.F32 R91, -RZ, R52.reuse.H0_H0 ;  /* 0x20000034ff5b7230 */ /* 0x108fe40000004100 */
[----:B------:R-:W-:Y:S02]  /*0840*/  HADD2.F32 R104, -RZ, R52.H1_H1 ;  /* 0x30000034ff687230 */ /* 0x000fe40000004100 */
[----:B------:R-:W-:Y:S01]  /*0850*/  FMUL.FTZ R52, R83, R116 ;  /* 0x0000007453347220 */ /* 0x000fe20000410000 */
[----:B------:R-:W-:-:S02]  /*0860*/  HADD2.F32 R99, -RZ, R44.H1_H1 ;  /* 0x3000002cff637230 */ /* 0x000fc40000004100 */
[C---:B------:R-:W-:Y:S01]  /*0870*/  FADD.FTZ R110, -R79.reuse, R110 ;  /* 0x0000006e4f6e7221 */ /* 0x040fe20000010100 */
[----:B------:R-:W-:Y:S02]  /*0880*/  HADD2.F32 R43, -RZ, R45.H0_H0 ;  /* 0x2000002dff2b7230 */ /* 0x000fe40000004100 */
[----:B------:R-:W-:Y:S01]  /*0890*/  FADD.FTZ R42, -R79, R78 ;  /* 0x0000004e4f2a7221 */ /* 0x000fe20000010100 */
[----:B------:R-:W-:Y:S02]  /*08a0*/  HADD2.F32 R51, -RZ, R51.H1_H1 ;  /* 0x30000033ff337230 */ /* 0x000fe40000004100 */
[----:B------:R-:W-:Y:S01]  /*08b0*/  FMUL.FTZ R80, R83, R80 ;  /* 0x0000005053507220 */ /* 0x000fe20000410000 */
[--C-:B------:R-:W-:Y:S02]  /*08c0*/  HADD2.F32 R45, -RZ, R46.reuse.H0_H0 ;  /* 0x2000002eff2d7230 */ /* 0x100fe40000004100 */
[----:B------:R-:W-:Y:S01]  /*08d0*/  FMUL.FTZ R78, R66, R101 ;  /* 0x00000065424e7220 */ /* 0x000fe20000410000 */
[----:B------:R-:W-:-:S02]  /*08e0*/  HADD2.F32 R44, -RZ, R46.H1_H1 ;  /* 0x3000002eff2c7230 */ /* 0x000fc40000004100 */
[C---:B------:R-:W-:Y:S01]  /*08f0*/  FADD.FTZ R46, -R79.reuse, R94 ;  /* 0x0000005e4f2e7221 */ /* 0x040fe20000010100 */
[----:B------:R-:W-:Y:S01]  /*0900*/  FADD.FTZ R94, -R79, R47 ;  /* 0x0000002f4f5e7221 */ /* 0x000fe20000010100 */
[----:B------:R-:W-:Y:S01]  /*0910*/  FMUL.FTZ R41, R83, R50 ;  /* 0x0000003253297220 */ /* 0x000fe20000410000 */
[----:B------:R-:W-:Y:S01]  /*0920*/  FADD.FTZ R15, R98, R15 ;  /* 0x0000000f620f7221 */ /* 0x000fe20000010000 */
[-C--:B------:R-:W-:Y:S01]  /*0930*/  FFMA.FTZ R59, R52, R98.reuse, R59 ;  /* 0x00000062343b7223 */ /* 0x080fe2000001003b */
[----:B------:R-:W-:Y:S01]  /*0940*/  FMUL.FTZ R47, R69, R98 ;  /* 0x00000062452f7220 */ /* 0x000fe20000410000 */
[----:B------:R-:W-:Y:S01]  /*0950*/  FADD.FTZ R40, -R79, R51 ;  /* 0x000000334f287221 */ /* 0x000fe20000010100 */
[----:B------:R-:W-:Y:S01]  /*0960*/  FMUL.FTZ R98, R83, R110 ;  /* 0x0000006e53627220 */ /* 0x000fe20000410000 */
[----:B------:R-:W-:Y:S01]  /*0970*/  FADD.FTZ R62, R99, R62 ;  /* 0x0000003e633e7221 */ /* 0x000fe20000010000 */
[-C--:B------:R-:W-:Y:S01]  /*0980*/  FFMA.FTZ R63, R80, R99.reuse, R63 ;  /* 0x00000063503f7223 */ /* 0x080fe2000001003f */
[----:B------:R-:W-:Y:S01]  /*0990*/  FMUL.FTZ R51, R67, R99 ;  /* 0x0000006343337220 */ /* 0x000fe20000410000 */
[----:B------:R-:W-:Y:S01]  /*09a0*/  FADD.FTZ R110, RZ, R78 ;  /* 0x0000004eff6e7221 */ /* 0x000fe20000010000 */
[----:B------:R-:W-:Y:S01]  /*09b0*/  FADD.FTZ R114, -R79, R92 ;  /* 0x0000005c4f727221 */ /* 0x000fe20000010100 */
[----:B------:R-:W-:Y:S01]  /*09c0*/  FFMA.FTZ R99, R41, R78, RZ ;  /* 0x0000004e29637223 */ /* 0x000fe200000100ff */
[C---:B------:R-:W-:Y:S01]  /*09d0*/  FADD.FTZ R118, -R79.reuse, R82 ;  /* 0x000000524f767221 */ /* 0x040fe20000010100 */
[C---:B------:R-:W-:Y:S01]  /*09e0*/  FADD.FTZ R112, -R79.reuse, R112 ;  /* 0x000000704f707221 */ /* 0x040fe20000010100 */
[C---:B------:R-:W-:Y:S01]  /*09f0*/  FADD.FTZ R108, -R79.reuse, R108 ;  /* 0x0000006c4f6c7221 */ /* 0x040fe20000010100 */
[C---:B------:R-:W-:Y:S01]  /*0a00*/  FADD.FTZ R106, -R79.reuse, R106 ;  /* 0x0000006a4f6a7221 */ /* 0x040fe20000010100 */
[C---:B------:R-:W-:Y:S01]  /*0a10*/  FADD.FTZ R102, -R79.reuse, R102 ;  /* 0x000000664f667221 */ /* 0x040fe20000010100 */
[----:B------:R-:W-:Y:S01]  /*0a20*/  FADD.FTZ R82, -R79, R49 ;  /* 0x000000314f527221 */ /* 0x000fe20000010100 */
[----:B------:R-:W-:-:S02]  /*0a30*/  HADD2.F32 R79, -RZ, R54.H0_H0 ;  /* 0x20000036ff4f7230 */ /* 0x000fc40000004100 */
[----:B------:R-:W-:Y:S01]  /*0a40*/  FMUL.FTZ R49, R68, R43 ;  /* 0x0000002b44317220 */ /* 0x000fe20000410000 */
[----:B------:R-:W-:Y:S02]  /*0a50*/  HADD2.F32 R90, -RZ, R54.H1_H1 ;  /* 0x30000036ff5a7230 */ /* 0x000fe40000004100 */
[----:B------:R-:W-:Y:S01]  /*0a60*/  FADD.FTZ R110, R110, R51 ;  /* 0x000000336e6e7221 */ /* 0x000fe20000010000 */
[C---:B------:R-:W-:Y:S01]  /*0a70*/  FMUL.FTZ R54, R83.reuse, R114 ;  /* 0x0000007253367220 */ /* 0x040fe20000410000 */
[----:B------:R-:W-:Y:S01]  /*0a80*/  FFMA.FTZ R99, R80, R51, R99 ;  /* 0x0000003350637223 */ /* 0x000fe20000010063 */
[----:B------:R-:W-:Y:S01]  /*0a90*/  FMUL.FTZ R50, R83, R118 ;  /* 0x0000007653327220 */ /* 0x000fe20000410000 */
[----:B------:R-:W-:Y:S02]  /*0aa0*/  FADD.FTZ R110, R110, R49 ;  /* 0x000000316e6e7221 */ /* 0x000fe40000010000 */
[----:B------:R-:W-:Y:S01]  /*0ab0*/  FFMA.FTZ R99, R54, R49, R99 ;  /* 0x0000003136637223 */ /* 0x000fe20000010063 */
[----:B------:R-:W-:Y:S01]  /*0ac0*/  FADD.FTZ R16, R45, R16 ;  /* 0x000000102d107221 */ /* 0x000fe20000010000 */
[----:B------:R-:W-:Y:S01]  /*0ad0*/  FMUL.FTZ R48, R83, R48 ;  /* 0x0000003053307220 */ /* 0x000fe20000410000 */
        /* <DEDUP_REMOVED lines=11> */
[----:B------:R-:W-:-:S02]  /*0b90*/  HADD2.F32 R97, -RZ, R53.H0_H0 ;  /* 0x20000035ff617230 */ /* 0x000fc40000004100 */
[----:B------:R-:W-:Y:S01]  /*0ba0*/  FADD.FTZ R60, R43, R60 ;  /* 0x0000003c2b3c7221 */ /* 0x000fe20000010000 */
[----:B------:R-:W-:Y:S02]  /*0bb0*/  HADD2.F32 R96, -RZ, R53.H1_H1 ;  /* 0x30000035ff607230 */ /* 0x000fe40000004100 */
[----:B------:R-:W-:Y:S01]  /*0bc0*/  FFMA.FTZ R61, R54, R43, R61 ;  /* 0x0000002b363d7223 */ /* 0x000fe2000001003d */
[--C-:B------:R-:W-:Y:S02]  /*0bd0*/  HADD2.F32 R53, -RZ, R55.reuse.H0_H0 ;  /* 0x20000037ff357230 */ /* 0x100fe40000004100 */
[C---:B------:R-:W-:Y:S01]  /*0be0*/  FMUL.FTZ R43, R83.reuse, R112 ;  /* 0x00000070532b7220 */ /* 0x040fe20000410000 */
[----:B------:R-:W-:Y:S02]  /*0bf0*/  HADD2.F32 R92, -RZ, R55.H1_H1 ;  /* 0x30000037ff5c7230 */ /* 0x000fe40000004100 */
[----:B------:R-:W-:Y:S01]  /*0c00*/  FMUL.FTZ R99, R83, R102 ;  /* 0x0000006653637220 */ /* 0x000fe20000410000 */
[-C--:B------:R-:W-:Y:S01]  /*0c10*/  FMUL.FTZ R55, R72, R81.reuse ;  /* 0x0000005148377220 */ /* 0x080fe20000410000 */
[----:B------:R-:W-:Y:S01]  /*0c20*/  FADD.FTZ R102, R101, R44 ;  /* 0x0000002c65667221 */ /* 0x000fe20000010000 */
[----:B------:R-:W-:Y:S01]  /*0c30*/  FMUL.FTZ R46, R83, R46 ;  /* 0x0000002e532e7220 */ /* 0x000fe20000410000 */
[----:B------:R-:W-:Y:S01]  /*0c40*/  FFMA.FTZ R103, R48, R44, R103 ;  /* 0x0000002c30677223 */ /* 0x000fe20000010067 */
[----:B------:R-:W-:Y:S01]  /*0c50*/  FADD.FTZ R22, R100, R22 ;  /* 0x0000001664167221 */ /* 0x000fe20000010000 */
[-C--:B------:R-:W-:Y:S01]  /*0c60*/  FFMA.FTZ R2, R43, R100.reuse, R2 ;  /* 0x000000642b027223 */ /* 0x080fe20000010002 */
        /* <DEDUP_REMOVED lines=8> */
[C---:B------:R-:W-:Y:S01]  /*0cf0*/  FMUL.FTZ R91, R83.reuse, R108 ;  /* 0x0000006c535b7220 */ /* 0x040fe20000410000 */
[----:B------:R-:W-:Y:S01]  /*0d00*/  FMUL.FTZ R101, R83, R94 ;  /* 0x0000005e53657220 */ /* 0x000fe20000410000 */
[----:B------:R-:W-:Y:S01]  /*0d10*/  FADD.FTZ R94, R105, R100 ;  /* 0x00000064695e7221 */ /* 0x000fe20000010000 */
[----:B------:R-:W-:Y:S01]  /*0d20*/  FFMA.FTZ R105, R43, R100, R102 ;  /* 0x000000642b697223 */ /* 0x000fe20000010066 */
        /* <DEDUP_REMOVED lines=17> */
[----:B------:R-:W-:Y:S01]  /*0e40*/  FADD.FTZ R105, R82, R97 ;  /* 0x0000006152697221 */ /* 0x000fe20000010000 */
[----:B------:R-:W-:Y:S01]  /*0e50*/  FMUL.FTZ R96, R77, R96 ;  /* 0x000000604d607220 */ /* 0x000fe20000410000 */
[----:B------:R-:W-:-:S03]  /*0e60*/  FFMA.FTZ R82, R106, R97, R103 ;  /* 0x000000616a527223 */ /* 0x000fc60000010067 */
        /* <DEDUP_REMOVED lines=41> */
.L_x_398:
        /* <DEDUP_REMOVED lines=14> */
[-CC-:B------:R-:W-:Y:S01]  /*11e0*/  FFMA.FTZ R105, R48, R107.reuse, R92.reuse ;  /* 0x0000006b30697223 */ /* 0x180fe2000001005c */
        /* <DEDUP_REMOVED lines=12> */
[----:B------:R-:W-:Y:S01]  /*12b0*/  FADD.FTZ R50, R45, -R50 ;  /* 0x800000322d327221 */ /* 0x000fe20000010000 */
[----:B------:R-:W-:Y:S01]  /*12c0*/  FFMA.FTZ R92, R40, R107, R92 ;  /* 0x0000006b285c7223 */ /* 0x000fe2000001005c */
[----:B-----5:R-:W-:-:S02]  /*12d0*/  @P0 HADD2.F32 R41, -RZ, R27.H1_H1 ;  /* 0x3000001bff290230 */ /* 0x020fc40000004100 */
[C---:B------:R-:W-:Y:S01]  /*12e0*/  FMUL.FTZ R45, R83.reuse, R80 ;  /* 0x00000050532d7220 */ /* 0x040fe20000410000 */
[----:B------:R-:W-:Y:S01]  /*12f0*/  FADD.FTZ R40, R44, -R105 ;  /* 0x800000692c287221 */ /* 0x000fe20000010000 */
[----:B------:R-:W-:Y:S01]  /*1300*/  FMUL.FTZ R80, R83, R100 ;  /* 0x0000006453507220 */ /* 0x000fe20000410000 */
[----:B------:R-:W-:Y:S01]  /*1310*/  FADD.FTZ R54, R49, -R54 ;  /* 0x8000003631367221 */ /* 0x000fe20000010000 */
[----:B------:R-:W-:Y:S01]  /*1320*/  FADD.FTZ R52, R47, -R52 ;  /* 0x800000342f347221 */ /* 0x000fe20000010000 */
[----:B------:R-:W-:Y:S01]  /*1330*/  FADD.FTZ R48, R55, -R46 ;  /* 0x8000002e37307221 */ /* 0x000fe20000010000 */
[C---:B------:R-:W-:Y:S01]  /*1340*/  FMUL.FTZ R55, R83.reuse, R40 ;  /* 0x0000002853377220 */ /* 0x040fe20000410000 */
[----:B------:R-:W-:Y:S01]  /*1350*/  @P0 FADD.FTZ R80, R80, R41 ;  /* 0x0000002950500221 */ /* 0x000fe20000010000 */
[--C-:B------:R-:W-:Y:S02]  /*1360*/  @P0 HADD2.F32 R41, -RZ, R25.reuse.H0_H0 ;  /* 0x20000019ff290230 */ /* 0x100fe40000004100 */
[----:B------:R-:W-:Y:S01]  /*1370*/  FMUL.FTZ R46, R83, R54 ;  /* 0x00000036532e7220 */ /* 0x000fe20000410000 */
[----:B------:R-:W-:-:S02]  /*1380*/  @P0 HADD2.F32 R40, -RZ, R25.H1_H1 ;  /* 0x30000019ff280230 */ /* 0x000fc40000004100 */
[C---:B------:R-:W-:Y:S01]  /*1390*/  FMUL.FTZ R51, R83.reuse, R52 ;  /* 0x0000003453337220 */ /* 0x040fe20000410000 */
[----:B------:R-:W-:Y:S01]  /*13a0*/  FMUL.FTZ R43, R83, R48 ;  /* 0x00000030532b7220 */ /* 0x000fe20000410000 */
[--C-:B------:R-:W-:Y:S02]  /*13b0*/  @P0 HADD2.F32 R48, -RZ, R26.reuse.H1_H1 ;  /* 0x3000001aff300230 */ /* 0x100fe40000004100 */
[----:B------:R-:W-:Y:S01]  /*13c0*/  @P0 FADD.FTZ R46, R46, R41 ;  /* 0x000000292e2e0221 */ /* 0x000fe20000010000 */
[----:B------:R-:W-:Y:S01]  /*13d0*/  @P0 FADD.FTZ R51, R51, R40 ;  /* 0x0000002833330221 */ /* 0x000fe20000010000 */
[----:B------:R-:W-:Y:S01]  /*13e0*/  FADD.FTZ R94, R94, -R101 ;  /* 0x800000655e5e7221 */ /* 0x000fe20000010000 */
[----:B------:R-:W-:Y:S01]  /*13f0*/  FADD.FTZ R102, R42, -R103 ;  /* 0x800000672a667221 */ /* 0x000fe20000010000 */
[----:B------:R-:W-:Y:S02]  /*1400*/  @P0 HADD2.F32 R49, -RZ, R26.H0_H0 ;  /* 0x2000001aff310230 */ /* 0x000fe40000004100 */
[----:B------:R-:W-:Y:S01]  /*1410*/  FMUL.FTZ R44, R83, R78 ;  /* 0x0000004e532c7220 */ /* 0x000fe20000410000 */
[----:B------:R-:W-:-:S02]  /*1420*/  @P0 HADD2.F32 R41, -RZ, R24.H0_H0 ;  /* 0x20000018ff290230 */ /* 0x000fc40000004100 */
[----:B------:R-:W-:Y:S01]  /*1430*/  FMUL.FTZ R42, R83, R50 ;  /* 0x00000032532a7220 */ /* 0x000fe20000410000 */
[----:B------:R-:W-:Y:S02]  /*1440*/  @P0 HADD2.F32 R40, -RZ, R24.H1_H1 ;  /* 0x30000018ff280230 */ /* 0x000fe40000004100 */
[----:B------:R-:W-:Y:S01]  /*1450*/  FADD.FTZ R90, R90, -R79 ;  /* 0x8000004f5a5a7221 */ /* 0x000fe20000010000 */
[----:B------:R-:W-:Y:S01]  /*1460*/  @P0 FADD.FTZ R55, R55, R48 ;  /* 0x0000003037370221 */ /* 0x000fe20000010000 */
[----:B------:R-:W-:Y:S01]  /*1470*/  FADD.FTZ R104, R104, -R91 ;  /* 0x8000005b68687221 */ /* 0x000fe20000010000 */
[----:B------:R-:W-:Y:S01]  /*1480*/  FADD.FTZ R108, R53, -R92 ;  /* 0x8000005c356c7221 */ /* 0x000fe20000010000 */
[----:B------:R-:W-:Y:S02]  /*1490*/  @P0 HADD2.F32 R48, -RZ, R30.H0_H0 ;  /* 0x2000001eff300230 */ /* 0x000fe40000004100 */
[----:B------:R-:W-:Y:S01]  /*14a0*/  FMUL.FTZ R91, R83, R94 ;  /* 0x0000005e535b7220 */ /* 0x000fe20000410000 */
[----:B------:R-:W-:Y:S01]  /*14b0*/  @P0 FADD.FTZ R42, R42, R49 ;  /* 0x000000312a2a0221 */ /* 0x000fe20000010000 */
[----:B------:R-:W-:Y:S01]  /*14c0*/  @P0 FADD.FTZ R44, R44, R41 ;  /* 0x000000292c2c0221 */ /* 0x000fe20000010000 */
[----:B------:R-:W-:Y:S01]  /*14d0*/  @P0 FADD.FTZ R45, R45, R40 ;  /* 0x000000282d2d0221 */ /* 0x000fe20000010000 */
[C---:B------:R-:W-:Y:S01]  /*14e0*/  FMUL.FTZ R54, R83.reuse, R90 ;  /* 0x0000005a53367220 */ /* 0x040fe20000410000 */
[--C-:B------:R-:W-:Y:S01]  /*14f0*/  @P0 HADD2.F32 R49, -RZ, R31.reuse.H1_H1 ;  /* 0x3000001fff310230 */ /* 0x100fe20000004100 */
[----:B------:R-:W0:Y:S01]  /*1500*/  @P1 LDC.64 R40, c[0x0][0x308] ;  /* 0x0000c200ff281b82 */ /* 0x000e220000000a00 */
[----:B------:R-:W-:Y:S01]  /*1510*/  FMUL.FTZ R90, R83, R108 ;  /* 0x0000006c535a7220 */ /* 0x000fe20000410000 */
[----:B------:R-:W-:-:S02]  /*1520*/  @P0 HADD2.F32 R78, -RZ, R31.H0_H0 ;  /* 0x2000001fff4e0230 */ /* 0x000fc40000004100 */
[----:B------:R-:W-:Y:S01]  /*1530*/  FMUL.FTZ R47, R83, R102 ;  /* 0x00000066532f7220 */ /* 0x000fe20000410000 */
[----:B------:R-:W-:Y:S01]  /*1540*/  @P0 FADD.FTZ R91, R91, R48 ;  /* 0x000000305b5b0221 */ /* 0x000fe20000010000 */
[----:B------:R-:W-:Y:S01]  /*1550*/  FADD.FTZ R98, R81, -R98 ;  /* 0x8000006251627221 */ /* 0x000fe20000010000 */
[--C-:B------:R-:W-:Y:S02]  /*1560*/  @P0 HADD2.F32 R48, -RZ, R28.reuse.H1_H1 ;  /* 0x3000001cff300230 */ /* 0x100fe40000004100 */
[----:B------:R-:W-:Y:S01]  /*1570*/  FADD.FTZ R106, R97, -R106 ;  /* 0x8000006a616a7221 */ /* 0x000fe20000010000 */
[----:B------:R-:W-:Y:S01]  /*1580*/  FMUL.FTZ R53, R83, R104 ;  /* 0x0000006853357220 */ /* 0x000fe20000410000 */
[----:B------:R-:W-:Y:S01]  /*1590*/  FADD.FTZ R96, R96, -R99 ;  /* 0x8000006360607221 */ /* 0x000fe20000010000 */
[----:B------:R-:W-:Y:S01]  /*15a0*/  @P0 FADD.FTZ R90, R90, R49 ;  /* 0x000000315a5a0221 */ /* 0x000fe20000010000 */
[----:B------:R-:W-:Y:S02]  /*15b0*/  @P0 HADD2.F32 R92, -RZ, R27.H0_H0 ;  /* 0x2000001bff5c0230 */ /* 0x000fe40000004100 */
[----:B------:R-:W-:Y:S01]  /*15c0*/  @P0 FADD.FTZ R47, R47, R78 ;  /* 0x0000004e2f2f0221 */ /* 0x000fe20000010000 */
[----:B------:R-:W-:-:S02]  /*15d0*/  @P0 HADD2.F32 R49, -RZ, R28.H0_H0 ;  /* 0x2000001cff310230 */ /* 0x000fc40000004100 */
[C---:B------:R-:W-:Y:S01]  /*15e0*/  FMUL.FTZ R50, R83.reuse, R98 ;  /* 0x0000006253327220 */ /* 0x040fe20000410000 */
[--C-:B------:R-:W-:Y:S02]  /*15f0*/  @P0 HADD2.F32 R78, -RZ, R29.reuse.H0_H0 ;  /* 0x2000001dff4e0230 */ /* 0x100fe40000004100 */
[----:B------:R-:W-:Y:S01]  /*1600*/  FMUL.FTZ R81, R83, R106 ;  /* 0x0000006a53517220 */ /* 0x000fe20000410000 */
[----:B------:R-:W-:Y:S01]  /*1610*/  @P0 FADD.FTZ R53, R53, R48 ;  /* 0x0000003035350221 */ /* 0x000fe20000010000 */
[----:B------:R-:W-:Y:S01]  /*1620*/  FMUL.FTZ R52, R83, R96 ;  /* 0x0000006053347220 */ /* 0x000fe20000410000 */
[----:B------:R-:W-:Y:S01]  /*1630*/  @P1 F2FP.F16.F32.PACK_AB R48, RZ, R44 ;  /* 0x0000002cff30123e */ /* 0x000fe200000000ff */
[----:B------:R-:W-:Y:S02]  /*1640*/  @P0 HADD2.F32 R83, -RZ, R30.H1_H1 ;  /* 0x3000001eff530230 */ /* 0x000fe40000004100 */
[----:B------:R-:W-:Y:S01]  /*1650*/  @P0 FADD.FTZ R43, R43, R92 ;  /* 0x0000005c2b2b0221 */ /* 0x000fe20000010000 */
[----:B------:R-:W-:-:S02]  /*1660*/  @P0 HADD2.F32 R79, -RZ, R29.H1_H1 ;  /* 0x3000001dff4f0230 */ /* 0x000fc40000004100 */
[----:B------:R-:W-:Y:S01]  /*1670*/  @P0 FADD.FTZ R50, R50, R49 ;  /* 0x0000003132320221 */ /* 0x000fe20000010000 */
[----:B------:R-:W-:Y:S01]  /*1680*/  @P0 FADD.FTZ R81, R81, R78 ;  /* 0x0000004e51510221 */ /* 0x000fe20000010000 */
[----:B------:R-:W-:Y:S01]  /*1690*/  @P1 F2FP.F16.F32.PACK_AB R49, RZ, R45 ;  /* 0x0000002dff31123e */ /* 0x000fe200000000ff */
[----:B------:R-:W-:Y:S01]  /*16a0*/  @P0 FADD.FTZ R54, R54, R83 ;  /* 0x0000005336360221 */ /* 0x000fe20000010000 */
[----:B------:R-:W-:Y:S01]  /*16b0*/  @P1 F2FP.F16.F32.PACK_AB R78, RZ, R46 ;  /* 0x0000002eff4e123e */ /* 0x000fe200000000ff */
[----:B------:R-:W-:Y:S01]  /*16c0*/  @P0 FADD.FTZ R52, R52, R79 ;  /* 0x0000004f34340221 */ /* 0x000fe20000010000 */
[----:B------:R-:W-:Y:S01]  /*16d0*/  @P1 PRMT R32, R48, 0x7610, R32 ;  /* 0x0000761030201816 */ /* 0x000fe20000000020 */
[----:B0-----:R-:W-:Y:S01]  /*16e0*/  @P1 IMAD.WIDE.U32 R40, R93, 0x10, R40 ;  /* 0x000000105d281825 */ /* 0x001fe200078e0028 */
[----:B------:R-:W-:Y:S02]  /*16f0*/  @P1 F2FP.F16.F32.PACK_AB R94, RZ, R43 ;  /* 0x0000002bff5e123e */ /* 0x000fe400000000ff */
[----:B------:R-:W-:-:S02]  /*1700*/  @P1 F2FP.F16.F32.PACK_AB R83, RZ, R42 ;  /* 0x0000002aff53123e */ /* 0x000fc400000000ff */
[----:B------:R-:W-:Y:S02]  /*1710*/  @P1 F2FP.F16.F32.PACK_AB R79, RZ, R51 ;  /* 0x00000033ff4f123e */ /* 0x000fe400000000ff */
[----:B------:R-:W-:Y:S02]  /*1720*/  @P1 PRMT R33, R78, 0x7610, R33 ;  /* 0x000076104e211816 */ /* 0x000fe40000000021 */
[----:B------:R-:W-:Y:S02]  /*1730*/  @P1 PRMT R32, R32, 0x5410, R49 ;  /* 0x0000541020201816 */ /* 0x000fe40000000031 */
[----:B------:R-:W0:Y:S01]  /*1740*/  LDC.64 R48, c[0x0][0x2f8] ;  /* 0x0000be00ff307b82 */ /* 0x000e220000000a00 */
[----:B------:R-:W-:Y:S02]  /*1750*/  @P1 F2FP.F16.F32.PACK_AB R96, RZ, R80 ;  /* 0x00000050ff60123e */ /* 0x000fe400000000ff */
[----:B------:R-:W-:Y:S02]  /*1760*/  @P1 F2FP.F16.F32.PACK_AB R92, RZ, R55 ;  /* 0x00000037ff5c123e */ /* 0x000fe400000000ff */
[----:B------:R-:W-:-:S02]  /*1770*/  @P1 PRMT R35, R94, 0x7610, R35 ;  /* 0x000076105e231816 */ /* 0x000fc40000000023 */
[----:B------:R-:W-:Y:S02]  /*1780*/  @P1 PRMT R34, R83, 0x7610, R34 ;  /* 0x0000761053221816 */ /* 0x000fe40000000022 */
[----:B------:R-:W-:Y:S02]  /*1790*/  @P1 PRMT R33, R33, 0x5410, R79 ;  /* 0x0000541021211816 */ /* 0x000fe4000000004f */
[----:B------:R-:W1:Y:S01]  /*17a0*/  @P2 LDC.64 R78, c[0x0][0x300] ;  /* 0x0000c000ff4e2b82 */ /* 0x000e620000000a00 */
[----:B------:R-:W-:Y:S02]  /*17b0*/  @P1 PRMT R35, R35, 0x5410, R96 ;  /* 0x0000541023231816 */ /* 0x000fe40000000060 */
[----:B------:R-:W-:Y:S02]  /*17c0*/  @P1 PRMT R34, R34, 0x5410, R92 ;  /* 0x0000541022221816 */ /* 0x000fe4000000005c */
[----:B------:R-:W-:Y:S02]  /*17d0*/  @P2 F2FP.F16.F32.PACK_AB R105, RZ, R44 ;  /* 0x0000002cff69223e */ /* 0x000fe400000000ff */
[----:B------:R-:W-:Y:S01]  /*17e0*/  @P2 F2FP.F16.F32.PACK_AB R106, RZ, R45 ;  /* 0x0000002dff6a223e */ /* 0x000fe200000000ff */
[----:B------:R2:W-:Y:S01]  /*17f0*/  @P1 STG.E.128 desc[UR4][R40.64], R32 ;  /* 0x0000002028001986 */ /* 0x0005e2000c101d04 */
[----:B------:R-:W-:-:S02]  /*1800*/  @P1 F2FP.F16.F32.PACK_AB R102, RZ, R52 ;  /* 0x00000034ff66123e */ /* 0x000fc400000000ff */
[----:B------:R-:W-:Y:S02]  /*1810*/  @P2 F2FP.F16.F32.PACK_AB R83, RZ, R52 ;  /* 0x00000034ff53223e */ /* 0x000fe400000000ff */
[-C--:B------:R-:W-:Y:S02]  /*1820*/  @P1 F2FP.F16.F32.PACK_AB R100, RZ, R53.reuse ;  /* 0x00000035ff64123e */ /* 0x080fe400000000ff */
[----:B------:R-:W-:Y:S02]  /*1830*/  @P2 F2FP.F16.F32.PACK_AB R92, RZ, R53 ;  /* 0x00000035ff5c223e */ /* 0x000fe400000000ff */
[----:B------:R-:W-:Y:S02]  /*1840*/  @P2 F2FP.F16.F32.PACK_AB R108, RZ, R51 ;  /* 0x00000033ff6c223e */ /* 0x000fe400000000ff */
[-C--:B------:R-:W-:Y:S02]  /*1850*/  @P1 F2FP.F16.F32.PACK_AB R99, RZ, R50.reuse ;  /* 0x00000032ff63123e */ /* 0x080fe400000000ff */
[----:B------:R-:W-:-:S02]  /*1860*/  @P2 F2FP.F16.F32.PACK_AB R98, RZ, R50 ;  /* 0x00000032ff62223e */ /* 0x000fc400000000ff */
[----:B------:R-:W-:Y:S01]  /*1870*/  @P2 F2FP.F16.F32.PACK_AB R111, RZ, R43 ;  /* 0x0000002bff6f223e */ /* 0x000fe200000000ff */
[----:B-1----:R-:W-:Y:S01]  /*1880*/  @P2 IMAD.WIDE.U32 R78, R93, 0x10, R78 ;  /* 0x000000105d4e2825 */ /* 0x002fe200078e004e */
[----:B------:R-:W-:Y:S02]  /*1890*/  @P2 F2FP.F16.F32.PACK_AB R109, RZ, R42 ;  /* 0x0000002aff6d223e */ /* 0x000fe400000000ff */
[----:B--2---:R-:W-:Y:S02]  /*18a0*/  F2FP.F16.F32.PACK_AB R40, R45, R44 ;  /* 0x0000002c2d28723e */ /* 0x004fe400000000ff */
[----:B------:R-:W-:Y:S02]  /*18b0*/  F2FP.F16.F32.PACK_AB R45, R52, R81 ;  /* 0x00000051342d723e */ /* 0x000fe400000000ff */
[----:B------:R-:W-:Y:S02]  /*18c0*/  F2FP.F16.F32.PACK_AB R44, R53, R50 ;  /* 0x00000032352c723e */ /* 0x000fe400000000ff */
[----:B------:R-:W1:Y:S01]  /*18d0*/  @P1 LDC.64 R52, c[0x0][0x308] ;  /* 0x0000c200ff341b82 */ /* 0x000e620000000a00 */
[----:B------:R-:W-:-:S02]  /*18e0*/  F2FP.F16.F32.PACK_AB R41, R51, R46 ;  /* 0x0000002e3329723e */ /* 0x000fc400000000ff */
[----:B------:R-:W-:Y:S02]  /*18f0*/  @P2 F2FP.F16.F32.PACK_AB R107, RZ, R46 ;  /* 0x0000002eff6b223e */ /* 0x000fe400000000ff */
[----:B------:R-:W-:Y:S02]  /*1900*/  @P2 F2FP.F16.F32.PACK_AB R112, RZ, R80 ;  /* 0x00000050ff70223e */ /* 0x000fe400000000ff */
[-C--:B------:R-:W-:Y:S01]  /*1910*/  @P1 F2FP.F16.F32.PACK_AB R101, RZ, R81.reuse ;  /* 0x00000051ff65123e */ /* 0x080fe200000000ff */
[----:B------:R-:W2:Y:S01]  /*1920*/  @P2 LDC.64 R50, c[0x0][0x300] ;  /* 0x0000c000ff322b82 */ /* 0x000ea20000000a00 */
[----:B------:R-:W-:Y:S02]  /*1930*/  @P2 F2FP.F16.F32.PACK_AB R97, RZ, R81 ;  /* 0x00000051ff61223e */ /* 0x000fe400000000ff */
[----:B------:R-:W-:Y:S02]  /*1940*/  F2FP.F16.F32.PACK_AB R43, R80, R43 ;  /* 0x0000002b502b723e */ /* 0x000fe400000000ff */
[----:B------:R-:W-:-:S02]  /*1950*/  @P2 F2FP.F16.F32.PACK_AB R110, RZ, R55 ;  /* 0x00000037ff6e223e */ /* 0x000fc400000000ff */
[-C--:B------:R-:W-:Y:S01]  /*1960*/  @P1 F2FP.F16.F32.PACK_AB R104, RZ, R54.reuse ;  /* 0x00000036ff68123e */ /* 0x080fe200000000ff */
[----:B------:R-:W3:Y:S01]  /*1970*/  LDC.64 R80, c[0x0][0x210] ;  /* 0x00008400ff507b82 */ /* 0x000ee20000000a00 */
[----:B------:R-:W-:Y:S02]  /*1980*/  @P2 F2FP.F16.F32.PACK_AB R94, RZ, R54 ;  /* 0x00000036ff5e223e */ /* 0x000fe400000000ff */
[----:B------:R-:W-:Y:S02]  /*1990*/  F2FP.F16.F32.PACK_AB R42, R55, R42 ;  /* 0x0000002a372a723e */ /* 0x000fe400000000ff */
[----:B------:R-:W-:Y:S01]  /*19a0*/  F2FP.F16.F32.PACK_AB R46, R54, R91 ;  /* 0x0000005b362e723e */ /* 0x000fe200000000ff */
[----:B0-----:R-:W-:Y:S01]  /*19b0*/  IMAD.WIDE.U32 R54, R93, 0x10, R48 ;  /* 0x000000105d367825 */ /* 0x001fe200078e0030 */
[----:B------:R-:W-:Y:S02]  /*19c0*/  @P2 PRMT R39, R111, 0x7610, R39 ;  /* 0x000076106f272816 */ /* 0x000fe40000000027 */
[----:B------:R-:W-:Y:S01]  /*19d0*/  @P2 PRMT R38, R109, 0x7610, R38 ;  /* 0x000076106d262816 */ /* 0x000fe20000000026 */
[----:B-1----:R-:W-:Y:S01]  /*19e0*/  @P1 IMAD.WIDE.U32 R52, R95, 0x10, R52 ;  /* 0x000000105f341825 */ /* 0x002fe200078e0034 */
[----:B------:R-:W-:Y:S01]  /*19f0*/  @P2 PRMT R37, R107, 0x7610, R37 ;  /* 0x000076106b252816 */ /* 0x000fe20000000025 */
[----:B------:R0:W-:Y:S01]  /*1a00*/  STG.E.128 desc[UR4][R54.64], R40 ;  /* 0x0000002836007986 */ /* 0x0001e2000c101d04 */
[----:B------:R-:W-:Y:S01]  /*1a10*/  @P2 PRMT R36, R105, 0x7610, R36 ;  /* 0x0000761069242816 */ /* 0x000fe20000000024 */
[----:B------:R-:W-:Y:S01]  /*1a20*/  IMAD.WIDE.U32 R48, R89, 0x10, R48 ;  /* 0x0000001059307825 */ /* 0x000fe200078e0030 */
[----:B------:R-:W-:-:S02]  /*1a30*/  @P2 PRMT R39, R39, 0x5410, R112 ;  /* 0x0000541027272816 */ /* 0x000fc40000000070 */
[----:B------:R-:W-:Y:S01]  /*1a40*/  @P2 PRMT R38, R38, 0x5410, R110 ;  /* 0x0000541026262816 */ /* 0x000fe2000000006e */
[----:B--2---:R-:W-:Y:S01]  /*1a50*/  @P2 IMAD.WIDE.U32 R50, R95, 0x10, R50 ;  /* 0x000000105f322825 */ /* 0x004fe200078e0032 */
[----:B------:R-:W-:Y:S02]  /*1a60*/  @P2 PRMT R37, R37, 0x5410, R108 ;  /* 0x0000541025252816 */ /* 0x000fe4000000006c */
[----:B------:R-:W-:Y:S02]  /*1a70*/  @P2 PRMT R36, R36, 0x5410, R106 ;  /* 0x0000541024242816 */ /* 0x000fe4000000006a */
[-C--:B------:R-:W-:Y:S02]  /*1a80*/  @P1 F2FP.F16.F32.PACK_AB R103, RZ, R91.reuse ;  /* 0x0000005bff67123e */ /* 0x080fe400000000ff */
[----:B------:R-:W-:Y:S01]  /*1a90*/  @P2 F2FP.F16.F32.PACK_AB R96, RZ, R91 ;  /* 0x0000005bff60223e */ /* 0x000fe200000000ff */
[----:B------:R1:W-:Y:S01]  /*1aa0*/  @P2 STG.E.128 desc[UR4][R78.64], R36 ;  /* 0x000000244e002986 */ /* 0x0003e2000c101d04 */
[----:B------:R-:W-:-:S02]  /*1ab0*/  @P2 F2FP.F16.F32.PACK_AB R91, RZ, R47 ;  /* 0x0000002fff5b223e */ /* 0x000fc400000000ff */
[----:B------:R-:W-:Y:S02]  /*1ac0*/  @P1 PRMT R34, R103, 0x7610, R34 ;  /* 0x0000761067221816 */ /* 0x000fe40000000022 */
[----:B0-----:R-:W-:Y:S02]  /*1ad0*/  @P1 F2FP.F16.F32.PACK_AB R55, RZ, R47 ;  /* 0x0000002fff37123e */ /* 0x001fe400000000ff */
[----:B------:R-:W-:Y:S02]  /*1ae0*/  @P1 PRMT R33, R101, 0x7610, R33 ;  /* 0x0000761065211816 */ /* 0x000fe40000000021 */
[----:B------:R-:W-:Y:S02]  /*1af0*/  @P1 PRMT R32, R99, 0x7610, R32 ;  /* 0x0000761063201816 */ /* 0x000fe40000000020 */
[----:B------:R-:W-:Y:S02]  /*1b00*/  @P1 PRMT R35, R55, 0x7610, R35 ;  /* 0x0000761037231816 */ /* 0x000fe40000000023 */
[----:B------:R-:W-:-:S02]  /*1b10*/  @P2 F2FP.F16.F32.PACK_AB R93, RZ, R90 ;  /* 0x0000005aff5d223e */ /* 0x000fc400000000ff */
[----:B------:R-:W-:Y:S02]  /*1b20*/  @P1 PRMT R34, R34, 0x5410, R104 ;  /* 0x0000541022221816 */ /* 0x000fe40000000068 */
[----:B------:R-:W-:Y:S02]  /*1b30*/  @P1 PRMT R33, R33, 0x5410, R102 ;  /* 0x0000541021211816 */ /* 0x000fe40000000066 */
[----:B-1----:R-:W-:Y:S02]  /*1b40*/  @P1 F2FP.F16.F32.PACK_AB R79, RZ, R90 ;  /* 0x0000005aff4f123e */ /* 0x002fe400000000ff */
[----:B------:R-:W-:Y:S02]  /*1b50*/  @P2 PRMT R39, R91, 0x7610, R39 ;  /* 0x000076105b272816 */ /* 0x000fe40000000027 */
[----:B------:R-:W-:Y:S02]  /*1b60*/  @P2 PRMT R38, R96, 0x7610, R38 ;  /* 0x0000761060262816 */ /* 0x000fe40000000026 */
[----:B------:R-:W-:-:S02]  /*1b70*/  @P2 PRMT R37, R97, 0x7610, R37 ;  /* 0x0000761061252816 */ /* 0x000fc40000000025 */
[----:B------:R-:W-:Y:S02]  /*1b80*/  @P2 PRMT R36, R98, 0x7610, R36 ;  /* 0x0000761062242816 */ /* 0x000fe40000000024 */
[----:B------:R-:W-:Y:S02]  /*1b90*/  @P1 PRMT R32, R32, 0x5410, R100 ;  /* 0x0000541020201816 */ /* 0x000fe40000000064 */
[----:B------:R-:W-:Y:S02]  /*1ba0*/  @P1 PRMT R35, R35, 0x5410, R79 ;  /* 0x0000541023231816 */ /* 0x000fe4000000004f */
[----:B------:R-:W-:Y:S02]  /*1bb0*/  F2FP.F16.F32.PACK_AB R47, R90, R47 ;  /* 0x0000002f5a2f723e */ /* 0x000fe400000000ff */
[----:B------:R-:W-:Y:S01]  /*1bc0*/  @P2 PRMT R39, R39, 0x5410, R93 ;  /* 0x0000541027272816 */ /* 0x000fe2000000005d */
[----:B------:R0:W-:Y:S01]  /*1bd0*/  @P1 STG.E.128 desc[UR4][R52.64], R32 ;  /* 0x0000002034001986 */ /* 0x0001e2000c101d04 */
[----:B------:R-:W-:-:S02]  /*1be0*/  @P2 PRMT R38, R38, 0x5410, R94 ;  /* 0x0000541026262816 */ /* 0x000fc4000000005e */
[----:B------:R-:W-:Y:S01]  /*1bf0*/  @P2 PRMT R37, R37, 0x5410, R83 ;  /* 0x0000541025252816 */ /* 0x000fe20000000053 */
[----:B------:R0:W-:Y:S01]  /*1c00*/  STG.E.128 desc[UR4][R48.64], R44 ;  /* 0x0000002c30007986 */ /* 0x0001e2000c101d04 */
[----:B------:R-:W-:Y:S02]  /*1c10*/  @P2 PRMT R36, R36, 0x5410, R92 ;  /* 0x0000541024242816 */ /* 0x000fe4000000005c */
[----:B---3--:R-:W-:-:S03]  /*1c20*/  LEA R65, R80, R65, 0x2 ;  /* 0x0000004150417211 */ /* 0x008fc600078e10ff */
[----:B------:R0:W-:Y:S01]  /*1c30*/  @P2 STG.E.128 desc[UR4][R50.64], R36 ;  /* 0x0000002432002986 */ /* 0x0001e2000c101d04 */
[----:B------:R-:W-:-:S13]  /*1c40*/  ISETP.GE.AND P1, PT, R65, R81, PT ;  /* 0x000000514100720c */ /* 0x000fda0003f26270 */
[----:B------:R-:W-:Y:S05]  /*1c50*/  @!P1 BRA `(.L_x_386) ;  /* 0xffffffe800209947 */ /* 0x000fea000383ffff */
[----:B------:R-:W-:Y:S05]  /*1c60*/  BSYNC B1 ;  /* 0x0000000000017941 */ /* 0x000fea0003800000 */
.L_x_384:
[----:B0-----:R-:W-:Y:S02]  /*1c70*/  MOV R38, R5 ;  /* 0x0000000500267202 */ /* 0x001fe40000000f00 */
        /* <DEDUP_REMOVED lines=28> */
.L_x_383:
[----:B------:R-:W-:Y:S05]  /*1e40*/  BSYNC B0 ;  /* 0x0000000000007941 */ /* 0x000fea0003800000 */
.L_x_381:
        /* <DEDUP_REMOVED lines=85> */
[C---:B----4-:R-:W-:Y:S01]  /*23a0*/  IADD3.X R3, R9.reuse, UR7, RZ, P0, !PT ;  /* 0x0000000709037c10 */ /* 0x050fe200087fe4ff */
[----:B------:R-:W-:Y:S01]  /*23b0*/  ULDC.64 UR6, c[0x0][0x2d0] ;  /* 0x0000b40000067ab9 */ /* 0x000fe20000000a00 */
[----:B------:R-:W-:Y:S01]  /*23c0*/  FADD.FTZ R25, R28, R25 ;  /* 0x000000191c197221 */ /* 0x000fe20000010000 */
[----:B------:R-:W-:Y:S01]  /*23d0*/  IADD3 R4, P0, R8, UR6, RZ ;  /* 0x0000000608047c10 */ /* 0x000fe2000ff1e0ff */
[----:B------:R-:W-:Y:S01]  /*23e0*/  FADD.FTZ R22, R22, R33 ;  /* 0x0000002116167221 */ /* 0x000fe20000010000 */
[----:B------:R-:W-:Y:S02]  /*23f0*/  FADD.FTZ R0, R0, R5 ;  /* 0x0000000500007221 */ /* 0x000fe40000010000 */
[----:B------:R-:W-:Y:S01]  /*2400*/  IADD3.X R5, R9, UR7, RZ, P0, !PT ;  /* 0x0000000709057c10 */ /* 0x000fe200087fe4ff */
        /* <DEDUP_REMOVED lines=15> */
.L_x_385:
        /* <DEDUP_REMOVED lines=8> */
.L_x_388:
[----:B------:R-:W-:Y:S05]  /*2580*/  BSYNC B2 ;  /* 0x0000000000027941 */ /* 0x000fea0003800000 */
.L_x_387:
        /* <DEDUP_REMOVED lines=8> */
.L_x_389:
[----:B------:R-:W-:Y:S01]  /*2610*/  FADD.FTZ R105, R102, R105 ;  /* 0x0000006966697221 */ /* 0x000fe20000010000 */
[----:B------:R-:W-:-:S04]  /*2620*/  HFMA2.MMA R116, -RZ, RZ, 0, 1.1920928955078125e-07 ;  /* 0x00000002ff747435 */ /* 0x000fc800000001ff */
[----:B------:R-:W-:Y:S02]  /*2630*/  MOV R115, R105 ;  /* 0x0000006900737202 */ /* 0x000fe40000000f00 */
[----:B------:R-:W-:-:S07]  /*2640*/  MOV R107, R113 ;  /* 0x00000071006b7202 */ /* 0x000fce0000000f00 */
[----:B------:R-:W-:Y:S05]  /*2650*/  WARPSYNC.COLLECTIVE R114, `(.L_x_390) ;  /* 0x0000000072087348 */ /* 0x000fea0003c00000 */
[----:B------:R0:W1:Y:S02]  /*2660*/  SHFL.BFLY P1, R113, R115, R116, R117 ;  /* 0x0c00007473717389 */ /* 0x0000640000020075 */
[----:B01----:R-:W-:Y:S01]  /*2670*/  ENDCOLLECTIVE ;  /* 0x000000000000791b */ /* 0x003fe20003800000 */
.L_x_390:
[----:B------:R-:W-:-:S05]  /*2680*/  FADD.FTZ R107, R108, R107 ;  /* 0x0000006b6c6b7221 */ /* 0x000fca0000010000 */
[----:B------:R-:W-:Y:S02]  /*2690*/  MOV R115, R107 ;  /* 0x0000006b00737202 */ /* 0x000fe40000000f00 */
[----:B------:R-:W-:-:S07]  /*26a0*/  MOV R92, R113 ;  /* 0x00000071005c7202 */ /* 0x000fce0000000f00 */
[----:B------:R-:W-:Y:S05]  /*26b0*/  WARPSYNC.COLLECTIVE R114, `(.L_x_391) ;  /* 0x0000000072087348 */ /* 0x000fea0003c00000 */
[----:B------:R0:W1:Y:S02]  /*26c0*/  SHFL.BFLY P1, R113, R115, R116, R117 ;  /* 0x0c00007473717389 */ /* 0x0000640000020075 */
[----:B01----:R-:W-:Y:S01]  /*26d0*/  ENDCOLLECTIVE ;  /* 0x000000000000791b */ /* 0x003fe20003800000 */
.L_x_391:
[----:B------:R-:W-:Y:S01]  /*26e0*/  FADD.FTZ R109, R105, R92 ;  /* 0x0000005c696d7221 */ /* 0x000fe20000010000 */
[----:B------:R-:W-:-:S04]  /*26f0*/  HFMA2.MMA R116, -RZ, RZ, 0, 2.384185791015625e-07 ;  /* 0x00000004ff747435 */ /* 0x000fc800000001ff */
[----:B------:R-:W-:Y:S02]  /*2700*/  MOV R115, R109 ;  /* 0x0000006d00737202 */ /* 0x000fe40000000f00 */
[----:B------:R-:W-:-:S07]  /*2710*/  MOV R110, R113 ;  /* 0x00000071006e7202 */ /* 0x000fce0000000f00 */
[----:B------:R-:W-:Y:S05]  /*2720*/  WARPSYNC.COLLECTIVE R114, `(.L_x_392) ;  /* 0x0000000072087348 */ /* 0x000fea0003c00000 */
[----:B------:R0:W1:Y:S02]  /*2730*/  SHFL.BFLY P1, R113, R115, R116, R117 ;  /* 0x0c00007473717389 */ /* 0x0000640000020075 */
[----:B01----:R-:W-:Y:S01]  /*2740*/  ENDCOLLECTIVE ;  /* 0x000000000000791b */ /* 0x003fe20003800000 */
.L_x_392:
[----:B------:R-:W-:-:S05]  /*2750*/  FADD.FTZ R110, R107, R110 ;  /* 0x0000006e6b6e7221 */ /* 0x000fca0000010000 */
[----:B------:R-:W-:Y:S02]  /*2760*/  MOV R115, R110 ;  /* 0x0000006e00737202 */ /* 0x000fe40000000f00 */
[----:B------:R-:W-:-:S07]  /*2770*/  MOV R92, R113 ;  /* 0x00000071005c7202 */ /* 0x000fce0000000f00 */
[----:B------:R-:W-:Y:S05]  /*2780*/  WARPSYNC.COLLECTIVE R114, `(.L_x_393) ;  /* 0x0000000072087348 */ /* 0x000fea0003c00000 */
[----:B------:R0:W1:Y:S02]  /*2790*/  SHFL.BFLY P1, R113, R115, R116, R117 ;  /* 0x0c00007473717389 */ /* 0x0000640000020075 */
[----:B01----:R-:W-:Y:S01]  /*27a0*/  ENDCOLLECTIVE ;  /* 0x000000000000791b */ /* 0x003fe20003800000 */
.L_x_393:
[----:B------:R-:W-:Y:S01]  /*27b0*/  FADD.FTZ R112, R109, R92 ;  /* 0x0000005c6d707221 */ /* 0x000fe20000010000 */
[----:B------:R-:W-:-:S04]  /*27c0*/  HFMA2.MMA R116, -RZ, RZ, 0, 4.76837158203125e-07 ;  /* 0x00000008ff747435 */ /* 0x000fc800000001ff */
[----:B------:R-:W-:Y:S02]  /*27d0*/  MOV R115, R112 ;  /* 0x0000007000737202 */ /* 0x000fe40000000f00 */
[----:B------:R-:W-:-:S07]  /*27e0*/  MOV R111, R113 ;  /* 0x00000071006f7202 */ /* 0x000fce0000000f00 */
[----:B------:R-:W-:Y:S05]  /*27f0*/  WARPSYNC.COLLECTIVE R114, `(.L_x_394) ;  /* 0x0000000072087348 */ /* 0x000fea0003c00000 */
[----:B------:R0:W1:Y:S02]  /*2800*/  SHFL.BFLY P1, R113, R115, R116, R117 ;  /* 0x0c00007473717389 */ /* 0x0000640000020075 */
[----:B01----:R-:W-:Y:S01]  /*2810*/  ENDCOLLECTIVE ;  /* 0x000000000000791b */ /* 0x003fe20003800000 */
.L_x_394:
[----:B------:R-:W-:-:S05]  /*2820*/  FADD.FTZ R111, R110, R111 ;  /* 0x0000006f6e6f7221 */ /* 0x000fca0000010000 */
[----:B------:R-:W-:Y:S01]  /*2830*/  MOV R115, R111 ;  /* 0x0000006f00737202 */ /* 0x000fe20000000f00 */
[----:B------:R-:W-:-:S07]  /*2840*/  FADD.FTZ R92, R112, R113 ;  /* 0x00000071705c7221 */ /* 0x000fce0000010000 */
[----:B------:R-:W-:Y:S05]  /*2850*/  WARPSYNC.COLLECTIVE R114, `(.L_x_395) ;  /* 0x0000000072087348 */ /* 0x000fea0003c00000 */
[----:B------:R0:W1:Y:S02]  /*2860*/  SHFL.BFLY P1, R113, R115, R116, R117 ;  /* 0x0c00007473717389 */ /* 0x0000640000020075 */
[----:B01----:R-:W-:Y:S01]  /*2870*/  ENDCOLLECTIVE ;  /* 0x000000000000791b */ /* 0x003fe20003800000 */
.L_x_395:
[----:B------:R-:W-:Y:S01]  /*2880*/  HFMA2.MMA R116, -RZ, RZ, 0, 9.5367431640625e-07 ;  /* 0x00000010ff747435 */ /* 0x000fe200000001ff */
[----:B------:R-:W-:Y:S02]  /*2890*/  MOV R115, R92 ;  /* 0x0000005c00737202 */ /* 0x000fe40000000f00 */
[----:B------:R-:W-:-:S08]  /*28a0*/  MOV R102, R113 ;  /* 0x0000007100667202 */ /* 0x000fd00000000f00 */
[----:B------:R-:W-:Y:S05]  /*28b0*/  WARPSYNC.COLLECTIVE R114, `(.L_x_396) ;  /* 0x0000000072087348 */ /* 0x000fea0003c00000 */
[----:B------:R0:W1:Y:S02]  /*28c0*/  SHFL.BFLY P1, R113, R115, R116, R117 ;  /* 0x0c00007473717389 */ /* 0x0000640000020075 */
[----:B01----:R-:W-:Y:S01]  /*28d0*/  ENDCOLLECTIVE ;  /* 0x000000000000791b */ /* 0x003fe20003800000 */
.L_x_396:
[----:B------:R-:W-:-:S05]  /*28e0*/  FADD.FTZ R102, R111, R102 ;  /* 0x000000666f667221 */ /* 0x000fca0000010000 */
[----:B------:R-:W-:Y:S02]  /*28f0*/  MOV R115, R102 ;  /* 0x0000006600737202 */ /* 0x000fe40000000f00 */
[----:B------:R-:W-:-:S07]  /*2900*/  MOV R105, R113 ;  /* 0x0000007100697202 */ /* 0x000fce0000000f00 */
[----:B------:R-:W-:Y:S05]  /*2910*/  WARPSYNC.COLLECTIVE R114, `(.L_x_397) ;  /* 0x0000000072087348 */ /* 0x000fea0003c00000 */
[----:B------:R0:W1:Y:S02]  /*2920*/  SHFL.BFLY P1, R113, R115, R116, R117 ;  /* 0x0c00007473717389 */ /* 0x0000640000020075 */
[----:B01----:R-:W-:Y:S01]  /*2930*/  ENDCOLLECTIVE ;  /* 0x000000000000791b */ /* 0x003fe20003800000 */
.L_x_397:
[----:B------:R-:W-:Y:S01]  /*2940*/  MOV R107, R113 ;  /* 0x00000071006b7202 */ /* 0x000fe20000000f00 */
[----:B------:R-:W-:Y:S06]  /*2950*/  BRA `(.L_x_398) ;  /* 0xffffffe400e87947 */ /* 0x000fec000383ffff */
.L_x_399:
        /* <DEDUP_REMOVED lines=10> */
.L_x_3157:


//--------------------- .text._ZN10layer_norm31ln_parallel_residual_bwd_kernelINS_13Kernel_traitsI6__halfS2_S2_S2_fjLj512ELj1ELj4ELj1ELj16ENS_18Kernel_traits_baseILj512ES2_S2_S2_S2_fjLj128EEEEELb1ELb0ELb0EEEvNS_9BwdParamsE --------------------------
	.section	.text._ZN10layer_norm31ln_parallel_residual_bwd_kernelINS_13Kernel_traitsI6__halfS2_S2_S2_fjLj512ELj1ELj4ELj1ELj16ENS_18Kernel_traits_baseILj512ES2_S2_S2_S2_fjLj128EEEEELb1ELb0ELb0EEEvNS_9BwdParamsE,"ax",@progbits
	.align	128
        .global         _ZN10layer_norm31ln_parallel_residual_bwd_kernelINS_13Kernel_traitsI6__halfS2_S2_S2_fjLj512ELj1ELj4ELj1ELj16ENS_18Kernel_traits_baseILj512ES2_S2_S2_S2_fjLj128EEEEELb1ELb0ELb0EEEvNS_9BwdParamsE
        .type           _ZN10layer_norm31ln_parallel_residual_bwd_kernelINS_13Kernel_traitsI6__halfS2_S2_S2_fjLj512ELj1ELj4ELj1ELj16ENS_18Kernel_traits_baseILj512ES2_S2_S2_S2_fjLj128EEEEELb1ELb0ELb0EEEvNS_9BwdParamsE,@function
        .size           _ZN10layer_norm31ln_parallel_residual_bwd_kernelINS_13Kernel_traitsI6__halfS2_S2_S2_fjLj512ELj1ELj4ELj1ELj16ENS_18Kernel_traits_baseILj512ES2_S2_S2_S2_fjLj128EEEEELb1ELb0ELb0EEEvNS_9BwdParamsE,(.L_x_3158 - _ZN10layer_norm31ln_parallel_residual_bwd_kernelINS_13Kernel_traitsI6__halfS2_S2_S2_fjLj512ELj1ELj4ELj1ELj16ENS_18Kernel_traits_baseILj512ES2_S2_S2_S2_fjLj128EEEEELb1ELb0ELb0EEEvNS_9BwdParamsE)
        .other          _ZN10layer_norm31ln_parallel_residual_bwd_kernelINS_13Kernel_traitsI6__halfS2_S2_S2_fjLj512ELj1ELj4ELj1ELj16ENS_18Kernel_traits_baseILj512ES2_S2_S2_S2_fjLj128EEEEELb1ELb0ELb0EEEvNS_9BwdParamsE,@"STO_CUDA_ENTRY STV_DEFAULT"
_ZN10layer_norm31ln_parallel_residual_bwd_kernelINS_13Kernel_traitsI6__halfS2_S2_S2_fjLj512ELj1ELj4ELj1ELj16ENS_18Kernel_traits_baseILj512ES2_S2_S2_S2_fjLj128EEEEELb1ELb0ELb0EEEvNS_9BwdParamsE:
.text._ZN10layer_norm31ln_parallel_residual_bwd_kernelINS_13Kernel_traitsI6__halfS2_S2_S2_fjLj512ELj1ELj4ELj1ELj16ENS_18Kernel_traits_baseILj512ES2_S2_S2_S2_fjLj128EEEEELb1ELb0ELb0EEEvNS_9BwdParamsE:
        /* <DEDUP_REMOVED lines=74> */
[----:B------:R-:W-:Y:S01]  /*04a0*/  HFMA2.MMA R65, -RZ, RZ, 0, 0 ;  /* 0x00000000ff417435 */ /* 0x000fe200000001ff */
[--C-:B-----5:R-:W-:Y:S02]  /*04b0*/  HADD2.F32 R105, -RZ, R76.reuse.H0_H0 ;  /* 0x2000004cff697230 */ /* 0x120fe40000004100 */
        /* <DEDUP_REMOVED lines=30> */
[----:B0-----:R-:W-:-:S07]  /*06a0*/  HADD2.F32 R136, -RZ, R71.H1_H1 ;  /* 0x30000047ff887230 */ /* 0x001fce0000004100 */
.L_x_411:
        /* <DEDUP_REMOVED lines=19> */
[----:B------:R-:W1:Y:S01]  /*07e0*/  LDC.64 R92, c[0x0][0x2c0] ;  /* 0x0000b000ff5c7b82 */ /* 0x000e620000000a00 */
[----:B------:R-:W-:Y:S02]  /*07f0*/  ISETP.NE.U32.AND P0, PT, RZ, UR12, PT ;  /* 0x0000000cff007c0c */ /* 0x000fe4000bf05070 */
[----:B------:R-:W2:Y:S02]  /*0800*/  LDG.E.128 R84, desc[UR4][R84.64] ;  /* 0x0000000454547981 */ /* 0x000ea4000c1e1d00 */
[----:B------:R-:W-:Y:S01]  /*0810*/  ISETP.NE.AND.EX P0, PT, RZ, UR13, PT, P0 ;  /* 0x0000000dff007c0c */ /* 0x000fe2000bf05300 */
[----:B0-----:R-:W-:-:S12]  /*0820*/  IMAD.WIDE.U32 R88, R137, 0x10, R88 ;  /* 0x0000001089587825 */ /* 0x001fd800078e0058 */
[----:B------:R-:W0:Y:S01]  /*0830*/  @P0 LDC.64 R160, c[0x0][0x248] ;  /* 0x00009200ffa00b82 */ /* 0x000e220000000a00 */
[----:B------:R-:W3:Y:S01]  /*0840*/  LDG.E.128 R88, desc[UR4][R88.64] ;  /* 0x0000000458587981 */ /* 0x000ee2000c1e1d00 */
[----:B-1----:R-:W-:-:S06]  /*0850*/  IMAD.WIDE.U32 R92, R137, 0x10, R92 ;  /* 0x00000010895c7825 */ /* 0x002fcc00078e005c */
[----:B------:R-:W4:Y:S01]  /*0860*/  LDG.E.128 R92, desc[UR4][R92.64] ;  /* 0x000000045c5c7981 */ /* 0x000f22000c1e1d00 */
[C---:B------:R-:W-:Y:S02]  /*0870*/  SHF.L.U32 R3, R137.reuse, 0x3, RZ ;  /* 0x0000000389037819 */ /* 0x040fe400000006ff */
[----:B------:R-:W-:Y:S02]  /*0880*/  SHF.L.U64.HI R0, R137, 0x3, RZ ;  /* 0x0000000389007819 */ /* 0x000fe400000102ff */
[----:B------:R-:W-:-:S04]  /*0890*/  ISETP.NE.U32.AND P1, PT, RZ, UR8, PT ;  /* 0x00000008ff007c0c */ /* 0x000fc8000bf25070 */
[----:B------:R-:W-:Y:S02]  /*08a0*/  ISETP.NE.AND.EX P1, PT, RZ, UR9, PT, P1 ;  /* 0x00000009ff007c0c */ /* 0x000fe4000bf25310 */
[----:B0-----:R-:W-:-:S04]  /*08b0*/  @P0 IADD3 R160, P5, R3, R160, RZ ;  /* 0x000000a003a00210 */ /* 0x001fc80007fbe0ff */
[----:B------:R-:W-:Y:S02]  /*08c0*/  @P0 IADD3.X R161, R0, R161, RZ, P5, !PT ;  /* 0x000000a100a10210 */ /* 0x000fe40002ffe4ff */
[----:B------:R-:W-:-:S03]  /*08d0*/  IADD3 R2, P5, R3, UR6, RZ ;  /* 0x0000000603027c10 */ /* 0x000fc6000ffbe0ff */
[----:B------:R0:W5:Y:S01]  /*08e0*/  @P0 LDG.E.64 R96, desc[UR4][R160.64] ;  /* 0x00000004a0600981 */ /* 0x000162000c1e1b00 */
[----:B------:R-:W-:Y:S02]  /*08f0*/  IADD3.X R3, R0, UR7, RZ, P5, !PT ;  /* 0x0000000700037c10 */ /* 0x000fe4000affe4ff */
[----:B------:R-:W-:-:S04]  /*0900*/  @P1 LEA R158, P2, R137, UR8, 0x4 ;  /* 0x00000008899e1c11 */ /* 0x000fc8000f8420ff */
[----:B------:R-:W5:Y:S01]  /*0910*/  LDG.E.64 R2, desc[UR4][R2.64] ;  /* 0x0000000402027981 */ /* 0x000f62000c1e1b00 */
[----:B------:R-:W-:Y:S02]  /*0920*/  ISETP.NE.AND P0, PT, R171, RZ, PT ;  /* 0x000000ffab00720c */ /* 0x000fe40003f05270 */
[----:B------:R-:W-:Y:S02]  /*0930*/  @P1 LEA.HI.X R159, R137, UR9, RZ, 0x4, P2 ;  /* 0x00000009899f1c11 */ /* 0x000fe400090f24ff */
[----:B-----5:R-:W-:-:S03]  /*0940*/  FSEL R155, R156, RZ, !P0 ;  /* 0x000000ff9c9b7208 */ /* 0x020fc60004000000 */
[----:B------:R1:W5:Y:S01]  /*0950*/  @P1 LDG.E.128 R68, desc[UR4][R158.64] ;  /* 0x000000049e441981 */ /* 0x000362000c1e1d00 */
[----:B------:R-:W-:Y:S01]  /*0960*/  IADD3 R177, R137, 0x20, RZ ;  /* 0x0000002089b17810 */ /* 0x000fe20007ffe0ff */
[--C-:B--2---:R-:W-:Y:S02]  /*0970*/  HADD2.F32 R166, -RZ, R86.reuse.H0_H0 ;  /* 0x20000056ffa67230 */ /* 0x104fe40000004100 */
[--C-:B------:R-:W-:Y:S02]  /*0980*/  HADD2.F32 R164, -RZ, R85.reuse.H1_H1 ;  /* 0x30000055ffa47230 */ /* 0x100fe40000004100 */
[----:B------:R-:W-:Y:S02]  /*0990*/  HADD2.F32 R86, -RZ, R86.H1_H1 ;  /* 0x30000056ff567230 */ /* 0x000fe40000004100 */
[----:B------:R-:W-:Y:S02]  /*09a0*/  HADD2.F32 R0, -RZ, R84.H0_H0 ;  /* 0x20000054ff007230 */ /* 0x000fe40000004100 */
[----:B------:R-:W-:-:S02]  /*09b0*/  HADD2.F32 R162, -RZ, R85.H0_H0 ;  /* 0x20000055ffa27230 */ /* 0x000fc40000004100 */
[C---:B------:R-:W-:Y:S01]  /*09c0*/  FADD.FTZ R163, -R155.reuse, R164 ;  /* 0x000000a49ba37221 */ /* 0x040fe20000010100 */
[----:B------:R-:W-:Y:S02]  /*09d0*/  HADD2.F32 R84, -RZ, R84.H1_H1 ;  /* 0x30000054ff547230 */ /* 0x000fe40000004100 */
[C---:B------:R-:W-:Y:S01]  /*09e0*/  FADD.FTZ R169, -R155.reuse, R86 ;  /* 0x000000569ba97221 */ /* 0x040fe20000010100 */
[--C-:B0-----:R-:W-:Y:S02]  /*09f0*/  HADD2.F32 R160, -RZ, R87.reuse.H0_H0 ;  /* 0x20000057ffa07230 */ /* 0x101fe40000004100 */
[----:B-1----:R-:W-:Y:S02]  /*0a00*/  HADD2.F32 R158, -RZ, R87.H1_H1 ;  /* 0x30000057ff9e7230 */ /* 0x002fe40000004100 */
[----:B------:R-:W-:Y:S01]  /*0a10*/  FADD.FTZ R85, R0, -R155 ;  /* 0x8000009b00557221 */ /* 0x000fe20000010000 */
[----:B------:R-:W-:Y:S01]  /*0a20*/  FADD.FTZ R159, -R155, R162 ;  /* 0x000000a29b9f7221 */ /* 0x000fe20000010100 */
[----:B---3--:R-:W-:-:S02]  /*0a30*/  HADD2.F32 R161, -RZ, R89.H0_H0 ;  /* 0x20000059ffa17230 */ /* 0x008fc40000004100 */
[----:B------:R-:W-:Y:S02]  /*0a40*/  HADD2.F32 R164, -RZ, R89.H1_H1 ;  /* 0x30000059ffa47230 */ /* 0x000fe40000004100 */
[C---:B------:R-:W-:Y:S01]  /*0a50*/  FADD.FTZ R87, -R155.reuse, R84 ;  /* 0x000000549b577221 */ /* 0x040fe20000010100 */
[----:B------:R-:W-:Y:S02]  /*0a60*/  HADD2.F32 R84, -RZ, R88.H0_H0 ;  /* 0x20000058ff547230 */ /* 0x000fe40000004100 */
[--C-:B----4-:R-:W-:Y:S02]  /*0a70*/  HADD2.F32 R86, -RZ, R92.reuse.H0_H0 ;  /* 0x2000005cff567230 */ /* 0x110fe40000004100 */
[--C-:B------:R-:W-:Y:S02]  /*0a80*/  HADD2.F32 R89, -RZ, R93.reuse.H0_H0 ;  /* 0x2000005dff597230 */ /* 0x100fe40000004100 */
[----:B------:R-:W-:Y:S02]  /*0a90*/  HADD2.F32 R93, -RZ, R93.H1_H1 ;  /* 0x3000005dff5d7230 */ /* 0x000fe40000004100 */
[----:B------:R-:W-:Y:S01]  /*0aa0*/  FADD.FTZ R165, -R155, R166 ;  /* 0x000000a69ba57221 */ /* 0x000fe20000010100 */
[----:B------:R-:W-:-:S02]  /*0ab0*/  HADD2.F32 R92, -RZ, R92.H1_H1 ;  /* 0x3000005cff5c7230 */ /* 0x000fc40000004100 */
[C---:B------:R-:W-:Y:S01]  /*0ac0*/  FADD.FTZ R173, -R155.reuse, R160 ;  /* 0x000000a09bad7221 */ /* 0x040fe20000010100 */
[----:B------:R-:W-:Y:S01]  /*0ad0*/  FADD.FTZ R175, -R155, R158 ;  /* 0x0000009e9baf7221 */ /* 0x000fe20000010100 */
[--C-:B------:R-:W-:Y:S02]  /*0ae0*/  HADD2.F32 R167, -RZ, R90.reuse.H0_H0 ;  /* 0x2000005affa77230 */ /* 0x100fe40000004100 */
[----:B------:R-:W-:Y:S01]  /*0af0*/  FMUL.FTZ R0, R113, R86 ;  /* 0x0000005671007220 */ /* 0x000fe20000410000 */
[----:B------:R-:W-:Y:S02]  /*0b00*/  HADD2.F32 R168, -RZ, R90.H1_H1 ;  /* 0x3000005affa87230 */ /* 0x000fe40000004100 */
[C---:B------:R-:W-:Y:S01]  /*0b10*/  FMUL.FTZ R155, R138.reuse, R85 ;  /* 0x000000558a9b7220 */ /* 0x040fe20000410000 */
[--C-:B------:R-:W-:Y:S02]  /*0b20*/  HADD2.F32 R90, -RZ, R94.reuse.H0_H0 ;  /* 0x2000005eff5a7230 */ /* 0x100fe40000004100 */
[----:B------:R-:W-:Y:S01]  /*0b30*/  FMUL.FTZ R160, R115, R89 ;  /* 0x0000005973a07220 */ /* 0x000fe20000410000 */
[----:B------:R-:W-:Y:S01]  /*0b40*/  FMUL.FTZ R159, R138, R159 ;  /* 0x0000009f8a9f7220 */ /* 0x000fe20000410000 */
[----:B------:R-:W-:-:S02]  /*0b50*/  HADD2.F32 R94, -RZ, R94.H1_H1 ;  /* 0x3000005eff5e7230 */ /* 0x000fc40000004100 */
[----:B------:R-:W-:Y:S01]  /*0b60*/  FMUL.FTZ R85, R116, R93 ;  /* 0x0000005d74557220 */ /* 0x000fe20000410000 */
[----:B------:R-:W-:Y:S02]  /*0b70*/  HADD2.F32 R88, -RZ, R88.H1_H1 ;  /* 0x30000058ff587230 */ /* 0x000fe40000004100 */
[----:B------:R-:W-:Y:S01]  /*0b80*/  FMUL.FTZ R157, R114, R92 ;  /* 0x0000005c729d7220 */ /* 0x000fe20000410000 */
[----:B------:R-:W-:Y:S01]  /*0b90*/  FFMA.FTZ R0, R105, R84, R0 ;  /* 0x0000005469007223 */ /* 0x000fe20000010000 */
[----:B------:R-:W-:Y:S01]  /*0ba0*/  FADD.FTZ R50, R50, R161 ;  /* 0x000000a132327221 */ /* 0x000fe20000010000 */
[-C--:B------:R-:W-:Y:S01]  /*0bb0*/  FFMA.FTZ R160, R107, R161.reuse, R160 ;  /* 0x000000a16ba07223 */ /* 0x080fe200000100a0 */
[----:B------:R-:W-:Y:S01]  /*0bc0*/  FFMA.FTZ R66, R159, R161, R66 ;  /* 0x000000a19f427223 */ /* 0x000fe20000010042 */
[----:B------:R-:W-:Y:S01]  /*0bd0*/  FFMA.FTZ R161, R108, R164, R85 ;  /* 0x000000a46ca17223 */ /* 0x000fe20000010055 */
[----:B------:R-:W-:Y:S01]  /*0be0*/  FADD.FTZ R48, R48, R84 ;  /* 0x0000005430307221 */ /* 0x000fe20000010000 */
[C---:B------:R-:W-:Y:S01]  /*0bf0*/  FFMA.FTZ R64, R155.reuse, R84, R64 ;  /* 0x000000549b407223 */ /* 0x040fe20000010040 */
[----:B------:R-:W-:Y:S01]  /*0c00*/  FMUL.FTZ R85, R118, R94 ;  /* 0x0000005e76557220 */ /* 0x000fe20000410000 */
[----:B------:R-:W-:Y:S01]  /*0c10*/  FADD.FTZ R16, R16, R86 ;  /* 0x0000005610107221 */ /* 0x000fe20000010000 */
[C---:B------:R-:W-:Y:S01]  /*0c20*/  FFMA.FTZ R32, R155.reuse, R86, R32 ;  /* 0x000000569b207223 */ /* 0x040fe20000010020 */
[----:B------:R-:W-:Y:S01]  /*0c30*/  FMUL.FTZ R158, R138, R87 ;  /* 0x000000578a9e7220 */ /* 0x000fe20000410000 */
[----:B------:R-:W-:Y:S01]  /*0c40*/  FFMA.FTZ R157, R106, R88, R157 ;  /* 0x000000586a9d7223 */ /* 0x000fe2000001009d */
[----:B------:R-:W-:Y:S01]  /*0c50*/  FADD.FTZ R84, RZ, R0 ;  /* 0x00000000ff547221 */ /* 0x000fe20000010000 */
[----:B------:R-:W-:Y:S01]  /*0c60*/  FFMA.FTZ R86, R155, R0, RZ ;  /* 0x000000009b567223 */ /* 0x000fe200000100ff */
[C---:B------:R-:W-:Y:S01]  /*0c70*/  FMUL.FTZ R162, R138.reuse, R163 ;  /* 0x000000a38aa27220 */ /* 0x040fe20000410000 */
[----:B------:R-:W-:Y:S01]  /*0c80*/  FMUL.FTZ R163, R138, R165 ;  /* 0x000000a58aa37220 */ /* 0x000fe20000410000 */
[----:B------:R-:W-:Y:S01]  /*0c90*/  FFMA.FTZ R165, R110, R168, R85 ;  /* 0x000000a86ea57223 */ /* 0x000fe20000010055 */
[----:B------:R-:W-:Y:S01]  /*0ca0*/  FADD.FTZ R85, R84, R157 ;  /* 0x0000009d54557221 */ /* 0x000fe20000010000 */
[----:B------:R-:W-:Y:S01]  /*0cb0*/  FFMA.FTZ R87, R158, R157, R86 ;  /* 0x0000009d9e577223 */ /* 0x000fe20000010056 */
[----:B------:R-:W-:Y:S01]  /*0cc0*/  FADD.FTZ R51, R51, R164 ;  /* 0x000000a433337221 */ /* 0x000fe20000010000 */
[----:B------:R-:W-:Y:S01]  /*0cd0*/  FFMA.FTZ R67, R162, R164, R67 ;  /* 0x000000a4a2437223 */ /* 0x000fe20000010043 */
[----:B------:R-:W-:Y:S01]  /*0ce0*/  FMUL.FTZ R164, R117, R90 ;  /* 0x0000005a75a47220 */ /* 0x000fe20000410000 */
[----:B------:R-:W-:Y:S01]  /*0cf0*/  FADD.FTZ R84, R85, R160 ;  /* 0x000000a055547221 */ /* 0x000fe20000010000 */
[----:B------:R-:W-:Y:S01]  /*0d00*/  FFMA.FTZ R86, R159, R160, R87 ;  /* 0x000000a09f567223 */ /* 0x000fe20000010057 */
[----:B------:R-:W-:-:S02]  /*0d10*/  HADD2.F32 R172, -RZ, R91.H0_H0 ;  /* 0x2000005bffac7230 */ /* 0x000fc40000004100 */
[----:B------:R-:W-:Y:S01]  /*0d20*/  FMUL.FTZ R166, R138, R169 ;  /* 0x000000a98aa67220 */ /* 0x000fe20000410000 */
[----:B------:R-:W-:Y:S02]  /*0d30*/  HADD2.F32 R174, -RZ, R91.H1_H1 ;  /* 0x3000005bffae7230 */ /* 0x000fe40000004100 */
[----:B------:R-:W-:Y:S01]  /*0d40*/  FFMA.FTZ R164, R109, R167, R164 ;  /* 0x000000a76da47223 */ /* 0x000fe200000100a4 */
[--C-:B------:R-:W-:Y:S02]  /*0d50*/  HADD2.F32 R91, -RZ, R95.reuse.H0_H0 ;  /* 0x2000005fff5b7230 */ /* 0x100fe40000004100 */
[----:B------:R-:W-:Y:S01]  /*0d60*/  FADD.FTZ R85, R84, R161 ;  /* 0x000000a154557221 */ /* 0x000fe20000010000 */
[----:B------:R-:W-:Y:S01]  /*0d70*/  FFMA.FTZ R87, R162, R161, R86 ;  /* 0x000000a1a2577223 */ /* 0x000fe20000010056 */
[----:B------:R-:W-:Y:S02]  /*0d80*/  HADD2.F32 R95, -RZ, R95.H1_H1 ;  /* 0x3000005fff5f7230 */ /* 0x000fe40000004100 */
[----:B------:R-:W-:Y:S01]  /*0d90*/  FADD.FTZ R45, R45, R168 ;  /* 0x000000a82d2d7221 */ /* 0x000fe20000010000 */
[----:B------:R-:W-:Y:S01]  /*0da0*/  FFMA.FTZ R61, R166, R168, R61 ;  /* 0x000000a8a63d7223 */ /* 0x000fe2000001003d */
[----:B------:R-:W-:Y:S01]  /*0db0*/  FMUL.FTZ R168, R119, R91 ;  /* 0x0000005b77a87220 */ /* 0x000fe20000410000 */
[----:B------:R-:W-:Y:S01]  /*0dc0*/  FADD.FTZ R84, R85, R164 ;  /* 0x000000a455547221 */ /* 0x000fe20000010000 */
[C---:B------:R-:W-:Y:S01]  /*0dd0*/  FFMA.FTZ R86, R163.reuse, R164, R87 ;  /* 0x000000a4a3567223 */ /* 0x040fe20000010057 */
[----:B------:R-:W-:Y:S01]  /*0de0*/  FADD.FTZ R44, R44, R167 ;  /* 0x000000a72c2c7221 */ /* 0x000fe20000010000 */
[----:B------:R-:W-:Y:S01]  /*0df0*/  FFMA.FTZ R60, R163, R167, R60 ;  /* 0x000000a7a33c7223 */ /* 0x000fe2000001003c */
[----:B------:R-:W-:Y:S01]  /*0e00*/  FMUL.FTZ R169, R120, R95 ;  /* 0x0000005f78a97220 */ /* 0x000fe20000410000 */
[----:B------:R-:W-:Y:S01]  /*0e10*/  FMUL.FTZ R167, R138, R173 ;  /* 0x000000ad8aa77220 */ /* 0x000fe20000410000 */
[----:B------:R-:W-:Y:S01]  /*0e20*/  FFMA.FTZ R168, R111, R172, R168 ;  /* 0x000000ac6fa87223 */ /* 0x000fe200000100a8 */
[----:B------:R-:W-:Y:S01]  /*0e30*/  FADD.FTZ R85, R84, R165 ;  /* 0x000000a554557221 */ /* 0x000fe20000010000 */
[----:B------:R-:W-:Y:S01]  /*0e40*/  FFMA.FTZ R87, R166, R165, R86 ;  /* 0x000000a5a6577223 */ /* 0x000fe20000010056 */
[----:B------:R-:W-:Y:S01]  /*0e50*/  FMUL.FTZ R170, R138, R175 ;  /* 0x000000af8aaa7220 */ /* 0x000fe20000410000 */
        /* <DEDUP_REMOVED lines=25> */
.L_x_403:
[----:B------:R-:W-:Y:S05]  /*0ff0*/  BSYNC B1 ;  /* 0x0000000000017941 */ /* 0x000fea0003800000 */
.L_x_402:
[----:B------:R-:W-:Y:S04]  /*1000*/  BSSY B1, `(.L_x_404) ;  /* 0x0000085000017945 */ /* 0x000fe80003800000 */
[----:B------:R-:W-:Y:S05]  /*1010*/  @!P4 BRA `(.L_x_405) ;  /* 0x00000008000cc947 */ /* 0x000fea0003800000 */
        /* <DEDUP_REMOVED lines=12> */
[----:B------:R-:W-:Y:S02]  /*10e0*/  SHF.L.U32 R101, R177, 0x3, RZ ;  /* 0x00000003b1657819 */ /* 0x000fe400000006ff */
[----:B------:R-:W-:Y:S02]  /*10f0*/  SHF.R.U32.HI R144, RZ, 0x1d, R177 ;  /* 0x0000001dff907819 */ /* 0x000fe400000116b1 */
        /* <DEDUP_REMOVED lines=13> */
[--C-:B--2---:R-:W-:Y:S02]  /*11d0*/  HADD2.F32 R144, -RZ, R85.reuse.H0_H0 ;  /* 0x20000055ff907230 */ /* 0x104fe40000004100 */
[--C-:B------:R-:W-:Y:S02]  /*11e0*/  HADD2.F32 R146, -RZ, R86.reuse.H0_H0 ;  /* 0x20000056ff927230 */ /* 0x100fe40000004100 */
[----:B------:R-:W-:Y:S02]  /*11f0*/  HADD2.F32 R85, -RZ, R85.H1_H1 ;  /* 0x30000055ff557230 */ /* 0x000fe40000004100 */
[----:B------:R-:W-:Y:S02]  /*1200*/  HADD2.F32 R86, -RZ, R86.H1_H1 ;  /* 0x30000056ff567230 */ /* 0x000fe40000004100 */
[--C-:B------:R-:W-:Y:S02]  /*1210*/  HADD2.F32 R139, -RZ, R84.reuse.H0_H0 ;  /* 0x20000054ff8b7230 */ /* 0x100fe40000004100 */
[----:B------:R-:W-:-:S02]  /*1220*/  HADD2.F32 R84, -RZ, R84.H1_H1 ;  /* 0x30000054ff547230 */ /* 0x000fc40000004100 */
[C---:B------:R-:W-:Y:S01]  /*1230*/  FADD.FTZ R145, -R179.reuse, R85 ;  /* 0x00000055b3917221 */ /* 0x040fe20000010100 */
[--C-:B0-----:R-:W-:Y:S02]  /*1240*/  HADD2.F32 R142, -RZ, R87.reuse.H0_H0 ;  /* 0x20000057ff8e7230 */ /* 0x101fe40000004100 */
[C---:B------:R-:W-:Y:S01]  /*1250*/  FADD.FTZ R153, -R179.reuse, R86 ;  /* 0x00000056b3997221 */ /* 0x040fe20000010100 */
[----:B-1----:R-:W-:Y:S02]  /*1260*/  HADD2.F32 R140, -RZ, R87.H1_H1 ;  /* 0x30000057ff8c7230 */ /* 0x002fe40000004100 */
[C---:B------:R-:W-:Y:S01]  /*1270*/  FADD.FTZ R87, -R179.reuse, R84 ;  /* 0x00000054b3577221 */ /* 0x040fe20000010100 */
[----:B------:R-:W-:Y:S01]  /*1280*/  FADD.FTZ R139, -R179, R139 ;  /* 0x0000008bb38b7221 */ /* 0x000fe20000010100 */
[--C-:B---3--:R-:W-:Y:S02]  /*1290*/  HADD2.F32 R86, -RZ, R89.reuse.H0_H0 ;  /* 0x20000059ff567230 */ /* 0x108fe40000004100 */
[----:B------:R-:W-:-:S02]  /*12a0*/  HADD2.F32 R147, -RZ, R89.H1_H1 ;  /* 0x30000059ff937230 */ /* 0x000fc40000004100 */
[C---:B------:R-:W-:Y:S01]  /*12b0*/  FADD.FTZ R143, -R179.reuse, R144 ;  /* 0x00000090b38f7221 */ /* 0x040fe20000010100 */
[C---:B------:R-:W-:Y:S01]  /*12c0*/  FADD.FTZ R149, -R179.reuse, R146 ;  /* 0x00000092b3957221 */ /* 0x040fe20000010100 */
[C---:B------:R-:W-:Y:S01]  /*12d0*/  FADD.FTZ R177, -R179.reuse, R142 ;  /* 0x0000008eb3b17221 */ /* 0x040fe20000010100 */
[----:B----4-:R-:W-:Y:S02]  /*12e0*/  HADD2.F32 R85, -RZ, R92.H0_H0 ;  /* 0x2000005cff557230 */ /* 0x010fe40000004100 */
[--C-:B------:R-:W-:Y:S02]  /*12f0*/  HADD2.F32 R89, -RZ, R93.reuse.H0_H0 ;  /* 0x2000005dff597230 */ /* 0x100fe40000004100 */
[----:B------:R-:W-:Y:S02]  /*1300*/  HADD2.F32 R93, -RZ, R93.H1_H1 ;  /* 0x3000005dff5d7230 */ /* 0x000fe40000004100 */
[----:B------:R-:W-:Y:S01]  /*1310*/  FADD.FTZ R179, -R179, R140 ;  /* 0x0000008cb3b37221 */ /* 0x000fe20000010100 */
[----:B------:R-:W-:-:S02]  /*1320*/  HADD2.F32 R84, -RZ, R88.H0_H0 ;  /* 0x20000058ff547230 */ /* 0x000fc40000004100 */
[----:B------:R-:W-:Y:S01]  /*1330*/  FMUL.FTZ R140, R129, R85 ;  /* 0x00000055818c7220 */ /* 0x000fe20000410000 */
[----:B------:R-:W-:Y:S02]  /*1340*/  HADD2.F32 R92, -RZ, R92.H1_H1 ;  /* 0x3000005cff5c7230 */ /* 0x000fe40000004100 */
[----:B------:R-:W-:Y:S01]  /*1350*/  FMUL.FTZ R142, R138, R87 ;  /* 0x000000578a8e7220 */ /* 0x000fe20000410000 */
[--C-:B------:R-:W-:Y:S02]  /*1360*/  HADD2.F32 R151, -RZ, R90.reuse.H0_H0 ;  /* 0x2000005aff977230 */ /* 0x100fe40000004100 */
[----:B------:R-:W-:Y:S02]  /*1370*/  HADD2.F32 R152, -RZ, R90.H1_H1 ;  /* 0x3000005aff987230 */ /* 0x000fe40000004100 */
[----:B------:R-:W-:Y:S01]  /*1380*/  FMUL.FTZ R87, R132, R93 ;  /* 0x0000005d84577220 */ /* 0x000fe20000410000 */
[--C-:B------:R-:W-:Y:S02]  /*1390*/  HADD2.F32 R90, -RZ, R94.reuse.H0_H0 ;  /* 0x2000005eff5a7230 */ /* 0x100fe40000004100 */
[----:B------:R-:W-:Y:S01]  /*13a0*/  FMUL.FTZ R139, R138, R139 ;  /* 0x0000008b8a8b7220 */ /* 0x000fe20000410000 */
[----:B------:R-:W-:-:S02]  /*13b0*/  HADD2.F32 R94, -RZ, R94.H1_H1 ;  /* 0x3000005eff5e7230 */ /* 0x000fc40000004100 */
[----:B------:R-:W-:Y:S01]  /*13c0*/  FMUL.FTZ R144, R131, R89 ;  /* 0x0000005983907220 */ /* 0x000fe20000410000 */
[----:B------:R-:W-:Y:S02]  /*13d0*/  HADD2.F32 R88, -RZ, R88.H1_H1 ;  /* 0x30000058ff587230 */ /* 0x000fe40000004100 */
[----:B------:R-:W-:Y:S01]  /*13e0*/  FMUL.FTZ R143, R138, R143 ;  /* 0x0000008f8a8f7220 */ /* 0x000fe20000410000 */
[----:B------:R-:W-:Y:S01]  /*13f0*/  FMUL.FTZ R141, R130, R92 ;  /* 0x0000005c828d7220 */ /* 0x000fe20000410000 */
[-C--:B------:R-:W-:Y:S01]  /*1400*/  FFMA.FTZ R140, R121, R84.reuse, R140 ;  /* 0x00000054798c7223 */ /* 0x080fe2000001008c */
[----:B------:R-:W-:Y:S01]  /*1410*/  FMUL.FTZ R146, R138, R145 ;  /* 0x000000918a927220 */ /* 0x000fe20000410000 */
[-C--:B------:R-:W-:Y:S01]  /*1420*/  FFMA.FTZ R145, R124, R147.reuse, R87 ;  /* 0x000000937c917223 */ /* 0x080fe20000010057 */
[----:B------:R-:W-:Y:S01]  /*1430*/  FADD.FTZ R40, R40, R84 ;  /* 0x0000005428287221 */ /* 0x000fe20000010000 */
[----:B------:R-:W-:Y:S01]  /*1440*/  FFMA.FTZ R56, R139, R84, R56 ;  /* 0x000000548b387223 */ /* 0x000fe20000010038 */
[----:B------:R-:W-:Y:S01]  /*1450*/  FADD.FTZ R42, R42, R86 ;  /* 0x000000562a2a7221 */ /* 0x000fe20000010000 */
[-C--:B------:R-:W-:Y:S01]  /*1460*/  FFMA.FTZ R144, R123, R86.reuse, R144 ;  /* 0x000000567b907223 */ /* 0x080fe20000010090 */
[----:B------:R-:W-:Y:S01]  /*1470*/  FFMA.FTZ R58, R143, R86, R58 ;  /* 0x000000568f3a7223 */ /* 0x000fe2000001003a */
[----:B------:R-:W-:Y:S01]  /*1480*/  FMUL.FTZ R87, R134, R94 ;  /* 0x0000005e86577220 */ /* 0x000fe20000410000 */
[----:B------:R-:W-:Y:S01]  /*1490*/  FFMA.FTZ R141, R122, R88, R141 ;  /* 0x000000587a8d7223 */ /* 0x000fe2000001008d */
[----:B------:R-:W-:Y:S01]  /*14a0*/  FADD.FTZ R84, R173, R140 ;  /* 0x0000008cad547221 */ /* 0x000fe20000010000 */
        /* <DEDUP_REMOVED lines=9> */
[----:B------:R-:W-:-:S02]  /*1540*/  FMUL.FTZ R148, R133, R90 ;  /* 0x0000005a85947220 */ /* 0x000fc40000410000 */
[----:B------:R-:W-:Y:S01]  /*1550*/  FADD.FTZ R84, R85, R144 ;  /* 0x0000009055547221 */ /* 0x000fe20000010000 */
[----:B------:R-:W-:Y:S01]  /*1560*/  FFMA.FTZ R86, R143, R144, R87 ;  /* 0x000000908f567223 */ /* 0x000fe20000010057 */
[--C-:B------:R-:W-:Y:S02]  /*1570*/  HADD2.F32 R156, -RZ, R91.reuse.H0_H0 ;  /* 0x2000005bff9c7230 */ /* 0x100fe40000004100 */
[----:B------:R-:W-:Y:S01]  /*1580*/  FMUL.FTZ R150, R138, R153 ;  /* 0x000000998a967220 */ /* 0x000fe20000410000 */
[----:B------:R-:W-:Y:S02]  /*1590*/  HADD2.F32 R172, -RZ, R91.H1_H1 ;  /* 0x3000005bffac7230 */ /* 0x000fe40000004100 */
[----:B------:R-:W-:Y:S01]  /*15a0*/  FFMA.FTZ R148, R125, R151, R148 ;  /* 0x000000977d947223 */ /* 0x000fe20000010094 */
[--C-:B------:R-:W-:Y:S02]  /*15b0*/  HADD2.F32 R91, -RZ, R95.reuse.H0_H0 ;  /* 0x2000005fff5b7230 */ /* 0x100fe40000004100 */
[----:B------:R-:W-:Y:S01]  /*15c0*/  FADD.FTZ R85, R84, R145 ;  /* 0x0000009154557221 */ /* 0x000fe20000010000 */
[----:B------:R-:W-:Y:S01]  /*15d0*/  FFMA.FTZ R87, R146, R145, R86 ;  /* 0x0000009192577223 */ /* 0x000fe20000010056 */
[----:B------:R-:W-:-:S02]  /*15e0*/  HADD2.F32 R95, -RZ, R95.H1_H1 ;  /* 0x3000005fff5f7230 */ /* 0x000fc40000004100 */
        /* <DEDUP_REMOVED lines=38> */
.L_x_405:
[----:B------:R-:W-:Y:S05]  /*1850*/  BSYNC B1 ;  /* 0x0000000000017941 */ /* 0x000fea0003800000 */
.L_x_404:
        /* <DEDUP_REMOVED lines=20> */
.L_x_429:
[----:B-1----:R-:W-:Y:S01]  /*19a0*/  FADD.FTZ R84, R89, R84 ;  /* 0x0000005459547221 */ /* 0x002fe20000010000 */
[----:B--2---:R-:W-:Y:S01]  /*19b0*/  FADD.FTZ R86, R91, R86 ;  /* 0x000000565b567221 */ /* 0x004fe20000010000 */
[----:B------:R-:W-:Y:S02]  /*19c0*/  BSSY B1, `(.L_x_407) ;  /* 0x000008e000017945 */ /* 0x000fe40003800000 */
[----:B------:R-:W-:Y:S01]  /*19d0*/  FMUL.FTZ R180, R84, UR14 ;  /* 0x0000000e54b47c20 */ /* 0x000fe20008410000 */
[----:B------:R-:W-:Y:S01]  /*19e0*/  FMUL.FTZ R94, R86, UR14 ;  /* 0x0000000e565e7c20 */ /* 0x000fe20008410000 */
[----:B------:R-:W-:Y:S06]  /*19f0*/  @!P3 BRA `(.L_x_408) ;  /* 0x000000080028b947 */ /* 0x000fec0003800000 */
[----:B------:R-:W-:Y:S02]  /*1a00*/  ISETP.NE.U32.AND P2, PT, RZ, UR8, PT ;  /* 0x00000008ff007c0c */ /* 0x000fe4000bf45070 */
[----:B------:R-:W-:Y:S02]  /*1a10*/  ISETP.NE.AND P1, PT, R171, RZ, PT ;  /* 0x000000ffab00720c */ /* 0x000fe40003f25270 */
[----:B------:R-:W-:Y:S02]  /*1a20*/  ISETP.NE.AND.EX P2, PT, RZ, UR9, PT, P2 ;  /* 0x00000009ff007c0c */ /* 0x000fe4000bf45320 */
[----:B------:R-:W-:Y:S02]  /*1a30*/  ISETP.NE.U32.AND P0, PT, RZ, UR12, PT ;  /* 0x0000000cff007c0c */ /* 0x000fe4000bf05070 */
[----:B------:R-:W-:Y:S02]  /*1a40*/  FSEL R95, R180, RZ, !P1 ;  /* 0x000000ffb45f7208 */ /* 0x000fe40004800000 */
[----:B------:R-:W-:-:S02]  /*1a50*/  ISETP.NE.AND.EX P0, PT, RZ, UR13, PT, P0 ;  /* 0x0000000dff007c0c */ /* 0x000fc4000bf05300 */
[----:B------:R-:W-:Y:S01]  /*1a60*/  ISETP.NE.U32.AND P1, PT, RZ, UR16, PT ;  /* 0x00000010ff007c0c */ /* 0x000fe2000bf25070 */
[-CC-:B------:R-:W-:Y:S01]  /*1a70*/  FFMA.FTZ R85, R155, R94.reuse, R95.reuse ;  /* 0x0000005e9b557223 */ /* 0x180fe2000001005f */
[-CC-:B0-----:R-:W-:Y:S01]  /*1a80*/  FFMA.FTZ R89, R159, R94.reuse, R95.reuse ;  /* 0x0000005e9f597223 */ /* 0x181fe2000001005f */
[----:B------:R-:W-:Y:S01]  /*1a90*/  FFMA.FTZ R90, R162, R94, R95 ;  /* 0x0000005ea25a7223 */ /* 0x000fe2000001005f */
[----:B------:R-:W-:Y:S01]  /*1aa0*/  MOV R86, R2 ;  /* 0x0000000200567202 */ /* 0x000fe20000000f00 */
[----:B------:R-:W-:Y:S01]  /*1ab0*/  FADD.FTZ R85, R0, -R85 ;  /* 0x8000005500557221 */ /* 0x000fe20000010000 */
[----:B-----5:R-:W-:Y:S02]  /*1ac0*/  @P2 HADD2.F32 R84, -RZ, R68.H0_H0 ;  /* 0x20000044ff542230 */ /* 0x020fe40000004100 */
[----:B------:R-:W-:Y:S01]  /*1ad0*/  FADD.FTZ R89, R160, -R89 ;  /* 0x80000059a0597221 */ /* 0x000fe20000010000 */
[----:B------:R-:W-:Y:S01]  /*1ae0*/  FADD.FTZ R91, R161, -R90 ;  /* 0x8000005aa15b7221 */ /* 0x000fe20000010000 */
[C---:B------:R-:W-:Y:S01]  /*1af0*/  FMUL.FTZ R85, R138.reuse, R85 ;  /* 0x000000558a557220 */ /* 0x040fe20000410000 */
[--C-:B------:R-:W-:Y:S01]  /*1b00*/  @P2 HADD2.F32 R88, -RZ, R69.reuse.H0_H0 ;  /* 0x20000045ff582230 */ /* 0x100fe20000004100 */
[----:B------:R-:W-:Y:S01]  /*1b10*/  @P0 MOV R87, R96 ;  /* 0x0000006000570202 */ /* 0x000fe20000000f00 */
[----:B------:R-:W-:Y:S01]  /*1b20*/  FMUL.FTZ R89, R138, R89 ;  /* 0x000000598a597220 */ /* 0x000fe20000410000 */
[----:B------:R-:W-:Y:S01]  /*1b30*/  @P2 FADD.FTZ R85, R85, R84 ;  /* 0x0000005455552221 */ /* 0x000fe20000010000 */
[----:B------:R-:W-:Y:S01]  /*1b40*/  FFMA.FTZ R84, R158, R94, R95 ;  /* 0x0000005e9e547223 */ /* 0x000fe2000001005f */
[----:B------:R-:W-:Y:S01]  /*1b50*/  @P0 LOP3.LUT P6, RZ, R87, 0xff, RZ, 0xc0, !PT ;  /* 0x000000ff57ff0812 */ /* 0x000fe200078cc0ff */
[----:B------:R-:W-:Y:S01]  /*1b60*/  FMUL.FTZ R91, R138, R91 ;  /* 0x0000005b8a5b7220 */ /* 0x000fe20000410000 */
[----:B------:R-:W-:Y:S01]  /*1b70*/  ISETP.NE.AND.EX P1, PT, RZ, UR17, PT, P1 ;  /* 0x00000011ff007c0c */ /* 0x000fe2000bf25310 */
[----:B------:R-:W-:Y:S01]  /*1b80*/  FADD.FTZ R87, R157, -R84 ;  /* 0x800000549d577221 */ /* 0x000fe20000010000 */
[----:B------:R-:W-:-:S02]  /*1b90*/  @P2 HADD2.F32 R84, -RZ, R69.H1_H1 ;  /* 0x30000045ff542230 */ /* 0x000fc40000004100 */
[----:B------:R-:W-:Y:S01]  /*1ba0*/  @P2 FADD.FTZ R89, R89, R88 ;  /* 0x0000005859592221 */ /* 0x000fe20000010000 */
[----:B------:R-:W-:Y:S01]  /*1bb0*/  LOP3.LUT P5, RZ, R86, 0xff, RZ, 0xc0, !PT ;  /* 0x000000ff56ff7812 */ /* 0x000fe200078ac0ff */
[-CC-:B------:R-:W-:Y:S01]  /*1bc0*/  FFMA.FTZ R93, R163, R94.reuse, R95.reuse ;  /* 0x0000005ea35d7223 */ /* 0x180fe2000001005f */
[-CC-:B------:R-:W-:Y:S01]  /*1bd0*/  FFMA.FTZ R177, R167, R94.reuse, R95.reuse ;  /* 0x0000005ea7b17223 */ /* 0x180fe2000001005f */
[----:B------:R-:W-:Y:S01]  /*1be0*/  @P2 FADD.FTZ R91, R91, R84 ;  /* 0x000000545b5b2221 */ /* 0x000fe20000010000 */
[-CC-:B------:R-:W-:Y:S01]  /*1bf0*/  FFMA.FTZ R84, R166, R94.reuse, R95.reuse ;  /* 0x0000005ea6547223 */ /* 0x180fe2000001005f */
[----:B------:R-:W-:Y:S01]  /*1c00*/  FFMA.FTZ R88, R170, R94, R95 ;  /* 0x0000005eaa587223 */ /* 0x000fe2000001005f */
[----:B------:R-:W-:Y:S02]  /*1c10*/  @P2 HADD2.F32 R86, -RZ, R68.H1_H1 ;  /* 0x30000044ff562230 */ /* 0x000fe40000004100 */
[----:B------:R-:W-:Y:S01]  /*1c20*/  FMUL.FTZ R87, R138, R87 ;  /* 0x000000578a577220 */ /* 0x000fe20000410000 */
[----:B------:R-:W-:Y:S01]  /*1c30*/  FADD.FTZ R93, R164, -R93 ;  /* 0x8000005da45d7221 */ /* 0x000fe20000010000 */
[----:B------:R-:W-:Y:S01]  /*1c40*/  FADD.FTZ R173, R165, -R84 ;  /* 0x80000054a5ad7221 */ /* 0x000fe20000010000 */
[----:B------:R-:W-:Y:S01]  /*1c50*/  FADD.FTZ R177, R168, -R177 ;  /* 0x800000b1a8b17221 */ /* 0x000fe20000010000 */
[----:B------:R-:W-:Y:S01]  /*1c60*/  FADD.FTZ R179, R169, -R88 ;  /* 0x80000058a9b37221 */ /* 0x000fe20000010000 */
[----:B------:R-:W-:Y:S01]  /*1c70*/  @P2 FADD.FTZ R87, R87, R86 ;  /* 0x0000005657572221 */ /* 0x000fe20000010000 */
[----:B------:R-:W-:-:S02]  /*1c80*/  @P2 HADD2.F32 R95, -RZ, R70.H0_H0 ;  /* 0x20000046ff5f2230 */ /* 0x000fc40000004100 */
[C---:B------:R-:W-:Y:S01]  /*1c90*/  FMUL.FTZ R88, R138.reuse, R93 ;  /* 0x0000005d8a587220 */ /* 0x040fe20000410000 */
[----:B------:R-:W-:Y:S02]  /*1ca0*/  @P2 HADD2.F32 R175, -RZ, R70.H1_H1 ;  /* 0x30000046ffaf2230 */ /* 0x000fe40000004100 */
[C---:B------:R-:W-:Y:S01]  /*1cb0*/  FMUL.FTZ R174, R138.reuse, R173 ;  /* 0x000000ad8aae7220 */ /* 0x040fe20000410000 */
[--C-:B------:R-:W-:Y:S02]  /*1cc0*/  @P2 HADD2.F32 R86, -RZ, R71.reuse.H0_H0 ;  /* 0x20000047ff562230 */ /* 0x100fe40000004100 */
[C---:B------:R-:W-:Y:S01]  /*1cd0*/  FMUL.FTZ R177, R138.reuse, R177 ;  /* 0x000000b18ab17220 */ /* 0x040fe20000410000 */
[----:B------:R-:W-:Y:S02]  /*1ce0*/  @P2 HADD2.F32 R90, -RZ, R71.H1_H1 ;  /* 0x30000047ff5a2230 */ /* 0x000fe40000004100 */
[----:B------:R-:W-:Y:S01]  /*1cf0*/  FMUL.FTZ R179, R138, R179 ;  /* 0x000000b38ab37220 */ /* 0x000fe20000410000 */
[----:B------:R-:W-:Y:S01]  /*1d00*/  @P1 F2FP.F16.F32.PACK_AB R84, RZ, R85 ;  /* 0x00000055ff54123e */ /* 0x000fe200000000ff */
[----:B------:R-:W-:Y:S01]  /*1d10*/  FMUL.FTZ R176, R85, UR15 ;  /* 0x0000000f55b07c20 */ /* 0x000fe20008410000 */
[----:B------:R-:W-:Y:S01]  /*1d20*/  @P2 FADD.FTZ R88, R88, R95 ;  /* 0x0000005f58582221 */ /* 0x000fe20000010000 */
[----:B------:R-:W-:Y:S01]  /*1d30*/  @P2 FADD.FTZ R174, R174, R175 ;  /* 0x000000afaeae2221 */ /* 0x000fe20000010000 */
[----:B------:R-:W-:Y:S01]  /*1d40*/  @P2 FADD.FTZ R177, R177, R86 ;  /* 0x00000056b1b12221 */ /* 0x000fe20000010000 */
[----:B------:R-:W-:Y:S01]  /*1d50*/  @P2 FADD.FTZ R179, R179, R90 ;  /* 0x0000005ab3b32221 */ /* 0x000fe20000010000 */
[----:B------:R-:W-:Y:S01]  /*1d60*/  FMUL.FTZ R181, R87, UR15 ;  /* 0x0000000f57b57c20 */ /* 0x000fe20008410000 */
[----:B------:R-:W-:Y:S01]  /*1d70*/  @P0 LOP3.LUT P2, RZ, R96, 0xff00, RZ, 0xc0, !PT ;  /* 0x0000ff0060ff0812 */ /* 0x000fe2000784c0ff */
[----:B------:R-:W-:Y:S01]  /*1d80*/  FMUL.FTZ R185, R177, UR15 ;  /* 0x0000000fb1b97c20 */ /* 0x000fe20008410000 */
[----:B------:R-:W-:Y:S01]  /*1d90*/  @P1 F2FP.F16.F32.PACK_AB R86, RZ, R89 ;  /* 0x00000059ff56123e */ /* 0x000fe200000000ff */
[----:B------:R-:W-:Y:S01]  /*1da0*/  FMUL.FTZ R89, R89, UR15 ;  /* 0x0000000f59597c20 */ /* 0x000fe20008410000 */
[----:B------:R-:W-:Y:S01]  /*1db0*/  @P1 PRMT R76, R84, 0x7610, R76 ;  /* 0x00007610544c1816 */ /* 0x000fe2000000004c */
[----:B------:R-:W-:Y:S01]  /*1dc0*/  FMUL.FTZ R186, R179, UR15 ;  /* 0x0000000fb3ba7c20 */ /* 0x000fe20008410000 */
[----:B------:R-:W-:Y:S01]  /*1dd0*/  @P1 F2FP.F16.F32.PACK_AB R172, RZ, R91 ;  /* 0x0000005bffac123e */ /* 0x000fe200000000ff */
[----:B------:R-:W-:Y:S01]  /*1de0*/  FMUL.FTZ R91, R91, UR15 ;  /* 0x0000000f5b5b7c20 */ /* 0x000fe20008410000 */
[----:B------:R-:W-:-:S02]  /*1df0*/  @P0 FSEL R84, R176, RZ, P6 ;  /* 0x000000ffb0540208 */ /* 0x000fc40003000000 */
[C---:B------:R-:W-:Y:S02]  /*1e00*/  @P0 LOP3.LUT P6, RZ, R96.reuse, 0xff0000, RZ, 0xc0, !PT ;  /* 0x00ff000060ff0812 */ /* 0x040fe400078cc0ff */
[----:B------:R-:W-:Y:S02]  /*1e10*/  @P0 FSEL R85, R181, RZ, P2 ;  /* 0x000000ffb5550208 */ /* 0x000fe40001000000 */
[----:B------:R-:W-:Y:S02]  /*1e20*/  @P0 LOP3.LUT P2, RZ, R96, 0xff000000, RZ, 0xc0, !PT ;  /* 0xff00000060ff0812 */ /* 0x000fe4000784c0ff */
[----:B------:R-:W-:Y:S02]  /*1e30*/  @P1 PRMT R77, R86, 0x7610, R77 ;  /* 0x00007610564d1816 */ /* 0x000fe4000000004d */
[----:B------:R-:W-:Y:S02]  /*1e40*/  @P1 F2FP.F16.F32.PACK_AB R93, RZ, R87 ;  /* 0x00000057ff5d123e */ /* 0x000fe400000000ff */
[----:B------:R-:W-:-:S02]  /*1e50*/  @P0 FSEL R86, R89, RZ, P6 ;  /* 0x000000ff59560208 */ /* 0x000fc40003000000 */
[----:B------:R-:W-:Y:S02]  /*1e60*/  @P0 FSEL R87, R91, RZ, P2 ;  /* 0x000000ff5b570208 */ /* 0x000fe40001000000 */
[C---:B------:R-:W-:Y:S02]  /*1e70*/  LOP3.LUT P6, RZ, R2.reuse, 0xff00, RZ, 0xc0, !PT ;  /* 0x0000ff0002ff7812 */ /* 0x040fe400078cc0ff */
[----:B------:R-:W-:Y:S02]  /*1e80*/  LOP3.LUT P2, RZ, R2, 0xff0000, RZ, 0xc0, !PT ;  /* 0x00ff000002ff7812 */ /* 0x000fe4000784c0ff */
[----:B------:R-:W-:Y:S02]  /*1e90*/  FSEL R182, R181, RZ, P6 ;  /* 0x000000ffb5b67208 */ /* 0x000fe40003000000 */
[----:B------:R-:W-:Y:S02]  /*1ea0*/  FSEL R181, R89, RZ, P2 ;  /* 0x000000ff59b57208 */ /* 0x000fe40001000000 */
[----:B------:R-:W-:Y:S01]  /*1eb0*/  @P1 F2FP.F16.F32.PACK_AB R90, RZ, R88 ;  /* 0x00000058ff5a123e */ /* 0x000fe200000000ff */
[----:B------:R-:W-:Y:S01]  /*1ec0*/  FMUL.FTZ R88, R88, UR15 ;  /* 0x0000000f58587c20 */ /* 0x000fe20008410000 */
[----:B------:R-:W-:-:S02]  /*1ed0*/  @P1 F2FP.F16.F32.PACK_AB R92, RZ, R177 ;  /* 0x000000b1ff5c123e */ /* 0x000fc400000000ff */
[----:B------:R-:W-:Y:S02]  /*1ee0*/  @P0 F2FP.F16.F32.PACK_AB R173, RZ, R87 ;  /* 0x00000057ffad023e */ /* 0x000fe400000000ff */
[----:B------:R-:W-:Y:S02]  /*1ef0*/  ISETP.NE.U32.AND P2, PT, RZ, UR16, PT ;  /* 0x00000010ff007c0c */ /* 0x000fe4000bf45070 */
[----:B------:R-:W-:Y:S02]  /*1f00*/  FSEL R87, R176, RZ, P5 ;  /* 0x000000ffb0577208 */ /* 0x000fe40002800000 */
[----:B------:R-:W-:Y:S02]  /*1f10*/  @P0 LOP3.LUT P5, RZ, R97, 0xff, RZ, 0xc0, !PT ;  /* 0x000000ff61ff0812 */ /* 0x000fe400078ac0ff */
[----:B------:R-:W-:Y:S02]  /*1f20*/  @P1 PRMT R79, R92, 0x7610, R79 ;  /* 0x000076105c4f1816 */ /* 0x000fe4000000004f */
[----:B------:R-:W-:-:S02]  /*1f30*/  ISETP.NE.AND.EX P2, PT, RZ, UR17, PT, P2 ;  /* 0x00000011ff007c0c */ /* 0x000fc4000bf45320 */
[----:B------:R-:W-:Y:S02]  /*1f40*/  @P0 F2FP.F16.F32.PACK_AB R92, RZ, R84 ;  /* 0x00000054ff5c023e */ /* 0x000fe400000000ff */
[----:B------:R-:W-:Y:S01]  /*1f50*/  @P1 PRMT R78, R90, 0x7610, R78 ;  /* 0x000076105a4e1816 */ /* 0x000fe2000000004e */
[----:B------:R-:W-:Y:S01]  /*1f60*/  FMUL.FTZ R90, R174, UR15 ;  /* 0x0000000fae5a7c20 */ /* 0x000fe20008410000 */
[----:B------:R-:W-:Y:S02]  /*1f70*/  @P0 FSEL R84, R88, RZ, P5 ;  /* 0x000000ff58540208 */ /* 0x000fe40002800000 */
[----:B------:R-:W-:Y:S02]  /*1f80*/  LOP3.LUT P5, RZ, R2, 0xff000000, RZ, 0xc0, !PT ;  /* 0xff00000002ff7812 */ /* 0x000fe400078ac0ff */
[----:B------:R-:W-:Y:S02]  /*1f90*/  @P0 LOP3.LUT P6, RZ, R97, 0xff00, RZ, 0xc0, !PT ;  /* 0x0000ff0061ff0812 */ /* 0x000fe400078cc0ff */
[----:B------:R-:W-:-:S02]  /*1fa0*/  @P0 F2FP.F16.F32.PACK_AB R95, RZ, R85 ;  /* 0x00000055ff5f023e */ /* 0x000fc400000000ff */
[----:B------:R-:W-:Y:S02]  /*1fb0*/  FSEL R184, R91, RZ, P5 ;  /* 0x000000ff5bb87208 */ /* 0x000fe40002800000 */
[C---:B------:R-:W-:Y:S02]  /*1fc0*/  @P0 FSEL R85, R90.reuse, RZ, P6 ;  /* 0x000000ff5a550208 */ /* 0x040fe40003000000 */
[C---:B------:R-:W-:Y:S02]  /*1fd0*/  LOP3.LUT P5, RZ, R3.reuse, 0xff00, RZ, 0xc0, !PT ;  /* 0x0000ff0003ff7812 */ /* 0x040fe400078ac0ff */
[----:B------:R-:W-:Y:S02]  /*1fe0*/  LOP3.LUT P6, RZ, R3, 0xff, RZ, 0xc0, !PT ;  /* 0x000000ff03ff7812 */ /* 0x000fe400078cc0ff */
[----:B------:R-:W-:Y:S02]  /*1ff0*/  @P0 F2FP.F16.F32.PACK_AB R156, RZ, R86 ;  /* 0x00000056ff9c023e */ /* 0x000fe400000000ff */
[----:B------:R-:W-:-:S02]  /*2000*/  FSEL R183, R90, RZ, P5 ;  /* 0x000000ff5ab77208 */ /* 0x000fc40002800000 */
[----:B------:R-:W-:Y:S01]  /*2010*/  FSEL R86, R88, RZ, P6 ;  /* 0x000000ff58567208 */ /* 0x000fe20003000000 */
[----:B------:R-:W0:Y:S01]  /*2020*/  @P2 LDC.64 R90, c[0x0][0x308] ;  /* 0x0000c200ff5a2b82 */ /* 0x000e220000000a00 */
[C---:B------:R-:W-:Y:S02]  /*2030*/  @P0 LOP3.LUT P6, RZ, R97.reuse, 0xff0000, RZ, 0xc0, !PT ;  /* 0x00ff000061ff0812 */ /* 0x040fe400078cc0ff */
[----:B------:R-:W-:Y:S02]  /*2040*/  @P1 F2FP.F16.F32.PACK_AB R175, RZ, R174 ;  /* 0x000000aeffaf123e */ /* 0x000fe400000000ff */
[----:B------:R-:W-:Y:S02]  /*2050*/  @P0 LOP3.LUT P5, RZ, R97, 0xff000000, RZ, 0xc0, !PT ;  /* 0xff00000061ff0812 */ /* 0x000fe400078ac0ff */
[----:B------:R-:W-:Y:S01]  /*2060*/  @P0 F2FP.F16.F32.PACK_AB R174, RZ, R84 ;  /* 0x00000054ffae023e */ /* 0x000fe200000000ff */
[----:B------:R-:W1:Y:S01]  /*2070*/  LDC.64 R88, c[0x0][0x2f8] ;  /* 0x0000be00ff587b82 */ /* 0x000e620000000a00 */
[----:B------:R-:W-:-:S02]  /*2080*/  @P0 FSEL R84, R185, RZ, P6 ;  /* 0x000000ffb9540208 */ /* 0x000fc40003000000 */
[----:B------:R-:W-:Y:S02]  /*2090*/  @P0 F2FP.F16.F32.PACK_AB R176, RZ, R85 ;  /* 0x00000055ffb0023e */ /* 0x000fe400000000ff */
[----:B------:R-:W-:Y:S02]  /*20a0*/  @P0 FSEL R85, R186, RZ, P5 ;  /* 0x000000ffba550208 */ /* 0x000fe40002800000 */
[----:B------:R-:W-:Y:S02]  /*20b0*/  @P1 F2FP.F16.F32.PACK_AB R178, RZ, R179 ;  /* 0x000000b3ffb2123e */ /* 0x000fe400000000ff */
[C---:B------:R-:W-:Y:S02]  /*20c0*/  LOP3.LUT P5, RZ, R3.reuse, 0xff0000, RZ, 0xc0, !PT ;  /* 0x00ff000003ff7812 */ /* 0x040fe400078ac0ff */
[----:B------:R-:W-:Y:S02]  /*20d0*/  LOP3.LUT P6, RZ, R3, 0xff000000, RZ, 0xc0, !PT ;  /* 0xff00000003ff7812 */ /* 0x000fe400078cc0ff */
[----:B------:R-:W-:-:S02]  /*20e0*/  @P0 F2FP.F16.F32.PACK_AB R177, RZ, R84 ;  /* 0x00000054ffb1023e */ /* 0x000fc400000000ff */
[----:B------:R-:W-:Y:S01]  /*20f0*/  FSEL R185, R185, RZ, P5 ;  /* 0x000000ffb9b97208 */ /* 0x000fe20002800000 */
[----:B0-----:R-:W-:Y:S01]  /*2100*/  @P2 IMAD.WIDE.U32 R90, R137, 0x10, R90 ;  /* 0x00000010895a2825 */ /* 0x001fe200078e005a */
[----:B------:R-:W-:Y:S02]  /*2110*/  FSEL R186, R186, RZ, P6 ;  /* 0x000000ffbaba7208 */ /* 0x000fe40003000000 */
[----:B------:R-:W-:Y:S02]  /*2120*/  @P1 PRMT R76, R76, 0x5410, R93 ;  /* 0x000054104c4c1816 */ /* 0x000fe4000000005d */
[----:B------:R-:W-:Y:S02]  /*2130*/  @P1 PRMT R77, R77, 0x5410, R172 ;  /* 0x000054104d4d1816 */ /* 0x000fe400000000ac */
[----:B------:R-:W-:Y:S01]  /*2140*/  @P1 PRMT R78, R78, 0x5410, R175 ;  /* 0x000054104e4e1816 */ /* 0x000fe200000000af */
[----:B-1----:R-:W-:Y:S01]  /*2150*/  IMAD.WIDE.U32 R88, R137, 0x10, R88 ;  /* 0x0000001089587825 */ /* 0x002fe200078e0058 */
[----:B------:R-:W-:-:S02]  /*2160*/  @P1 PRMT R79, R79, 0x5410, R178 ;  /* 0x000054104f4f1816 */ /* 0x000fc400000000b2 */
[----:B------:R-:W-:Y:S02]  /*2170*/  @P0 PRMT R80, R92, 0x7610, R80 ;  /* 0x000076105c500816 */ /* 0x000fe40000000050 */
[----:B------:R-:W-:Y:S01]  /*2180*/  @P0 F2FP.F16.F32.PACK_AB R179, RZ, R85 ;  /* 0x00000055ffb3023e */ /* 0x000fe200000000ff */
[----:B------:R1:W-:Y:S01]  /*2190*/  @P2 STG.E.128 desc[UR4][R90.64], R76 ;  /* 0x0000004c5a002986 */ /* 0x0003e2000c101d04 */
[----:B------:R-:W-:Y:S02]  /*21a0*/  @P0 PRMT R81, R156, 0x7610, R81 ;  /* 0x000076109c510816 */ /* 0x000fe40000000051 */
[----:B------:R-:W-:Y:S02]  /*21b0*/  @P0 PRMT R82, R174, 0x7610, R82 ;  /* 0x00007610ae520816 */ /* 0x000fe40000000052 */
[----:B------:R-:W-:Y:S02]  /*21c0*/  @P0 PRMT R83, R177, 0x7610, R83 ;  /* 0x00007610b1530816 */ /* 0x000fe40000000053 */
[----:B------:R-:W-:-:S02]  /*21d0*/  @P0 LEA R92, P1, R137, UR12, 0x4 ;  /* 0x0000000c895c0c11 */ /* 0x000fc4000f8220ff */
[----:B------:R-:W-:Y:S02]  /*21e0*/  F2FP.F16.F32.PACK_AB R84, R182, R87 ;  /* 0x00000057b654723e */ /* 0x000fe400000000ff */
[----:B------:R-:W-:Y:S02]  /*21f0*/  F2FP.F16.F32.PACK_AB R86, R183, R86 ;  /* 0x00000056b756723e */ /* 0x000fe400000000ff */
[----:B------:R-:W-:Y:S02]  /*2200*/  F2FP.F16.F32.PACK_AB R85, R184, R181 ;  /* 0x000000b5b855723e */ /* 0x000fe400000000ff */
[----:B------:R-:W-:Y:S02]  /*2210*/  F2FP.F16.F32.PACK_AB R87, R186, R185 ;  /* 0x000000b9ba57723e */ /* 0x000fe400000000ff */
[----:B------:R-:W-:Y:S02]  /*2220*/  @P0 PRMT R80, R80, 0x5410, R95 ;  /* 0x0000541050500816 */ /* 0x000fe4000000005f */
[----:B------:R-:W-:Y:S01]  /*2230*/  @P0 PRMT R81, R81, 0x5410, R173 ;  /* 0x0000541051510816 */ /* 0x000fe200000000ad */
[----:B------:R1:W-:Y:S01]  /*2240*/  STG.E.128 desc[UR4][R88.64], R84 ;  /* 0x0000005458007986 */ /* 0x0003e2000c101d04 */
[----:B------:R-:W-:-:S02]  /*2250*/  @P0 LEA.HI.X R93, R137, UR13, RZ, 0x4, P1 ;  /* 0x0000000d895d0c11 */ /* 0x000fc400088f24ff */
[----:B------:R-:W-:Y:S02]  /*2260*/  @P0 PRMT R82, R82, 0x5410, R176 ;  /* 0x0000541052520816 */ /* 0x000fe400000000b0 */
[----:B------:R-:W-:Y:S02]  /*2270*/  @P0 PRMT R83, R83, 0x5410, R179 ;  /* 0x0000541053530816 */ /* 0x000fe400000000b3 */
[----:B------:R-:W-:-:S03]  /*2280*/  IADD3 R137, R137, 0x20, RZ ;  /* 0x0000002089897810 */ /* 0x000fc60007ffe0ff */
[----:B------:R1:W-:Y:S04]  /*2290*/  @P0 STG.E.128 desc[UR4][R92.64], R80 ;  /* 0x000000505c000986 */ /* 0x0003e8000c101d04 */
.L_x_408:
[----:B------:R-:W-:Y:S05]  /*22a0*/  BSYNC B1 ;  /* 0x0000000000017941 */ /* 0x000fea0003800000 */
.L_x_407:
[----:B------:R-:W-:Y:S04]  /*22b0*/  BSSY B1, `(.L_x_409) ;  /* 0x000008b000017945 */ /* 0x000fe80003800000 */
[----:B------:R-:W-:Y:S05]  /*22c0*/  @!P4 BRA `(.L_x_410) ;  /* 0x000000080024c947 */ /* 0x000fea0003800000 */
[----:B------:R-:W-:Y:S02]  /*22d0*/  ISETP.NE.U32.AND P0, PT, RZ, UR12, PT ;  /* 0x0000000cff007c0c */ /* 0x000fe4000bf05070 */
[----:B------:R-:W-:Y:S02]  /*22e0*/  ISETP.NE.U32.AND P2, PT, RZ, UR8, PT ;  /* 0x00000008ff007c0c */ /* 0x000fe4000bf45070 */
[----:B------:R-:W-:Y:S02]  /*22f0*/  ISETP.NE.AND.EX P0, PT, RZ, UR13, PT, P0 ;  /* 0x0000000dff007c0c */ /* 0x000fe4000bf05300 */
[----:B------:R-:W-:Y:S02]  /*2300*/  ISETP.NE.AND P1, PT, R171, RZ, PT ;  /* 0x000000ffab00720c */ /* 0x000fe40003f25270 */
[----:B------:R-:W-:Y:S02]  /*2310*/  ISETP.NE.AND.EX P2, PT, RZ, UR9, PT, P2 ;  /* 0x00000009ff007c0c */ /* 0x000fe4000bf45320 */
[----:B-1----:R-:W-:-:S02]  /*2320*/  FSEL R87, R180, RZ, !P1 ;  /* 0x000000ffb4577208 */ /* 0x002fc40004800000 */
[----:B------:R-:W-:Y:S02]  /*2330*/  MOV R84, R100 ;  /* 0x0000006400547202 */ /* 0x000fe40000000f00 */
[----:B------:R-:W-:Y:S01]  /*2340*/  ISETP.NE.U32.AND P1, PT, RZ, UR16, PT ;  /* 0x00000010ff007c0c */ /* 0x000fe2000bf25070 */
[-CC-:B------:R-:W-:Y:S01]  /*2350*/  FFMA.FTZ R85, R139, R94.reuse, R87.reuse ;  /* 0x0000005e8b557223 */ /* 0x180fe20000010057 */
[----:B------:R-:W-:Y:S01]  /*2360*/  LOP3.LUT P5, RZ, R84, 0xff, RZ, 0xc0, !PT ;  /* 0x000000ff54ff7812 */ /* 0x000fe200078ac0ff */
[-CC-:B------:R-:W-:Y:S01]  /*2370*/  FFMA.FTZ R86, R142, R94.reuse, R87.reuse ;  /* 0x0000005e8e567223 */ /* 0x180fe20000010057 */
[--C-:B0-----:R-:W-:Y:S01]  /*2380*/  FFMA.FTZ R89, R143, R94, R87.reuse ;  /* 0x0000005e8f597223 */ /* 0x101fe20000010057 */
[----:B------:R-:W-:Y:S01]  /*2390*/  @P0 MOV R84, R98 ;  /* 0x0000006200540202 */ /* 0x000fe20000000f00 */
[-CC-:B------:R-:W-:Y:S01]  /*23a0*/  FFMA.FTZ R92, R146, R94.reuse, R87.reuse ;  /* 0x0000005e925c7223 */ /* 0x180fe20000010057 */
[-CC-:B------:R-:W-:Y:S01]  /*23b0*/  FFMA.FTZ R93, R147, R94.reuse, R87.reuse ;  /* 0x0000005e935d7223 */ /* 0x180fe20000010057 */
[-CC-:B-----5:R-:W-:Y:S01]  /*23c0*/  FFMA.FTZ R156, R150, R94.reuse, R87.reuse ;  /* 0x0000005e969c7223 */ /* 0x1a0fe20000010057 */
[-CC-:B------:R-:W-:Y:S01]  /*23d0*/  FFMA.FTZ R173, R151, R94.reuse, R87.reuse ;  /* 0x0000005e97ad7223 */ /* 0x180fe20000010057 */
[----:B------:R-:W-:Y:S01]  /*23e0*/  FFMA.FTZ R94, R154, R94, R87 ;  /* 0x0000005e9a5e7223 */ /* 0x000fe20000010057 */
[----:B------:R-:W-:Y:S01]  /*23f0*/  FADD.FTZ R85, R140, -R85 ;  /* 0x800000558c557221 */ /* 0x000fe20000010000 */
[----:B------:R-:W-:Y:S01]  /*2400*/  FADD.FTZ R87, R141, -R86 ;  /* 0x800000568d577221 */ /* 0x000fe20000010000 */
[----:B------:R-:W-:Y:S01]  /*2410*/  FADD.FTZ R89, R144, -R89 ;  /* 0x8000005990597221 */ /* 0x000fe20000010000 */
[----:B------:R-:W-:Y:S01]  /*2420*/  @P0 LOP3.LUT P6, RZ, R84, 0xff, RZ, 0xc0, !PT ;  /* 0x000000ff54ff0812 */ /* 0x000fe200078cc0ff */
[----:B------:R-:W-:-:S02]  /*2430*/  @P2 HADD2.F32 R84, -RZ, R72.H0_H0 ;  /* 0x20000048ff542230 */ /* 0x000fc40000004100 */
[----:B------:R-:W-:Y:S01]  /*2440*/  FMUL.FTZ R85, R138, R85 ;  /* 0x000000558a557220 */ /* 0x000fe20000410000 */
[----:B------:R-:W-:Y:S02]  /*2450*/  @P2 HADD2.F32 R88, -RZ, R72.H1_H1 ;  /* 0x30000048ff582230 */ /* 0x000fe40000004100 */
[----:B------:R-:W-:Y:S01]  /*2460*/  FADD.FTZ R93, R148, -R93 ;  /* 0x8000005d945d7221 */ /* 0x000fe20000010000 */
[--C-:B------:R-:W-:Y:S02]  /*2470*/  @P2 HADD2.F32 R90, -RZ, R73.reuse.H0_H0 ;  /* 0x20000049ff5a2230 */ /* 0x100fe40000004100 */
[C---:B------:R-:W-:Y:S01]  /*2480*/  FMUL.FTZ R87, R138.reuse, R87 ;  /* 0x000000578a577220 */ /* 0x040fe20000410000 */
[----:B------:R-:W-:Y:S01]  /*2490*/  FMUL.FTZ R89, R138, R89 ;  /* 0x000000598a597220 */ /* 0x000fe20000410000 */
[----:B------:R-:W-:Y:S01]  /*24a0*/  ISETP.NE.AND.EX P1, PT, RZ, UR17, PT, P1 ;  /* 0x00000011ff007c0c */ /* 0x000fe2000bf25310 */
[----:B------:R-:W-:Y:S01]  /*24b0*/  FADD.FTZ R91, R145, -R92 ;  /* 0x8000005c915b7221 */ /* 0x000fe20000010000 */
[----:B------:R-:W-:Y:S01]  /*24c0*/  FADD.FTZ R95, R149, -R156 ;  /* 0x8000009c955f7221 */ /* 0x000fe20000010000 */
[----:B------:R-:W-:Y:S01]  /*24d0*/  FADD.FTZ R175, R152, -R173 ;  /* 0x800000ad98af7221 */ /* 0x000fe20000010000 */
[----:B------:R-:W-:Y:S01]  /*24e0*/  FADD.FTZ R177, R153, -R94 ;  /* 0x8000005e99b17221 */ /* 0x000fe20000010000 */
[----:B------:R-:W-:Y:S01]  /*24f0*/  @P2 FADD.FTZ R85, R85, R84 ;  /* 0x0000005455552221 */ /* 0x000fe20000010000 */
[----:B------:R-:W-:Y:S01]  /*2500*/  FMUL.FTZ R172, R138, R93 ;  /* 0x0000005d8aac7220 */ /* 0x000fe20000410000 */
[----:B------:R-:W-:Y:S01]  /*2510*/  @P2 FADD.FTZ R87, R87, R88 ;  /* 0x0000005857572221 */ /* 0x000fe20000010000 */
[----:B------:R-:W-:Y:S01]  /*2520*/  @P2 FADD.FTZ R89, R89, R90 ;  /* 0x0000005a59592221 */ /* 0x000fe20000010000 */
[----:B------:R-:W-:-:S02]  /*2530*/  @P2 HADD2.F32 R84, -RZ, R73.H1_H1 ;  /* 0x30000049ff542230 */ /* 0x000fc40000004100 */
[C---:B------:R-:W-:Y:S01]  /*2540*/  FMUL.FTZ R91, R138.reuse, R91 ;  /* 0x0000005b8a5b7220 */ /* 0x040fe20000410000 */
[--C-:B------:R-:W-:Y:S02]  /*2550*/  @P2 HADD2.F32 R93, -RZ, R74.reuse.H0_H0 ;  /* 0x2000004aff5d2230 */ /* 0x100fe40000004100 */
[C---:B------:R-:W-:Y:S01]  /*2560*/  FMUL.FTZ R173, R138.reuse, R95 ;  /* 0x0000005f8aad7220 */ /* 0x040fe20000410000 */
[----:B------:R-:W-:Y:S02]  /*2570*/  @P2 HADD2.F32 R86, -RZ, R74.H1_H1 ;  /* 0x3000004aff562230 */ /* 0x000fe40000004100 */
[C---:B------:R-:W-:Y:S01]  /*2580*/  FMUL.FTZ R175, R138.reuse, R175 ;  /* 0x000000af8aaf7220 */ /* 0x040fe20000410000 */
[--C-:B------:R-:W-:Y:S02]  /*2590*/  @P2 HADD2.F32 R88, -RZ, R75.reuse.H0_H0 ;  /* 0x2000004bff582230 */ /* 0x100fe40000004100 */
[----:B------:R-:W-:Y:S01]  /*25a0*/  FMUL.FTZ R177, R138, R177 ;  /* 0x000000b18ab17220 */ /* 0x000fe20000410000 */
[----:B------:R-:W-:-:S02]  /*25b0*/  @P2 HADD2.F32 R90, -RZ, R75.H1_H1 ;  /* 0x3000004bff5a2230 */ /* 0x000fc40000004100 */
[----:B------:R-:W-:Y:S01]  /*25c0*/  @P2 FADD.FTZ R91, R91, R84 ;  /* 0x000000545b5b2221 */ /* 0x000fe20000010000 */
[----:B------:R-:W-:Y:S01]  /*25d0*/  @P2 FADD.FTZ R172, R172, R93 ;  /* 0x0000005dacac2221 */ /* 0x000fe20000010000 */
[----:B------:R-:W-:Y:S01]  /*25e0*/  @P2 FADD.FTZ R173, R173, R86 ;  /* 0x00000056adad2221 */ /* 0x000fe20000010000 */
[----:B------:R-:W-:Y:S01]  /*25f0*/  @P2 FADD.FTZ R175, R175, R88 ;  /* 0x00000058afaf2221 */ /* 0x000fe20000010000 */
[----:B------:R-:W-:Y:S01]  /*2600*/  @P2 FADD.FTZ R177, R177, R90 ;  /* 0x0000005ab1b12221 */ /* 0x000fe20000010000 */
[----:B------:R-:W-:Y:S01]  /*2610*/  FMUL.FTZ R179, R87, UR15 ;  /* 0x0000000f57b37c20 */ /* 0x000fe20008410000 */
[C---:B------:R-:W-:Y:S01]  /*2620*/  @P0 LOP3.LUT P2, RZ, R98.reuse, 0xff00, RZ, 0xc0, !PT ;  /* 0x0000ff0062ff0812 */ /* 0x040fe2000784c0ff */
[----:B------:R-:W-:Y:S01]  /*2630*/  FMUL.FTZ R178, R85, UR15 ;  /* 0x0000000f55b27c20 */ /* 0x000fe20008410000 */
[----:B------:R-:W-:Y:S01]  /*2640*/  @P1 F2FP.F16.F32.PACK_AB R84, RZ, R85 ;  /* 0x00000055ff54123e */ /* 0x000fe200000000ff */
[----:B------:R-:W-:Y:S01]  /*2650*/  FMUL.FTZ R182, R175, UR15 ;  /* 0x0000000fafb67c20 */ /* 0x000fe20008410000 */
[----:B------:R-:W-:Y:S01]  /*2660*/  @P1 F2FP.F16.F32.PACK_AB R138, RZ, R91 ;  /* 0x0000005bff8a123e */ /* 0x000fe200000000ff */
[----:B------:R-:W-:Y:S01]  /*2670*/  FMUL.FTZ R91, R91, UR15 ;  /* 0x0000000f5b5b7c20 */ /* 0x000fe20008410000 */
[----:B------:R-:W-:Y:S01]  /*2680*/  @P0 FSEL R85, R179, RZ, P2 ;  /* 0x000000ffb3550208 */ /* 0x000fe20001000000 */
[----:B------:R-:W-:Y:S01]  /*2690*/  FMUL.FTZ R183, R177, UR15 ;  /* 0x0000000fb1b77c20 */ /* 0x000fe20008410000 */
[----:B------:R-:W-:-:S02]  /*26a0*/  @P0 LOP3.LUT P2, RZ, R98, 0xff000000, RZ, 0xc0, !PT ;  /* 0xff00000062ff0812 */ /* 0x000fc4000784c0ff */
[----:B------:R-:W-:Y:S01]  /*26b0*/  @P1 F2FP.F16.F32.PACK_AB R86, RZ, R89 ;  /* 0x00000059ff56123e */ /* 0x000fe200000000ff */
[----:B------:R-:W-:Y:S01]  /*26c0*/  FMUL.FTZ R89, R89, UR15 ;  /* 0x0000000f59597c20 */ /* 0x000fe20008410000 */
[----:B------:R-:W-:Y:S02]  /*26d0*/  @P1 PRMT R76, R84, 0x7610, R76 ;  /* 0x00007610544c1816 */ /* 0x000fe4000000004c */
[----:B------:R-:W-:Y:S02]  /*26e0*/  @P0 FSEL R84, R178, RZ, P6 ;  /* 0x000000ffb2540208 */ /* 0x000fe40003000000 */
[----:B------:R-:W-:Y:S02]  /*26f0*/  @P1 F2FP.F16.F32.PACK_AB R93, RZ, R87 ;  /* 0x00000057ff5d123e */ /* 0x000fe400000000ff */
[----:B------:R-:W-:Y:S02]  /*2700*/  @P0 LOP3.LUT P6, RZ, R98, 0xff0000, RZ, 0xc0, !PT ;  /* 0x00ff000062ff0812 */ /* 0x000fe400078cc0ff */
[----:B------:R-:W-:-:S02]  /*2710*/  @P0 FSEL R87, R91, RZ, P2 ;  /* 0x000000ff5b570208 */ /* 0x000fc40001000000 */
[----:B------:R-:W-:Y:S02]  /*2720*/  LOP3.LUT P2, RZ, R100, 0xff0000, RZ, 0xc0, !PT ;  /* 0x00ff000064ff7812 */ /* 0x000fe4000784c0ff */
[----:B------:R-:W-:Y:S02]  /*2730*/  @P1 PRMT R77, R86, 0x7610, R77 ;  /* 0x00007610564d1816 */ /* 0x000fe4000000004d */
[C---:B------:R-:W-:Y:S02]  /*2740*/  @P0 FSEL R86, R89.reuse, RZ, P6 ;  /* 0x000000ff59560208 */ /* 0x040fe40003000000 */
[----:B------:R-:W-:Y:S02]  /*2750*/  @P0 F2FP.F16.F32.PACK_AB R156, RZ, R87 ;  /* 0x00000057ff9c023e */ /* 0x000fe400000000ff */
[----:B------:R-:W-:Y:S02]  /*2760*/  FSEL R87, R89, RZ, P2 ;  /* 0x000000ff59577208 */ /* 0x000fe40001000000 */
[----:B------:R-:W-:-:S02]  /*2770*/  ISETP.NE.U32.AND P2, PT, RZ, UR16, PT ;  /* 0x00000010ff007c0c */ /* 0x000fc4000bf45070 */
[----:B------:R-:W-:Y:S01]  /*2780*/  @P0 F2FP.F16.F32.PACK_AB R95, RZ, R86 ;  /* 0x00000056ff5f023e */ /* 0x000fe200000000ff */
[----:B------:R-:W-:Y:S01]  /*2790*/  FMUL.FTZ R86, R172, UR15 ;  /* 0x0000000fac567c20 */ /* 0x000fe20008410000 */
[----:B------:R-:W-:Y:S02]  /*27a0*/  FSEL R178, R178, RZ, P5 ;  /* 0x000000ffb2b27208 */ /* 0x000fe40002800000 */
[----:B------:R-:W-:Y:S02]  /*27b0*/  @P0 LOP3.LUT P5, RZ, R99, 0xff, RZ, 0xc0, !PT ;  /* 0x000000ff63ff0812 */ /* 0x000fe400078ac0ff */
[----:B------:R-:W-:Y:S02]  /*27c0*/  ISETP.NE.AND.EX P2, PT, RZ, UR17, PT, P2 ;  /* 0x00000011ff007c0c */ /* 0x000fe4000bf45320 */
[----:B------:R-:W-:Y:S02]  /*27d0*/  @P0 F2FP.F16.F32.PACK_AB R92, RZ, R84 ;  /* 0x00000054ff5c023e */ /* 0x000fe400000000ff */
[----:B------:R-:W-:-:S02]  /*27e0*/  @P1 F2FP.F16.F32.PACK_AB R88, RZ, R172 ;  /* 0x000000acff58123e */ /* 0x000fc400000000ff */
[----:B------:R-:W-:Y:S02]  /*27f0*/  @P0 FSEL R84, R86, RZ, P5 ;  /* 0x000000ff56540208 */ /* 0x000fe40002800000 */
[C---:B------:R-:W-:Y:S02]  /*2800*/  LOP3.LUT P6, RZ, R100.reuse, 0xff00, RZ, 0xc0, !PT ;  /* 0x0000ff0064ff7812 */ /* 0x040fe400078cc0ff */
[----:B------:R-:W-:Y:S02]  /*2810*/  LOP3.LUT P5, RZ, R100, 0xff000000, RZ, 0xc0, !PT ;  /* 0xff00000064ff7812 */ /* 0x000fe400078ac0ff */
[----:B------:R-:W-:Y:S02]  /*2820*/  @P1 F2FP.F16.F32.PACK_AB R90, RZ, R175 ;  /* 0x000000afff5a123e */ /* 0x000fe400000000ff */
[----:B------:R-:W-:Y:S01]  /*2830*/  @P1 PRMT R78, R88, 0x7610, R78 ;  /* 0x00007610584e1816 */ /* 0x000fe2000000004e */
[----:B------:R-:W-:Y:S01]  /*2840*/  FMUL.FTZ R88, R173, UR15 ;  /* 0x0000000fad587c20 */ /* 0x000fe20008410000 */
[----:B------:R-:W-:-:S02]  /*2850*/  FSEL R179, R179, RZ, P6 ;  /* 0x000000ffb3b37208 */ /* 0x000fc40003000000 */
[----:B------:R-:W-:Y:S02]  /*2860*/  FSEL R180, R91, RZ, P5 ;  /* 0x000000ff5bb47208 */ /* 0x000fe40002800000 */
[----:B------:R-:W-:Y:S02]  /*2870*/  @P0 LOP3.LUT P6, RZ, R99, 0xff00, RZ, 0xc0, !PT ;  /* 0x0000ff0063ff0812 */ /* 0x000fe400078cc0ff */
[----:B------:R-:W-:Y:S02]  /*2880*/  LOP3.LUT P5, RZ, R101, 0xff00, RZ, 0xc0, !PT ;  /* 0x0000ff0065ff7812 */ /* 0x000fe400078ac0ff */
[----:B------:R-:W-:Y:S02]  /*2890*/  @P1 PRMT R79, R90, 0x7610, R79 ;  /* 0x000076105a4f1816 */ /* 0x000fe4000000004f */
[----:B------:R-:W-:Y:S01]  /*28a0*/  @P0 F2FP.F16.F32.PACK_AB R94, RZ, R85 ;  /* 0x00000055ff5e023e */ /* 0x000fe200000000ff */
        /* <DEDUP_REMOVED lines=8> */
[----:B------:R-:W-:-:S02]  /*2930*/  @P0 F2FP.F16.F32.PACK_AB R172, RZ, R84 ;  /* 0x00000054ffac023e */ /* 0x000fc400000000ff */
[----:B------:R-:W-:Y:S02]  /*2940*/  @P1 F2FP.F16.F32.PACK_AB R174, RZ, R173 ;  /* 0x000000adffae123e */ /* 0x000fe400000000ff */
[----:B------:R-:W-:Y:S02]  /*2950*/  @P0 FSEL R84, R182, RZ, P6 ;  /* 0x000000ffb6540208 */ /* 0x000fe40003000000 */
[----:B------:R-:W-:Y:S02]  /*2960*/  @P0 F2FP.F16.F32.PACK_AB R173, RZ, R85 ;  /* 0x00000055ffad023e */ /* 0x000fe400000000ff */
[----:B------:R-:W-:Y:S02]  /*2970*/  @P0 FSEL R85, R183, RZ, P5 ;  /* 0x000000ffb7550208 */ /* 0x000fe40002800000 */
[----:B------:R-:W-:Y:S01]  /*2980*/  @P1 F2FP.F16.F32.PACK_AB R176, RZ, R177 ;  /* 0x000000b1ffb0123e */ /* 0x000fe200000000ff */
[----:B0-----:R-:W-:Y:S01]  /*2990*/  @P2 IMAD.WIDE.U32 R90, R137, 0x10, R90 ;  /* 0x00000010895a2825 */ /* 0x001fe200078e005a */
[----:B------:R-:W-:-:S02]  /*29a0*/  LOP3.LUT P5, RZ, R101, 0xff0000, RZ, 0xc0, !PT ;  /* 0x00ff000065ff7812 */ /* 0x000fc400078ac0ff */
[----:B------:R-:W-:Y:S02]  /*29b0*/  LOP3.LUT P6, RZ, R101, 0xff000000, RZ, 0xc0, !PT ;  /* 0xff00000065ff7812 */ /* 0x000fe400078cc0ff */
[----:B------:R-:W-:Y:S02]  /*29c0*/  @P0 F2FP.F16.F32.PACK_AB R175, RZ, R84 ;  /* 0x00000054ffaf023e */ /* 0x000fe400000000ff */
        /* <DEDUP_REMOVED lines=8> */
[----:B------:R-:W-:Y:S01]  /*2a50*/  @P0 F2FP.F16.F32.PACK_AB R177, RZ, R85 ;  /* 0x00000055ffb1023e */ /* 0x000fe200000000ff */
[----:B------:R2:W-:Y:S01]  /*2a60*/  @P2 STG.E.128 desc[UR4][R90.64], R76 ;  /* 0x0000004c5a002986 */ /* 0x0005e2000c101d04 */
[----:B------:R-:W-:Y:S02]  /*2a70*/  @P0 PRMT R81, R95, 0x7610, R81 ;  /* 0x000076105f510816 */ /* 0x000fe40000000051 */
[----:B------:R-:W-:-:S02]  /*2a80*/  @P0 PRMT R82, R172, 0x7610, R82 ;  /* 0x00007610ac520816 */ /* 0x000fc40000000052 */
[----:B------:R-:W-:Y:S02]  /*2a90*/  @P0 PRMT R83, R175, 0x7610, R83 ;  /* 0x00007610af530816 */ /* 0x000fe40000000053 */
[----:B------:R-:W-:Y:S02]  /*2aa0*/  @P0 LEA R92, P1, R137, UR12, 0x4 ;  /* 0x0000000c895c0c11 */ /* 0x000fe4000f8220ff */
[----:B------:R-:W-:Y:S02]  /*2ab0*/  F2FP.F16.F32.PACK_AB R85, R180, R87 ;  /* 0x00000057b455723e */ /* 0x000fe400000000ff */
[----:B------:R-:W-:Y:S02]  /*2ac0*/  F2FP.F16.F32.PACK_AB R86, R181, R86 ;  /* 0x00000056b556723e */ /* 0x000fe400000000ff */
[----:B------:R-:W-:Y:S02]  /*2ad0*/  F2FP.F16.F32.PACK_AB R84, R179, R178 ;  /* 0x000000b2b354723e */ /* 0x000fe400000000ff */
[----:B------:R-:W-:-:S02]  /*2ae0*/  F2FP.F16.F32.PACK_AB R87, R183, R182 ;  /* 0x000000b6b757723e */ /* 0x000fc400000000ff */
[----:B------:R-:W-:Y:S02]  /*2af0*/  @P0 PRMT R80, R80, 0x5410, R94 ;  /* 0x0000541050500816 */ /* 0x000fe4000000005e */
[----:B------:R-:W-:Y:S01]  /*2b00*/  @P0 PRMT R81, R81, 0x5410, R156 ;  /* 0x0000541051510816 */ /* 0x000fe2000000009c */
[----:B------:R2:W-:Y:S01]  /*2b10*/  STG.E.128 desc[UR4][R88.64], R84 ;  /* 0x0000005458007986 */ /* 0x0005e2000c101d04 */
[----:B------:R-:W-:Y:S02]  /*2b20*/  @P0 LEA.HI.X R93, R137, UR13, RZ, 0x4, P1 ;  /* 0x0000000d895d0c11 */ /* 0x000fe400088f24ff */
[----:B------:R-:W-:Y:S02]  /*2b30*/  @P0 PRMT R82, R82, 0x5410, R173 ;  /* 0x0000541052520816 */ /* 0x000fe400000000ad */
[----:B------:R-:W-:-:S05]  /*2b40*/  @P0 PRMT R83, R83, 0x5410, R177 ;  /* 0x0000541053530816 */ /* 0x000fca00000000b1 */
[----:B------:R2:W-:Y:S02]  /*2b50*/  @P0 STG.E.128 desc[UR4][R92.64], R80 ;  /* 0x000000505c000986 */ /* 0x0005e4000c101d04 */
.L_x_410:
[----:B------:R-:W-:Y:S05]  /*2b60*/  BSYNC B1 ;  /* 0x0000000000017941 */ /* 0x000fea0003800000 */
.L_x_409:
[----:B-12---:R-:W1:Y:S02]  /*2b70*/  LDC.64 R84, c[0x0][0x210] ;  /* 0x00008400ff547b82 */ /* 0x006e640000000a00 */
[----:B-1----:R-:W-:-:S04]  /*2b80*/  LEA R104, R84, R104, 0x2 ;  /* 0x0000006854687211 */ /* 0x002fc800078e10ff */
[----:B------:R-:W-:-:S13]  /*2b90*/  ISETP.GE.AND P0, PT, R104, R85, PT ;  /* 0x000000556800720c */ /* 0x000fda0003f06270 */
[----:B------:R-:W-:Y:S05]  /*2ba0*/  @!P0 BRA `(.L_x_411) ;  /* 0xffffffd800c08947 */ /* 0x000fea000383ffff */
.L_x_401:
[----:B------:R-:W-:Y:S05]  /*2bb0*/  BSYNC B0 ;  /* 0x0000000000007941 */ /* 0x000fea0003800000 */
.L_x_400:
        /* <DEDUP_REMOVED lines=10> */
[----:B------:R-:W-:Y:S02]  /*2c60*/  LOP3.LUT R68, R72, 0x1f, RZ, 0xc0, !PT ;  /* 0x0000001f48447812 */ /* 0x000fe400078ec0ff */
[----:B------:R-:W-:Y:S02]  /*2c70*/  SHF.L.U32 R69, R2, 0x6, RZ ;  /* 0x0000000602457819 */ /* 0x000fe400000006ff */
[----:B--2---:R-:W-:Y:S02]  /*2c80*/  LEA R3, R3, R0, 0x18 ;  /* 0x0000000003037211 */ /* 0x004fe400078ec0ff */
[----:B------:R-:W-:Y:S01]  /*2c90*/  LOP3.LUT R0, R69, 0xffffffc0, R68, 0xe2, !PT ;  /* 0xffffffc045007812 */ /* 0x000fe200078ee244 */
[----:B---3--:R-:W-:Y:S01]  /*2ca0*/  IMAD R75, R70, R103, RZ ;  /* 0x00000067464b7224 */ /* 0x008fe200078e02ff */
[----:B------:R-:W-:Y:S02]  /*2cb0*/  IADD3 R103, R103, 0x7f, -R72 ;  /* 0x0000007f67677810 */ /* 0x000fe40007ffe848 */
[----:B------:R-:W-:-:S02]  /*2cc0*/  LEA R0, R0, R3, 0x5 ;  /* 0x0000000300007211 */ /* 0x000fc400078e28ff */
[----:B------:R-:W-:Y:S02]  /*2cd0*/  LEA R3, R72, R3, 0x2 ;  /* 0x0000000348037211 */ /* 0x000fe400078e10ff */
[----:B------:R-:W-:Y:S01]  /*2ce0*/  IADD3 R70, P4, R75, R72, RZ ;  /* 0x000000484b467210 */ /* 0x000fe20007f9e0ff */
[----:B------:R-:W-:Y:S01]  /*2cf0*/  STS.128 [R0], R48 ;  /* 0x0000003000007388 */ /* 0x000fe20000000c00 */
[C---:B------:R-:W-:Y:S02]  /*2d00*/  LOP3.LUT P3, RZ, R103.reuse, 0xffffff80, RZ, 0xc0, !PT ;  /* 0xffffff8067ff7812 */ /* 0x040fe4000786c0ff */
[C---:B------:R-:W-:Y:S01]  /*2d10*/  ISETP.GE.U32.AND P0, PT, R103.reuse, 0x100, PT ;  /* 0x000001006700780c */ /* 0x040fe20003f06070 */
[----:B------:R-:W-:Y:S01]  /*2d20*/  STS.128 [R0+0x10], R44 ;  /* 0x0000102c00007388 */ /* 0x000fe20000000c00 */
[C---:B------:R-:W-:Y:S02]  /*2d30*/  ISETP.GE.U32.AND P1, PT, R103.reuse, 0x180, PT ;  /* 0x000001806700780c */ /* 0x040fe40003f26070 */
[----:B------:R-:W-:Y:S01]  /*2d40*/  ISETP.GE.U32.AND P2, PT, R103, 0x200, PT ;  /* 0x000002006700780c */ /* 0x000fe20003f46070 */
        /* <DEDUP_REMOVED lines=115> */
[----:B------:R-:W-:Y:S02]  /*3480*/  SHF.L.U32 R10, R70, 0x2, RZ ;  /* 0x00000002460a7819 */ /* 0x000fe400000006ff */
        /* <DEDUP_REMOVED lines=43> */
[----:B------:R-:W-:Y:S02]  /*3740*/  MOV R2, R22 ;  /* 0x0000001600027202 */ /* 0x000fe40000000f00 */
[----:B--2---:R-:W-:Y:S02]  /*3750*/  MOV R3, R27 ;  /* 0x0000001b00037202 */ /* 0x004fe40000000f00 */
        /* <DEDUP_REMOVED lines=18> */
.L_x_413:
[----:B------:R-:W-:Y:S05]  /*3880*/  BSYNC B0 ;  /* 0x0000000000007941 */ /* 0x000fea0003800000 */
.L_x_412:
        /* <DEDUP_REMOVED lines=23> */
.L_x_415:
[----:B------:R-:W-:Y:S05]  /*3a00*/  BSYNC B0 ;  /* 0x0000000000007941 */ /* 0x000fea0003800000 */
.L_x_414:
[----:B------:R-:W-:Y:S01]  /*3a10*/  BSSY B0, `(.L_x_416) ;  /* 0x0000017000007945 */ /* 0x000fe20003800000 */
[----:B------:R-:W-:-:S03]  /*3a20*/  FADD.FTZ R31, R0, R31 ;  /* 0x0000001f001f7221 */ /* 0x000fc60000010000 */
        /* <DEDUP_REMOVED lines=21> */
.L_x_417:
[----:B------:R-:W-:Y:S05]  /*3b80*/  BSYNC B0 ;  /* 0x0000000000007941 */ /* 0x000fea0003800000 */
.L_x_416:
[----:B-123--:R-:W-:Y:S02]  /*3b90*/  MOV R2, R22 ;  /* 0x0000001600027202 */ /* 0x00efe40000000f00 */
[----:B------:R-:W-:Y:S01]  /*3ba0*/  MOV R3, R27 ;  /* 0x0000001b00037202 */ /* 0x000fe20000000f00 */
[----:B------:R-:W-:Y:S06]  /*3bb0*/  @!P2 EXIT ;  /* 0x000000000000a94d */ /* 0x000fec0003800000 */
[----:B------:R0:W-:Y:S01]  /*3bc0*/  STG.E desc[UR4][R2.64], R37 ;  /* 0x0000002502007986 */ /* 0x0001e2000c101904 */
[----:B----4-:R-:W-:Y:S01]  /*3bd0*/  FADD.FTZ R17, R17, R8 ;  /* 0x0000000811117221 */ /* 0x010fe20000010000 */
[----:B------:R-:W-:Y:S02]  /*3be0*/  MOV R4, R10 ;  /* 0x0000000a00047202 */ /* 0x000fe40000000f00 */
[----:B------:R-:W-:Y:S02]  /*3bf0*/  MOV R5, R21 ;  /* 0x0000001500057202 */ /* 0x000fe40000000f00 */
[----:B0-----:R-:W-:Y:S02]  /*3c00*/  MOV R2, R18 ;  /* 0x0000001200027202 */ /* 0x001fe40000000f00 */
[----:B------:R-:W-:-:S05]  /*3c10*/  MOV R3, R25 ;  /* 0x0000001900037202 */ /* 0x000fca0000000f00 */
[----:B------:R0:W-:Y:S02]  /*3c20*/  STG.E desc[UR4][R2.64], R71 ;  /* 0x0000004702007986 */ /* 0x0001e4000c101904 */
[----:B0-----:R-:W-:Y:S02]  /*3c30*/  MOV R2, R16 ;  /* 0x0000001000027202 */ /* 0x001fe40000000f00 */
[----:B------:R-:W-:-:S05]  /*3c40*/  MOV R3, R23 ;  /* 0x0000001700037202 */ /* 0x000fca0000000f00 */
[----:B------:R-:W-:Y:S04]  /*3c50*/  STG.E desc[UR4][R2.64], R17 ;  /* 0x0000001102007986 */ /* 0x000fe8000c101904 */
[----:B------:R-:W-:Y:S01]  /*3c60*/  STG.E desc[UR4][R4.64], R15 ;  /* 0x0000000f04007986 */ /* 0x000fe2000c101904 */
[----:B------:R-:W-:Y:S05]  /*3c70*/  EXIT ;  /* 0x000000000000794d */ /* 0x000fea0003800000 */
.L_x_406:
        /* <DEDUP_REMOVED lines=8> */
.L_x_419:
[----:B------:R-:W-:Y:S05]  /*3d00*/  BSYNC B1 ;  /* 0x0000000000017941 */ /* 0x000fea0003800000 */
.L_x_418:
        /* <DEDUP_REMOVED lines=8> */
.L_x_420:
[----:B------:R-:W-:Y:S01]  /*3d90*/  FADD.FTZ R84, R84, R173 ;  /* 0x000000ad54547221 */ /* 0x000fe20000010000 */
[----:B------:R-:W-:-:S04]  /*3da0*/  HFMA2.MMA R94, -RZ, RZ, 0, 1.1920928955078125e-07 ;  /* 0x00000002ff5e7435 */ /* 0x000fc800000001ff */
[----:B------:R-:W-:Y:S02]  /*3db0*/  MOV R95, R84 ;  /* 0x00000054005f7202 */ /* 0x000fe40000000f00 */
[----:B------:R-:W-:-:S07]  /*3dc0*/  MOV R86, R93 ;  /* 0x0000005d00567202 */ /* 0x000fce0000000f00 */
[----:B------:R-:W-:Y:S05]  /*3dd0*/  WARPSYNC.COLLECTIVE R92, `(.L_x_421) ;  /* 0x000000005c087348 */ /* 0x000fea0003c00000 */
[----:B------:R0:W1:Y:S02]  /*3de0*/  SHFL.BFLY P0, R93, R95, R94, R177 ;  /* 0x0c00005e5f5d7389 */ /* 0x00006400000000b1 */
[----:B01----:R-:W-:Y:S01]  /*3df0*/  ENDCOLLECTIVE ;  /* 0x000000000000791b */ /* 0x003fe20003800000 */
.L_x_421:
[----:B------:R-:W-:-:S05]  /*3e00*/  FADD.FTZ R86, R86, R175 ;  /* 0x000000af56567221 */ /* 0x000fca0000010000 */
[----:B------:R-:W-:Y:S02]  /*3e10*/  MOV R95, R86 ;  /* 0x00000056005f7202 */ /* 0x000fe40000000f00 */
[----:B------:R-:W-:-:S07]  /*3e20*/  MOV R85, R93 ;  /* 0x0000005d00557202 */ /* 0x000fce0000000f00 */
[----:B------:R-:W-:Y:S05]  /*3e30*/  WARPSYNC.COLLECTIVE R92, `(.L_x_422) ;  /* 0x000000005c087348 */ /* 0x000fea0003c00000 */
[----:B------:R0:W1:Y:S02]  /*3e40*/  SHFL.BFLY P0, R93, R95, R94, R177 ;  /* 0x0c00005e5f5d7389 */ /* 0x00006400000000b1 */
[----:B01----:R-:W-:Y:S01]  /*3e50*/  ENDCOLLECTIVE ;  /* 0x000000000000791b */ /* 0x003fe20003800000 */
.L_x_422:
[----:B------:R-:W-:Y:S01]  /*3e60*/  FADD.FTZ R85, R84, R85 ;  /* 0x0000005554557221 */ /* 0x000fe20000010000 */
[----:B------:R-:W-:-:S04]  /*3e70*/  HFMA2.MMA R94, -RZ, RZ, 0, 2.384185791015625e-07 ;  /* 0x00000004ff5e7435 */ /* 0x000fc800000001ff */
[----:B------:R-:W-:Y:S02]  /*3e80*/  MOV R95, R85 ;  /* 0x00000055005f7202 */ /* 0x000fe40000000f00 */
[----:B------:R-:W-:-:S07]  /*3e90*/  MOV R87, R93 ;  /* 0x0000005d00577202 */ /* 0x000fce0000000f00 */
[----:B------:R-:W-:Y:S05]  /*3ea0*/  WARPSYNC.COLLECTIVE R92, `(.L_x_423) ;  /* 0x000000005c087348 */ /* 0x000fea0003c00000 */
[----:B------:R0:W1:Y:S02]  /*3eb0*/  SHFL.BFLY P0, R93, R95, R94, R177 ;  /* 0x0c00005e5f5d7389 */ /* 0x00006400000000b1 */
[----:B01----:R-:W-:Y:S01]  /*3ec0*/  ENDCOLLECTIVE ;  /* 0x000000000000791b */ /* 0x003fe20003800000 */
.L_x_423:
[----:B------:R-:W-:-:S05]  /*3ed0*/  FADD.FTZ R87, R86, R87 ;  /* 0x0000005756577221 */ /* 0x000fca0000010000 */
[----:B------:R-:W-:Y:S02]  /*3ee0*/  MOV R95, R87 ;  /* 0x00000057005f7202 */ /* 0x000fe40000000f00 */
[----:B------:R-:W-:-:S07]  /*3ef0*/  MOV R88, R93 ;  /* 0x0000005d00587202 */ /* 0x000fce0000000f00 */
[----:B------:R-:W-:Y:S05]  /*3f00*/  WARPSYNC.COLLECTIVE R92, `(.L_x_424) ;  /* 0x000000005c087348 */ /* 0x000fea0003c00000 */
[----:B------:R0:W1:Y:S02]  /*3f10*/  SHFL.BFLY P0, R93, R95, R94, R177 ;  /* 0x0c00005e5f5d7389 */ /* 0x00006400000000b1 */
[----:B01----:R-:W-:Y:S01]  /*3f20*/  ENDCOLLECTIVE ;  /* 0x000000000000791b */ /* 0x003fe20003800000 */
.L_x_424:
[----:B------:R-:W-:Y:S01]  /*3f30*/  FADD.FTZ R88, R85, R88 ;  /* 0x0000005855587221 */ /* 0x000fe20000010000 */
[----:B------:R-:W-:-:S04]  /*3f40*/  HFMA2.MMA R94, -RZ, RZ, 0, 4.76837158203125e-07 ;  /* 0x00000008ff5e7435 */ /* 0x000fc800000001ff */
[----:B------:R-:W-:Y:S02]  /*3f50*/  MOV R95, R88 ;  /* 0x00000058005f7202 */ /* 0x000fe40000000f00 */
[----:B------:R-:W-:-:S07]  /*3f60*/  MOV R90, R93 ;  /* 0x0000005d005a7202 */ /* 0x000fce0000000f00 */
[----:B------:R-:W-:Y:S05]  /*3f70*/  WARPSYNC.COLLECTIVE R92, `(.L_x_425) ;  /* 0x000000005c087348 */ /* 0x000fea0003c00000 */
[----:B------:R0:W1:Y:S02]  /*3f80*/  SHFL.BFLY P0, R93, R95, R94, R177 ;  /* 0x0c00005e5f5d7389 */ /* 0x00006400000000b1 */
[----:B01----:R-:W-:Y:S01]  /*3f90*/  ENDCOLLECTIVE ;  /* 0x000000000000791b */ /* 0x003fe20003800000 */
.L_x_425:
[----:B------:R-:W-:-:S05]  /*3fa0*/  FADD.FTZ R90, R87, R90 ;  /* 0x0000005a575a7221 */ /* 0x000fca0000010000 */
[----:B------:R-:W-:Y:S02]  /*3fb0*/  MOV R95, R90 ;  /* 0x0000005a005f7202 */ /* 0x000fe40000000f00 */
[----:B------:R-:W-:-:S07]  /*3fc0*/  MOV R89, R93 ;  /* 0x0000005d00597202 */ /* 0x000fce0000000f00 */
[----:B------:R-:W-:Y:S05]  /*3fd0*/  WARPSYNC.COLLECTIVE R92, `(.L_x_426) ;  /* 0x000000005c087348 */ /* 0x000fea0003c00000 */
[----:B------:R0:W1:Y:S02]  /*3fe0*/  SHFL.BFLY P0, R93, R95, R94, R177 ;  /* 0x0c00005e5f5d7389 */ /* 0x00006400000000b1 */
[----:B01----:R-:W-:Y:S01]  /*3ff0*/  ENDCOLLECTIVE ;  /* 0x000000000000791b */ /* 0x003fe20003800000 */
.L_x_426:
[----:B------:R-:W-:Y:S01]  /*4000*/  FADD.FTZ R89, R88, R89 ;  /* 0x0000005958597221 */ /* 0x000fe20000010000 */
[----:B------:R-:W-:-:S04]  /*4010*/  HFMA2.MMA R94, -RZ, RZ, 0, 9.5367431640625e-07 ;  /* 0x00000010ff5e7435 */ /* 0x000fc800000001ff */
[----:B------:R-:W-:Y:S02]  /*4020*/  MOV R95, R89 ;  /* 0x00000059005f7202 */ /* 0x000fe40000000f00 */
[----:B------:R-:W-:-:S07]  /*4030*/  MOV R91, R93 ;  /* 0x0000005d005b7202 */ /* 0x000fce0000000f00 */
[----:B------:R-:W-:Y:S05]  /*4040*/  WARPSYNC.COLLECTIVE R92, `(.L_x_427) ;  /* 0x000000005c087348 */ /* 0x000fea0003c00000 */
[----:B------:R0:W1:Y:S02]  /*4050*/  SHFL.BFLY P0, R93, R95, R94, R177 ;  /* 0x0c00005e5f5d7389 */ /* 0x00006400000000b1 */
[----:B01----:R-:W-:Y:S01]  /*4060*/  ENDCOLLECTIVE ;  /* 0x000000000000791b */ /* 0x003fe20003800000 */
.L_x_427:
[----:B------:R-:W-:-:S05]  /*4070*/  FADD.FTZ R91, R90, R91 ;  /* 0x0000005b5a5b7221 */ /* 0x000fca0000010000 */
[----:B------:R-:W-:Y:S02]  /*4080*/  MOV R95, R91 ;  /* 0x0000005b005f7202 */ /* 0x000fe40000000f00 */
[----:B------:R-:W-:-:S07]  /*4090*/  MOV R84, R93 ;  /* 0x0000005d00547202 */ /* 0x000fce0000000f00 */
[----:B------:R-:W-:Y:S05]  /*40a0*/  WARPSYNC.COLLECTIVE R92, `(.L_x_428) ;  /* 0x000000005c087348 */ /* 0x000fea0003c00000 */
[----:B------:R0:W1:Y:S02]  /*40b0*/  SHFL.BFLY P0, R93, R95, R94, R177 ;  /* 0x0c00005e5f5d7389 */ /* 0x00006400000000b1 */
[----:B01----:R-:W-:Y:S01]  /*40c0*/  ENDCOLLECTIVE ;  /* 0x000000000000791b */ /* 0x003fe20003800000 */
.L_x_428:
[----:B------:R-:W-:Y:S01]  /*40d0*/  MOV R86, R93 ;  /* 0x0000005d00567202 */ /* 0x000fe20000000f00 */
[----:B------:R-:W-:Y:S06]  /*40e0*/  BRA `(.L_x_429) ;  /* 0xffffffd8002c7947 */ /* 0x000fec000383ffff */
.L_x_430:
        /* <DEDUP_REMOVED lines=9> */
.L_x_3158:


//--------------------- .text._ZN10layer_norm31ln_parallel_residual_bwd_kernelINS_13Kernel_traitsI6__halfS2_S2_S2_fjLj512ELj1ELj4ELj1ELj16ENS_18Kernel_traits_baseILj512ES2_S2_S2_S2_fjLj128EEEEELb1ELb0ELb1EEEvNS_9BwdParamsE --------------------------
	.section	.text._ZN10layer_norm31ln_parallel_residual_bwd_kernelINS_13Kernel_traitsI6__halfS2_S2_S2_fjLj512ELj1ELj4ELj1ELj16ENS_18Kernel_traits_baseILj512ES2_S2_S2_S2_fjLj128EEEEELb1ELb0ELb1EEEvNS_9BwdParamsE,"ax",@progbits
	.align	128
        .global         _ZN10layer_norm31ln_parallel_residual_bwd_kernelINS_13Kernel_traitsI6__halfS2_S2_S2_fjLj512ELj1ELj4ELj1ELj16ENS_18Kernel_traits_baseILj512ES2_S2_S2_S2_fjLj128EEEEELb1ELb0ELb1EEEvNS_9BwdParamsE
        .type           _ZN10layer_norm31ln_parallel_residual_bwd_kernelINS_13Kernel_traitsI6__halfS2_S2_S2_fjLj512ELj1ELj4ELj1ELj16ENS_18Kernel_traits_baseILj512ES2_S2_S2_S2_fjLj128EEEEELb1ELb0ELb1EEEvNS_9BwdParamsE,@function
        .size           _ZN10layer_norm31ln_parallel_residual_bwd_kernelINS_13Kernel_traitsI6__halfS2_S2_S2_fjLj512ELj1ELj4ELj1ELj16ENS_18Kernel_traits_baseILj512ES2_S2_S2_S2_fjLj128EEEEELb1ELb0ELb1EEEvNS_9BwdParamsE,(.L_x_3159 - _ZN10layer_norm31ln_parallel_residual_bwd_kernelINS_13Kernel_traitsI6__halfS2_S2_S2_fjLj512ELj1ELj4ELj1ELj16ENS_18Kernel_traits_baseILj512ES2_S2_S2_S2_fjLj128EEEEELb1ELb0ELb1EEEvNS_9BwdParamsE)
        .other          _ZN10layer_norm31ln_parallel_residual_bwd_kernelINS_13Kernel_traitsI6__halfS2_S2_S2_fjLj512ELj1ELj4ELj1ELj16ENS_18Kernel_traits_baseILj512ES2_S2_S2_S2_fjLj128EEEEELb1ELb0ELb1EEEvNS_9BwdParamsE,@"STO_CUDA_ENTRY STV_DEFAULT"
_ZN10layer_norm31ln_parallel_residual_bwd_kernelINS_13Kernel_traitsI6__halfS2_S2_S2_fjLj512ELj1ELj4ELj1ELj16ENS_18Kernel_traits_baseILj512ES2_S2_S2_S2_fjLj128EEEEELb1ELb0ELb1EEEvNS_9BwdParamsE:
.text._ZN10layer_norm31ln_parallel_residual_bwd_kernelINS_13Kernel_traitsI6__halfS2_S2_S2_fjLj512ELj1ELj4ELj1ELj16ENS_18Kernel_traits_baseILj512ES2_S2_S2_S2_fjLj128EEEEELb1ELb0ELb1EEEvNS_9BwdParamsE:
        /* <DEDUP_REMOVED lines=48> */
.L_x_432:
        /* <DEDUP_REMOVED lines=11> */
[----:B------:R-:W3:Y:S04]  /*03b0*/  LDG.E.128 R16, desc[UR4][R2.64+0x200] ;  /* 0x0002000402107981 */ /* 0x000ee8000c1e1d00 */
[----:B------:R-:W4:Y:S04]  /*03c0*/  LDG.E.128 R12, desc[UR4][R4.64] ;  /* 0x00000004040c7981 */ /* 0x000f28000c1e1d00 */
[----:B------:R-:W5:Y:S01]  /*03d0*/  LDG.E.128 R20, desc[UR4][R4.64+0x200] ;  /* 0x0002000404147981 */ /* 0x000f62000c1e1d00 */
[----:B------:R-:W-:Y:S01]  /*03e0*/  ISETP.NE.U32.AND P0, PT, RZ, UR6, PT ;  /* 0x00000006ff007c0c */ /* 0x000fe2000bf05070 */
[----:B------:R-:W-:Y:S01]  /*03f0*/  HFMA2.MMA R71, -RZ, RZ, 0, 0 ;  /* 0x00000000ff477435 */ /* 0x000fe200000001ff */
[----:B------:R-:W-:Y:S01]  /*0400*/  BSSY B1, `(.L_x_434) ;  /* 0x0000267000017945 */ /* 0x000fe20003800000 */
[----:B------:R-:W-:Y:S01]  /*0410*/  HFMA2.MMA R147, -RZ, RZ, 0, 0 ;  /* 0x00000000ff937435 */ /* 0x000fe200000001ff */
        /* <DEDUP_REMOVED lines=32> */
[----:B------:R-:W-:Y:S02]  /*0620*/  MOV R149, RZ ;  /* 0x000000ff00957202 */ /* 0x000fe40000000f00 */
[----:B------:R-:W-:Y:S01]  /*0630*/  LOP3.LUT R153, R70, 0x1f, RZ, 0xc0, !PT ;  /* 0x0000001f46997812 */ /* 0x000fe200078ec0ff */
[--C-:B--2---:R-:W-:Y:S02]  /*0640*/  HADD2.F32 R114, -RZ, R8.reuse.H0_H0 ;  /* 0x20000008ff727230 */ /* 0x104fe40000004100 */
[----:B------:R-:W-:Y:S02]  /*0650*/  HADD2.F32 R116, -RZ, R8.H1_H1 ;  /* 0x30000008ff747230 */ /* 0x000fe40000004100 */
[--C-:B------:R-:W-:Y:S02]  /*0660*/  HADD2.F32 R117, -RZ, R9.reuse.H0_H0 ;  /* 0x20000009ff757230 */ /* 0x100fe40000004100 */
[----:B------:R-:W-:-:S02]  /*0670*/  HADD2.F32 R118, -RZ, R9.H1_H1 ;  /* 0x30000009ff767230 */ /* 0x000fc40000004100 */
[--C-:B------:R-:W-:Y:S02]  /*0680*/  HADD2.F32 R119, -RZ, R10.reuse.H0_H0 ;  /* 0x2000000aff777230 */ /* 0x100fe40000004100 */
[----:B------:R-:W-:Y:S02]  /*0690*/  HADD2.F32 R120, -RZ, R10.H1_H1 ;  /* 0x3000000aff787230 */ /* 0x000fe40000004100 */
[--C-:B------:R-:W-:Y:S02]  /*06a0*/  HADD2.F32 R121, -RZ, R11.reuse.H0_H0 ;  /* 0x2000000bff797230 */ /* 0x100fe40000004100 */
[----:B------:R-:W-:Y:S02]  /*06b0*/  HADD2.F32 R122, -RZ, R11.H1_H1 ;  /* 0x3000000bff7a7230 */ /* 0x000fe40000004100 */
[--C-:B----4-:R-:W-:Y:S02]  /*06c0*/  HADD2.F32 R123, -RZ, R12.reuse.H0_H0 ;  /* 0x2000000cff7b7230 */ /* 0x110fe40000004100 */
[----:B------:R-:W-:-:S02]  /*06d0*/  HADD2.F32 R124, -RZ, R12.H1_H1 ;  /* 0x3000000cff7c7230 */ /* 0x000fc40000004100 */
[--C-:B------:R-:W-:Y:S02]  /*06e0*/  HADD2.F32 R125, -RZ, R13.reuse.H0_H0 ;  /* 0x2000000dff7d7230 */ /* 0x100fe40000004100 */
[----:B------:R-:W-:Y:S02]  /*06f0*/  HADD2.F32 R126, -RZ, R13.H1_H1 ;  /* 0x3000000dff7e7230 */ /* 0x000fe40000004100 */
[--C-:B------:R-:W-:Y:S02]  /*0700*/  HADD2.F32 R127, -RZ, R14.reuse.H0_H0 ;  /* 0x2000000eff7f7230 */ /* 0x100fe40000004100 */
[----:B------:R-:W-:Y:S02]  /*0710*/  HADD2.F32 R128, -RZ, R14.H1_H1 ;  /* 0x3000000eff807230 */ /* 0x000fe40000004100 */
[--C-:B------:R-:W-:Y:S02]  /*0720*/  HADD2.F32 R129, -RZ, R15.reuse.H0_H0 ;  /* 0x2000000fff817230 */ /* 0x100fe40000004100 */
[----:B------:R-:W-:-:S02]  /*0730*/  HADD2.F32 R130, -RZ, R15.H1_H1 ;  /* 0x3000000fff827230 */ /* 0x000fc40000004100 */
[--C-:B---3--:R-:W-:Y:S02]  /*0740*/  HADD2.F32 R131, -RZ, R16.reuse.H0_H0 ;  /* 0x20000010ff837230 */ /* 0x108fe40000004100 */
[----:B------:R-:W-:Y:S02]  /*0750*/  HADD2.F32 R132, -RZ, R16.H1_H1 ;  /* 0x30000010ff847230 */ /* 0x000fe40000004100 */
[--C-:B------:R-:W-:Y:S02]  /*0760*/  HADD2.F32 R133, -RZ, R17.reuse.H0_H0 ;  /* 0x20000011ff857230 */ /* 0x100fe40000004100 */
[----:B------:R-:W-:Y:S02]  /*0770*/  HADD2.F32 R134, -RZ, R17.H1_H1 ;  /* 0x30000011ff867230 */ /* 0x000fe40000004100 */
[--C-:B------:R-:W-:Y:S02]  /*0780*/  HADD2.F32 R135, -RZ, R18.reuse.H0_H0 ;  /* 0x20000012ff877230 */ /* 0x100fe40000004100 */
[----:B------:R-:W-:-:S02]  /*0790*/  HADD2.F32 R136, -RZ, R18.H1_H1 ;  /* 0x30000012ff887230 */ /* 0x000fc40000004100 */
[--C-:B------:R-:W-:Y:S02]  /*07a0*/  HADD2.F32 R137, -RZ, R19.reuse.H0_H0 ;  /* 0x20000013ff897230 */ /* 0x100fe40000004100 */
[----:B------:R-:W-:Y:S02]  /*07b0*/  HADD2.F32 R138, -RZ, R19.H1_H1 ;  /* 0x30000013ff8a7230 */ /* 0x000fe40000004100 */
[--C-:B-----5:R-:W-:Y:S02]  /*07c0*/  HADD2.F32 R139, -RZ, R20.reuse.H0_H0 ;  /* 0x20000014ff8b7230 */ /* 0x120fe40000004100 */
[----:B------:R-:W-:Y:S02]  /*07d0*/  HADD2.F32 R140, -RZ, R20.H1_H1 ;  /* 0x30000014ff8c7230 */ /* 0x000fe40000004100 */
[--C-:B------:R-:W-:Y:S02]  /*07e0*/  HADD2.F32 R141, -RZ, R21.reuse.H0_H0 ;  /* 0x20000015ff8d7230 */ /* 0x100fe40000004100 */
[----:B------:R-:W-:-:S02]  /*07f0*/  HADD2.F32 R142, -RZ, R21.H1_H1 ;  /* 0x30000015ff8e7230 */ /* 0x000fc40000004100 */
[--C-:B------:R-:W-:Y:S02]  /*0800*/  HADD2.F32 R143, -RZ, R22.reuse.H0_H0 ;  /* 0x20000016ff8f7230 */ /* 0x100fe40000004100 */
[----:B------:R-:W-:Y:S02]  /*0810*/  HADD2.F32 R144, -RZ, R22.H1_H1 ;  /* 0x30000016ff907230 */ /* 0x000fe40000004100 */
[--C-:B------:R-:W-:Y:S02]  /*0820*/  HADD2.F32 R145, -RZ, R23.reuse.H0_H0 ;  /* 0x20000017ff917230 */ /* 0x100fe40000004100 */
[----:B0-----:R-:W-:-:S07]  /*0830*/  HADD2.F32 R146, -RZ, R23.H1_H1 ;  /* 0x30000017ff927230 */ /* 0x001fce0000004100 */
.L_x_436:
        /* <DEDUP_REMOVED lines=14> */
[C---:B------:R-:W-:Y:S01]  /*0920*/  IADD3 R153, R151.reuse, 0x20, RZ ;  /* 0x0000002097997810 */ /* 0x040fe20007ffe0ff */
[----:B0-----:R-:W0:Y:S04]  /*0930*/  @P0 LDC.64 R46, c[0x0][0x2c8] ;  /* 0x0000b200ff2e0b82 */ /* 0x001e280000000a00 */
[----:B------:R-:W2:Y:S01]  /*0940*/  LDG.E.128 R32, desc[UR4][R32.64] ;  /* 0x0000000420207981 */ /* 0x000ea2000c1e1d00 */
[----:B---3--:R-:W-:-:S03]  /*0950*/  IMAD.WIDE.U32 R36, R151, 0x10, R22 ;  /* 0x0000001097247825 */ /* 0x008fc600078e0016 */
[----:B------:R-:W1:Y:S03]  /*0960*/  @P0 LDC.64 R50, c[0x0][0x2c8] ;  /* 0x0000b200ff320b82 */ /* 0x000e660000000a00 */
[----:B------:R-:W3:Y:S01]  /*0970*/  LDG.E.128 R36, desc[UR4][R36.64] ;  /* 0x0000000424247981 */ /* 0x000ee2000c1e1d00 */
[----:B------:R-:W-:-:S05]  /*0980*/  IMAD.WIDE R48, R148, 0x4, R26 ;  /* 0x0000000494307825 */ /* 0x000fca00078e021a */
[----:B------:R1:W3:Y:S01]  /*0990*/  LDG.E R150, desc[UR4][R48.64] ;  /* 0x0000000430967981 */ /* 0x0002e2000c1e1900 */
[----:B------:R-:W-:Y:S01]  /*09a0*/  IMAD.WIDE.U32 R40, R153, 0x10, R24 ;  /* 0x0000001099287825 */ /* 0x000fe200078e0018 */
[----:B------:R-:W-:-:S05]  /*09b0*/  IADD3 R155, R151, 0x20, RZ ;  /* 0x00000020979b7810 */ /* 0x000fca0007ffe0ff */
[----:B------:R-:W3:Y:S01]  /*09c0*/  LDG.E.128 R40, desc[UR4][R40.64] ;  /* 0x0000000428287981 */ /* 0x000ee2000c1e1d00 */
[----:B------:R-:W-:-:S04]  /*09d0*/  IMAD.WIDE.U32 R20, R155, 0x10, R20 ;  /* 0x000000109b147825 */ /* 0x000fc800078e0014 */
[----:B------:R-:W-:Y:S02]  /*09e0*/  IMAD.WIDE.U32 R24, R155, 0x10, R22 ;  /* 0x000000109b187825 */ /* 0x000fe400078e0016 */
[----:B------:R-:W3:Y:S04]  /*09f0*/  LDG.E.128 R20, desc[UR4][R20.64] ;  /* 0x0000000414147981 */ /* 0x000ee8000c1e1d00 */
[----:B------:R-:W3:Y:S01]  /*0a00*/  LDG.E.128 R24, desc[UR4][R24.64] ;  /* 0x0000000418187981 */ /* 0x000ee2000c1e1d00 */
[----:B------:R-:W-:Y:S02]  /*0a10*/  ISETP.NE.AND P2, PT, R160, RZ, PT ;  /* 0x000000ffa000720c */ /* 0x000fe40003f45270 */
[----:B------:R-:W-:Y:S01]  /*0a20*/  ISETP.NE.U32.AND P1, PT, RZ, UR10, PT ;  /* 0x0000000aff007c0c */ /* 0x000fe2000bf25070 */
[----:B0-----:R-:W-:-:S03]  /*0a30*/  @P0 IMAD.WIDE.U32 R46, R151, 0x10, R46 ;  /* 0x00000010972e0825 */ /* 0x001fc600078e002e */
[----:B------:R-:W-:Y:S02]  /*0a40*/  ISETP.NE.AND.EX P1, PT, RZ, UR11, PT, P1 ;  /* 0x0000000bff007c0c */ /* 0x000fe4000bf25310 */
[----:B------:R0:W5:Y:S01]  /*0a50*/  @P0 LDG.E.128 R8, desc[UR4][R46.64] ;  /* 0x000000042e080981 */ /* 0x000162000c1e1d00 */
[----:B-1----:R-:W-:-:S05]  /*0a60*/  @P0 IMAD.WIDE.U32 R50, R155, 0x10, R50 ;  /* 0x000000109b320825 */ /* 0x002fca00078e0032 */
[----:B------:R1:W5:Y:S05]  /*0a70*/  @P0 LDG.E.128 R4, desc[UR4][R50.64] ;  /* 0x0000000432040981 */ /* 0x00036a000c1e1d00 */
[----:B------:R-:W0:Y:S02]  /*0a80*/  @P1 LDC.64 R48, c[0x0][0x248] ;  /* 0x00009200ff301b82 */ /* 0x000e240000000a00 */
[----:B0-----:R-:W-:-:S05]  /*0a90*/  @P1 IMAD.WIDE.U32 R48, R153, 0x8, R48 ;  /* 0x0000000899301825 */ /* 0x001fca00078e0030 */
[----:B------:R0:W5:Y:S01]  /*0aa0*/  @P1 LDG.E.64 R2, desc[UR4][R48.64] ;  /* 0x0000000430021981 */ /* 0x000162000c1e1b00 */
[----:B----4-:R-:W-:Y:S01]  /*0ab0*/  FSEL R167, R0, RZ, !P2 ;  /* 0x000000ff00a77208 */ /* 0x010fe20005000000 */
[--C-:B------:R-:W-:Y:S02]  /*0ac0*/  HADD2.F32 R0, -RZ, R28.reuse.H0_H0 ;  /* 0x2000001cff007230 */ /* 0x100fe40000004100 */
[----:B------:R-:W-:Y:S02]  /*0ad0*/  HADD2.F32 R28, -RZ, R28.H1_H1 ;  /* 0x3000001cff1c7230 */ /* 0x000fe40000004100 */
[----:B--2---:R-:W-:-:S03]  /*0ae0*/  HADD2.F32 R154, -RZ, R32.H0_H0 ;  /* 0x20000020ff9a7230 */ /* 0x004fc60000004100 */
[----:B------:R-:W-:Y:S01]  /*0af0*/  FADD.FTZ R47, -R167, R28 ;  /* 0x0000001ca72f7221 */ /* 0x000fe20000010100 */
[----:B------:R-:W-:Y:S02]  /*0b00*/  HADD2.F32 R32, -RZ, R32.H1_H1 ;  /* 0x30000020ff207230 */ /* 0x000fe40000004100 */
[--C-:B---3--:R-:W-:Y:S02]  /*0b10*/  HADD2.F32 R152, -RZ, R36.reuse.H0_H0 ;  /* 0x20000024ff987230 */ /* 0x108fe40000004100 */
[----:B------:R-:W-:Y:S02]  /*0b20*/  HADD2.F32 R36, -RZ, R36.H1_H1 ;  /* 0x30000024ff247230 */ /* 0x000fe40000004100 */
[----:B------:R-:W-:Y:S01]  /*0b30*/  FMUL.FTZ R28, R150, R47 ;  /* 0x0000002f961c7220 */ /* 0x000fe20000410000 */
[----:B------:R-:W-:Y:S02]  /*0b40*/  FMUL.FTZ R47, R124, R32 ;  /* 0x000000207c2f7220 */ /* 0x000fe40000410000 */
[----:B------:R-:W-:Y:S01]  /*0b50*/  FADD.FTZ R95, R36, R95 ;  /* 0x0000005f245f7221 */ /* 0x000fe20000010000 */
[-C--:B------:R-:W-:Y:S01]  /*0b60*/  FFMA.FTZ R101, R28, R36.reuse, R101 ;  /* 0x000000241c657223 */ /* 0x080fe20000010065 */
[----:B------:R-:W-:Y:S01]  /*0b70*/  FFMA.FTZ R47, R116, R36, R47 ;  /* 0x00000024742f7223 */ /* 0x000fe2000001002f */
[----:B------:R-:W-:-:S02]  /*0b80*/  HADD2.F32 R36, -RZ, R29.H0_H0 ;  /* 0x2000001dff247230 */ /* 0x000fc40000004100 */
[----:B------:R-:W-:-:S03]  /*0b90*/  HADD2.F32 R29, -RZ, R29.H1_H1 ;  /* 0x3000001dff1d7230 */ /* 0x000fc60000004100 */
[C---:B-1----:R-:W-:Y:S01]  /*0ba0*/  FADD.FTZ R51, -R167.reuse, R36 ;  /* 0x00000024a7337221 */ /* 0x042fe20000010100 */
[--C-:B------:R-:W-:Y:S02]  /*0bb0*/  HADD2.F32 R36, -RZ, R33.reuse.H0_H0 ;  /* 0x20000021ff247230 */ /* 0x100fe40000004100 */
[----:B------:R-:W-:Y:S01]  /*0bc0*/  FADD.FTZ R29, -R167, R29 ;  /* 0x0000001da71d7221 */ /* 0x000fe20000010100 */
[----:B------:R-:W-:Y:S01]  /*0bd0*/  FMUL.FTZ R51, R150, R51 ;  /* 0x0000003396337220 */ /* 0x000fe20000410000 */
[----:B------:R-:W-:Y:S02]  /*0be0*/  HADD2.F32 R33, -RZ, R33.H1_H1 ;  /* 0x30000021ff217230 */ /* 0x000fe40000004100 */
[-C--:B------:R-:W-:Y:S01]  /*0bf0*/  FMUL.FTZ R46, R125, R36.reuse ;  /* 0x000000247d2e7220 */ /* 0x080fe20000410000 */
[----:B------:R-:W-:Y:S01]  /*0c00*/  FADD.FTZ R79, R36, R79 ;  /* 0x0000004f244f7221 */ /* 0x000fe20000010000 */
[----:B------:R-:W-:Y:S01]  /*0c10*/  FFMA.FTZ R80, R51, R36, R80 ;  /* 0x0000002433507223 */ /* 0x000fe20000010050 */
[----:B------:R-:W-:Y:S01]  /*0c20*/  FADD.FTZ R85, R32, R85 ;  /* 0x0000005520557221 */ /* 0x000fe20000010000 */
[----:B------:R-:W-:Y:S01]  /*0c30*/  FFMA.FTZ R87, R28, R32, R87 ;  /* 0x000000201c577223 */ /* 0x000fe20000010057 */
[----:B------:R-:W-:-:S02]  /*0c40*/  HADD2.F32 R36, -RZ, R37.H1_H1 ;  /* 0x30000025ff247230 */ /* 0x000fc40000004100 */
[----:B------:R-:W-:Y:S01]  /*0c50*/  FMUL.FTZ R29, R150, R29 ;  /* 0x0000001d961d7220 */ /* 0x000fe20000410000 */
[----:B------:R-:W-:Y:S02]  /*0c60*/  HADD2.F32 R32, -RZ, R37.H0_H0 ;  /* 0x20000025ff207230 */ /* 0x000fe40000004100 */
[----:B------:R-:W-:Y:S01]  /*0c70*/  FMUL.FTZ R37, R126, R33 ;  /* 0x000000217e257220 */ /* 0x000fe20000410000 */
[----:B------:R-:W-:Y:S01]  /*0c80*/  FADD.FTZ R73, R36, R73 ;  /* 0x0000004924497221 */ /* 0x000fe20000010000 */
[-C--:B------:R-:W-:Y:S02]  /*0c90*/  FFMA.FTZ R74, R29, R36.reuse, R74 ;  /* 0x000000241d4a7223 */ /* 0x080fe4000001004a */
[----:B------:R-:W-:Y:S01]  /*0ca0*/  FFMA.FTZ R36, R118, R36, R37 ;  /* 0x0000002476247223 */ /* 0x000fe20000010025 */
[--C-:B------:R-:W-:Y:S02]  /*0cb0*/  HADD2.F32 R37, -RZ, R30.reuse.H0_H0 ;  /* 0x2000001eff257230 */ /* 0x100fe40000004100 */
[----:B------:R-:W-:Y:S01]  /*0cc0*/  FADD.FTZ R155, R0, -R167 ;  /* 0x800000a7009b7221 */ /* 0x000fe20000010000 */
[----:B------:R-:W-:-:S02]  /*0cd0*/  HADD2.F32 R30, -RZ, R30.H1_H1 ;  /* 0x3000001eff1e7230 */ /* 0x000fc40000004100 */
[----:B0-----:R-:W-:Y:S01]  /*0ce0*/  FMUL.FTZ R49, R123, R154 ;  /* 0x0000009a7b317220 */ /* 0x001fe20000410000 */
[----:B------:R-:W-:Y:S02]  /*0cf0*/  HADD2.F32 R50, -RZ, R34.H0_H0 ;  /* 0x20000022ff327230 */ /* 0x000fe40000004100 */
[----:B------:R-:W-:Y:S01]  /*0d00*/  FADD.FTZ R37, -R167, R37 ;  /* 0x00000025a7257221 */ /* 0x000fe20000010100 */
[----:B------:R-:W-:Y:S01]  /*0d10*/  FMUL.FTZ R0, R150, R155 ;  /* 0x0000009b96007220 */ /* 0x000fe20000410000 */
[----:B------:R-:W-:Y:S01]  /*0d20*/  FADD.FTZ R81, R32, R81 ;  /* 0x0000005120517221 */ /* 0x000fe20000010000 */
[-C--:B------:R-:W-:Y:S01]  /*0d30*/  FFMA.FTZ R82, R51, R32.reuse, R82 ;  /* 0x0000002033527223 */ /* 0x080fe20000010052 */
[----:B------:R-:W-:Y:S01]  /*0d40*/  FFMA.FTZ R32, R117, R32, R46 ;  /* 0x0000002075207223 */ /* 0x000fe2000001002e */
[----:B------:R-:W-:Y:S01]  /*0d50*/  FMUL.FTZ R46, R150, R37 ;  /* 0x00000025962e7220 */ /* 0x000fe20000410000 */
[----:B------:R-:W-:Y:S01]  /*0d60*/  FADD.FTZ R147, R152, R147 ;  /* 0x0000009398937221 */ /* 0x000fe20000010000 */
[-C--:B------:R-:W-:Y:S01]  /*0d70*/  FFMA.FTZ R149, R0, R152.reuse, R149 ;  /* 0x0000009800957223 */ /* 0x080fe20000010095 */
[----:B------:R-:W-:Y:S01]  /*0d80*/  FFMA.FTZ R49, R114, R152, R49 ;  /* 0x0000009872317223 */ /* 0x000fe20000010031 */
[----:B------:R-:W-:-:S02]  /*0d90*/  HADD2.F32 R48, -RZ, R38.H0_H0 ;  /* 0x20000026ff307230 */ /* 0x000fc40000004100 */
[----:B------:R-:W-:Y:S01]  /*0da0*/  FADD.FTZ R37, -R167, R30 ;  /* 0x0000001ea7257221 */ /* 0x000fe20000010100 */
[----:B------:R-:W-:Y:S02]  /*0db0*/  HADD2.F32 R157, -RZ, R34.H1_H1 ;  /* 0x30000022ff9d7230 */ /* 0x000fe40000004100 */
[----:B------:R-:W-:Y:S01]  /*0dc0*/  FMUL.FTZ R152, R127, R50 ;  /* 0x000000327f987220 */ /* 0x000fe20000410000 */
[--C-:B------:R-:W-:Y:S02]  /*0dd0*/  HADD2.F32 R30, -RZ, R31.reuse.H0_H0 ;  /* 0x2000001fff1e7230 */ /* 0x100fe40000004100 */
[----:B------:R-:W-:Y:S02]  /*0de0*/  HADD2.F32 R31, -RZ, R31.H1_H1 ;  /* 0x3000001fff1f7230 */ /* 0x000fe40000004100 */
[----:B------:R-:W-:Y:S01]  /*0df0*/  FADD.FTZ R71, R33, R71 ;  /* 0x0000004721477221 */ /* 0x000fe20000010000 */
[----:B------:R-:W-:Y:S01]  /*0e00*/  FFMA.FTZ R72, R29, R33, R72 ;  /* 0x000000211d487223 */ /* 0x000fe20000010048 */
[----:B------:R-:W-:-:S02]  /*0e10*/  HADD2.F32 R155, -RZ, R38.H1_H1 ;  /* 0x30000026ff9b7230 */ /* 0x000fc40000004100 */
[----:B------:R-:W-:Y:S01]  /*0e20*/  FADD.FTZ R57, R48, R57 ;  /* 0x0000003930397221 */ /* 0x000fe20000010000 */
[-C--:B------:R-:W-:Y:S01]  /*0e30*/  FFMA.FTZ R53, R46, R48.reuse, R53 ;  /* 0x000000302e357223 */ /* 0x080fe20000010035 */
[----:B------:R-:W-:Y:S01]  /*0e40*/  FFMA.FTZ R33, R119, R48, R152 ;  /* 0x0000003077217223 */ /* 0x000fe20000010098 */
[----:B------:R-:W-:Y:S01]  /*0e50*/  FMUL.FTZ R37, R150, R37 ;  /* 0x0000002596257220 */ /* 0x000fe20000410000 */
[----:B------:R-:W-:Y:S01]  /*0e60*/  FMUL.FTZ R159, R128, R157 ;  /* 0x0000009d809f7220 */ /* 0x000fe20000410000 */
[----:B------:R-:W-:Y:S02]  /*0e70*/  HADD2.F32 R48, -RZ, R35.H0_H0 ;  /* 0x20000023ff307230 */ /* 0x000fe40000004100 */
[----:B------:R-:W-:Y:S01]  /*0e80*/  FADD.FTZ R31, -R167, R31 ;  /* 0x0000001fa71f7221 */ /* 0x000fe20000010100 */
[----:B------:R-:W-:Y:S01]  /*0e90*/  FADD.FTZ R56, R155, R56 ;  /* 0x000000389b387221 */ /* 0x000fe20000010000 */
[-C--:B------:R-:W-:Y:S01]  /*0ea0*/  FFMA.FTZ R52, R37, R155.reuse, R52 ;  /* 0x0000009b25347223 */ /* 0x080fe20000010034 */
[----:B------:R-:W-:Y:S01]  /*0eb0*/  FFMA.FTZ R34, R120, R155, R159 ;  /* 0x0000009b78227223 */ /* 0x000fe2000001009f */
[----:B------:R-:W-:Y:S01]  /*0ec0*/  FADD.FTZ R66, R50, R66 ;  /* 0x0000004232427221 */ /* 0x000fe20000010000 */
[----:B------:R-:W-:Y:S01]  /*0ed0*/  FFMA.FTZ R61, R46, R50, R61 ;  /* 0x000000322e3d7223 */ /* 0x000fe2000001003d */
[----:B------:R-:W-:Y:S01]  /*0ee0*/  FADD.FTZ R155, -R167, R30 ;  /* 0x0000001ea79b7221 */ /* 0x000fe20000010100 */
[----:B------:R-:W-:-:S02]  /*0ef0*/  HADD2.F32 R38, -RZ, R39.H0_H0 ;  /* 0x20000027ff267230 */ /* 0x000fc40000004100 */
[----:B------:R-:W-:Y:S01]  /*0f00*/  FMUL.FTZ R50, R129, R48 ;  /* 0x0000003081327220 */ /* 0x000fe20000410000 */
[----:B------:R-:W-:Y:S02]  /*0f10*/  HADD2.F32 R35, -RZ, R35.H1_H1 ;  /* 0x30000023ff237230 */ /* 0x000fe40000004100 */
[C---:B------:R-:W-:Y:S01]  /*0f20*/  FMUL.FTZ R31, R150.reuse, R31 ;  /* 0x0000001f961f7220 */ /* 0x040fe20000410000 */
[----:B------:R-:W-:Y:S01]  /*0f30*/  FADD.FTZ R65, R157, R65 ;  /* 0x000000419d417221 */ /* 0x000fe20000010000 */
[----:B------:R-:W-:Y:S01]  /*0f40*/  FFMA.FTZ R60, R37, R157, R60 ;  /* 0x0000009d253c7223 */ /* 0x000fe2000001003c */
[----:B------:R-:W-:Y:S01]  /*0f50*/  FMUL.FTZ R30, R150, R155 ;  /* 0x0000009b961e7220 */ /* 0x000fe20000410000 */
[----:B------:R-:W-:Y:S01]  /*0f60*/  FFMA.FTZ R155, R121, R38, R50 ;  /* 0x00000026799b7223 */ /* 0x000fe20000010032 */
[-C--:B------:R-:W-:Y:S01]  /*0f70*/  FMUL.FTZ R157, R130, R35.reuse ;  /* 0x00000023829d7220 */ /* 0x080fe20000410000 */
[----:B------:R-:W-:Y:S01]  /*0f80*/  FADD.FTZ R67, R35, R67 ;  /* 0x0000004323437221 */ /* 0x000fe20000010000 */
[----:B------:R-:W-:Y:S01]  /*0f90*/  FFMA.FTZ R62, R31, R35, R62 ;  /* 0x000000231f3e7223 */ /* 0x000fe2000001003e */
[----:B------:R-:W-:-:S02]  /*0fa0*/  HADD2.F32 R35, -RZ, R40.H0_H0 ;  /* 0x20000028ff237230 */ /* 0x000fc40000004100 */
[--C-:B------:R-:W-:Y:S02]  /*0fb0*/  HADD2.F32 R50, -RZ, R42.reuse.H0_H0 ;  /* 0x2000002aff327230 */ /* 0x100fe40000004100 */
[----:B------:R-:W-:Y:S02]  /*0fc0*/  HADD2.F32 R42, -RZ, R42.H1_H1 ;  /* 0x3000002aff2a7230 */ /* 0x000fe40000004100 */
[----:B------:R-:W-:Y:S01]  /*0fd0*/  FADD.FTZ R68, R48, R68 ;  /* 0x0000004430447221 */ /* 0x000fe20000010000 */
[----:B------:R-:W-:Y:S01]  /*0fe0*/  FFMA.FTZ R63, R30, R48, R63 ;  /* 0x000000301e3f7223 */ /* 0x000fe2000001003f */
[----:B------:R-:W-:Y:S02]  /*0ff0*/  HADD2.F32 R39, -RZ, R39.H1_H1 ;  /* 0x30000027ff277230 */ /* 0x000fe40000004100 */
[----:B------:R-:W-:Y:S01]  /*1000*/  FADD.FTZ R35, -R167, R35 ;  /* 0x00000023a7237221 */ /* 0x000fe20000010100 */
[----:B------:R-:W-:Y:S02]  /*1010*/  HADD2.F32 R40, -RZ, R40.H1_H1 ;  /* 0x30000028ff287230 */ /* 0x000fe40000004100 */
[----:B------:R-:W-:-:S02]  /*1020*/  HADD2.F32 R48, -RZ, R41.H0_H0 ;  /* 0x20000029ff307230 */ /* 0x000fc40000004100 */
[----:B------:R-:W-:Y:S01]  /*1030*/  FADD.FTZ R163, -R167, R42 ;  /* 0x0000002aa7a37221 */ /* 0x000fe20000010100 */
[----:B------:R-:W-:Y:S02]  /*1040*/  HADD2.F32 R41, -RZ, R41.H1_H1 ;  /* 0x30000029ff297230 */ /* 0x000fe40000004100 */
[--C-:B------:R-:W-:Y:S02]  /*1050*/  HADD2.F32 R152, -RZ, R43.reuse.H0_H0 ;  /* 0x2000002bff987230 */ /* 0x100fe40000004100 */
[----:B------:R-:W-:Y:S01]  /*1060*/  FADD.FTZ R59, R38, R59 ;  /* 0x0000003b263b7221 */ /* 0x000fe20000010000 */
[----:B------:R-:W-:Y:S02]  /*1070*/  HADD2.F32 R43, -RZ, R43.H1_H1 ;  /* 0x3000002bff2b7230 */ /* 0x000fe40000004100 */
[----:B------:R-:W-:Y:S01]  /*1080*/  FFMA.FTZ R55, R30, R38, R55 ;  /* 0x000000261e377223 */ /* 0x000fe20000010037 */
[----:B------:R-:W-:Y:S02]  /*1090*/  HADD2.F32 R42, -RZ, R20.H0_H0 ;  /* 0x20000014ff2a7230 */ /* 0x000fe40000004100 */
[----:B------:R-:W-:Y:S01]  /*10a0*/  FADD.FTZ R58, R39, R58 ;  /* 0x0000003a273a7221 */ /* 0x000fe20000010000 */
[-C--:B------:R-:W-:Y:S01]  /*10b0*/  FFMA.FTZ R54, R31, R39.reuse, R54 ;  /* 0x000000271f367223 */ /* 0x080fe20000010036 */
[----:B------:R-:W-:Y:S01]  /*10c0*/  FFMA.FTZ R38, R122, R39, R157 ;  /* 0x000000277a267223 */ /* 0x000fe2000001009d */
[C---:B------:R-:W-:Y:S01]  /*10d0*/  FADD.FTZ R39, -R167.reuse, R40 ;  /* 0x00000028a7277221 */ /* 0x040fe20000010100 */
[----:B------:R-:W-:Y:S01]  /*10e0*/  FMUL.FTZ R35, R150, R35 ;  /* 0x0000002396237220 */ /* 0x000fe20000410000 */
[C---:B------:R-:W-:Y:S01]  /*10f0*/  FADD.FTZ R157, -R167.reuse, R48 ;  /* 0x00000030a79d7221 */ /* 0x040fe20000010100 */
[C---:B------:R-:W-:Y:S01]  /*1100*/  FADD.FTZ R159, -R167.reuse, R41 ;  /* 0x00000029a79f7221 */ /* 0x040fe20000010100 */
[C---:B------:R-:W-:Y:S01]  /*1110*/  FADD.FTZ R161, -R167.reuse, R50 ;  /* 0x00000032a7a17221 */ /* 0x040fe20000010100 */
[----:B------:R-:W-:Y:S01]  /*1120*/  FADD.FTZ R165, -R167, R152 ;  /* 0x00000098a7a57221 */ /* 0x000fe20000010100 */
[----:B------:R-:W-:-:S02]  /*1130*/  HADD2.F32 R40, -RZ, R24.H0_H0 ;  /* 0x20000018ff287230 */ /* 0x000fc40000004100 */
[----:B------:R-:W-:Y:S01]  /*1140*/  FADD.FTZ R167, -R167, R43 ;  /* 0x0000002ba7a77221 */ /* 0x000fe20000010100 */
[-C--:B------:R-:W-:Y:S01]  /*1150*/  FMUL.FTZ R48, R139, R42.reuse ;  /* 0x0000002a8b307220 */ /* 0x080fe20000410000 */
[----:B------:R-:W-:Y:S02]  /*1160*/  HADD2.F32 R43, -RZ, R20.H1_H1 ;  /* 0x30000014ff2b7230 */ /* 0x000fe40000004100 */
[----:B------:R-:W-:Y:S01]  /*1170*/  FADD.FTZ R109, R42, R109 ;  /* 0x0000006d2a6d7221 */ /* 0x000fe20000010000 */
[C---:B------:R-:W-:Y:S01]  /*1180*/  FFMA.FTZ R97, R35.reuse, R42, R97 ;  /* 0x0000002a23617223 */ /* 0x040fe20000010061 */
[--C-:B------:R-:W-:Y:S02]  /*1190*/  HADD2.F32 R20, -RZ, R21.reuse.H0_H0 ;  /* 0x20000015ff147230 */ /* 0x100fe40000004100 */
[----:B------:R-:W-:Y:S01]  /*11a0*/  FMUL.FTZ R42, R150, R39 ;  /* 0x00000027962a7220 */ /* 0x000fe20000410000 */
[----:B------:R-:W-:Y:S02]  /*11b0*/  HADD2.F32 R21, -RZ, R21.H1_H1 ;  /* 0x30000015ff157230 */ /* 0x000fe40000004100 */
[----:B------:R-:W-:Y:S01]  /*11c0*/  FADD.FTZ R103, R40, R103 ;  /* 0x0000006728677221 */ /* 0x000fe20000010000 */
[-C--:B------:R-:W-:Y:S01]  /*11d0*/  FFMA.FTZ R90, R35, R40.reuse, R90 ;  /* 0x00000028235a7223 */ /* 0x080fe2000001005a */
[----:B------:R-:W-:Y:S01]  /*11e0*/  FFMA.FTZ R40, R131, R40, R48 ;  /* 0x0000002883287223 */ /* 0x000fe20000010030 */
[----:B------:R-:W-:-:S02]  /*11f0*/  HADD2.F32 R41, -RZ, R24.H1_H1 ;  /* 0x30000018ff297230 */ /* 0x000fc40000004100 */
[-C--:B------:R-:W-:Y:S01]  /*1200*/  FMUL.FTZ R39, R140, R43.reuse ;  /* 0x0000002b8c277220 */ /* 0x080fe20000410000 */
[--C-:B------:R-:W-:Y:S02]  /*1210*/  HADD2.F32 R48, -RZ, R25.reuse.H0_H0 ;  /* 0x20000019ff307230 */ /* 0x100fe40000004100 */
[----:B------:R-:W-:Y:S01]  /*1220*/  FADD.FTZ R108, R43, R108 ;  /* 0x0000006c2b6c7221 */ /* 0x000fe20000010000 */
[----:B------:R-:W-:Y:S01]  /*1230*/  FFMA.FTZ R96, R42, R43, R96 ;  /* 0x0000002b2a607223 */ /* 0x000fe20000010060 */
[----:B------:R-:W-:Y:S02]  /*1240*/  HADD2.F32 R25, -RZ, R25.H1_H1 ;  /* 0x30000019ff197230 */ /* 0x000fe40000004100 */
[----:B------:R-:W-:Y:S01]  /*1250*/  FMUL.FTZ R50, R150, R159 ;  /* 0x0000009f96327220 */ /* 0x000fe20000410000 */
[----:B------:R-:W-:Y:S01]  /*1260*/  FMUL.FTZ R43, R142, R21 ;  /* 0x000000158e2b7220 */ /* 0x000fe20000410000 */
[----:B------:R-:W-:Y:S01]  /*1270*/  FADD.FTZ R102, R41, R102 ;  /* 0x0000006629667221 */ /* 0x000fe20000010000 */
[-C--:B------:R-:W-:Y:S01]  /*1280*/  FFMA.FTZ R89, R42, R41.reuse, R89 ;  /* 0x000000292a597223 */ /* 0x080fe20000010059 */
[----:B------:R-:W-:Y:S01]  /*1290*/  FFMA.FTZ R39, R132, R41, R39 ;  /* 0x0000002984277223 */ /* 0x000fe20000010027 */
[----:B------:R-:W-:Y:S01]  /*12a0*/  FADD.FTZ R110, R21, R110 ;  /* 0x0000006e156e7221 */ /* 0x000fe20000010000 */
[----:B------:R-:W-:Y:S01]  /*12b0*/  FFMA.FTZ R98, R50, R21, R98 ;  /* 0x0000001532627223 */ /* 0x000fe20000010062 */
[----:B------:R-:W-:Y:S01]  /*12c0*/  FMUL.FTZ R41, R150, R157 ;  /* 0x0000009d96297220 */ /* 0x000fe20000410000 */
[----:B------:R-:W-:Y:S01]  /*12d0*/  FADD.FTZ R104, R25, R104 ;  /* 0x0000006819687221 */ /* 0x000fe20000010000 */
[-C--:B------:R-:W-:Y:S01]  /*12e0*/  FFMA.FTZ R91, R50, R25.reuse, R91 ;  /* 0x00000019325b7223 */ /* 0x080fe2000001005b */
[----:B------:R-:W-:Y:S01]  /*12f0*/  FFMA.FTZ R43, R134, R25, R43 ;  /* 0x00000019862b7223 */ /* 0x000fe2000001002b */
[----:B------:R-:W-:-:S02]  /*1300*/  HADD2.F32 R21, -RZ, R22.H0_H0 ;  /* 0x20000016ff157230 */ /* 0x000fc40000004100 */
[----:B------:R-:W-:Y:S01]  /*1310*/  FMUL.FTZ R157, R150, R161 ;  /* 0x000000a1969d7220 */ /* 0x000fe20000410000 */
[----:B------:R-:W-:Y:S02]  /*1320*/  HADD2.F32 R25, -RZ, R22.H1_H1 ;  /* 0x30000016ff197230 */ /* 0x000fe40000004100 */
[-C--:B------:R-:W-:Y:S01]  /*1330*/  FMUL.FTZ R24, R141, R20.reuse ;  /* 0x000000148d187220 */ /* 0x080fe20000410000 */
[----:B------:R-:W-:Y:S01]  /*1340*/  FADD.FTZ R111, R20, R111 ;  /* 0x0000006f146f7221 */ /* 0x000fe20000010000 */
[----:B------:R-:W-:Y:S01]  /*1350*/  FFMA.FTZ R99, R41, R20, R99 ;  /* 0x0000001429637223 */ /* 0x000fe20000010063 */
[--C-:B------:R-:W-:Y:S02]  /*1360*/  HADD2.F32 R152, -RZ, R26.reuse.H0_H0 ;  /* 0x2000001aff987230 */ /* 0x100fe40000004100 */
[-C--:B------:R-:W-:Y:S01]  /*1370*/  FMUL.FTZ R20, R143, R21.reuse ;  /* 0x000000158f147220 */ /* 0x080fe20000410000 */
[----:B------:R-:W-:Y:S01]  /*1380*/  FADD.FTZ R112, R21, R112 ;  /* 0x0000007015707221 */ /* 0x000fe20000010000 */
[----:B------:R-:W-:Y:S01]  /*1390*/  FFMA.FTZ R100, R157, R21, R100 ;  /* 0x000000159d647223 */ /* 0x000fe20000010064 */
[----:B------:R-:W-:-:S02]  /*13a0*/  HADD2.F32 R159, -RZ, R26.H1_H1 ;  /* 0x3000001aff9f7230 */ /* 0x000fc40000004100 */
        /* <DEDUP_REMOVED lines=9> */
[----:B------:R-:W-:Y:S01]  /*1440*/  FADD.FTZ R113, R154, R113 ;  /* 0x000000719a717221 */ /* 0x000fe20000010000 */
[----:B------:R-:W-:Y:S01]  /*1450*/  FFMA.FTZ R115, R0, R154, R115 ;  /* 0x0000009a00737223 */ /* 0x000fe20000010073 */
[----:B------:R-:W-:Y:S01]  /*1460*/  FFMA.FTZ R48, R133, R48, R24 ;  /* 0x0000003085307223 */ /* 0x000fe20000010018 */
[----:B------:R-:W-:Y:S01]  /*1470*/  FFMA.FTZ R152, R135, R152, R20 ;  /* 0x0000009887987223 */ /* 0x000fe20000010014 */
[----:B------:R-:W-:Y:S01]  /*1480*/  FFMA.FTZ R159, R136, R159, R21 ;  /* 0x0000009f889f7223 */ /* 0x000fe20000010015 */
[----:B------:R-:W-:Y:S01]  /*1490*/  HADD2.F32 R161, -RZ, R27.H0_H0 ;  /* 0x2000001bffa17230 */ /* 0x000fe20000004100 */
[----:B------:R-:W0:Y:S01]  /*14a0*/  @P1 LDC.64 R20, c[0x0][0x248] ;  /* 0x00009200ff141b82 */ /* 0x000e220000000a00 */
[----:B------:R-:W-:Y:S01]  /*14b0*/  FMUL.FTZ R154, R150, R165 ;  /* 0x000000a5969a7220 */ /* 0x000fe20000410000 */
[----:B------:R-:W-:Y:S01]  /*14c0*/  FMUL.FTZ R24, R145, R22 ;  /* 0x0000001691187220 */ /* 0x000fe20000410000 */
[----:B------:R-:W-:Y:S01]  /*14d0*/  FADD.FTZ R88, R25, R88 ;  /* 0x0000005819587221 */ /* 0x000fe20000010000 */
[----:B------:R-:W-:Y:S01]  /*14e0*/  FADD.FTZ R86, R161, R86 ;  /* 0x00000056a1567221 */ /* 0x000fe20000010000 */
[----:B------:R-:W-:Y:S01]  /*14f0*/  FFMA.FTZ R83, R154, R161, R83 ;  /* 0x000000a19a537223 */ /* 0x000fe20000010053 */
[----:B------:R-:W-:Y:S01]  /*1500*/  FFMA.FTZ R84, R26, R25, R84 ;  /* 0x000000191a547223 */ /* 0x000fe20000010054 */
[----:B------:R-:W-:-:S02]  /*1510*/  FFMA.FTZ R161, R137, R161, R24 ;  /* 0x000000a189a17223 */ /* 0x000fc40000010018 */
[----:B------:R-:W1:Y:S01]  /*1520*/  LDC.64 R24, c[0x0][0x240] ;  /* 0x00009000ff187b82 */ /* 0x000e620000000a00 */
[----:B------:R-:W-:Y:S02]  /*1530*/  HADD2.F32 R158, -RZ, R23.H1_H1 ;  /* 0x30000017ff9e7230 */ /* 0x000fe40000004100 */
[----:B------:R-:W-:Y:S02]  /*1540*/  HADD2.F32 R156, -RZ, R27.H1_H1 ;  /* 0x3000001bff9c7230 */ /* 0x000fe40000004100 */
[----:B------:R-:W-:Y:S01]  /*1550*/  FMUL.FTZ R27, R150, R167 ;  /* 0x000000a7961b7220 */ /* 0x000fe20000410000 */
[----:B------:R-:W-:Y:S01]  /*1560*/  FMUL.FTZ R23, R146, R158 ;  /* 0x0000009e92177220 */ /* 0x000fe20000410000 */
[----:B------:R-:W-:Y:S01]  /*1570*/  FADD.FTZ R78, R22, R78 ;  /* 0x0000004e164e7221 */ /* 0x000fe20000010000 */
[----:B------:R-:W-:Y:S01]  /*1580*/  FADD.FTZ R76, R156, R76 ;  /* 0x0000004c9c4c7221 */ /* 0x000fe20000010000 */
[----:B------:R-:W-:Y:S01]  /*1590*/  FFMA.FTZ R75, R27, R156, R75 ;  /* 0x0000009c1b4b7223 */ /* 0x000fe2000001004b */
[----:B------:R-:W-:Y:S01]  /*15a0*/  FFMA.FTZ R77, R154, R22, R77 ;  /* 0x000000169a4d7223 */ /* 0x000fe2000001004d */
[----:B0-----:R-:W-:-:S04]  /*15b0*/  @P1 IMAD.WIDE.U32 R20, R151, 0x8, R20 ;  /* 0x0000000897141825 */ /* 0x001fc800078e0014 */
[----:B------:R-:W-:Y:S01]  /*15c0*/  FFMA.FTZ R156, R138, R156, R23 ;  /* 0x0000009c8a9c7223 */ /* 0x000fe20000010017 */
[----:B------:R0:W5:Y:S01]  /*15d0*/  @P1 LDG.E.64 R44, desc[UR4][R20.64] ;  /* 0x00000004142c1981 */ /* 0x000162000c1e1b00 */
[----:B-1----:R-:W-:-:S04]  /*15e0*/  IMAD.WIDE.U32 R22, R153, 0x8, R24 ;  /* 0x0000000899167825 */ /* 0x002fc800078e0018 */
[----:B0-----:R-:W-:Y:S02]  /*15f0*/  IMAD.WIDE.U32 R20, R151, 0x8, R24 ;  /* 0x0000000897147825 */ /* 0x001fe400078e0018 */
[----:B------:R-:W5:Y:S04]  /*1600*/  LDG.E.64 R22, desc[UR4][R22.64] ;  /* 0x0000000416167981 */ /* 0x000f68000c1e1b00 */
[----:B------:R-:W5:Y:S01]  /*1610*/  LDG.E.64 R20, desc[UR4][R20.64] ;  /* 0x0000000414147981 */ /* 0x000f62000c1e1b00 */
[----:B------:R-:W-:Y:S01]  /*1620*/  FFMA.FTZ R162, R27, R158, R64 ;  /* 0x0000009e1ba27223 */ /* 0x000fe20000010040 */
[----:B------:R-:W-:Y:S01]  /*1630*/  FFMA.FTZ R25, R0, R49, RZ ;  /* 0x0000003100197223 */ /* 0x000fe200000100ff */
[----:B------:R-:W-:-:S03]  /*1640*/  FADD.FTZ R64, RZ, R49 ;  /* 0x00000031ff407221 */ /* 0x000fc60000010000 */
[----:B------:R-:W-:Y:S01]  /*1650*/  FFMA.FTZ R24, R28, R47, R25 ;  /* 0x0000002f1c187223 */ /* 0x000fe20000010019 */
[----:B------:R-:W-:Y:S01]  /*1660*/  FADD.FTZ R25, R47, R64 ;  /* 0x000000402f197221 */ /* 0x000fe20000010000 */
[----:B------:R-:W-:Y:S02]  /*1670*/  FADD.FTZ R163, R158, R69 ;  /* 0x000000459ea37221 */ /* 0x000fe40000010000 */
        /* <DEDUP_REMOVED lines=26> */
[----:B------:R-:W-:Y:S01]  /*1820*/  FADD.FTZ R25, R24, R161 ;  /* 0x000000a118197221 */ /* 0x000fe20000010000 */
[----:B------:R-:W-:Y:S02]  /*1830*/  LOP3.LUT R153, R70, 0x1f, RZ, 0xc0, !PT ;  /* 0x0000001f46997812 */ /* 0x000fe400078ec0ff */
[----:B------:R-:W-:Y:S01]  /*1840*/  FFMA.FTZ R64, R27, R156, R64 ;  /* 0x0000009c1b407223 */ /* 0x000fe20000010040 */
[----:B------:R-:W-:Y:S01]  /*1850*/  FADD.FTZ R25, R25, R156 ;  /* 0x0000009c19197221 */ /* 0x000fe20000010000 */
[----:B------:R-:W-:-:S02]  /*1860*/  IADD3 R158, R151, 0x20, RZ ;  /* 0x00000020979e7810 */ /* 0x000fc40007ffe0ff */
[----:B------:R-:W-:Y:S01]  /*1870*/  IADD3 R24, R151, 0x20, RZ ;  /* 0x0000002097187810 */ /* 0x000fe20007ffe0ff */
        /* <DEDUP_REMOVED lines=9> */
[----:B------:R-:W0:Y:S01]  /*1910*/  SHFL.BFLY PT, R168, R165, 0x4, 0x1f ;  /* 0x0c801f00a5a87f89 */ /* 0x000e2200000e0000 */
[----:B------:R-:W-:-:S03]  /*1920*/  MOV R69, R163 ;  /* 0x000000a300457202 */ /* 0x000fc60000000f00 */
[----:B------:R-:W1:Y:S01]  /*1930*/  SHFL.BFLY PT, R167, R166, 0x4, 0x1f ;  /* 0x0c801f00a6a77f89 */ /* 0x000e6200000e0000 */
[----:B0-----:R-:W-:Y:S01]  /*1940*/  FADD.FTZ R168, R165, R168 ;  /* 0x000000a8a5a87221 */ /* 0x001fe20000010000 */
[----:B-1----:R-:W-:-:S04]  /*1950*/  FADD.FTZ R167, R166, R167 ;  /* 0x000000a7a6a77221 */ /* 0x002fc80000010000 */
[----:B------:R-:W0:Y:S04]  /*1960*/  SHFL.BFLY PT, R25, R168, 0x8, 0x1f ;  /* 0x0d001f00a8197f89 */ /* 0x000e2800000e0000 */
[----:B------:R-:W1:Y:S01]  /*1970*/  SHFL.BFLY PT, R64, R167, 0x8, 0x1f ;  /* 0x0d001f00a7407f89 */ /* 0x000e6200000e0000 */
[----:B0-----:R-:W-:Y:S01]  /*1980*/  FADD.FTZ R25, R168, R25 ;  /* 0x00000019a8197221 */ /* 0x001fe20000010000 */
[----:B-1----:R-:W-:Y:S01]  /*1990*/  FADD.FTZ R164, R167, R64 ;  /* 0x00000040a7a47221 */ /* 0x002fe20000010000 */
[----:B------:R-:W-:-:S03]  /*19a0*/  MOV R64, R162 ;  /* 0x000000a200407202 */ /* 0x000fc60000000f00 */
[----:B------:R0:W1:Y:S04]  /*19b0*/  SHFL.BFLY PT, R162, R25, 0x10, 0x1f ;  /* 0x0e001f0019a27f89 */ /* 0x00006800000e0000 */
[----:B------:R0:W2:Y:S02]  /*19c0*/  SHFL.BFLY PT, R163, R164, 0x10, 0x1f ;  /* 0x0e001f00a4a37f89 */ /* 0x0000a400000e0000 */
.L_x_448:
[----:B-1----:R-:W-:Y:S01]  /*19d0*/  FADD.FTZ R162, R25, R162 ;  /* 0x000000a219a27221 */ /* 0x002fe20000010000 */
[----:B--2---:R-:W-:Y:S01]  /*19e0*/  FADD.FTZ R163, R164, R163 ;  /* 0x000000a3a4a37221 */ /* 0x004fe20000010000 */
[----:B0----5:R-:W-:Y:S01]  /*19f0*/  @P0 HADD2.F32 R25, -RZ, R8.H1_H1 ;  /* 0x30000008ff190230 */ /* 0x021fe20000004100 */
[----:B------:R-:W-:Y:S01]  /*1a00*/  LOP3.LUT P4, RZ, R20, 0xff00, RZ, 0xc0, !PT ;  /* 0x0000ff0014ff7812 */ /* 0x000fe2000788c0ff */
        /* <DEDUP_REMOVED lines=8> */
[----:B------:R-:W-:Y:S01]  /*1a90*/  FFMA.FTZ R51, R51, R163, R162 ;  /* 0x000000a333337223 */ /* 0x000fe200000100a2 */
[----:B------:R-:W-:Y:S01]  /*1aa0*/  FADD.FTZ R49, R49, -R0 ;  /* 0x8000000031317221 */ /* 0x000fe20000010000 */
[----:B------:R-:W-:Y:S02]  /*1ab0*/  @P0 HADD2.F32 R0, -RZ, R8.H0_H0 ;  /* 0x20000008ff000230 */ /* 0x000fe40000004100 */
[----:B------:R-:W-:Y:S01]  /*1ac0*/  FADD.FTZ R47, R47, -R28 ;  /* 0x8000001c2f2f7221 */ /* 0x000fe20000010000 */
[----:B------:R-:W-:Y:S01]  /*1ad0*/  FADD.FTZ R51, R32, -R51 ;  /* 0x8000003320337221 */ /* 0x000fe20000010000 */
[----:B------:R-:W-:Y:S01]  /*1ae0*/  FMUL.FTZ R49, R150, R49 ;  /* 0x0000003196317220 */ /* 0x000fe20000410000 */
[-CC-:B------:R-:W-:Y:S01]  /*1af0*/  FFMA.FTZ R29, R29, R163.reuse, R162.reuse ;  /* 0x000000a31d1d7223 */ /* 0x180fe200000100a2 */
[----:B------:R-:W-:Y:S01]  /*1b00*/  FFMA.FTZ R37, R37, R163, R162 ;  /* 0x000000a325257223 */ /* 0x000fe200000100a2 */
[----:B------:R-:W-:-:S02]  /*1b10*/  @P0 HADD2.F32 R28, -RZ, R9.H0_H0 ;  /* 0x20000009ff1c0230 */ /* 0x000fc40000004100 */
[----:B------:R-:W-:Y:S01]  /*1b20*/  @P0 FADD.FTZ R49, R49, R0 ;  /* 0x0000000031310221 */ /* 0x000fe20000010000 */
[----:B------:R-:W-:Y:S01]  /*1b30*/  FMUL.FTZ R51, R150, R51 ;  /* 0x0000003396337220 */ /* 0x000fe20000410000 */
[----:B------:R-:W-:Y:S01]  /*1b40*/  FFMA.FTZ R46, R46, R163, R162 ;  /* 0x000000a32e2e7223 */ /* 0x000fe200000100a2 */
[----:B------:R-:W-:Y:S01]  /*1b50*/  FADD.FTZ R29, R36, -R29 ;  /* 0x8000001d241d7221 */ /* 0x000fe20000010000 */
[----:B------:R-:W-:Y:S01]  /*1b60*/  FADD.FTZ R37, R34, -R37 ;  /* 0x8000002522257221 */ /* 0x000fe20000010000 */
[----:B------:R-:W-:Y:S01]  /*1b70*/  @P2 F2FP.F16.F32.PACK_AB R0, RZ, R49 ;  /* 0x00000031ff00223e */ /* 0x000fe200000000ff */
[----:B------:R-:W-:Y:S01]  /*1b80*/  FMUL.FTZ R49, R49, UR14 ;  /* 0x0000000e31317c20 */ /* 0x000fe20008410000 */
[----:B------:R-:W-:Y:S01]  /*1b90*/  @P0 FADD.FTZ R51, R51, R28 ;  /* 0x0000001c33330221 */ /* 0x000fe20000010000 */
[----:B------:R-:W-:Y:S01]  /*1ba0*/  FADD.FTZ R33, R33, -R46 ;  /* 0x8000002e21217221 */ /* 0x000fe20000010000 */
[----:B------:R-:W-:Y:S01]  /*1bb0*/  @P2 PRMT R12, R0, 0x7610, R12 ;  /* 0x00007610000c2816 */ /* 0x000fe2000000000c */
[----:B------:R-:W-:Y:S01]  /*1bc0*/  @P0 HADD2.F32 R28, -RZ, R9.H1_H1 ;  /* 0x30000009ff1c0230 */ /* 0x000fe20000004100 */
[----:B------:R-:W-:Y:S01]  /*1bd0*/  MOV R0, R20 ;  /* 0x0000001400007202 */ /* 0x000fe20000000f00 */
[C---:B------:R-:W-:Y:S01]  /*1be0*/  FMUL.FTZ R29, R150.reuse, R29 ;  /* 0x0000001d961d7220 */ /* 0x040fe20000410000 */
[----:B------:R-:W-:Y:S01]  /*1bf0*/  FMUL.FTZ R46, R150, R37 ;  /* 0x00000025962e7220 */ /* 0x000fe20000410000 */
[----:B------:R-:W-:Y:S01]  /*1c00*/  @P0 HADD2.F32 R32, -RZ, R10.H0_H0 ;  /* 0x2000000aff200230 */ /* 0x000fe20000004100 */
[----:B------:R-:W-:Y:S01]  /*1c10*/  LOP3.LUT P5, RZ, R0, 0xff, RZ, 0xc0, !PT ;  /* 0x000000ff00ff7812 */ /* 0x000fe200078ac0ff */
[----:B------:R-:W-:Y:S01]  /*1c20*/  @P0 FADD.FTZ R29, R29, R28 ;  /* 0x0000001c1d1d0221 */ /* 0x000fe20000010000 */
[----:B------:R-:W-:Y:S01]  /*1c30*/  @P1 MOV R0, R44 ;  /* 0x0000002c00001202 */ /* 0x000fe20000000f00 */
[----:B------:R-:W-:Y:S01]  /*1c40*/  FMUL.FTZ R33, R150, R33 ;  /* 0x0000002196217220 */ /* 0x000fe20000410000 */
[----:B------:R-:W-:Y:S01]  /*1c50*/  FFMA.FTZ R30, R30, R163, R162 ;  /* 0x000000a31e1e7223 */ /* 0x000fe200000100a2 */
[----:B------:R-:W-:Y:S01]  /*1c60*/  FMUL.FTZ R36, R29, UR14 ;  /* 0x0000000e1d247c20 */ /* 0x000fe20008410000 */
[----:B------:R-:W-:Y:S01]  /*1c70*/  @P1 LOP3.LUT P3, RZ, R0, 0xff, RZ, 0xc0, !PT ;  /* 0x000000ff00ff1812 */ /* 0x000fe2000786c0ff */
[----:B------:R-:W-:Y:S01]  /*1c80*/  @P0 FADD.FTZ R33, R33, R32 ;  /* 0x0000002021210221 */ /* 0x000fe20000010000 */
[----:B------:R-:W-:Y:S01]  /*1c90*/  @P2 F2FP.F16.F32.PACK_AB R28, RZ, R29 ;  /* 0x0000001dff1c223e */ /* 0x000fe200000000ff */
[----:B------:R-:W-:Y:S01]  /*1ca0*/  FADD.FTZ R155, R155, -R30 ;  /* 0x8000001e9b9b7221 */ /* 0x000fe20000010000 */
[----:B------:R-:W-:Y:S01]  /*1cb0*/  @P1 FSEL R0, R49, RZ, P3 ;  /* 0x000000ff31001208 */ /* 0x000fe20001800000 */
[----:B------:R-:W-:Y:S01]  /*1cc0*/  FMUL.FTZ R29, R33, UR14 ;  /* 0x0000000e211d7c20 */ /* 0x000fe20008410000 */
[----:B------:R-:W-:Y:S01]  /*1cd0*/  @P1 LOP3.LUT P3, RZ, R44, 0xff00, RZ, 0xc0, !PT ;  /* 0x0000ff002cff1812 */ /* 0x000fe2000786c0ff */
[----:B------:R-:W-:Y:S01]  /*1ce0*/  FMUL.FTZ R155, R150, R155 ;  /* 0x0000009b969b7220 */ /* 0x000fe20000410000 */
[----:B------:R-:W-:Y:S01]  /*1cf0*/  @P1 F2FP.F16.F32.PACK_AB R0, RZ, R0 ;  /* 0x00000000ff00123e */ /* 0x000fe200000000ff */
[--C-:B------:R-:W-:Y:S01]  /*1d00*/  FFMA.FTZ R26, R26, R163, R162.reuse ;  /* 0x000000a31a1a7223 */ /* 0x100fe200000100a2 */
[----:B------:R-:W-:Y:S01]  /*1d10*/  @P2 F2FP.F16.F32.PACK_AB R32, RZ, R33 ;  /* 0x00000021ff20223e */ /* 0x000fe200000000ff */
[----:B------:R-:W-:Y:S01]  /*1d20*/  FFMA.FTZ R31, R31, R163, R162 ;  /* 0x000000a31f1f7223 */ /* 0x000fe200000100a2 */
[----:B------:R-:W-:Y:S01]  /*1d30*/  @P1 PRMT R16, R0, 0x7610, R16 ;  /* 0x0000761000101816 */ /* 0x000fe20000000010 */
[----:B------:R-:W-:Y:S01]  /*1d40*/  FMUL.FTZ R0, R150, R47 ;  /* 0x0000002f96007220 */ /* 0x000fe20000410000 */
[----:B------:R-:W-:Y:S01]  /*1d50*/  P2R R47, PR, RZ, 0x10 ;  /* 0x00000010ff2f7803 */ /* 0x000fe20000000000 */
[----:B------:R-:W-:Y:S01]  /*1d60*/  FADD.FTZ R159, R159, -R26 ;  /* 0x8000001a9f9f7221 */ /* 0x000fe20000010000 */
[----:B------:R-:W-:Y:S01]  /*1d70*/  @P1 LOP3.LUT P4, RZ, R44, 0xff0000, RZ, 0xc0, !PT ;  /* 0x00ff00002cff1812 */ /* 0x000fe2000788c0ff */
[----:B------:R-:W-:Y:S01]  /*1d80*/  @P0 FADD.FTZ R0, R0, R25 ;  /* 0x0000001900000221 */ /* 0x000fe20000010000 */
[----:B------:R-:W-:Y:S01]  /*1d90*/  @P2 PRMT R14, R32, 0x7610, R14 ;  /* 0x00007610200e2816 */ /* 0x000fe2000000000e */
[-CC-:B------:R-:W-:Y:S01]  /*1da0*/  FFMA.FTZ R157, R157, R163.reuse, R162.reuse ;  /* 0x000000a39d9d7223 */ /* 0x180fe200000100a2 */
[----:B------:R-:W-:Y:S01]  /*1db0*/  FADD.FTZ R31, R38, -R31 ;  /* 0x8000001f261f7221 */ /* 0x000fe20000010000 */
[-CC-:B------:R-:W-:Y:S01]  /*1dc0*/  FFMA.FTZ R27, R27, R163.reuse, R162.reuse ;  /* 0x000000a31b1b7223 */ /* 0x180fe200000100a2 */
[----:B------:R-:W-:Y:S01]  /*1dd0*/  @P2 F2FP.F16.F32.PACK_AB R25, RZ, R0 ;  /* 0x00000000ff19223e */ /* 0x000fe200000000ff */
[----:B------:R-:W-:Y:S01]  /*1de0*/  FMUL.FTZ R0, R0, UR14 ;  /* 0x0000000e00007c20 */ /* 0x000fe20008410000 */
[--C-:B------:R-:W-:Y:S01]  /*1df0*/  FFMA.FTZ R35, R35, R163, R162.reuse ;  /* 0x000000a323237223 */ /* 0x100fe200000100a2 */
[----:B------:R-:W-:Y:S01]  /*1e00*/  FADD.FTZ R157, R152, -R157 ;  /* 0x8000009d989d7221 */ /* 0x000fe20000010000 */
[----:B------:R-:W-:Y:S01]  /*1e10*/  @P2 PRMT R12, R12, 0x5410, R25 ;  /* 0x000054100c0c2816 */ /* 0x000fe20000000019 */
[----:B------:R-:W-:Y:S01]  /*1e20*/  FMUL.FTZ R31, R150, R31 ;  /* 0x0000001f961f7220 */ /* 0x000fe20000410000 */
[----:B------:R-:W-:Y:S01]  /*1e30*/  @P1 FSEL R25, R0, RZ, P3 ;  /* 0x000000ff00191208 */ /* 0x000fe20001800000 */
[----:B------:R-:W-:Y:S01]  /*1e40*/  FADD.FTZ R33, R156, -R27 ;  /* 0x8000001b9c217221 */ /* 0x000fe20000010000 */
[----:B------:R-:W-:Y:S01]  /*1e50*/  LOP3.LUT P3, RZ, R20, 0xff0000, RZ, 0xc0, !PT ;  /* 0x00ff000014ff7812 */ /* 0x000fe2000786c0ff */
[----:B------:R-:W-:Y:S01]  /*1e60*/  FADD.FTZ R35, R40, -R35 ;  /* 0x8000002328237221 */ /* 0x000fe20000010000 */
[----:B------:R-:W-:Y:S01]  /*1e70*/  @P1 F2FP.F16.F32.PACK_AB R25, RZ, R25 ;  /* 0x00000019ff19123e */ /* 0x000fe200000000ff */
[----:B------:R-:W-:Y:S01]  /*1e80*/  FFMA.FTZ R41, R41, R163, R162 ;  /* 0x000000a329297223 */ /* 0x000fe200000100a2 */
[----:B------:R-:W-:Y:S01]  /*1e90*/  MOV R27, R22 ;  /* 0x00000016001b7202 */ /* 0x000fe20000000f00 */
[----:B------:R-:W-:Y:S01]  /*1ea0*/  @P0 HADD2.F32 R30, -RZ, R6.H0_H0 ;  /* 0x20000006ff1e0230 */ /* 0x000fe20000004100 */
[----:B------:R-:W-:Y:S01]  /*1eb0*/  @P1 PRMT R16, R16, 0x5410, R25 ;  /* 0x0000541010101816 */ /* 0x000fe20000000019 */
[----:B------:R-:W-:-:S02]  /*1ec0*/  @P0 HADD2.F32 R25, -RZ, R10.H1_H1 ;  /* 0x3000000aff190230 */ /* 0x000fc40000004100 */
[----:B------:R-:W-:Y:S01]  /*1ed0*/  FMUL.FTZ R157, R150, R157 ;  /* 0x0000009d969d7220 */ /* 0x000fe20000410000 */
[----:B------:R-:W-:Y:S01]  /*1ee0*/  FFMA.FTZ R154, R154, R163, R162 ;  /* 0x000000a39a9a7223 */ /* 0x000fe200000100a2 */
[----:B------:R-:W-:Y:S01]  /*1ef0*/  FADD.FTZ R41, R48, -R41 ;  /* 0x8000002930297221 */ /* 0x000fe20000010000 */
[----:B------:R-:W-:Y:S02]  /*1f00*/  @P0 HADD2.F32 R38, -RZ, R6.H1_H1 ;  /* 0x30000006ff260230 */ /* 0x000fe40000004100 */
[----:B------:R-:W-:Y:S01]  /*1f10*/  @P0 FADD.FTZ R46, R46, R25 ;  /* 0x000000192e2e0221 */ /* 0x000fe20000010000 */
[----:B------:R-:W-:Y:S01]  /*1f20*/  @P2 F2FP.F16.F32.PACK_AB R25, RZ, R51 ;  /* 0x00000033ff19223e */ /* 0x000fe200000000ff */
[----:B------:R-:W-:Y:S01]  /*1f30*/  @P0 FADD.FTZ R157, R157, R30 ;  /* 0x0000001e9d9d0221 */ /* 0x000fe20000010000 */
[----:B------:R-:W-:Y:S02]  /*1f40*/  @P0 HADD2.F32 R30, -RZ, R7.H1_H1 ;  /* 0x30000007ff1e0230 */ /* 0x000fe40000004100 */
[----:B------:R-:W-:Y:S01]  /*1f50*/  FMUL.FTZ R32, R46, UR14 ;  /* 0x0000000e2e207c20 */ /* 0x000fe20008410000 */
[----:B------:R-:W-:Y:S01]  /*1f60*/  @P2 PRMT R13, R25, 0x7610, R13 ;  /* 0x00007610190d2816 */ /* 0x000fe2000000000d */
[----:B------:R-:W-:Y:S01]  /*1f70*/  FADD.FTZ R161, R161, -R154 ;  /* 0x8000009aa1a17221 */ /* 0x000fe20000010000 */
[----:B------:R-:W-:Y:S01]  /*1f80*/  @P2 F2FP.F16.F32.PACK_AB R34, RZ, R46 ;  /* 0x0000002eff22223e */ /* 0x000fe200000000ff */
[----:B------:R-:W-:Y:S01]  /*1f90*/  FFMA.FTZ R46, R42, R163, R162 ;  /* 0x000000a32a2e7223 */ /* 0x000fe200000100a2 */
[----:B------:R-:W-:Y:S01]  /*1fa0*/  @P2 PRMT R13, R13, 0x5410, R28 ;  /* 0x000054100d0d2816 */ /* 0x000fe2000000001c */
[----:B------:R-:W-:Y:S01]  /*1fb0*/  FMUL.FTZ R28, R51, UR14 ;  /* 0x0000000e331c7c20 */ /* 0x000fe20008410000 */
[----:B------:R-:W-:Y:S01]  /*1fc0*/  @P2 PRMT R14, R14, 0x5410, R34 ;  /* 0x000054100e0e2816 */ /* 0x000fe20000000022 */
[C---:B------:R-:W-:Y:S01]  /*1fd0*/  FMUL.FTZ R42, R150.reuse, R35 ;  /* 0x00000023962a7220 */ /* 0x040fe20000410000 */
[----:B------:R-:W-:Y:S01]  /*1fe0*/  FSEL R34, R49, RZ, P5 ;  /* 0x000000ff31227208 */ /* 0x000fe20002800000 */
[----:B------:R-:W-:Y:S01]  /*1ff0*/  FMUL.FTZ R35, R150, R33 ;  /* 0x0000002196237220 */ /* 0x000fe20000410000 */
[----:B------:R-:W-:Y:S01]  /*2000*/  FSEL R25, R28, RZ, P3 ;  /* 0x000000ff1c197208 */ /* 0x000fe20001800000 */
[C---:B------:R-:W-:Y:S01]  /*2010*/  FMUL.FTZ R41, R150.reuse, R41 ;  /* 0x0000002996297220 */ /* 0x040fe20000410000 */
[----:B------:R-:W-:Y:S01]  /*2020*/  LOP3.LUT P3, RZ, R21, 0xff, RZ, 0xc0, !PT ;  /* 0x000000ff15ff7812 */ /* 0x000fe2000786c0ff */
[----:B------:R-:W-:Y:S01]  /*2030*/  FMUL.FTZ R159, R150, R159 ;  /* 0x0000009f969f7220 */ /* 0x000fe20000410000 */
[----:B------:R-:W-:Y:S01]  /*2040*/  @P1 FSEL R28, R28, RZ, P4 ;  /* 0x000000ff1c1c1208 */ /* 0x000fe20002000000 */
[----:B------:R-:W-:Y:S01]  /*2050*/  @P0 FADD.FTZ R35, R35, R30 ;  /* 0x0000001e23230221 */ /* 0x000fe20000010000 */
[----:B------:R-:W-:Y:S01]  /*2060*/  @P1 LOP3.LUT P4, RZ, R45, 0xff, RZ, 0xc0, !PT ;  /* 0x000000ff2dff1812 */ /* 0x000fe2000788c0ff */
[----:B------:R-:W-:Y:S01]  /*2070*/  FMUL.FTZ R30, R157, UR14 ;  /* 0x0000000e9d1e7c20 */ /* 0x000fe20008410000 */
[----:B------:R-:W-:Y:S01]  /*2080*/  FSEL R164, R29, RZ, P3 ;  /* 0x000000ff1da47208 */ /* 0x000fe20001800000 */
[----:B------:R-:W-:Y:S01]  /*2090*/  @P0 FADD.FTZ R159, R159, R38 ;  /* 0x000000269f9f0221 */ /* 0x000fe20000010000 */
[----:B------:R-:W-:Y:S01]  /*20a0*/  @P1 FSEL R29, R29, RZ, P4 ;  /* 0x000000ff1d1d1208 */ /* 0x000fe20002000000 */
[----:B------:R-:W-:Y:S01]  /*20b0*/  FMUL.FTZ R161, R150, R161 ;  /* 0x000000a196a17220 */ /* 0x000fe20000410000 */
[----:B------:R-:W-:Y:S01]  /*20c0*/  LOP3.LUT P4, RZ, R20, 0xff000000, RZ, 0xc0, !PT ;  /* 0xff00000014ff7812 */ /* 0x000fe2000788c0ff */
[--C-:B------:R-:W-:Y:S01]  /*20d0*/  @P0 HADD2.F32 R20, -RZ, R11.reuse.H0_H0 ;  /* 0x2000000bff140230 */ /* 0x100fe20000004100 */
[----:B------:R-:W-:Y:S01]  /*20e0*/  @P1 LOP3.LUT P5, RZ, R44, 0xff000000, RZ, 0xc0, !PT ;  /* 0xff0000002cff1812 */ /* 0x000fe200078ac0ff */
[----:B------:R-:W-:Y:S01]  /*20f0*/  FMUL.FTZ R33, R159, UR14 ;  /* 0x0000000e9f217c20 */ /* 0x000fe20008410000 */
[----:B------:R-:W-:Y:S01]  /*2100*/  @P1 LOP3.LUT P3, RZ, R45, 0xff00, RZ, 0xc0, !PT ;  /* 0x0000ff002dff1812 */ /* 0x000fe2000786c0ff */
[----:B------:R-:W-:Y:S01]  /*2110*/  FFMA.FTZ R50, R50, R163, R162 ;  /* 0x000000a332327223 */ /* 0x000fe200000100a2 */
[----:B------:R-:W-:Y:S01]  /*2120*/  @P0 FADD.FTZ R155, R155, R20 ;  /* 0x000000149b9b0221 */ /* 0x000fe20000010000 */
[----:B------:R-:W-:Y:S01]  /*2130*/  @P1 FSEL R37, R36, RZ, P5 ;  /* 0x000000ff24251208 */ /* 0x000fe20002800000 */
[----:B------:R-:W-:Y:S01]  /*2140*/  FADD.FTZ R39, R39, -R46 ;  /* 0x8000002e27277221 */ /* 0x000fe20000010000 */
[----:B------:R-:W-:Y:S01]  /*2150*/  LOP3.LUT P5, RZ, R21, 0xff00, RZ, 0xc0, !PT ;  /* 0x0000ff0015ff7812 */ /* 0x000fe200078ac0ff */
[----:B------:R-:W-:Y:S01]  /*2160*/  FMUL.FTZ R26, R155, UR14 ;  /* 0x0000000e9b1a7c20 */ /* 0x000fe20008410000 */
[----:B------:R-:W-:Y:S01]  /*2170*/  @P2 F2FP.F16.F32.PACK_AB R20, RZ, R155 ;  /* 0x0000009bff14223e */ /* 0x000fe200000000ff */
[----:B------:R-:W-:Y:S01]  /*2180*/  FADD.FTZ R43, R43, -R50 ;  /* 0x800000322b2b7221 */ /* 0x000fe20000010000 */
[----:B------:R-:W-:Y:S01]  /*2190*/  FSEL R165, R32, RZ, P5 ;  /* 0x000000ff20a57208 */ /* 0x000fe20002800000 */
[----:B------:R-:W-:Y:S01]  /*21a0*/  FMUL.FTZ R51, R35, UR14 ;  /* 0x0000000e23337c20 */ /* 0x000fe20008410000 */
[----:B------:R-:W-:Y:S01]  /*21b0*/  LOP3.LUT P5, RZ, R21, 0xff0000, RZ, 0xc0, !PT ;  /* 0x00ff000015ff7812 */ /* 0x000fe200078ac0ff */
[----:B------:R-:W-:Y:S01]  /*21c0*/  FMUL.FTZ R43, R150, R43 ;  /* 0x0000002b962b7220 */ /* 0x000fe20000410000 */
[----:B------:R-:W-:Y:S01]  /*21d0*/  @P2 PRMT R15, R20, 0x7610, R15 ;  /* 0x00007610140f2816 */ /* 0x000fe2000000000f */
[----:B------:R-:W-:Y:S01]  /*21e0*/  @P0 HADD2.F32 R20, -RZ, R11.H1_H1 ;  /* 0x3000000bff140230 */ /* 0x000fe20000004100 */
[----:B------:R-:W-:Y:S01]  /*21f0*/  FSEL R152, R26, RZ, P5 ;  /* 0x000000ff1a987208 */ /* 0x000fe20002800000 */
[----:B------:R-:W-:Y:S01]  /*2200*/  FMUL.FTZ R150, R150, R39 ;  /* 0x0000002796967220 */ /* 0x000fe20000410000 */
[----:B------:R-:W-:-:S02]  /*2210*/  @P1 LOP3.LUT P5, RZ, R45, 0xff0000, RZ, 0xc0, !PT ;  /* 0x00ff00002dff1812 */ /* 0x000fc400078ac0ff */
[----:B------:R-:W-:Y:S01]  /*2220*/  @P1 FSEL R32, R32, RZ, P3 ;  /* 0x000000ff20201208 */ /* 0x000fe20001800000 */
[----:B------:R-:W-:Y:S01]  /*2230*/  @P0 FADD.FTZ R31, R31, R20 ;  /* 0x000000141f1f0221 */ /* 0x000fe20000010000 */
[----:B------:R-:W-:Y:S01]  /*2240*/  LOP3.LUT P3, RZ, R21, 0xff000000, RZ, 0xc0, !PT ;  /* 0xff00000015ff7812 */ /* 0x000fe2000786c0ff */
[----:B------:R-:W-:Y:S01]  /*2250*/  @P0 HADD2.F32 R21, -RZ, R4.H0_H0 ;  /* 0x20000004ff150230 */ /* 0x000fe20000004100 */
[----:B------:R-:W-:Y:S01]  /*2260*/  @P1 FSEL R26, R26, RZ, P5 ;  /* 0x000000ff1a1a1208 */ /* 0x000fe20002800000 */
[----:B------:R-:W-:Y:S01]  /*2270*/  @P0 HADD2.F32 R20, -RZ, R5.H0_H0 ;  /* 0x20000005ff140230 */ /* 0x000fe20000004100 */
[----:B------:R-:W-:Y:S01]  /*2280*/  LOP3.LUT P5, RZ, R27, 0xff, RZ, 0xc0, !PT ;  /* 0x000000ff1bff7812 */ /* 0x000fe200078ac0ff */
[----:B------:R-:W-:Y:S01]  /*2290*/  FMUL.FTZ R27, R31, UR14 ;  /* 0x0000000e1f1b7c20 */ /* 0x000fe20008410000 */
[----:B------:R-:W-:Y:S01]  /*22a0*/  @P0 FADD.FTZ R42, R42, R21 ;  /* 0x000000152a2a0221 */ /* 0x000fe20000010000 */
[----:B------:R-:W-:Y:S01]  /*22b0*/  @P2 F2FP.F16.F32.PACK_AB R31, RZ, R31 ;  /* 0x0000001fff1f223e */ /* 0x000fe200000000ff */
[----:B------:R-:W-:Y:S01]  /*22c0*/  @P0 FADD.FTZ R41, R41, R20 ;  /* 0x0000001429290221 */ /* 0x000fe20000010000 */
[----:B------:R-:W-:Y:S01]  /*22d0*/  @P0 HADD2.F32 R20, -RZ, R7.H0_H0 ;  /* 0x20000007ff140230 */ /* 0x000fe20000004100 */
[----:B------:R-:W-:Y:S01]  /*22e0*/  FSEL R155, R27, RZ, P3 ;  /* 0x000000ff1b9b7208 */ /* 0x000fe20001800000 */
[----:B------:R-:W-:Y:S01]  /*22f0*/  FMUL.FTZ R154, R42, UR14 ;  /* 0x0000000e2a9a7c20 */ /* 0x000fe20008410000 */
[----:B------:R-:W-:Y:S01]  /*2300*/  @P1 LOP3.LUT P3, RZ, R45, 0xff000000, RZ, 0xc0, !PT ;  /* 0xff0000002dff1812 */ /* 0x000fe2000786c0ff */
[----:B------:R-:W-:Y:S01]  /*2310*/  FMUL.FTZ R162, R41, UR14 ;  /* 0x0000000e29a27c20 */ /* 0x000fe20008410000 */
[----:B------:R-:W-:Y:S01]  /*2320*/  @P0 FADD.FTZ R161, R161, R20 ;  /* 0x00000014a1a10221 */ /* 0x000fe20000010000 */
[----:B------:R-:W-:-:S02]  /*2330*/  @P2 PRMT R15, R15, 0x5410, R31 ;  /* 0x000054100f0f2816 */ /* 0x000fc4000000001f */
[----:B------:R-:W-:Y:S01]  /*2340*/  @P1 FSEL R27, R27, RZ, P3 ;  /* 0x000000ff1b1b1208 */ /* 0x000fe20001800000 */
[----:B------:R-:W-:Y:S01]  /*2350*/  FMUL.FTZ R20, R161, UR14 ;  /* 0x0000000ea1147c20 */ /* 0x000fe20008410000 */
[----:B------:R-:W-:Y:S02]  /*2360*/  LOP3.LUT P3, RZ, R23, 0xff, RZ, 0xc0, !PT ;  /* 0x000000ff17ff7812 */ /* 0x000fe4000786c0ff */
[----:B------:R-:W-:Y:S02]  /*2370*/  FSEL R156, R154, RZ, P5 ;  /* 0x000000ff9a9c7208 */ /* 0x000fe40002800000 */
[----:B------:R-:W-:Y:S02]  /*2380*/  @P1 LOP3.LUT P5, RZ, R3, 0xff, RZ, 0xc0, !PT ;  /* 0x000000ff03ff1812 */ /* 0x000fe400078ac0ff */
[----:B------:R-:W-:Y:S02]  /*2390*/  FSEL R167, R30, RZ, P3 ;  /* 0x000000ff1ea77208 */ /* 0x000fe40001800000 */
        /* <DEDUP_REMOVED lines=8> */
[----:B------:R-:W-:Y:S02]  /*2420*/  LOP3.LUT P3, RZ, R23, 0xff000000, RZ, 0xc0, !PT ;  /* 0xff00000017ff7812 */ /* 0x000fe4000786c0ff */
[----:B------:R-:W-:Y:S01]  /*2430*/  @P1 FSEL R23, R20, RZ, P5 ;  /* 0x000000ff14171208 */ /* 0x000fe20002800000 */
[----:B------:R-:W-:Y:S01]  /*2440*/  @P0 HADD2.F32 R20, -RZ, R5.H1_H1 ;  /* 0x30000005ff140230 */ /* 0x000fe20000004100 */
[----:B------:R-:W-:Y:S02]  /*2450*/  FSEL R163, R162, RZ, P6 ;  /* 0x000000ffa2a37208 */ /* 0x000fe40003000000 */
[----:B------:R-:W-:Y:S02]  /*2460*/  @P1 LOP3.LUT P6, RZ, R2, 0xff000000, RZ, 0xc0, !PT ;  /* 0xff00000002ff1812 */ /* 0x000fe400078cc0ff */
[----:B------:R-:W-:Y:S01]  /*2470*/  @P0 FADD.FTZ R43, R43, R20 ;  /* 0x000000142b2b0221 */ /* 0x000fe20000010000 */
[----:B------:R-:W-:Y:S01]  /*2480*/  @P1 F2FP.F16.F32.PACK_AB R39, RZ, R32 ;  /* 0x00000020ff27123e */ /* 0x000fe200000000ff */
[----:B------:R-:W0:Y:S01]  /*2490*/  @P2 LDC.64 R20, c[0x0][0x308] ;  /* 0x0000c200ff142b82 */ /* 0x000e220000000a00 */
[----:B------:R-:W-:Y:S01]  /*24a0*/  @P1 F2FP.F16.F32.PACK_AB R48, RZ, R33 ;  /* 0x00000021ff30123e */ /* 0x000fe200000000ff */
[----:B------:R-:W-:Y:S01]  /*24b0*/  FMUL.FTZ R166, R43, UR14 ;  /* 0x0000000e2ba67c20 */ /* 0x000fe20008410000 */
[----:B------:R-:W-:-:S02]  /*24c0*/  @P2 F2FP.F16.F32.PACK_AB R50, RZ, R35 ;  /* 0x00000023ff32223e */ /* 0x000fc400000000ff */
[----:B------:R-:W-:Y:S02]  /*24d0*/  @P1 F2FP.F16.F32.PACK_AB R35, RZ, R28 ;  /* 0x0000001cff23123e */ /* 0x000fe400000000ff */
[----:B------:R-:W-:Y:S01]  /*24e0*/  @P1 FSEL R46, R166, RZ, P6 ;  /* 0x000000ffa62e1208 */ /* 0x000fe20003000000 */
[----:B------:R-:W1:Y:S01]  /*24f0*/  @P1 LDC.64 R32, c[0x0][0x300] ;  /* 0x0000c000ff201b82 */ /* 0x000e620000000a00 */
[----:B------:R-:W-:Y:S02]  /*2500*/  ISETP.NE.AND P6, PT, R47, RZ, PT ;  /* 0x000000ff2f00720c */ /* 0x000fe40003fc5270 */
[----:B------:R-:W-:Y:S02]  /*2510*/  @P1 F2FP.F16.F32.PACK_AB R47, RZ, R30 ;  /* 0x0000001eff2f123e */ /* 0x000fe400000000ff */
[----:B------:R-:W-:Y:S02]  /*2520*/  @P1 F2FP.F16.F32.PACK_AB R38, RZ, R29 ;  /* 0x0000001dff26123e */ /* 0x000fe400000000ff */
[----:B------:R-:W-:Y:S01]  /*2530*/  @P1 F2FP.F16.F32.PACK_AB R37, RZ, R37 ;  /* 0x00000025ff25123e */ /* 0x000fe200000000ff */
[----:B------:R-:W2:Y:S01]  /*2540*/  LDC.64 R30, c[0x0][0x2f8] ;  /* 0x0000be00ff1e7b82 */ /* 0x000ea20000000a00 */
[----:B------:R-:W-:-:S02]  /*2550*/  FSEL R36, R36, RZ, P4 ;  /* 0x000000ff24247208 */ /* 0x000fc40002000000 */
[----:B------:R-:W-:Y:S02]  /*2560*/  @P1 PRMT R17, R35, 0x7610, R17 ;  /* 0x0000761023111816 */ /* 0x000fe40000000011 */
[----:B------:R-:W-:Y:S02]  /*2570*/  F2FP.F16.F32.PACK_AB R25, R36, R25 ;  /* 0x000000192419723e */ /* 0x000fe400000000ff */
[----:B------:R-:W-:Y:S01]  /*2580*/  @P1 PRMT R18, R38, 0x7610, R18 ;  /* 0x0000761026121816 */ /* 0x000fe20000000012 */
[----:B0-----:R-:W-:Y:S01]  /*2590*/  @P2 IMAD.WIDE.U32 R20, R151, 0x10, R20 ;  /* 0x0000001097142825 */ /* 0x001fe200078e0014 */
[----:B------:R-:W-:Y:S02]  /*25a0*/  @P1 PRMT R17, R17, 0x5410, R37 ;  /* 0x0000541011111816 */ /* 0x000fe40000000025 */
[----:B------:R-:W-:Y:S01]  /*25b0*/  @P1 LOP3.LUT P5, RZ, R3, 0xff000000, RZ, 0xc0, !PT ;  /* 0xff00000003ff1812 */ /* 0x000fe200078ac0ff */
[----:B------:R-:W0:Y:S01]  /*25c0*/  @P2 LDC.64 R36, c[0x0][0x308] ;  /* 0x0000c200ff242b82 */ /* 0x000e220000000a00 */
[----:B------:R3:W-:Y:S01]  /*25d0*/  @P2 STG.E.128 desc[UR4][R20.64], R12 ;  /* 0x0000000c14002986 */ /* 0x0007e2000c101d04 */
[----:B------:R-:W-:Y:S01]  /*25e0*/  FSEL R170, R51, RZ, P3 ;  /* 0x000000ff33aa7208 */ /* 0x000fe20001800000 */
[----:B-1----:R-:W-:Y:S01]  /*25f0*/  @P1 IMAD.WIDE.U32 R32, R151, 0x10, R32 ;  /* 0x0000001097201825 */ /* 0x002fe200078e0020 */
[----:B------:R-:W-:-:S02]  /*2600*/  @P1 PRMT R18, R18, 0x5410, R39 ;  /* 0x0000541012121816 */ /* 0x000fc40000000027 */
[----:B------:R-:W-:Y:S02]  /*2610*/  @P1 FSEL R51, R51, RZ, P5 ;  /* 0x000000ff33331208 */ /* 0x000fe40002800000 */
[----:B------:R-:W1:Y:S01]  /*2620*/  LDC.64 R38, c[0x0][0x210] ;  /* 0x00008400ff267b82 */ /* 0x000e620000000a00 */
[----:B------:R-:W-:Y:S02]  /*2630*/  LOP3.LUT P5, RZ, R22, 0xff000000, RZ, 0xc0, !PT ;  /* 0xff00000016ff7812 */ /* 0x000fe400078ac0ff */
[----:B------:R-:W-:Y:S01]  /*2640*/  @P1 F2FP.F16.F32.PACK_AB R40, RZ, R26 ;  /* 0x0000001aff28123e */ /* 0x000fe200000000ff */
[--C-:B--2---:R-:W-:Y:S01]  /*2650*/  IMAD.WIDE.U32 R28, R24, 0x10, R30.reuse ;  /* 0x00000010181c7825 */ /* 0x104fe200078e001e */
[----:B------:R-:W-:Y:S02]  /*2660*/  LOP3.LUT P3, RZ, R22, 0xff00, RZ, 0xc0, !PT ;  /* 0x0000ff0016ff7812 */ /* 0x000fe4000786c0ff */
[----:B------:R-:W-:Y:S01]  /*2670*/  FSEL R166, R166, RZ, P5 ;  /* 0x000000ffa6a67208 */ /* 0x000fe20002800000 */
[----:B------:R-:W-:Y:S01]  /*2680*/  IMAD.WIDE.U32 R30, R151, 0x10, R30 ;  /* 0x00000010971e7825 */ /* 0x000fe200078e001e */
[----:B------:R-:W-:-:S02]  /*2690*/  FSEL R151, R0, RZ, P6 ;  /* 0x000000ff00977208 */ /* 0x000fc40003000000 */
[----:B---3--:R-:W-:Y:S02]  /*26a0*/  @P2 F2FP.F16.F32.PACK_AB R21, RZ, R41 ;  /* 0x00000029ff15223e */ /* 0x008fe400000000ff */
[----:B------:R-:W-:Y:S02]  /*26b0*/  F2FP.F16.F32.PACK_AB R24, R151, R34 ;  /* 0x000000229718723e */ /* 0x000fe400000000ff */
[----:B------:R-:W-:Y:S01]  /*26c0*/  @P2 PRMT R13, R21, 0x7610, R13 ;  /* 0x00007610150d2816 */ /* 0x000fe2000000000d */
[----:B------:R-:W-:Y:S01]  /*26d0*/  @P0 HADD2.F32 R21, -RZ, R4.H1_H1 ;  /* 0x30000004ff150230 */ /* 0x000fe20000004100 */
[----:B------:R-:W2:Y:S01]  /*26e0*/  @P1 LDC.64 R34, c[0x0][0x300] ;  /* 0x0000c000ff221b82 */ /* 0x000ea20000000a00 */
[----:B------:R-:W-:Y:S01]  /*26f0*/  @P1 F2FP.F16.F32.PACK_AB R41, RZ, R27 ;  /* 0x0000001bff29123e */ /* 0x000fe200000000ff */
[----:B0-----:R-:W-:Y:S01]  /*2700*/  @P2 IMAD.WIDE.U32 R36, R158, 0x10, R36 ;  /* 0x000000109e242825 */ /* 0x001fe200078e0024 */
[----:B------:R-:W-:-:S03]  /*2710*/  @P1 MOV R20, R2 ;  /* 0x0000000200141202 */ /* 0x000fc60000000f00 */
[----:B------:R-:W-:Y:S01]  /*2720*/  @P0 FADD.FTZ R150, R150, R21 ;  /* 0x0000001596960221 */ /* 0x000fe20000010000 */
[----:B------:R-:W-:Y:S02]  /*2730*/  F2FP.F16.F32.PACK_AB R27, R155, R152 ;  /* 0x000000989b1b723e */ /* 0x000fe400000000ff */
[----:B------:R-:W-:Y:S01]  /*2740*/  @P1 PRMT R19, R40, 0x7610, R19 ;  /* 0x0000761028131816 */ /* 0x000fe20000000013 */
[----:B------:R-:W-:Y:S01]  /*2750*/  FMUL.FTZ R152, R150, UR14 ;  /* 0x0000000e96987c20 */ /* 0x000fe20008410000 */
[----:B------:R-:W-:Y:S02]  /*2760*/  @P1 LOP3.LUT P5, RZ, R20, 0xff, RZ, 0xc0, !PT ;  /* 0x000000ff14ff1812 */ /* 0x000fe400078ac0ff */
[----:B------:R-:W-:Y:S02]  /*2770*/  @P1 LOP3.LUT P4, RZ, R2, 0xff0000, RZ, 0xc0, !PT ;  /* 0x00ff000002ff1812 */ /* 0x000fe4000788c0ff */
[----:B------:R-:W-:Y:S02]  /*2780*/  FSEL R155, R152, RZ, P3 ;  /* 0x000000ff989b7208 */ /* 0x000fe40001800000 */
[----:B------:R-:W-:-:S02]  /*2790*/  @P1 PRMT R19, R19, 0x5410, R41 ;  /* 0x0000541013131816 */ /* 0x000fc40000000029 */
[----:B------:R-:W-:Y:S02]  /*27a0*/  @P1 LOP3.LUT P3, RZ, R2, 0xff00, RZ, 0xc0, !PT ;  /* 0x0000ff0002ff1812 */ /* 0x000fe4000786c0ff */
[----:B------:R-:W-:Y:S02]  /*27b0*/  @P1 FSEL R0, R154, RZ, P5 ;  /* 0x000000ff9a001208 */ /* 0x000fe40002800000 */
[----:B------:R-:W-:Y:S02]  /*27c0*/  @P1 FSEL R41, R162, RZ, P4 ;  /* 0x000000ffa2291208 */ /* 0x000fe40002000000 */
[----:B------:R-:W-:Y:S01]  /*27d0*/  F2FP.F16.F32.PACK_AB R26, R165, R164 ;  /* 0x000000a4a51a723e */ /* 0x000fe200000000ff */
[----:B--2---:R-:W-:Y:S01]  /*27e0*/  @P1 IMAD.WIDE.U32 R34, R158, 0x10, R34 ;  /* 0x000000109e221825 */ /* 0x004fe200078e0022 */
[----:B------:R-:W-:Y:S02]  /*27f0*/  @P2 F2FP.F16.F32.PACK_AB R157, RZ, R157 ;  /* 0x0000009dff9d223e */ /* 0x000fe400000000ff */
[----:B------:R-:W-:Y:S01]  /*2800*/  @P2 F2FP.F16.F32.PACK_AB R161, RZ, R161 ;  /* 0x000000a1ffa1223e */ /* 0x000fe200000000ff */
[----:B------:R-:W-:Y:S01]  /*2810*/  STG.E.128 desc[UR4][R30.64], R24 ;  /* 0x000000181e007986 */ /* 0x000fe2000c101d04 */
[----:B------:R-:W-:-:S02]  /*2820*/  @P2 F2FP.F16.F32.PACK_AB R42, RZ, R42 ;  /* 0x0000002aff2a223e */ /* 0x000fc400000000ff */
[----:B------:R-:W-:Y:S01]  /*2830*/  @P1 F2FP.F16.F32.PACK_AB R49, RZ, R23 ;  /* 0x00000017ff31123e */ /* 0x000fe200000000ff */
[----:B------:R0:W-:Y:S01]  /*2840*/  @P1 STG.E.128 desc[UR4][R32.64], R16 ;  /* 0x0000001020001986 */ /* 0x0001e2000c101d04 */
[----:B------:R-:W-:Y:S02]  /*2850*/  @P1 FSEL R40, R152, RZ, P3 ;  /* 0x000000ff98281208 */ /* 0x000fe40001800000 */
[----:B------:R-:W-:Y:S02]  /*2860*/  @P1 F2FP.F16.F32.PACK_AB R0, RZ, R0 ;  /* 0x00000000ff00123e */ /* 0x000fe400000000ff */
[----:B------:R-:W-:Y:S02]  /*2870*/  @P1 F2FP.F16.F32.PACK_AB R41, RZ, R41 ;  /* 0x00000029ff29123e */ /* 0x000fe400000000ff */
[----:B------:R-:W-:Y:S02]  /*2880*/  @P2 F2FP.F16.F32.PACK_AB R43, RZ, R43 ;  /* 0x0000002bff2b223e */ /* 0x000fe400000000ff */
[----:B------:R-:W-:-:S02]  /*2890*/  @P2 F2FP.F16.F32.PACK_AB R159, RZ, R159 ;  /* 0x0000009fff9f223e */ /* 0x000fc400000000ff */
[----:B------:R-:W-:Y:S02]  /*28a0*/  @P2 PRMT R14, R157, 0x7610, R14 ;  /* 0x000076109d0e2816 */ /* 0x000fe4000000000e */
[----:B------:R-:W-:Y:S02]  /*28b0*/  @P2 PRMT R15, R161, 0x7610, R15 ;  /* 0x00007610a10f2816 */ /* 0x000fe4000000000f */
[----:B------:R-:W-:Y:S02]  /*28c0*/  @P2 F2FP.F16.F32.PACK_AB R150, RZ, R150 ;  /* 0x00000096ff96223e */ /* 0x000fe400000000ff */
[----:B------:R-:W-:Y:S02]  /*28d0*/  @P2 PRMT R12, R42, 0x7610, R12 ;  /* 0x000076102a0c2816 */ /* 0x000fe4000000000c */
[----:B------:R-:W-:Y:S02]  /*28e0*/  @P1 F2FP.F16.F32.PACK_AB R51, RZ, R51 ;  /* 0x00000033ff33123e */ /* 0x000fe400000000ff */
[----:B------:R-:W-:-:S02]  /*28f0*/  @P1 F2FP.F16.F32.PACK_AB R46, RZ, R46 ;  /* 0x0000002eff2e123e */ /* 0x000fc400000000ff */
[----:B------:R-:W-:Y:S02]  /*2900*/  @P1 F2FP.F16.F32.PACK_AB R40, RZ, R40 ;  /* 0x00000028ff28123e */ /* 0x000fe400000000ff */
[----:B0-----:R-:W-:Y:S02]  /*2910*/  @P1 PRMT R16, R0, 0x7610, R16 ;  /* 0x0000761000101816 */ /* 0x001fe40000000010 */
[----:B------:R-:W-:Y:S02]  /*2920*/  @P1 PRMT R17, R41, 0x7610, R17 ;  /* 0x0000761029111816 */ /* 0x000fe40000000011 */
[----:B------:R-:W-:Y:S02]  /*2930*/  @P1 PRMT R18, R47, 0x7610, R18 ;  /* 0x000076102f121816 */ /* 0x000fe40000000012 */
[----:B------:R-:W-:Y:S02]  /*2940*/  @P1 PRMT R19, R49, 0x7610, R19 ;  /* 0x0000761031131816 */ /* 0x000fe40000000013 */
[----:B------:R-:W-:-:S02]  /*2950*/  @P2 PRMT R13, R13, 0x5410, R43 ;  /* 0x000054100d0d2816 */ /* 0x000fc4000000002b */
[----:B------:R-:W-:Y:S02]  /*2960*/  @P2 PRMT R14, R14, 0x5410, R159 ;  /* 0x000054100e0e2816 */ /* 0x000fe4000000009f */
[----:B------:R-:W-:Y:S02]  /*2970*/  @P2 PRMT R15, R15, 0x5410, R50 ;  /* 0x000054100f0f2816 */ /* 0x000fe40000000032 */
[----:B------:R-:W-:Y:S02]  /*2980*/  @P2 PRMT R12, R12, 0x5410, R150 ;  /* 0x000054100c0c2816 */ /* 0x000fe40000000096 */
[----:B------:R-:W-:Y:S02]  /*2990*/  F2FP.F16.F32.PACK_AB R23, R170, R169 ;  /* 0x000000a9aa17723e */ /* 0x000fe400000000ff */
[----:B------:R-:W-:Y:S01]  /*29a0*/  F2FP.F16.F32.PACK_AB R22, R168, R167 ;  /* 0x000000a7a816723e */ /* 0x000fe200000000ff */
[----:B------:R0:W-:Y:S01]  /*29b0*/  @P2 STG.E.128 desc[UR4][R36.64], R12 ;  /* 0x0000000c24002986 */ /* 0x0001e2000c101d04 */
[----:B------:R-:W-:-:S02]  /*29c0*/  F2FP.F16.F32.PACK_AB R21, R166, R163 ;  /* 0x000000a3a615723e */ /* 0x000fc400000000ff */
[----:B------:R-:W-:Y:S02]  /*29d0*/  F2FP.F16.F32.PACK_AB R20, R155, R156 ;  /* 0x0000009c9b14723e */ /* 0x000fe400000000ff */
[----:B------:R-:W-:Y:S02]  /*29e0*/  @P1 PRMT R16, R16, 0x5410, R40 ;  /* 0x0000541010101816 */ /* 0x000fe40000000028 */
[----:B------:R-:W-:Y:S01]  /*29f0*/  @P1 PRMT R17, R17, 0x5410, R46 ;  /* 0x0000541011111816 */ /* 0x000fe2000000002e */
[----:B------:R0:W-:Y:S01]  /*2a00*/  STG.E.128 desc[UR4][R28.64], R20 ;  /* 0x000000141c007986 */ /* 0x0001e2000c101d04 */
[----:B------:R-:W-:Y:S02]  /*2a10*/  @P1 PRMT R18, R18, 0x5410, R48 ;  /* 0x0000541012121816 */ /* 0x000fe40000000030 */
[----:B------:R-:W-:Y:S02]  /*2a20*/  @P1 PRMT R19, R19, 0x5410, R51 ;  /* 0x0000541013131816 */ /* 0x000fe40000000033 */
[----:B-1----:R-:W-:-:S03]  /*2a30*/  LEA R148, R38, R148, 0x2 ;  /* 0x0000009426947211 */ /* 0x002fc600078e10ff */
[----:B------:R0:W-:Y:S01]  /*2a40*/  @P1 STG.E.128 desc[UR4][R34.64], R16 ;  /* 0x0000001022001986 */ /* 0x0001e2000c101d04 */
[----:B------:R-:W-:-:S13]  /*2a50*/  ISETP.GE.AND P1, PT, R148, R39, PT ;  /* 0x000000279400720c */ /* 0x000fda0003f26270 */
[----:B------:R-:W-:Y:S05]  /*2a60*/  @!P1 BRA `(.L_x_436) ;  /* 0xffffffdc00749947 */ /* 0x000fea000383ffff */
[----:B------:R-:W-:Y:S05]  /*2a70*/  BSYNC B1 ;  /* 0x0000000000017941 */ /* 0x000fea0003800000 */
.L_x_434:
        /* <DEDUP_REMOVED lines=61> */
.L_x_433:
[----:B------:R-:W-:Y:S05]  /*2e50*/  BSYNC B0 ;  /* 0x0000000000007941 */ /* 0x000fea0003800000 */
.L_x_431:
        /* <DEDUP_REMOVED lines=11> */
[-C--:B------:R-:W-:Y:S02]  /*2f10*/  LEA R56, R70, R3.reuse, 0x2 ;  /* 0x0000000346387211 */ /* 0x080fe400078e10ff */
[----:B------:R-:W-:-:S05]  /*2f20*/  LEA R0, R0, R3, 0x5 ;  /* 0x0000000300007211 */ /* 0x000fca00078e28ff */
[----:B------:R-:W-:Y:S04]  /*2f30*/  STS.128 [R0], R8 ;  /* 0x0000000800007388 */ /* 0x000fe80000000c00 */
[----:B------:R-:W-:Y:S04]  /*2f40*/  STS.128 [R0+0x10], R24 ;  /* 0x0000101800007388 */ /* 0x000fe80000000c00 */
[----:B------:R-:W-:Y:S04]  /*2f50*/  STS.128 [R0+0x400], R48 ;  /* 0x0004003000007388 */ /* 0x000fe80000000c00 */
[----:B------:R1:W-:Y:S01]  /*2f60*/  STS.128 [R0+0x410], R52 ;  /* 0x0004103400007388 */ /* 0x0003e20000000c00 */
[----:B------:R-:W-:Y:S01]  /*2f70*/  BAR.SYNC.DEFER_BLOCKING 0x0 ;  /* 0x0000000000007b1d */ /* 0x000fe20000010000 */
[----:B-1----:R-:W-:-:S05]  /*2f80*/  IMAD R55, R58, UR6, RZ ;  /* 0x000000063a377c24 */ /* 0x002fca000f8e02ff */
[----:B------:R-:W-:Y:S01]  /*2f90*/  ULDC.64 UR6, c[0x0][0x2d8] ;  /* 0x0000b60000067ab9 */ /* 0x000fe20000000a00 */
[----:B------:R-:W-:Y:S01]  /*2fa0*/  IADD3 R70, P0, R55, R70, RZ ;  /* 0x0000004637467210 */ /* 0x000fe20007f1e0ff */
        /* <DEDUP_REMOVED lines=108> */
[----:B------:R-:W-:Y:S02]  /*3670*/  SHF.L.U32 R8, R70, 0x2, RZ ;  /* 0x0000000246087819 */ /* 0x000fe400000006ff */
        /* <DEDUP_REMOVED lines=67> */
.L_x_435:
        /* <DEDUP_REMOVED lines=8> */
.L_x_438:
[----:B------:R-:W-:Y:S05]  /*3b30*/  BSYNC B2 ;  /* 0x0000000000027941 */ /* 0x000fea0003800000 */
.L_x_437:
        /* <DEDUP_REMOVED lines=8> */
.L_x_439:
[----:B------:R-:W-:Y:S01]  /*3bc0*/  FADD.FTZ R164, R25, R164 ;  /* 0x000000a419a47221 */ /* 0x000fe20000010000 */
[----:B------:R-:W-:-:S04]  /*3bd0*/  HFMA2.MMA R171, -RZ, RZ, 0, 1.1920928955078125e-07 ;  /* 0x00000002ffab7435 */ /* 0x000fc800000001ff */
[----:B------:R-:W-:Y:S02]  /*3be0*/  MOV R172, R164 ;  /* 0x000000a400ac7202 */ /* 0x000fe40000000f00 */
[----:B------:R-:W-:-:S07]  /*3bf0*/  MOV R69, R170 ;  /* 0x000000aa00457202 */ /* 0x000fce0000000f00 */
[----:B------:R-:W-:Y:S05]  /*3c00*/  WARPSYNC.COLLECTIVE R169, `(.L_x_440) ;  /* 0x00000000a9087348 */ /* 0x000fea0003c00000 */
[----:B------:R0:W1:Y:S02]  /*3c10*/  SHFL.BFLY P3, R170, R172, R171, R174 ;  /* 0x0c0000abacaa7389 */ /* 0x00006400000600ae */
[----:B01----:R-:W-:Y:S01]  /*3c20*/  ENDCOLLECTIVE ;  /* 0x000000000000791b */ /* 0x003fe20003800000 */
.L_x_440:
[----:B------:R-:W-:-:S05]  /*3c30*/  FADD.FTZ R69, R64, R69 ;  /* 0x0000004540457221 */ /* 0x000fca0000010000 */
[----:B------:R-:W-:Y:S02]  /*3c40*/  MOV R172, R69 ;  /* 0x0000004500ac7202 */ /* 0x000fe40000000f00 */
[----:B------:R-:W-:-:S07]  /*3c50*/  MOV R165, R170 ;  /* 0x000000aa00a57202 */ /* 0x000fce0000000f00 */
[----:B------:R-:W-:Y:S05]  /*3c60*/  WARPSYNC.COLLECTIVE R169, `(.L_x_441) ;  /* 0x00000000a9087348 */ /* 0x000fea0003c00000 */
[----:B------:R0:W1:Y:S02]  /*3c70*/  SHFL.BFLY P3, R170, R172, R171, R174 ;  /* 0x0c0000abacaa7389 */ /* 0x00006400000600ae */
[----:B01----:R-:W-:Y:S01]  /*3c80*/  ENDCOLLECTIVE ;  /* 0x000000000000791b */ /* 0x003fe20003800000 */
.L_x_441:
[----:B------:R-:W-:Y:S01]  /*3c90*/  FADD.FTZ R165, R164, R165 ;  /* 0x000000a5a4a57221 */ /* 0x000fe20000010000 */
[----:B------:R-:W-:-:S04]  /*3ca0*/  HFMA2.MMA R171, -RZ, RZ, 0, 2.384185791015625e-07 ;  /* 0x00000004ffab7435 */ /* 0x000fc800000001ff */
[----:B------:R-:W-:Y:S02]  /*3cb0*/  MOV R172, R165 ;  /* 0x000000a500ac7202 */ /* 0x000fe40000000f00 */
[----:B------:R-:W-:-:S07]  /*3cc0*/  MOV R166, R170 ;  /* 0x000000aa00a67202 */ /* 0x000fce0000000f00 */
[----:B------:R-:W-:Y:S05]  /*3cd0*/  WARPSYNC.COLLECTIVE R169, `(.L_x_442) ;  /* 0x00000000a9087348 */ /* 0x000fea0003c00000 */
[----:B------:R0:W1:Y:S02]  /*3ce0*/  SHFL.BFLY P3, R170, R172, R171, R174 ;  /* 0x0c0000abacaa7389 */ /* 0x00006400000600ae */
[----:B01----:R-:W-:Y:S01]  /*3cf0*/  ENDCOLLECTIVE ;  /* 0x000000000000791b */ /* 0x003fe20003800000 */
.L_x_442:
[----:B------:R-:W-:Y:S01]  /*3d00*/  FADD.FTZ R166, R69, R166 ;  /* 0x000000a645a67221 */ /* 0x000fe20000010000 */
[----:B------:R-:W-:-:S04]  /*3d10*/  MOV R69, R163 ;  /* 0x000000a300457202 */ /* 0x000fc80000000f00 */
[----:B------:R-:W-:Y:S02]  /*3d20*/  MOV R172, R166 ;  /* 0x000000a600ac7202 */ /* 0x000fe40000000f00 */
[----:B------:R-:W-:-:S07]  /*3d30*/  MOV R168, R170 ;  /* 0x000000aa00a87202 */ /* 0x000fce0000000f00 */
[----:B------:R-:W-:Y:S05]  /*3d40*/  WARPSYNC.COLLECTIVE R169, `(.L_x_443) ;  /* 0x00000000a9087348 */ /* 0x000fea0003c00000 */
[----:B------:R0:W1:Y:S02]  /*3d50*/  SHFL.BFLY P3, R170, R172, R171, R174 ;  /* 0x0c0000abacaa7389 */ /* 0x00006400000600ae */
[----:B01----:R-:W-:Y:S01]  /*3d60*/  ENDCOLLECTIVE ;  /* 0x000000000000791b */ /* 0x003fe20003800000 */
.L_x_443:
[----:B------:R-:W-:Y:S01]  /*3d70*/  FADD.FTZ R168, R165, R168 ;  /* 0x000000a8a5a87221 */ /* 0x000fe20000010000 */
[----:B------:R-:W-:-:S04]  /*3d80*/  HFMA2.MMA R171, -RZ, RZ, 0, 4.76837158203125e-07 ;  /* 0x00000008ffab7435 */ /* 0x000fc800000001ff */
[----:B------:R-:W-:Y:S02]  /*3d90*/  MOV R172, R168 ;  /* 0x000000a800ac7202 */ /* 0x000fe40000000f00 */
[----:B------:R-:W-:-:S07]  /*3da0*/  MOV R167, R170 ;  /* 0x000000aa00a77202 */ /* 0x000fce0000000f00 */
[----:B------:R-:W-:Y:S05]  /*3db0*/  WARPSYNC.COLLECTIVE R169, `(.L_x_444) ;  /* 0x00000000a9087348 */ /* 0x000fea0003c00000 */
[----:B------:R0:W1:Y:S02]  /*3dc0*/  SHFL.BFLY P3, R170, R172, R171, R174 ;  /* 0x0c0000abacaa7389 */ /* 0x00006400000600ae */
[----:B01----:R-:W-:Y:S01]  /*3dd0*/  ENDCOLLECTIVE ;  /* 0x000000000000791b */ /* 0x003fe20003800000 */
.L_x_444:
[----:B------:R-:W-:-:S05]  /*3de0*/  FADD.FTZ R167, R166, R167 ;  /* 0x000000a7a6a77221 */ /* 0x000fca0000010000 */
[----:B------:R-:W-:Y:S02]  /*3df0*/  MOV R172, R167 ;  /* 0x000000a700ac7202 */ /* 0x000fe40000000f00 */
[----:B------:R-:W-:-:S07]  /*3e00*/  MOV R25, R170 ;  /* 0x000000aa00197202 */ /* 0x000fce0000000f00 */
[----:B------:R-:W-:Y:S05]  /*3e10*/  WARPSYNC.COLLECTIVE R169, `(.L_x_445) ;  /* 0x00000000a9087348 */ /* 0x000fea0003c00000 */
[----:B------:R0:W1:Y:S02]  /*3e20*/  SHFL.BFLY P3, R170, R172, R171, R174 ;  /* 0x0c0000abacaa7389 */ /* 0x00006400000600ae */
[----:B01----:R-:W-:Y:S01]  /*3e30*/  ENDCOLLECTIVE ;  /* 0x000000000000791b */ /* 0x003fe20003800000 */
.L_x_445:
[----:B------:R-:W-:Y:S01]  /*3e40*/  FADD.FTZ R25, R168, R25 ;  /* 0x00000019a8197221 */ /* 0x000fe20000010000 */
[----:B------:R-:W-:-:S04]  /*3e50*/  HFMA2.MMA R171, -RZ, RZ, 0, 9.5367431640625e-07 ;  /* 0x00000010ffab7435 */ /* 0x000fc800000001ff */
[----:B------:R-:W-:Y:S02]  /*3e60*/  MOV R172, R25 ;  /* 0x0000001900ac7202 */ /* 0x000fe40000000f00 */
[----:B------:R-:W-:-:S07]  /*3e70*/  MOV R64, R170 ;  /* 0x000000aa00407202 */ /* 0x000fce0000000f00 */
[----:B------:R-:W-:Y:S05]  /*3e80*/  WARPSYNC.COLLECTIVE R169, `(.L_x_446) ;  /* 0x00000000a9087348 */ /* 0x000fea0003c00000 */
[----:B------:R0:W1:Y:S02]  /*3e90*/  SHFL.BFLY P3, R170, R172, R171, R174 ;  /* 0x0c0000abacaa7389 */ /* 0x00006400000600ae */
[----:B01----:R-:W-:Y:S01]  /*3ea0*/  ENDCOLLECTIVE ;  /* 0x000000000000791b */ /* 0x003fe20003800000 */
.L_x_446:
[----:B------:R-:W-:Y:S01]  /*3eb0*/  FADD.FTZ R164, R167, R64 ;  /* 0x00000040a7a47221 */ /* 0x000fe20000010000 */
[----:B------:R-:W-:-:S04]  /*3ec0*/  MOV R64, R162 ;  /* 0x000000a200407202 */ /* 0x000fc80000000f00 */
[----:B------:R-:W-:Y:S02]  /*3ed0*/  MOV R172, R164 ;  /* 0x000000a400ac7202 */ /* 0x000fe40000000f00 */
[----:B------:R-:W-:-:S07]  /*3ee0*/  MOV R162, R170 ;  /* 0x000000aa00a27202 */ /* 0x000fce0000000f00 */
[----:B------:R-:W-:Y:S05]  /*3ef0*/  WARPSYNC.COLLECTIVE R169, `(.L_x_447) ;  /* 0x00000000a9087348 */ /* 0x000fea0003c00000 */
[----:B------:R0:W1:Y:S02]  /*3f00*/  SHFL.BFLY P3, R170, R172, R171, R174 ;  /* 0x0c0000abacaa7389 */ /* 0x00006400000600ae */
[----:B01----:R-:W-:Y:S01]  /*3f10*/  ENDCOLLECTIVE ;  /* 0x000000000000791b */ /* 0x003fe20003800000 */
.L_x_447:
[----:B------:R-:W-:Y:S01]  /*3f20*/  MOV R163, R170 ;  /* 0x000000aa00a37202 */ /* 0x000fe20000000f00 */
[----:B------:R-:W-:Y:S06]  /*3f30*/  BRA `(.L_x_448) ;  /* 0xffffffd800a47947 */ /* 0x000fec000383ffff */
.L_x_449:
        /* <DEDUP_REMOVED lines=12> */
.L_x_3159:


//--------------------- .text._ZN10layer_norm22ln_bwd_finalize_kernelINS_22Kernel_traits_finalizeILj512E6__halfS2_S2_S2_fjLb0ELj1024ELj4ENS_18Kernel_traits_baseILj512ES2_S2_S2_S2_fjLj1024EEEEELb0ELb0EEEvNS_9BwdParamsE --------------------------
	.section	.text._ZN10layer_norm22ln_bwd_finalize_kernelINS_22Kernel_traits_finalizeILj512E6__halfS2_S2_S2_fjLb0ELj1024ELj4ENS_18Kernel_traits_baseILj512ES2_S2_S2_S2_fjLj1024EEEEELb0ELb0EEEvNS_9BwdParamsE,"ax",@progbits
	.align	128
        .global         _ZN10layer_norm22ln_bwd_finalize_kernelINS_22Kernel_traits_finalizeILj512E6__halfS2_S2_S2_fjLb0ELj1024ELj4ENS_18Kernel_traits_baseILj512ES2_S2_S2_S2_fjLj1024EEEEELb0ELb0EEEvNS_9BwdParamsE
        .type           _ZN10layer_norm22ln_bwd_finalize_kernelINS_22Kernel_traits_finalizeILj512E6__halfS2_S2_S2_fjLb0ELj1024ELj4ENS_18Kernel_traits_baseILj512ES2_S2_S2_S2_fjLj1024EEEEELb0ELb0EEEvNS_9BwdParamsE,@function
        .size           _ZN10layer_norm22ln_bwd_finalize_kernelINS_22Kernel_traits_finalizeILj512E6__halfS2_S2_S2_fjLb0ELj1024ELj4ENS_18Kernel_traits_baseILj512ES2_S2_S2_S2_fjLj1024EEEEELb0ELb0EEEvNS_9BwdParamsE,(.L_x_3160 - _ZN10layer_norm22ln_bwd_finalize_kernelINS_22Kernel_traits_finalizeILj512E6__halfS2_S2_S2_fjLb0ELj1024ELj4ENS_18Kernel_traits_baseILj512ES2_S2_S2_S2_fjLj1024EEEEELb0ELb0EEEvNS_9BwdParamsE)
        .other          _ZN10layer_norm22ln_bwd_finalize_kernelINS_22Kernel_traits_finalizeILj512E6__halfS2_S2_S2_fjLb0ELj1024ELj4ENS_18Kernel_traits_baseILj512ES2_S2_S2_S2_fjLj1024EEEEELb0ELb0EEEvNS_9BwdParamsE,@"STO_CUDA_ENTRY STV_DEFAULT"
_ZN10layer_norm22ln_bwd_finalize_kernelINS_22Kernel_traits_finalizeILj512E6__halfS2_S2_S2_fjLb0ELj1024ELj4ENS_18Kernel_traits_baseILj512ES2_S2_S2_S2_fjLj1024EEEEELb0ELb0EEEvNS_9BwdParamsE:
.text._ZN10layer_norm22ln_bwd_finalize_kernelINS_22Kernel_traits_finalizeILj512E6__halfS2_S2_S2_fjLb0ELj1024ELj4ENS_18Kernel_traits_baseILj512ES2_S2_S2_S2_fjLj1024EEEEELb0ELb0EEEvNS_9BwdParamsE:
        /* <DEDUP_REMOVED lines=25> */
.L_x_462:
        /* <DEDUP_REMOVED lines=30> */
.L_x_454:
        /* <DEDUP_REMOVED lines=36> */
.L_x_453:
[----:B------:R-:W-:Y:S05]  /*05b0*/  BSYNC B1 ;  /* 0x0000000000017941 */ /* 0x000fea0003800000 */
.L_x_452:
        /* <DEDUP_REMOVED lines=24> */
.L_x_456:
[----:B------:R-:W-:Y:S05]  /*0740*/  BSYNC B1 ;  /* 0x0000000000017941 */ /* 0x000fea0003800000 */
.L_x_455:
        /* <DEDUP_REMOVED lines=12> */
.L_x_457:
[----:B------:R-:W-:Y:S05]  /*0810*/  BSYNC B1 ;  /* 0x0000000000017941 */ /* 0x000fea0003800000 */
.L_x_451:
[----:B------:R-:W-:Y:S05]  /*0820*/  BSYNC B0 ;  /* 0x0000000000007941 */ /* 0x000fea0003800000 */
.L_x_450:
        /* <DEDUP_REMOVED lines=29> */
.L_x_473:
[----:B---3--:R-:W-:Y:S01]  /*0a00*/  FADD.FTZ R9, R18, R9 ;  /* 0x0000000912097221 */ /* 0x008fe20000010000 */
[----:B--2---:R-:W-:-:S04]  /*0a10*/  FADD.FTZ R11, R10, R11 ;  /* 0x0000000b0a0b7221 */ /* 0x004fc80000010000 */
[----:B------:R2:W-:Y:S04]  /*0a20*/  @!P1 STS [R6+0x2000], R9 ;  /* 0x0020000906009388 */ /* 0x0005e80000000800 */
[----:B------:R2:W-:Y:S02]  /*0a30*/  @!P1 STS [R6+0x2080], R11 ;  /* 0x0020800b06009388 */ /* 0x0005e40000000800 */
.L_x_458:
        /* <DEDUP_REMOVED lines=14> */
[----:B---3--:R-:W-:Y:S02]  /*0b20*/  F2FP.F16.F32.PACK_AB R15, R15, R14 ;  /* 0x0000000e0f0f723e */ /* 0x008fe400000000ff */
[----:B----4-:R-:W-:-:S03]  /*0b30*/  F2FP.F16.F32.PACK_AB R17, R17, R16 ;  /* 0x000000101111723e */ /* 0x010fc600000000ff */
[----:B------:R2:W-:Y:S04]  /*0b40*/  STG.E desc[UR6][R12.64], R15 ;  /* 0x0000000f0c007986 */ /* 0x0005e8000c101906 */
[----:B------:R2:W-:Y:S02]  /*0b50*/  STG.E desc[UR6][R10.64], R17 ;  /* 0x000000110a007986 */ /* 0x0005e4000c101906 */
.L_x_461:
[----:B------:R-:W-:Y:S05]  /*0b60*/  BSYNC B0 ;  /* 0x0000000000007941 */ /* 0x000fea0003800000 */
.L_x_460:
[C---:B------:R-:W-:Y:S01]  /*0b70*/  ISETP.GT.U32.AND P1, PT, R3.reuse, -0x201, PT ;  /* 0xfffffdff0300780c */ /* 0x040fe20003f24070 */
[----:B------:R-:W-:Y:S01]  /*0b80*/  VIADD R4, R4, 0x100 ;  /* 0x0000010004047836 */ /* 0x000fe20000000000 */
[----:B------:R-:W-:-:S11]  /*0b90*/  IADD3 R3, R3, 0x200, RZ ;  /* 0x0000020003037810 */ /* 0x000fd60007ffe0ff */
[----:B------:R-:W-:Y:S05]  /*0ba0*/  @P1 BRA `(.L_x_462) ;  /* 0xfffffff400781947 */ /* 0x000fea000383ffff */
[----:B------:R-:W-:Y:S05]  /*0bb0*/  EXIT ;  /* 0x000000000000794d */ /* 0x000fea0003800000 */
.L_x_459:
[----:B------:R-:W-:Y:S01]  /*0bc0*/  HFMA2.MMA R21, -RZ, RZ, 0, 5.9604644775390625e-08 ;  /* 0x00000001ff157435 */ /* 0x000fe200000001ff */
[----:B0--3--:R-:W-:Y:S01]  /*0bd0*/  MOV R22, R10 ;  /* 0x0000000a00167202 */ /* 0x009fe20000000f00 */
[----:B------:R-:W-:Y:S01]  /*0be0*/  IMAD.MOV.U32 R19, RZ, RZ, -0x1 ;  /* 0xffffffffff137424 */ /* 0x000fe200078e00ff */
[----:B------:R-:W-:-:S08]  /*0bf0*/  MOV R24, 0x1f ;  /* 0x0000001f00187802 */ /* 0x000fd00000000f00 */
[----:B-12---:R-:W-:Y:S05]  /*0c00*/  WARPSYNC.COLLECTIVE R19, `(.L_x_463) ;  /* 0x0000000013087348 */ /* 0x006fea0003c00000 */
[----:B------:R0:W3:Y:S02]  /*0c10*/  SHFL.BFLY P2, R20, R22, R21, R24 ;  /* 0x0c00001516147389 */ /* 0x0000e40000040018 */
[----:B0123--:R-:W-:Y:S01]  /*0c20*/  ENDCOLLECTIVE ;  /* 0x000000000000791b */ /* 0x00ffe20003800000 */
.L_x_463:
[----:B------:R-:W-:Y:S01]  /*0c30*/  HFMA2.MMA R21, -RZ, RZ, 0, 1.1920928955078125e-07 ;  /* 0x00000002ff157435 */ /* 0x000fe200000001ff */
[----:B------:R-:W-:-:S05]  /*0c40*/  MOV R11, R20 ;  /* 0x00000014000b7202 */ /* 0x000fca0000000f00 */
[----:B------:R-:W-:-:S05]  /*0c50*/  FADD.FTZ R11, R10, R11 ;  /* 0x0000000b0a0b7221 */ /* 0x000fca0000010000 */
[----:B------:R-:W-:-:S07]  /*0c60*/  MOV R22, R11 ;  /* 0x0000000b00167202 */ /* 0x000fce0000000f00 */
[----:B------:R-:W-:Y:S05]  /*0c70*/  WARPSYNC.COLLECTIVE R19, `(.L_x_464) ;  /* 0x0000000013087348 */ /* 0x000fea0003c00000 */
[----:B------:R0:W1:Y:S02]  /*0c80*/  SHFL.BFLY P2, R20, R22, R21, R24 ;  /* 0x0c00001516147389 */ /* 0x0000640000040018 */
[----:B01----:R-:W-:Y:S01]  /*0c90*/  ENDCOLLECTIVE ;  /* 0x000000000000791b */ /* 0x003fe20003800000 */
.L_x_464:
[----:B------:R-:W-:Y:S01]  /*0ca0*/  HFMA2.MMA R21, -RZ, RZ, 0, 2.384185791015625e-07 ;  /* 0x00000004ff157435 */ /* 0x000fe200000001ff */
[----:B------:R-:W-:-:S04]  /*0cb0*/  IMAD.MOV.U32 R14, RZ, RZ, R20 ;  /* 0x000000ffff0e7224 */ /* 0x000fc800078e0014 */
[----:B------:R-:W-:-:S05]  /*0cc0*/  FADD.FTZ R14, R11, R14 ;  /* 0x0000000e0b0e7221 */ /* 0x000fca0000010000 */
[----:B------:R-:W-:-:S07]  /*0cd0*/  MOV R22, R14 ;  /* 0x0000000e00167202 */ /* 0x000fce0000000f00 */
[----:B------:R-:W-:Y:S05]  /*0ce0*/  WARPSYNC.COLLECTIVE R19, `(.L_x_465) ;  /* 0x0000000013087348 */ /* 0x000fea0003c00000 */
[----:B------:R0:W1:Y:S02]  /*0cf0*/  SHFL.BFLY P2, R20, R22, R21, R24 ;  /* 0x0c00001516147389 */ /* 0x0000640000040018 */
[----:B01----:R-:W-:Y:S01]  /*0d00*/  ENDCOLLECTIVE ;  /* 0x000000000000791b */ /* 0x003fe20003800000 */
.L_x_465:
[----:B------:R-:W-:Y:S01]  /*0d10*/  HFMA2.MMA R21, -RZ, RZ, 0, 4.76837158203125e-07 ;  /* 0x00000008ff157435 */ /* 0x000fe200000001ff */
[----:B------:R-:W-:-:S05]  /*0d20*/  MOV R13, R20 ;  /* 0x00000014000d7202 */ /* 0x000fca0000000f00 */
[----:B------:R-:W-:-:S04]  /*0d30*/  FADD.FTZ R13, R14, R13 ;  /* 0x0000000d0e0d7221 */ /* 0x000fc80000010000 */
[----:B------:R-:W-:-:S07]  /*0d40*/  IMAD.MOV.U32 R22, RZ, RZ, R13 ;  /* 0x000000ffff167224 */ /* 0x000fce00078e000d */
[----:B------:R-:W-:Y:S05]  /*0d50*/  WARPSYNC.COLLECTIVE R19, `(.L_x_466) ;  /* 0x0000000013087348 */ /* 0x000fea0003c00000 */
[----:B------:R0:W1:Y:S02]  /*0d60*/  SHFL.BFLY P2, R20, R22, R21, R24 ;  /* 0x0c00001516147389 */ /* 0x0000640000040018 */
[----:B01----:R-:W-:Y:S01]  /*0d70*/  ENDCOLLECTIVE ;  /* 0x000000000000791b */ /* 0x003fe20003800000 */
.L_x_466:
[----:B------:R-:W-:Y:S01]  /*0d80*/  IMAD.MOV.U32 R21, RZ, RZ, 0x10 ;  /* 0x00000010ff157424 */ /* 0x000fe200078e00ff */
[----:B------:R-:W-:-:S05]  /*0d90*/  MOV R10, R20 ;  /* 0x00000014000a7202 */ /* 0x000fca0000000f00 */
[----:B------:R-:W-:-:S05]  /*0da0*/  FADD.FTZ R10, R13, R10 ;  /* 0x0000000a0d0a7221 */ /* 0x000fca0000010000 */
[----:B------:R-:W-:-:S07]  /*0db0*/  MOV R22, R10 ;  /* 0x0000000a00167202 */ /* 0x000fce0000000f00 */
[----:B------:R-:W-:Y:S05]  /*0dc0*/  WARPSYNC.COLLECTIVE R19, `(.L_x_467) ;  /* 0x0000000013087348 */ /* 0x000fea0003c00000 */
[----:B------:R0:W1:Y:S02]  /*0dd0*/  SHFL.BFLY P2, R20, R22, R21, R24 ;  /* 0x0c00001516147389 */ /* 0x0000640000040018 */
[----:B01----:R-:W-:Y:S01]  /*0de0*/  ENDCOLLECTIVE ;  /* 0x000000000000791b */ /* 0x003fe20003800000 */
.L_x_467:
[----:B------:R-:W-:Y:S01]  /*0df0*/  HFMA2.MMA R21, -RZ, RZ, 0, 5.9604644775390625e-08 ;  /* 0x00000001ff157435 */ /* 0x000fe200000001ff */
[----:B------:R-:W-:Y:S02]  /*0e00*/  MOV R22, R9 ;  /* 0x0000000900167202 */ /* 0x000fe40000000f00 */
[----:B------:R-:W-:-:S08]  /*0e10*/  MOV R11, R20 ;  /* 0x00000014000b7202 */ /* 0x000fd00000000f00 */
[----:B------:R-:W-:Y:S05]  /*0e20*/  WARPSYNC.COLLECTIVE R19, `(.L_x_468) ;  /* 0x0000000013087348 */ /* 0x000fea0003c00000 */
[----:B------:R0:W1:Y:S02]  /*0e30*/  SHFL.BFLY P2, R20, R22, R21, R24 ;  /* 0x0c00001516147389 */ /* 0x0000640000040018 */
[----:B01----:R-:W-:Y:S01]  /*0e40*/  ENDCOLLECTIVE ;  /* 0x000000000000791b */ /* 0x003fe20003800000 */
.L_x_468:
[----:B------:R-:W-:Y:S01]  /*0e50*/  HFMA2.MMA R21, -RZ, RZ, 0, 1.1920928955078125e-07 ;  /* 0x00000002ff157435 */ /* 0x000fe200000001ff */
[----:B------:R-:W-:-:S04]  /*0e60*/  IMAD.MOV.U32 R14, RZ, RZ, R20 ;  /* 0x000000ffff0e7224 */ /* 0x000fc800078e0014 */
[----:B------:R-:W-:-:S05]  /*0e70*/  FADD.FTZ R15, R9, R14 ;  /* 0x0000000e090f7221 */ /* 0x000fca0000010000 */
[----:B------:R-:W-:-:S07]  /*0e80*/  MOV R22, R15 ;  /* 0x0000000f00167202 */ /* 0x000fce0000000f00 */
[----:B------:R-:W-:Y:S05]  /*0e90*/  WARPSYNC.COLLECTIVE R19, `(.L_x_469) ;  /* 0x0000000013087348 */ /* 0x000fea0003c00000 */
[----:B------:R0:W1:Y:S02]  /*0ea0*/  SHFL.BFLY P2, R20, R22, R21, R24 ;  /* 0x0c00001516147389 */ /* 0x0000640000040018 */
[----:B01----:R-:W-:Y:S01]  /*0eb0*/  ENDCOLLECTIVE ;  /* 0x000000000000791b */ /* 0x003fe20003800000 */
.L_x_469:
[----:B------:R-:W-:Y:S01]  /*0ec0*/  HFMA2.MMA R21, -RZ, RZ, 0, 2.384185791015625e-07 ;  /* 0x00000004ff157435 */ /* 0x000fe200000001ff */
[----:B------:R-:W-:-:S05]  /*0ed0*/  MOV R16, R20 ;  /* 0x0000001400107202 */ /* 0x000fca0000000f00 */
[----:B------:R-:W-:-:S04]  /*0ee0*/  FADD.FTZ R16, R15, R16 ;  /* 0x000000100f107221 */ /* 0x000fc80000010000 */
[----:B------:R-:W-:-:S07]  /*0ef0*/  IMAD.MOV.U32 R22, RZ, RZ, R16 ;  /* 0x000000ffff167224 */ /* 0x000fce00078e0010 */
[----:B------:R-:W-:Y:S05]  /*0f00*/  WARPSYNC.COLLECTIVE R19, `(.L_x_470) ;  /* 0x0000000013087348 */ /* 0x000fea0003c00000 */
[----:B------:R0:W1:Y:S02]  /*0f10*/  SHFL.BFLY P2, R20, R22, R21, R24 ;  /* 0x0c00001516147389 */ /* 0x0000640000040018 */
[----:B01----:R-:W-:Y:S01]  /*0f20*/  ENDCOLLECTIVE ;  /* 0x000000000000791b */ /* 0x003fe20003800000 */
.L_x_470:
[----:B------:R-:W-:Y:S01]  /*0f30*/  IMAD.MOV.U32 R21, RZ, RZ, 0x8 ;  /* 0x00000008ff157424 */ /* 0x000fe200078e00ff */
[----:B------:R-:W-:-:S05]  /*0f40*/  MOV R17, R20 ;  /* 0x0000001400117202 */ /* 0x000fca0000000f00 */
[----:B------:R-:W-:-:S05]  /*0f50*/  FADD.FTZ R17, R16, R17 ;  /* 0x0000001110117221 */ /* 0x000fca0000010000 */
[----:B------:R-:W-:-:S07]  /*0f60*/  MOV R22, R17 ;  /* 0x0000001100167202 */ /* 0x000fce0000000f00 */
[----:B------:R-:W-:Y:S05]  /*0f70*/  WARPSYNC.COLLECTIVE R19, `(.L_x_471) ;  /* 0x0000000013087348 */ /* 0x000fea0003c00000 */
[----:B------:R0:W1:Y:S02]  /*0f80*/  SHFL.BFLY P2, R20, R22, R21, R24 ;  /* 0x0c00001516147389 */ /* 0x0000640000040018 */
[----:B01----:R-:W-:Y:S01]  /*0f90*/  ENDCOLLECTIVE ;  /* 0x000000000000791b */ /* 0x003fe20003800000 */
.L_x_471:
[----:B------:R-:W-:Y:S01]  /*0fa0*/  HFMA2.MMA R21, -RZ, RZ, 0, 9.5367431640625e-07 ;  /* 0x00000010ff157435 */ /* 0x000fe200000001ff */
[----:B------:R-:W-:-:S05]  /*0fb0*/  MOV R18, R20 ;  /* 0x0000001400127202 */ /* 0x000fca0000000f00 */
[----:B------:R-:W-:-:S05]  /*0fc0*/  FADD.FTZ R18, R17, R18 ;  /* 0x0000001211127221 */ /* 0x000fca0000010000 */
[----:B------:R-:W-:-:S07]  /*0fd0*/  MOV R22, R18 ;  /* 0x0000001200167202 */ /* 0x000fce0000000f00 */
[----:B------:R-:W-:Y:S05]  /*0fe0*/  WARPSYNC.COLLECTIVE R19, `(.L_x_472) ;  /* 0x0000000013087348 */ /* 0x000fea0003c00000 */
[----:B------:R0:W1:Y:S02]  /*0ff0*/  SHFL.BFLY P2, R20, R22, R21, R24 ;  /* 0x0c00001516147389 */ /* 0x0000640000040018 */
[----:B01----:R-:W-:Y:S01]  /*1000*/  ENDCOLLECTIVE ;  /* 0x000000000000791b */ /* 0x003fe20003800000 */
.L_x_472:
[----:B------:R-:W-:Y:S01]  /*1010*/  MOV R9, R20 ;  /* 0x0000001400097202 */ /* 0x000fe20000000f00 */
[----:B------:R-:W-:Y:S06]  /*1020*/  BRA `(.L_x_473) ;  /* 0xfffffff800747947 */ /* 0x000fec000383ffff */
.L_x_474:
        /* <DEDUP_REMOVED lines=13> */
.L_x_3160:


//--------------------- .text._ZN10layer_norm40ln_parallel_residual_bwd_finalize_kernelINS_22Kernel_traits_finalizeILj512E6__halfS2_S2_S2_fjLb0ELj1024ELj4ENS_18Kernel_traits_baseILj512ES2_S2_S2_S2_fjLj1024EEEEELb0EEEvNS_9BwdParamsE --------------------------
	.section	.text._ZN10layer_norm40ln_parallel_residual_bwd_finalize_kernelINS_22Kernel_traits_finalizeILj512E6__halfS2_S2_S2_fjLb0ELj1024ELj4ENS_18Kernel_traits_baseILj512ES2_S2_S2_S2_fjLj1024EEEEELb0EEEvNS_9BwdParamsE,"ax",@progbits
	.align	128
        .global         _ZN10layer_norm40ln_parallel_residual_bwd_finalize_kernelINS_22Kernel_traits_finalizeILj512E6__halfS2_S2_S2_fjLb0ELj1024ELj4ENS_18Kernel_traits_baseILj512ES2_S2_S2_S2_fjLj1024EEEEELb0EEEvNS_9BwdParamsE
        .type           _ZN10layer_norm40ln_parallel_residual_bwd_finalize_kernelINS_22Kernel_traits_finalizeILj512E6__halfS2_S2_S2_fjLb0ELj1024ELj4ENS_18Kernel_traits_baseILj512ES2_S2_S2_S2_fjLj1024EEEEELb0EEEvNS_9BwdParamsE,@function
        .size           _ZN10layer_norm40ln_parallel_residual_bwd_finalize_kernelINS_22Kernel_traits_finalizeILj512E6__halfS2_S2_S2_fjLb0ELj1024ELj4ENS_18Kernel_traits_baseILj512ES2_S2_S2_S2_fjLj1024EEEEELb0EEEvNS_9BwdParamsE,(.L_x_3161 - _ZN10layer_norm40ln_parallel_residual_bwd_finalize_kernelINS_22Kernel_traits_finalizeILj512E6__halfS2_S2_S2_fjLb0ELj1024ELj4ENS_18Kernel_traits_baseILj512ES2_S2_S2_S2_fjLj1024EEEEELb0EEEvNS_9BwdParamsE)
        .other          _ZN10layer_norm40ln_parallel_residual_bwd_finalize_kernelINS_22Kernel_traits_finalizeILj512E6__halfS2_S2_S2_fjLb0ELj1024ELj4ENS_18Kernel_traits_baseILj512ES2_S2_S2_S2_fjLj1024EEEEELb0EEEvNS_9BwdParamsE,@"STO_CUDA_ENTRY STV_DEFAULT"
_ZN10layer_norm40ln_parallel_residual_bwd_finalize_kernelINS_22Kernel_traits_finalizeILj512E6__halfS2_S2_S2_fjLb0ELj1024ELj4ENS_18Kernel_traits_baseILj512ES2_S2_S2_S2_fjLj1024EEEEELb0EEEvNS_9BwdParamsE:
.text._ZN10layer_norm40ln_parallel_residual_bwd_finalize_kernelINS_22Kernel_traits_finalizeILj512E6__halfS2_S2_S2_fjLb0ELj1024ELj4ENS_18Kernel_traits_baseILj512ES2_S2_S2_S2_fjLj1024EEEEELb0EEEvNS_9BwdParamsE:
        /* <DEDUP_REMOVED lines=22> */
.L_x_487:
        /* <DEDUP_REMOVED lines=42> */
.L_x_479:
        /* <DEDUP_REMOVED lines=62> */
.L_x_478:
[----:B------:R-:W-:Y:S05]  /*07e0*/  BSYNC B1 ;  /* 0x0000000000017941 */ /* 0x000fea0003800000 */
.L_x_477:
        /* <DEDUP_REMOVED lines=38> */
.L_x_481:
[----:B------:R-:W-:Y:S05]  /*0a50*/  BSYNC B1 ;  /* 0x0000000000017941 */ /* 0x000fea0003800000 */
.L_x_480:
        /* <DEDUP_REMOVED lines=20> */
.L_x_482:
[----:B------:R-:W-:Y:S05]  /*0ba0*/  BSYNC B1 ;  /* 0x0000000000017941 */ /* 0x000fea0003800000 */
.L_x_476:
[----:B------:R-:W-:Y:S05]  /*0bb0*/  BSYNC B0 ;  /* 0x0000000000007941 */ /* 0x000fea0003800000 */
.L_x_475:
        /* <DEDUP_REMOVED lines=54> */
.L_x_508:
        /* <DEDUP_REMOVED lines=10> */
.L_x_483:
        /* <DEDUP_REMOVED lines=19> */
[----:B-1----:R-:W-:-:S03]  /*10f0*/  F2FP.F16.F32.PACK_AB R7, R23, R22 ;  /* 0x000000161707723e */ /* 0x002fc600000000ff */
[----:B0-----:R-:W-:Y:S01]  /*1100*/  IMAD.WIDE.U32 R8, R5, 0x4, R8 ;  /* 0x0000000405087825 */ /* 0x001fe200078e0008 */
[----:B---3--:R-:W-:Y:S01]  /*1110*/  F2FP.F16.F32.PACK_AB R15, R15, R14 ;  /* 0x0000000e0f0f723e */ /* 0x008fe200000000ff */
[----:B------:R1:W-:Y:S01]  /*1120*/  STG.E desc[UR6][R20.64], R7 ;  /* 0x0000000714007986 */ /* 0x0003e2000c101906 */
[----:B----4-:R-:W-:-:S03]  /*1130*/  F2FP.F16.F32.PACK_AB R17, R17, R16 ;  /* 0x000000101111723e */ /* 0x010fc600000000ff */
[----:B------:R1:W-:Y:S01]  /*1140*/  STG.E desc[UR6][R12.64], R15 ;  /* 0x0000000f0c007986 */ /* 0x0003e2000c101906 */
[----:B------:R-:W-:-:S03]  /*1150*/  F2FP.F16.F32.PACK_AB R19, R19, R18 ;  /* 0x000000121313723e */ /* 0x000fc600000000ff */
[----:B------:R1:W-:Y:S04]  /*1160*/  STG.E desc[UR6][R10.64], R17 ;  /* 0x000000110a007986 */ /* 0x0003e8000c101906 */
[----:B------:R1:W-:Y:S02]  /*1170*/  STG.E desc[UR6][R8.64], R19 ;  /* 0x0000001308007986 */ /* 0x0003e4000c101906 */
.L_x_486:
[----:B------:R-:W-:Y:S05]  /*1180*/  BSYNC B0 ;  /* 0x0000000000007941 */ /* 0x000fea0003800000 */
.L_x_485:
[C---:B------:R-:W-:Y:S02]  /*1190*/  ISETP.GT.U32.AND P1, PT, R4.reuse, -0x201, PT ;  /* 0xfffffdff0400780c */ /* 0x040fe40003f24070 */
[----:B------:R-:W-:Y:S02]  /*11a0*/  IADD3 R4, R4, 0x200, RZ ;  /* 0x0000020004047810 */ /* 0x000fe40007ffe0ff */
[----:B------:R-:W-:-:S09]  /*11b0*/  IADD3 R5, R5, 0x100, RZ ;  /* 0x0000010005057810 */ /* 0x000fd20007ffe0ff */
[----:B------:R-:W-:Y:S05]  /*11c0*/  @P1 BRA `(.L_x_487) ;  /* 0xffffffec00e41947 */ /* 0x000fea000383ffff */
[----:B------:R-:W-:Y:S05]  /*11d0*/  EXIT ;  /* 0x000000000000794d */ /* 0x000fea0003800000 */
.L_x_484:
[----:B------:R-:W-:Y:S01]  /*11e0*/  HFMA2.MMA R14, -RZ, RZ, 0, 5.9604644775390625e-08 ;  /* 0x00000001ff0e7435 */ /* 0x000fe200000001ff */
[----:B----4-:R-:W-:Y:S02]  /*11f0*/  MOV R27, R10 ;  /* 0x0000000a001b7202 */ /* 0x010fe40000000f00 */
[----:B------:R-:W-:Y:S02]  /*1200*/  MOV R13, 0x1f ;  /* 0x0000001f000d7802 */ /* 0x000fe40000000f00 */
[----:B------:R-:W-:-:S07]  /*1210*/  MOV R12, 0xffffffff ;  /* 0xffffffff000c7802 */ /* 0x000fce0000000f00 */
[----:B0123--:R-:W-:Y:S05]  /*1220*/  WARPSYNC.COLLECTIVE R12, `(.L_x_488) ;  /* 0x000000000c087348 */ /* 0x00ffea0003c00000 */
[----:B------:R4:W0:Y:S02]  /*1230*/  SHFL.BFLY P2, R17, R27, R14, R13 ;  /* 0x0c00000e1b117389 */ /* 0x000824000004000d */
[----:B01234-:R-:W-:Y:S01]  /*1240*/  ENDCOLLECTIVE ;  /* 0x000000000000791b */ /* 0x01ffe20003800000 */
.L_x_488:
[----:B------:R-:W-:Y:S01]  /*1250*/  HFMA2.MMA R14, -RZ, RZ, 0, 1.1920928955078125e-07 ;  /* 0x00000002ff0e7435 */ /* 0x000fe200000001ff */
[----:B------:R-:W-:-:S05]  /*1260*/  FADD.FTZ R11, R10, R17 ;  /* 0x000000110a0b7221 */ /* 0x000fca0000010000 */
[----:B------:R-:W-:-:S07]  /*1270*/  MOV R27, R11 ;  /* 0x0000000b001b7202 */ /* 0x000fce0000000f00 */
[----:B------:R-:W-:Y:S05]  /*1280*/  WARPSYNC.COLLECTIVE R12, `(.L_x_489) ;  /* 0x000000000c087348 */ /* 0x000fea0003c00000 */
[----:B------:R0:W1:Y:S02]  /*1290*/  SHFL.BFLY P2, R17, R27, R14, R13 ;  /* 0x0c00000e1b117389 */ /* 0x000064000004000d */
[----:B01----:R-:W-:Y:S01]  /*12a0*/  ENDCOLLECTIVE ;  /* 0x000000000000791b */ /* 0x003fe20003800000 */
.L_x_489:
[----:B------:R-:W-:Y:S01]  /*12b0*/  HFMA2.MMA R14, -RZ, RZ, 0, 2.384185791015625e-07 ;  /* 0x00000004ff0e7435 */ /* 0x000fe200000001ff */
[----:B------:R-:W-:-:S05]  /*12c0*/  FADD.FTZ R10, R11, R17 ;  /* 0x000000110b0a7221 */ /* 0x000fca0000010000 */
[----:B------:R-:W-:-:S07]  /*12d0*/  MOV R27, R10 ;  /* 0x0000000a001b7202 */ /* 0x000fce0000000f00 */
[----:B------:R-:W-:Y:S05]  /*12e0*/  WARPSYNC.COLLECTIVE R12, `(.L_x_490) ;  /* 0x000000000c087348 */ /* 0x000fea0003c00000 */
[----:B------:R0:W1:Y:S02]  /*12f0*/  SHFL.BFLY P2, R17, R27, R14, R13 ;  /* 0x0c00000e1b117389 */ /* 0x000064000004000d */
[----:B01----:R-:W-:Y:S01]  /*1300*/  ENDCOLLECTIVE ;  /* 0x000000000000791b */ /* 0x003fe20003800000 */
.L_x_490:
[----:B------:R-:W-:Y:S01]  /*1310*/  MOV R14, 0x8 ;  /* 0x00000008000e7802 */ /* 0x000fe20000000f00 */
[----:B------:R-:W-:-:S04]  /*1320*/  FADD.FTZ R19, R10, R17 ;  /* 0x000000110a137221 */ /* 0x000fc80000010000 */
[----:B------:R-:W-:-:S07]  /*1330*/  IMAD.MOV.U32 R27, RZ, RZ, R19 ;  /* 0x000000ffff1b7224 */ /* 0x000fce00078e0013 */
[----:B------:R-:W-:Y:S05]  /*1340*/  WARPSYNC.COLLECTIVE R12, `(.L_x_491) ;  /* 0x000000000c087348 */ /* 0x000fea0003c00000 */
[----:B------:R0:W1:Y:S02]  /*1350*/  SHFL.BFLY P2, R17, R27, R14, R13 ;  /* 0x0c00000e1b117389 */ /* 0x000064000004000d */
[----:B01----:R-:W-:Y:S01]  /*1360*/  ENDCOLLECTIVE ;  /* 0x000000000000791b */ /* 0x003fe20003800000 */
.L_x_491:
[----:B------:R-:W-:Y:S01]  /*1370*/  HFMA2.MMA R14, -RZ, RZ, 0, 9.5367431640625e-07 ;  /* 0x00000010ff0e7435 */ /* 0x000fe200000001ff */
[----:B------:R-:W-:-:S05]  /*1380*/  FADD.FTZ R11, R19, R17 ;  /* 0x00000011130b7221 */ /* 0x000fca0000010000 */
[----:B------:R-:W-:-:S07]  /*1390*/  MOV R27, R11 ;  /* 0x0000000b001b7202 */ /* 0x000fce0000000f00 */
[----:B------:R-:W-:Y:S05]  /*13a0*/  WARPSYNC.COLLECTIVE R12, `(.L_x_492) ;  /* 0x000000000c087348 */ /* 0x000fea0003c00000 */
[----:B------:R0:W1:Y:S02]  /*13b0*/  SHFL.BFLY P2, R17, R27, R14, R13 ;  /* 0x0c00000e1b117389 */ /* 0x000064000004000d */
[----:B01----:R-:W-:Y:S01]  /*13c0*/  ENDCOLLECTIVE ;  /* 0x000000000000791b */ /* 0x003fe20003800000 */
.L_x_492:
[----:B------:R-:W-:Y:S01]  /*13d0*/  HFMA2.MMA R14, -RZ, RZ, 0, 5.9604644775390625e-08 ;  /* 0x00000001ff0e7435 */ /* 0x000fe200000001ff */
[----:B------:R-:W-:Y:S02]  /*13e0*/  MOV R27, R15 ;  /* 0x0000000f001b7202 */ /* 0x000fe40000000f00 */
[----:B------:R-:W-:-:S08]  /*13f0*/  MOV R10, R17 ;  /* 0x00000011000a7202 */ /* 0x000fd00000000f00 */
[----:B------:R-:W-:Y:S05]  /*1400*/  WARPSYNC.COLLECTIVE R12, `(.L_x_493) ;  /* 0x000000000c087348 */ /* 0x000fea0003c00000 */
[----:B------:R0:W1:Y:S02]  /*1410*/  SHFL.BFLY P2, R17, R27, R14, R13 ;  /* 0x0c00000e1b117389 */ /* 0x000064000004000d */
[----:B01----:R-:W-:Y:S01]  /*1420*/  ENDCOLLECTIVE ;  /* 0x000000000000791b */ /* 0x003fe20003800000 */
.L_x_493:
[----:B------:R-:W-:Y:S01]  /*1430*/  HFMA2.MMA R14, -RZ, RZ, 0, 1.1920928955078125e-07 ;  /* 0x00000002ff0e7435 */ /* 0x000fe200000001ff */
[----:B------:R-:W-:-:S05]  /*1440*/  MOV R16, R17 ;  /* 0x0000001100107202 */ /* 0x000fca0000000f00 */
[----:B------:R-:W-:-:S05]  /*1450*/  FADD.FTZ R16, R15, R16 ;  /* 0x000000100f107221 */ /* 0x000fca0000010000 */
[----:B------:R-:W-:-:S07]  /*1460*/  MOV R27, R16 ;  /* 0x00000010001b7202 */ /* 0x000fce0000000f00 */
[----:B------:R-:W-:Y:S05]  /*1470*/  WARPSYNC.COLLECTIVE R12, `(.L_x_494) ;  /* 0x000000000c087348 */ /* 0x000fea0003c00000 */
[----:B------:R0:W1:Y:S02]  /*1480*/  SHFL.BFLY P2, R17, R27, R14, R13 ;  /* 0x0c00000e1b117389 */ /* 0x000064000004000d */
[----:B01----:R-:W-:Y:S01]  /*1490*/  ENDCOLLECTIVE ;  /* 0x000000000000791b */ /* 0x003fe20003800000 */
.L_x_494:
[----:B------:R-:W-:Y:S01]  /*14a0*/  HFMA2.MMA R14, -RZ, RZ, 0, 2.384185791015625e-07 ;  /* 0x00000004ff0e7435 */ /* 0x000fe200000001ff */
[----:B------:R-:W-:-:S05]  /*14b0*/  MOV R19, R17 ;  /* 0x0000001100137202 */ /* 0x000fca0000000f00 */
[----:B------:R-:W-:-:S05]  /*14c0*/  FADD.FTZ R15, R16, R19 ;  /* 0x00000013100f7221 */ /* 0x000fca0000010000 */
[----:B------:R-:W-:-:S07]  /*14d0*/  MOV R27, R15 ;  /* 0x0000000f001b7202 */ /* 0x000fce0000000f00 */
[----:B------:R-:W-:Y:S05]  /*14e0*/  WARPSYNC.COLLECTIVE R12, `(.L_x_495) ;  /* 0x000000000c087348 */ /* 0x000fea0003c00000 */
[----:B------:R0:W1:Y:S02]  /*14f0*/  SHFL.BFLY P2, R17, R27, R14, R13 ;  /* 0x0c00000e1b117389 */ /* 0x000064000004000d */
[----:B01----:R-:W-:Y:S01]  /*1500*/  ENDCOLLECTIVE ;  /* 0x000000000000791b */ /* 0x003fe20003800000 */
.L_x_495:
[----:B------:R-:W-:Y:S01]  /*1510*/  HFMA2.MMA R14, -RZ, RZ, 0, 4.76837158203125e-07 ;  /* 0x00000008ff0e7435 */ /* 0x000fe200000001ff */
[----:B------:R-:W-:-:S05]  /*1520*/  MOV R18, R17 ;  /* 0x0000001100127202 */ /* 0x000fca0000000f00 */
[----:B------:R-:W-:-:S05]  /*1530*/  FADD.FTZ R20, R15, R18 ;  /* 0x000000120f147221 */ /* 0x000fca0000010000 */
[----:B------:R-:W-:-:S07]  /*1540*/  MOV R27, R20 ;  /* 0x00000014001b7202 */ /* 0x000fce0000000f00 */
[----:B------:R-:W-:Y:S05]  /*1550*/  WARPSYNC.COLLECTIVE R12, `(.L_x_496) ;  /* 0x000000000c087348 */ /* 0x000fea0003c00000 */
[----:B------:R0:W1:Y:S02]  /*1560*/  SHFL.BFLY P2, R17, R27, R14, R13 ;  /* 0x0c00000e1b117389 */ /* 0x000064000004000d */
[----:B01----:R-:W-:Y:S01]  /*1570*/  ENDCOLLECTIVE ;  /* 0x000000000000791b */ /* 0x003fe20003800000 */
.L_x_496:
[----:B------:R-:W-:Y:S01]  /*1580*/  HFMA2.MMA R14, -RZ, RZ, 0, 9.5367431640625e-07 ;  /* 0x00000010ff0e7435 */ /* 0x000fe200000001ff */
[----:B------:R-:W-:-:S04]  /*1590*/  IMAD.MOV.U32 R21, RZ, RZ, R17 ;  /* 0x000000ffff157224 */ /* 0x000fc800078e0011 */
[----:B------:R-:W-:-:S05]  /*15a0*/  FADD.FTZ R16, R20, R21 ;  /* 0x0000001514107221 */ /* 0x000fca0000010000 */
[----:B------:R-:W-:-:S07]  /*15b0*/  MOV R27, R16 ;  /* 0x00000010001b7202 */ /* 0x000fce0000000f00 */
[----:B------:R-:W-:Y:S05]  /*15c0*/  WARPSYNC.COLLECTIVE R12, `(.L_x_497) ;  /* 0x000000000c087348 */ /* 0x000fea0003c00000 */
[----:B------:R0:W1:Y:S02]  /*15d0*/  SHFL.BFLY P2, R17, R27, R14, R13 ;  /* 0x0c00000e1b117389 */ /* 0x000064000004000d */
[----:B01----:R-:W-:Y:S01]  /*15e0*/  ENDCOLLECTIVE ;  /* 0x000000000000791b */ /* 0x003fe20003800000 */
.L_x_497:
[----:B------:R-:W-:Y:S01]  /*15f0*/  HFMA2.MMA R14, -RZ, RZ, 0, 5.9604644775390625e-08 ;  /* 0x00000001ff0e7435 */ /* 0x000fe200000001ff */
[----:B------:R-:W-:Y:S02]  /*1600*/  MOV R27, R9 ;  /* 0x00000009001b7202 */ /* 0x000fe40000000f00 */
[----:B------:R-:W-:-:S08]  /*1610*/  MOV R15, R17 ;  /* 0x00000011000f7202 */ /* 0x000fd00000000f00 */
[----:B------:R-:W-:Y:S05]  /*1620*/  WARPSYNC.COLLECTIVE R12, `(.L_x_498) ;  /* 0x000000000c087348 */ /* 0x000fea0003c00000 */
[----:B------:R0:W1:Y:S02]  /*1630*/  SHFL.BFLY P2, R17, R27, R14, R13 ;  /* 0x0c00000e1b117389 */ /* 0x000064000004000d */
[----:B01----:R-:W-:Y:S01]  /*1640*/  ENDCOLLECTIVE ;  /* 0x000000000000791b */ /* 0x003fe20003800000 */
.L_x_498:
[----:B------:R-:W-:Y:S01]  /*1650*/  HFMA2.MMA R14, -RZ, RZ, 0, 1.1920928955078125e-07 ;  /* 0x00000002ff0e7435 */ /* 0x000fe200000001ff */
[----:B------:R-:W-:-:S05]  /*1660*/  MOV R18, R17 ;  /* 0x0000001100127202 */ /* 0x000fca0000000f00 */
[----:B------:R-:W-:-:S05]  /*1670*/  FADD.FTZ R20, R9, R18 ;  /* 0x0000001209147221 */ /* 0x000fca0000010000 */
[----:B------:R-:W-:-:S07]  /*1680*/  MOV R27, R20 ;  /* 0x00000014001b7202 */ /* 0x000fce0000000f00 */
[----:B------:R-:W-:Y:S05]  /*1690*/  WARPSYNC.COLLECTIVE R12, `(.L_x_499) ;  /* 0x000000000c087348 */ /* 0x000fea0003c00000 */
[----:B------:R0:W1:Y:S02]  /*16a0*/  SHFL.BFLY P2, R17, R27, R14, R13 ;  /* 0x0c00000e1b117389 */ /* 0x000064000004000d */
[----:B01----:R-:W-:Y:S01]  /*16b0*/  ENDCOLLECTIVE ;  /* 0x000000000000791b */ /* 0x003fe20003800000 */
.L_x_499:
[----:B------:R-:W-:Y:S01]  /*16c0*/  HFMA2.MMA R14, -RZ, RZ, 0, 2.384185791015625e-07 ;  /* 0x00000004ff0e7435 */ /* 0x000fe200000001ff */
[----:B------:R-:W-:-:S05]  /*16d0*/  MOV R21, R17 ;  /* 0x0000001100157202 */ /* 0x000fca0000000f00 */
[----:B------:R-:W-:-:S05]  /*16e0*/  FADD.FTZ R9, R20, R21 ;  /* 0x0000001514097221 */ /* 0x000fca0000010000 */
[----:B------:R-:W-:-:S07]  /*16f0*/  MOV R27, R9 ;  /* 0x00000009001b7202 */ /* 0x000fce0000000f00 */
[----:B------:R-:W-:Y:S05]  /*1700*/  WARPSYNC.COLLECTIVE R12, `(.L_x_500) ;  /* 0x000000000c087348 */ /* 0x000fea0003c00000 */
[----:B------:R0:W1:Y:S02]  /*1710*/  SHFL.BFLY P2, R17, R27, R14, R13 ;  /* 0x0c00000e1b117389 */ /* 0x000064000004000d */
[----:B01----:R-:W-:Y:S01]  /*1720*/  ENDCOLLECTIVE ;  /* 0x000000000000791b */ /* 0x003fe20003800000 */
.L_x_500:
[----:B------:R-:W-:Y:S01]  /*1730*/  HFMA2.MMA R14, -RZ, RZ, 0, 4.76837158203125e-07 ;  /* 0x00000008ff0e7435 */ /* 0x000fe200000001ff */
[----:B------:R-:W-:-:S05]  /*1740*/  MOV R22, R17 ;  /* 0x0000001100167202 */ /* 0x000fca0000000f00 */
[----:B------:R-:W-:-:S05]  /*1750*/  FADD.FTZ R22, R9, R22 ;  /* 0x0000001609167221 */ /* 0x000fca0000010000 */
[----:B------:R-:W-:-:S07]  /*1760*/  MOV R27, R22 ;  /* 0x00000016001b7202 */ /* 0x000fce0000000f00 */
[----:B------:R-:W-:Y:S05]  /*1770*/  WARPSYNC.COLLECTIVE R12, `(.L_x_501) ;  /* 0x000000000c087348 */ /* 0x000fea0003c00000 */
[----:B------:R0:W1:Y:S02]  /*1780*/  SHFL.BFLY P2, R17, R27, R14, R13 ;  /* 0x0c00000e1b117389 */ /* 0x000064000004000d */
[----:B01----:R-:W-:Y:S01]  /*1790*/  ENDCOLLECTIVE ;  /* 0x000000000000791b */ /* 0x003fe20003800000 */
.L_x_501:
[----:B------:R-:W-:Y:S01]  /*17a0*/  HFMA2.MMA R14, -RZ, RZ, 0, 9.5367431640625e-07 ;  /* 0x00000010ff0e7435 */ /* 0x000fe200000001ff */
[----:B------:R-:W-:-:S05]  /*17b0*/  MOV R23, R17 ;  /* 0x0000001100177202 */ /* 0x000fca0000000f00 */
[----:B------:R-:W-:-:S04]  /*17c0*/  FADD.FTZ R18, R22, R23 ;  /* 0x0000001716127221 */ /* 0x000fc80000010000 */
[----:B------:R-:W-:-:S07]  /*17d0*/  IMAD.MOV.U32 R27, RZ, RZ, R18 ;  /* 0x000000ffff1b7224 */ /* 0x000fce00078e0012 */
[----:B------:R-:W-:Y:S05]  /*17e0*/  WARPSYNC.COLLECTIVE R12, `(.L_x_502) ;  /* 0x000000000c087348 */ /* 0x000fea0003c00000 */
[----:B------:R0:W1:Y:S02]  /*17f0*/  SHFL.BFLY P2, R17, R27, R14, R13 ;  /* 0x0c00000e1b117389 */ /* 0x000064000004000d */
[----:B01----:R-:W-:Y:S01]  /*1800*/  ENDCOLLECTIVE ;  /* 0x000000000000791b */ /* 0x003fe20003800000 */
.L_x_502:
[----:B------:R-:W-:Y:S01]  /*1810*/  HFMA2.MMA R14, -RZ, RZ, 0, 5.9604644775390625e-08 ;  /* 0x00000001ff0e7435 */ /* 0x000fe200000001ff */
[----:B------:R-:W-:Y:S02]  /*1820*/  MOV R27, R8 ;  /* 0x00000008001b7202 */ /* 0x000fe40000000f00 */
[----:B------:R-:W-:-:S08]  /*1830*/  MOV R9, R17 ;  /* 0x0000001100097202 */ /* 0x000fd00000000f00 */
[----:B------:R-:W-:Y:S05]  /*1840*/  WARPSYNC.COLLECTIVE R12, `(.L_x_503) ;  /* 0x000000000c087348 */ /* 0x000fea0003c00000 */
[----:B------:R0:W1:Y:S02]  /*1850*/  SHFL.BFLY P2, R17, R27, R14, R13 ;  /* 0x0c00000e1b117389 */ /* 0x000064000004000d */
[----:B01----:R-:W-:Y:S01]  /*1860*/  ENDCOLLECTIVE ;  /* 0x000000000000791b */ /* 0x003fe20003800000 */
.L_x_503:
[----:B------:R-:W-:Y:S01]  /*1870*/  HFMA2.MMA R14, -RZ, RZ, 0, 1.1920928955078125e-07 ;  /* 0x00000002ff0e7435 */ /* 0x000fe200000001ff */
[----:B------:R-:W-:-:S05]  /*1880*/  MOV R19, R17 ;  /* 0x0000001100137202 */ /* 0x000fca0000000f00 */
[----:B------:R-:W-:-:S05]  /*1890*/  FADD.FTZ R23, R8, R19 ;  /* 0x0000001308177221 */ /* 0x000fca0000010000 */
[----:B------:R-:W-:-:S07]  /*18a0*/  MOV R27, R23 ;  /* 0x00000017001b7202 */ /* 0x000fce0000000f00 */
[----:B------:R-:W-:Y:S05]  /*18b0*/  WARPSYNC.COLLECTIVE R12, `(.L_x_504) ;  /* 0x000000000c087348 */ /* 0x000fea0003c00000 */
[----:B------:R0:W1:Y:S02]  /*18c0*/  SHFL.BFLY P2, R17, R27, R14, R13 ;  /* 0x0c00000e1b117389 */ /* 0x000064000004000d */
[----:B01----:R-:W-:Y:S01]  /*18d0*/  ENDCOLLECTIVE ;  /* 0x000000000000791b */ /* 0x003fe20003800000 */
.L_x_504:
[----:B------:R-:W-:Y:S01]  /*18e0*/  HFMA2.MMA R14, -RZ, RZ, 0, 2.384185791015625e-07 ;  /* 0x00000004ff0e7435 */ /* 0x000fe200000001ff */
[----:B------:R-:W-:-:S05]  /*18f0*/  MOV R22, R17 ;  /* 0x0000001100167202 */ /* 0x000fca0000000f00 */
[----:B------:R-:W-:-:S05]  /*1900*/  FADD.FTZ R8, R23, R22 ;  /* 0x0000001617087221 */ /* 0x000fca0000010000 */
[----:B------:R-:W-:-:S07]  /*1910*/  MOV R27, R8 ;  /* 0x00000008001b7202 */ /* 0x000fce0000000f00 */
[----:B------:R-:W-:Y:S05]  /*1920*/  WARPSYNC.COLLECTIVE R12, `(.L_x_505) ;  /* 0x000000000c087348 */ /* 0x000fea0003c00000 */
[----:B------:R0:W1:Y:S02]  /*1930*/  SHFL.BFLY P2, R17, R27, R14, R13 ;  /* 0x0c00000e1b117389 */ /* 0x000064000004000d */
[----:B01----:R-:W-:Y:S01]  /*1940*/  ENDCOLLECTIVE ;  /* 0x000000000000791b */ /* 0x003fe20003800000 */
.L_x_505:
[----:B------:R-:W-:Y:S01]  /*1950*/  HFMA2.MMA R14, -RZ, RZ, 0, 4.76837158203125e-07 ;  /* 0x00000008ff0e7435 */ /* 0x000fe200000001ff */
[----:B------:R-:W-:-:S05]  /*1960*/  MOV R21, R17 ;  /* 0x0000001100157202 */ /* 0x000fca0000000f00 */
[----:B------:R-:W-:-:S05]  /*1970*/  FADD.FTZ R24, R8, R21 ;  /* 0x0000001508187221 */ /* 0x000fca0000010000 */
[----:B------:R-:W-:-:S07]  /*1980*/  MOV R27, R24 ;  /* 0x00000018001b7202 */ /* 0x000fce0000000f00 */
[----:B------:R-:W-:Y:S05]  /*1990*/  WARPSYNC.COLLECTIVE R12, `(.L_x_506) ;  /* 0x000000000c087348 */ /* 0x000fea0003c00000 */
[----:B------:R0:W1:Y:S02]  /*19a0*/  SHFL.BFLY P2, R17, R27, R14, R13 ;  /* 0x0c00000e1b117389 */ /* 0x000064000004000d */
[----:B01----:R-:W-:Y:S01]  /*19b0*/  ENDCOLLECTIVE ;  /* 0x000000000000791b */ /* 0x003fe20003800000 */
.L_x_506:
[----:B------:R-:W-:Y:S01]  /*19c0*/  HFMA2.MMA R14, -RZ, RZ, 0, 9.5367431640625e-07 ;  /* 0x00000010ff0e7435 */ /* 0x000fe200000001ff */
[----:B------:R-:W-:-:S05]  /*19d0*/  MOV R25, R17 ;  /* 0x0000001100197202 */ /* 0x000fca0000000f00 */
[----:B------:R-:W-:-:S05]  /*19e0*/  FADD.FTZ R25, R24, R25 ;  /* 0x0000001918197221 */ /* 0x000fca0000010000 */
[----:B------:R-:W-:-:S07]  /*19f0*/  MOV R27, R25 ;  /* 0x00000019001b7202 */ /* 0x000fce0000000f00 */
[----:B------:R-:W-:Y:S05]  /*1a00*/  WARPSYNC.COLLECTIVE R12, `(.L_x_507) ;  /* 0x000000000c087348 */ /* 0x000fea0003c00000 */
[----:B------:R0:W1:Y:S02]  /*1a10*/  SHFL.BFLY P2, R17, R27, R14, R13 ;  /* 0x0c00000e1b117389 */ /* 0x000064000004000d */
[----:B01----:R-:W-:Y:S01]  /*1a20*/  ENDCOLLECTIVE ;  /* 0x000000000000791b */ /* 0x003fe20003800000 */
.L_x_507:
[----:B------:R-:W-:Y:S05]  /*1a30*/  BRA `(.L_x_508) ;  /* 0xfffffff400387947 */ /* 0x000fea000383ffff */
.L_x_509:
        /* <DEDUP_REMOVED lines=12> */
.L_x_3161:


//--------------------- .text._ZN10layer_norm31ln_parallel_residual_bwd_kernelINS_13Kernel_traitsI6__halfS2_S2_S2_fjLj512ELj1ELj4ELj1ELj16ENS_18Kernel_traits_baseILj512ES2_S2_S2_S2_fjLj128EEEEELb1ELb1ELb0EEEvNS_9BwdParamsE --------------------------
	.section	.text._ZN10layer_norm31ln_parallel_residual_bwd_kernelINS_13Kernel_traitsI6__halfS2_S2_S2_fjLj512ELj1ELj4ELj1ELj16ENS_18Kernel_traits_baseILj512ES2_S2_S2_S2_fjLj128EEEEELb1ELb1ELb0EEEvNS_9BwdParamsE,"ax",@progbits
	.align	128
        .global         _ZN10layer_norm31ln_parallel_residual_bwd_kernelINS_13Kernel_traitsI6__halfS2_S2_S2_fjLj512ELj1ELj4ELj1ELj16ENS_18Kernel_traits_baseILj512ES2_S2_S2_S2_fjLj128EEEEELb1ELb1ELb0EEEvNS_9BwdParamsE
        .type           _ZN10layer_norm31ln_parallel_residual_bwd_kernelINS_13Kernel_traitsI6__halfS2_S2_S2_fjLj512ELj1ELj4ELj1ELj16ENS_18Kernel_traits_baseILj512ES2_S2_S2_S2_fjLj128EEEEELb1ELb1ELb0EEEvNS_9BwdParamsE,@function
        .size           _ZN10layer_norm31ln_parallel_residual_bwd_kernelINS_13Kernel_traitsI6__halfS2_S2_S2_fjLj512ELj1ELj4ELj1ELj16ENS_18Kernel_traits_baseILj512ES2_S2_S2_S2_fjLj128EEEEELb1ELb1ELb0EEEvNS_9BwdParamsE,(.L_x_3162 - _ZN10layer_norm31ln_parallel_residual_bwd_kernelINS_13Kernel_traitsI6__halfS2_S2_S2_fjLj512ELj1ELj4ELj1ELj16ENS_18Kernel_traits_baseILj512ES2_S2_S2_S2_fjLj128EEEEELb1ELb1ELb0EEEvNS_9BwdParamsE)
        .other          _ZN10layer_norm31ln_parallel_residual_bwd_kernelINS_13Kernel_traitsI6__halfS2_S2_S2_fjLj512ELj1ELj4ELj1ELj16ENS_18Kernel_traits_baseILj512ES2_S2_S2_S2_fjLj128EEEEELb1ELb1ELb0EEEvNS_9BwdParamsE,@"STO_CUDA_ENTRY STV_DEFAULT"
_ZN10layer_norm31ln_parallel_residual_bwd_kernelINS_13Kernel_traitsI6__halfS2_S2_S2_fjLj512ELj1ELj4ELj1ELj16ENS_18Kernel_traits_baseILj512ES2_S2_S2_S2_fjLj128EEEEELb1ELb1ELb0EEEvNS_9BwdParamsE:
.text._ZN10layer_norm31ln_parallel_residual_bwd_kernelINS_13Kernel_traitsI6__halfS2_S2_S2_fjLj512ELj1ELj4ELj1ELj16ENS_18Kernel_traits_baseILj512ES2_S2_S2_S2_fjLj128EEEEELb1ELb1ELb0EEEvNS_9BwdParamsE:
        /* <DEDUP_REMOVED lines=53> */
[----:B------:R-:W-:Y:S01]  /*0350*/  ISETP.NE.AND P0, PT, RZ, UR6, PT ;  /* 0x00000006ff007c0c */ /* 0x000fe2000bf05270 */
[--C-:B-----5:R-:W-:Y:S02]  /*0360*/  HADD2.F32 R18, -RZ, R8.reuse.H0_H0 ;  /* 0x20000008ff127230 */ /* 0x120fe40000004100 */
[----:B------:R-:W-:Y:S01]  /*0370*/  HADD2.F32 R17, -RZ, R8.H1_H1 ;  /* 0x30000008ff117230 */ /* 0x000fe20000004100 */
[----:B------:R-:W-:Y:S01]  /*0380*/  P2R R0, PR, RZ, 0x1 ;  /* 0x00000001ff007803 */ /* 0x000fe20000000000 */
        /* <DEDUP_REMOVED lines=14> */
.L_x_521:
        /* <DEDUP_REMOVED lines=22> */
[----:B------:R-:W-:Y:S01]  /*05d0*/  ISETP.NE.AND.EX P0, PT, RZ, UR15, PT, P0 ;  /* 0x0000000fff007c0c */ /* 0x000fe2000bf05300 */
[----:B------:R-:W2:Y:S01]  /*05e0*/  LDG.E.128 R72, desc[UR4][R72.64] ;  /* 0x0000000448487981 */ /* 0x000ea2000c1e1d00 */
[----:B0-----:R-:W-:-:S11]  /*05f0*/  IMAD.WIDE.U32 R68, R77, 0x10, R68 ;  /* 0x000000104d447825 */ /* 0x001fd600078e0044 */
[----:B------:R-:W0:Y:S01]  /*0600*/  @P0 LDC.64 R80, c[0x0][0x248] ;  /* 0x00009200ff500b82 */ /* 0x000e220000000a00 */
[----:B------:R-:W3:Y:S01]  /*0610*/  LDG.E.128 R68, desc[UR4][R68.64] ;  /* 0x0000000444447981 */ /* 0x000ee2000c1e1d00 */
[C---:B------:R-:W-:Y:S02]  /*0620*/  SHF.L.U32 R121, R77.reuse, 0x3, RZ ;  /* 0x000000034d797819 */ /* 0x040fe400000006ff */
[----:B------:R-:W-:Y:S02]  /*0630*/  SHF.L.U64.HI R86, R77, 0x3, RZ ;  /* 0x000000034d567819 */ /* 0x000fe400000102ff */
[----:B------:R-:W-:-:S04]  /*0640*/  ISETP.NE.U32.AND P1, PT, RZ, UR8, PT ;  /* 0x00000008ff007c0c */ /* 0x000fc8000bf25070 */
[----:B------:R-:W-:Y:S02]  /*0650*/  ISETP.NE.AND.EX P1, PT, RZ, UR9, PT, P1 ;  /* 0x00000009ff007c0c */ /* 0x000fe4000bf25310 */
[----:B0-----:R-:W-:-:S11]  /*0660*/  @P0 IADD3 R80, P5, R121, R80, RZ ;  /* 0x0000005079500210 */ /* 0x001fd60007fbe0ff */
[----:B------:R-:W-:Y:S02]  /*0670*/  @P1 LEA R82, P2, R77, UR8, 0x4 ;  /* 0x000000084d521c11 */ /* 0x000fe4000f8420ff */
[C---:B------:R-:W-:Y:S02]  /*0680*/  @P0 IADD3.X R81, R86.reuse, R81, RZ, P5, !PT ;  /* 0x0000005156510210 */ /* 0x040fe40002ffe4ff */
[----:B------:R-:W-:Y:S02]  /*0690*/  IADD3 R120, P5, R121, UR12, RZ ;  /* 0x0000000c79787c10 */ /* 0x000fe4000ffbe0ff */
[----:B------:R-:W-:Y:S01]  /*06a0*/  @P1 LEA.HI.X R83, R77, UR9, RZ, 0x4, P2 ;  /* 0x000000094d531c11 */ /* 0x000fe200090f24ff */
[----:B------:R0:W5:Y:S01]  /*06b0*/  @P0 LDG.E.64 R116, desc[UR4][R80.64] ;  /* 0x0000000450740981 */ /* 0x000162000c1e1b00 */
[----:B------:R-:W-:-:S03]  /*06c0*/  IADD3.X R121, R86, UR13, RZ, P5, !PT ;  /* 0x0000000d56797c10 */ /* 0x000fc6000affe4ff */
[----:B------:R1:W5:Y:S04]  /*06d0*/  @P1 LDG.E.128 R52, desc[UR4][R82.64] ;  /* 0x0000000452341981 */ /* 0x000368000c1e1d00 */
[----:B------:R-:W5:Y:S01]  /*06e0*/  LDG.E.64 R120, desc[UR4][R120.64] ;  /* 0x0000000478787981 */ /* 0x000f62000c1e1b00 */
[----:B------:R-:W-:Y:S01]  /*06f0*/  IADD3 R115, R77, 0x20, RZ ;  /* 0x000000204d737810 */ /* 0x000fe20007ffe0ff */
[----:B--2---:R-:W-:Y:S02]  /*0700*/  HADD2.F32 R122, -RZ, R73.H0_H0 ;  /* 0x20000049ff7a7230 */ /* 0x004fe40000004100 */
[--C-:B------:R-:W-:Y:S02]  /*0710*/  HADD2.F32 R88, -RZ, R72.reuse.H0_H0 ;  /* 0x20000048ff587230 */ /* 0x100fe40000004100 */
[----:B------:R-:W-:-:S02]  /*0720*/  HADD2.F32 R96, -RZ, R72.H1_H1 ;  /* 0x30000048ff607230 */ /* 0x000fc40000004100 */
[C---:B------:R-:W-:Y:S01]  /*0730*/  FADD.FTZ R122, -R99.reuse, R122 ;  /* 0x0000007a637a7221 */ /* 0x040fe20000010100 */
[----:B------:R-:W-:Y:S02]  /*0740*/  HADD2.F32 R124, -RZ, R73.H1_H1 ;  /* 0x30000049ff7c7230 */ /* 0x000fe40000004100 */
[--C-:B------:R-:W-:Y:S02]  /*0750*/  HADD2.F32 R86, -RZ, R74.reuse.H0_H0 ;  /* 0x2000004aff567230 */ /* 0x100fe40000004100 */
[----:B------:R-:W-:Y:S02]  /*0760*/  HADD2.F32 R94, -RZ, R74.H1_H1 ;  /* 0x3000004aff5e7230 */ /* 0x000fe40000004100 */
[--C-:B------:R-:W-:Y:S02]  /*0770*/  HADD2.F32 R74, -RZ, R75.reuse.H0_H0 ;  /* 0x2000004bff4a7230 */ /* 0x100fe40000004100 */
[----:B------:R-:W-:Y:S02]  /*0780*/  HADD2.F32 R72, -RZ, R75.H1_H1 ;  /* 0x3000004bff487230 */ /* 0x000fe40000004100 */
[----:B------:R-:W-:Y:S01]  /*0790*/  FADD.FTZ R88, -R99, R88 ;  /* 0x0000005863587221 */ /* 0x000fe20000010100 */
[----:B---3--:R-:W-:-:S02]  /*07a0*/  HADD2.F32 R75, -RZ, R68.H0_H0 ;  /* 0x20000044ff4b7230 */ /* 0x008fc40000004100 */
[C---:B0-----:R-:W-:Y:S01]  /*07b0*/  FADD.FTZ R80, -R99.reuse, R96 ;  /* 0x0000006063507221 */ /* 0x041fe20000010100 */
[--C-:B------:R-:W-:Y:S02]  /*07c0*/  HADD2.F32 R87, -RZ, R69.reuse.H0_H0 ;  /* 0x20000045ff577230 */ /* 0x100fe40000004100 */
[----:B------:R-:W-:Y:S01]  /*07d0*/  FADD.FTZ R124, -R99, R124 ;  /* 0x0000007c637c7221 */ /* 0x000fe20000010100 */
[----:B-1---5:R-:W-:Y:S01]  /*07e0*/  FMUL.FTZ R83, R79, R122 ;  /* 0x0000007a4f537220 */ /* 0x022fe20000410000 */
[----:B------:R-:W-:Y:S02]  /*07f0*/  HADD2.F32 R98, -RZ, R68.H1_H1 ;  /* 0x30000044ff627230 */ /* 0x000fe40000004100 */
[----:B------:R-:W-:Y:S01]  /*0800*/  FADD.FTZ R96, -R99, R86 ;  /* 0x0000005663607221 */ /* 0x000fe20000010100 */
[----:B------:R-:W-:Y:S01]  /*0810*/  FMUL.FTZ R82, R18, R75 ;  /* 0x0000004b12527220 */ /* 0x000fe20000410000 */
[----:B------:R-:W-:Y:S02]  /*0820*/  HADD2.F32 R90, -RZ, R69.H1_H1 ;  /* 0x30000045ff5a7230 */ /* 0x000fe40000004100 */
[----:B------:R-:W-:Y:S01]  /*0830*/  FMUL.FTZ R3, R79, R88 ;  /* 0x000000584f037220 */ /* 0x000fe20000410000 */
[----:B------:R-:W-:-:S02]  /*0840*/  HADD2.F32 R73, -RZ, R70.H0_H0 ;  /* 0x20000046ff497230 */ /* 0x000fc40000004100 */
[----:B------:R-:W-:Y:S01]  /*0850*/  FADD.FTZ R34, R34, R87 ;  /* 0x0000005722227221 */ /* 0x000fe20000010000 */
[----:B------:R-:W-:Y:S01]  /*0860*/  FMUL.FTZ R86, R79, R124 ;  /* 0x0000007c4f567220 */ /* 0x000fe20000410000 */
[-C--:B------:R-:W-:Y:S01]  /*0870*/  FFMA.FTZ R50, R83, R87.reuse, R50 ;  /* 0x0000005753327223 */ /* 0x080fe20000010032 */
[----:B------:R-:W-:Y:S01]  /*0880*/  FMUL.FTZ R88, R16, R87 ;  /* 0x0000005710587220 */ /* 0x000fe20000410000 */
[C---:B------:R-:W-:Y:S01]  /*0890*/  FMUL.FTZ R80, R79.reuse, R80 ;  /* 0x000000504f507220 */ /* 0x040fe20000410000 */
[----:B------:R-:W-:Y:S01]  /*08a0*/  FMUL.FTZ R87, R79, R96 ;  /* 0x000000604f577220 */ /* 0x000fe20000410000 */
[----:B------:R-:W-:Y:S01]  /*08b0*/  FADD.FTZ R94, -R99, R94 ;  /* 0x0000005e635e7221 */ /* 0x000fe20000010100 */
[--C-:B------:R-:W-:Y:S02]  /*08c0*/  HADD2.F32 R69, -RZ, R71.reuse.H0_H0 ;  /* 0x20000047ff457230 */ /* 0x100fe40000004100 */
[----:B------:R-:W-:Y:S01]  /*08d0*/  FMUL.FTZ R81, R17, R98 ;  /* 0x0000006211517220 */ /* 0x000fe20000410000 */
[----:B------:R-:W-:-:S02]  /*08e0*/  HADD2.F32 R68, -RZ, R71.H1_H1 ;  /* 0x30000047ff447230 */ /* 0x000fc40000004100 */
[----:B------:R-:W-:Y:S01]  /*08f0*/  FADD.FTZ R96, RZ, R82 ;  /* 0x00000052ff607221 */ /* 0x000fe20000010000 */
[----:B------:R-:W-:Y:S01]  /*0900*/  FFMA.FTZ R71, R3, R82, RZ ;  /* 0x0000005203477223 */ /* 0x000fe200000100ff */
[----:B------:R-:W-:Y:S02]  /*0910*/  HADD2.F32 R70, -RZ, R70.H1_H1 ;  /* 0x30000046ff467230 */ /* 0x000fe40000004100 */
        /* <DEDUP_REMOVED lines=9> */
[----:B------:R-:W-:Y:S01]  /*09b0*/  FADD.FTZ R98, -R99, R74 ;  /* 0x0000004a63627221 */ /* 0x000fe20000010100 */
        /* <DEDUP_REMOVED lines=10> */
[----:B------:R-:W-:Y:S01]  /*0a60*/  FADD.FTZ R30, R30, R69 ;  /* 0x000000451e1e7221 */ /* 0x000fe20000010000 */
[-C--:B------:R-:W-:Y:S01]  /*0a70*/  FFMA.FTZ R46, R95, R69.reuse, R46 ;  /* 0x000000455f2e7223 */ /* 0x080fe2000001002e */
[----:B------:R-:W-:Y:S01]  /*0a80*/  FMUL.FTZ R96, R12, R69 ;  /* 0x000000450c607220 */ /* 0x000fe20000410000 */
[----:B------:R-:W-:Y:S01]  /*0a90*/  FADD.FTZ R74, R73, R90 ;  /* 0x0000005a494a7221 */ /* 0x000fe20000010000 */
[----:B------:R-:W-:Y:S01]  /*0aa0*/  FFMA.FTZ R69, R87, R90, R70 ;  /* 0x0000005a57457223 */ /* 0x000fe20000010046 */
[----:B------:R-:W-:Y:S02]  /*0ab0*/  FADD.FTZ R72, -R99, R72 ;  /* 0x0000004863487221 */ /* 0x000fe40000010100 */
        /* <DEDUP_REMOVED lines=12> */
.L_x_513:
[----:B------:R-:W-:Y:S05]  /*0b80*/  BSYNC B1 ;  /* 0x0000000000017941 */ /* 0x000fea0003800000 */
.L_x_512:
        /* <DEDUP_REMOVED lines=19> */
[----:B------:R-:W5:Y:S01]  /*0cc0*/  @P1 LDG.E.128 R56, desc[UR4][R100.64] ;  /* 0x0000000464381981 */ /* 0x000f62000c1e1d00 */
[C---:B------:R-:W-:Y:S02]  /*0cd0*/  IADD3.X R119, R102.reuse, UR13, RZ, P2, !PT ;  /* 0x0000000d66777c10 */ /* 0x040fe400097fe4ff */
[----:B------:R-:W-:-:S04]  /*0ce0*/  @P0 IADD3.X R93, R102, R93, RZ, P5, !PT ;  /* 0x0000005d665d0210 */ /* 0x000fc80002ffe4ff */
[----:B------:R-:W5:Y:S04]  /*0cf0*/  LDG.E.64 R118, desc[UR4][R118.64] ;  /* 0x0000000476767981 */ /* 0x000f68000c1e1b00 */
[----:B------:R0:W5:Y:S01]  /*0d00*/  @P0 LDG.E.64 R84, desc[UR4][R92.64] ;  /* 0x000000045c540981 */ /* 0x000162000c1e1b00 */
[--C-:B--2---:R-:W-:Y:S02]  /*0d10*/  HADD2.F32 R102, -RZ, R68.reuse.H0_H0 ;  /* 0x20000044ff667230 */ /* 0x104fe40000004100 */
[----:B------:R-:W-:Y:S02]  /*0d20*/  HADD2.F32 R68, -RZ, R68.H1_H1 ;  /* 0x30000044ff447230 */ /* 0x000fe40000004100 */
[----:B------:R-:W-:Y:S02]  /*0d30*/  HADD2.F32 R106, -RZ, R69.H1_H1 ;  /* 0x30000045ff6a7230 */ /* 0x000fe40000004100 */
[----:B0-----:R-:W-:Y:S01]  /*0d40*/  FADD.FTZ R92, -R99, R102 ;  /* 0x00000066635c7221 */ /* 0x001fe20000010100 */
[----:B------:R-:W-:-:S02]  /*0d50*/  HADD2.F32 R108, -RZ, R70.H0_H0 ;  /* 0x20000046ff6c7230 */ /* 0x000fc40000004100 */
[C---:B------:R-:W-:Y:S01]  /*0d60*/  FADD.FTZ R100, -R99.reuse, R68 ;  /* 0x0000004463647221 */ /* 0x040fe20000010100 */
[--C-:B------:R-:W-:Y:S02]  /*0d70*/  HADD2.F32 R112, -RZ, R71.reuse.H0_H0 ;  /* 0x20000047ff707230 */ /* 0x100fe40000004100 */
[----:B------:R-:W-:Y:S02]  /*0d80*/  HADD2.F32 R114, -RZ, R71.H1_H1 ;  /* 0x30000047ff727230 */ /* 0x000fe40000004100 */
[----:B------:R-:W-:Y:S02]  /*0d90*/  HADD2.F32 R104, -RZ, R69.H0_H0 ;  /* 0x20000045ff687230 */ /* 0x000fe40000004100 */
[----:B------:R-:W-:Y:S02]  /*0da0*/  HADD2.F32 R110, -RZ, R70.H1_H1 ;  /* 0x30000046ff6e7230 */ /* 0x000fe40000004100 */
[----:B------:R-:W-:Y:S01]  /*0db0*/  FADD.FTZ R102, -R99, R106 ;  /* 0x0000006a63667221 */ /* 0x000fe20000010100 */
[----:B-----5:R-:W-:Y:S01]  /*0dc0*/  FMUL.FTZ R93, R79, R92 ;  /* 0x0000005c4f5d7220 */ /* 0x020fe20000410000 */
[----:B---3--:R-:W-:-:S02]  /*0dd0*/  HADD2.F32 R71, -RZ, R72.H0_H0 ;  /* 0x20000048ff477230 */ /* 0x008fc40000004100 */
[----:B------:R-:W-:Y:S01]  /*0de0*/  FADD.FTZ R70, -R99, R108 ;  /* 0x0000006c63467221 */ /* 0x000fe20000010100 */
[----:B------:R-:W-:Y:S02]  /*0df0*/  HADD2.F32 R72, -RZ, R72.H1_H1 ;  /* 0x30000048ff487230 */ /* 0x000fe40000004100 */
[----:B------:R-:W-:Y:S01]  /*0e00*/  FMUL.FTZ R92, R79, R100 ;  /* 0x000000644f5c7220 */ /* 0x000fe20000410000 */
[C---:B------:R-:W-:Y:S01]  /*0e10*/  FADD.FTZ R104, -R99.reuse, R104 ;  /* 0x0000006863687221 */ /* 0x040fe20000010100 */
[C---:B------:R-:W-:Y:S01]  /*0e20*/  FADD.FTZ R108, -R99.reuse, R110 ;  /* 0x0000006e636c7221 */ /* 0x040fe20000010100 */
[C---:B------:R-:W-:Y:S01]  /*0e30*/  FADD.FTZ R68, -R99.reuse, R112 ;  /* 0x0000007063447221 */ /* 0x040fe20000010100 */
[----:B------:R-:W-:Y:S01]  /*0e40*/  FADD.FTZ R114, -R99, R114 ;  /* 0x0000007263727221 */ /* 0x000fe20000010100 */
[----:B------:R-:W-:Y:S01]  /*0e50*/  FMUL.FTZ R100, R10, R71 ;  /* 0x000000470a647220 */ /* 0x000fe20000410000 */
[--C-:B------:R-:W-:Y:S02]  /*0e60*/  HADD2.F32 R99, -RZ, R73.reuse.H0_H0 ;  /* 0x20000049ff637230 */ /* 0x100fe40000004100 */
[----:B------:R-:W-:Y:S01]  /*0e70*/  FMUL.FTZ R102, R79, R102 ;  /* 0x000000664f667220 */ /* 0x000fe20000410000 */
[----:B------:R-:W-:-:S02]  /*0e80*/  HADD2.F32 R106, -RZ, R73.H1_H1 ;  /* 0x30000049ff6a7230 */ /* 0x000fc40000004100 */
[----:B------:R-:W-:Y:S01]  /*0e90*/  FMUL.FTZ R107, R79, R70 ;  /* 0x000000464f6b7220 */ /* 0x000fe20000410000 */
[--C-:B------:R-:W-:Y:S02]  /*0ea0*/  HADD2.F32 R73, -RZ, R74.reuse.H0_H0 ;  /* 0x2000004aff497230 */ /* 0x100fe40000004100 */
[----:B------:R-:W-:Y:S01]  /*0eb0*/  FADD.FTZ R24, R24, R71 ;  /* 0x0000004718187221 */ /* 0x000fe20000010000 */
[----:B------:R-:W-:Y:S01]  /*0ec0*/  FFMA.FTZ R40, R93, R71, R40 ;  /* 0x000000475d287223 */ /* 0x000fe20000010028 */
        /* <DEDUP_REMOVED lines=8> */
[-C--:B------:R-:W-:Y:S01]  /*0f50*/  FFMA.FTZ R36, R107, R73.reuse, R36 ;  /* 0x000000496b247223 */ /* 0x080fe20000010024 */
        /* <DEDUP_REMOVED lines=8> */
[----:B------:R-:W-:-:S02]  /*0fe0*/  HADD2.F32 R74, -RZ, R74.H1_H1 ;  /* 0x3000004aff4a7230 */ /* 0x000fc40000004100 */
[----:B------:R-:W-:Y:S01]  /*0ff0*/  FADD.FTZ R73, R72, R105 ;  /* 0x0000006948497221 */ /* 0x000fe20000010000 */
[----:B------:R-:W-:Y:S01]  /*1000*/  FFMA.FTZ R70, R102, R105, R71 ;  /* 0x0000006966467223 */ /* 0x000fe20000010047 */
[--C-:B------:R-:W-:Y:S02]  /*1010*/  HADD2.F32 R69, -RZ, R75.reuse.H0_H0 ;  /* 0x2000004bff457230 */ /* 0x100fe40000004100 */
[----:B------:R-:W-:Y:S01]  /*1020*/  FMUL.FTZ R111, R79, R68 ;  /* 0x000000444f6f7220 */ /* 0x000fe20000410000 */
[----:B------:R-:W-:Y:S01]  /*1030*/  FMUL.FTZ R109, R5, R74 ;  /* 0x0000004a056d7220 */ /* 0x000fe20000410000 */
[----:B------:R-:W-:Y:S01]  /*1040*/  FADD.FTZ R68, R73, R106 ;  /* 0x0000006a49447221 */ /* 0x000fe20000010000 */
[----:B------:R-:W-:Y:S01]  /*1050*/  FMUL.FTZ R108, R79, R108 ;  /* 0x0000006c4f6c7220 */ /* 0x000fe20000410000 */
[----:B------:R-:W-:Y:S01]  /*1060*/  FFMA.FTZ R71, R107, R106, R70 ;  /* 0x0000006a6b477223 */ /* 0x000fe20000010046 */
[----:B------:R-:W-:Y:S01]  /*1070*/  FADD.FTZ R22, R22, R69 ;  /* 0x0000004516167221 */ /* 0x000fe20000010000 */
[-C--:B------:R-:W-:Y:S01]  /*1080*/  FFMA.FTZ R38, R111, R69.reuse, R38 ;  /* 0x000000456f267223 */ /* 0x080fe20000010026 */
[----:B------:R-:W-:Y:S01]  /*1090*/  FMUL.FTZ R110, R4, R69 ;  /* 0x00000045046e7220 */ /* 0x000fe20000410000 */
[----:B------:R-:W-:-:S02]  /*10a0*/  HADD2.F32 R75, -RZ, R75.H1_H1 ;  /* 0x3000004bff4b7230 */ /* 0x000fc40000004100 */
        /* <DEDUP_REMOVED lines=14> */
.L_x_515:
[----:B------:R-:W-:Y:S05]  /*1190*/  BSYNC B1 ;  /* 0x0000000000017941 */ /* 0x000fea0003800000 */
.L_x_514:
        /* <DEDUP_REMOVED lines=20> */
.L_x_533:
[----:B-1----:R-:W-:Y:S01]  /*12e0*/  FADD.FTZ R68, R75, R68 ;  /* 0x000000444b447221 */ /* 0x002fe20000010000 */
[----:B0-2---:R-:W-:Y:S01]  /*12f0*/  FADD.FTZ R74, R74, R69 ;  /* 0x000000454a4a7221 */ /* 0x005fe20000010000 */
[----:B------:R-:W-:Y:S02]  /*1300*/  BSSY B1, `(.L_x_517) ;  /* 0x000008d000017945 */ /* 0x000fe40003800000 */
[----:B------:R-:W-:Y:S01]  /*1310*/  FMUL.FTZ R72, R68, UR7 ;  /* 0x0000000744487c20 */ /* 0x000fe20008410000 */
[----:B------:R-:W-:Y:S01]  /*1320*/  FMUL.FTZ R74, R74, UR7 ;  /* 0x000000074a4a7c20 */ /* 0x000fe20008410000 */
[----:B------:R-:W-:Y:S06]  /*1330*/  @!P3 BRA `(.L_x_518) ;  /* 0x000000080024b947 */ /* 0x000fec0003800000 */
[----:B------:R-:W-:Y:S02]  /*1340*/  ISETP.NE.U32.AND P0, PT, RZ, UR8, PT ;  /* 0x00000008ff007c0c */ /* 0x000fe4000bf05070 */
[----:B------:R-:W-:Y:S02]  /*1350*/  FSEL R69, R72, RZ, !P6 ;  /* 0x000000ff48457208 */ /* 0x000fe40007000000 */
[----:B------:R-:W-:Y:S02]  /*1360*/  ISETP.NE.AND.EX P0, PT, RZ, UR9, PT, P0 ;  /* 0x00000009ff007c0c */ /* 0x000fe4000bf05300 */
[----:B------:R-:W-:Y:S01]  /*1370*/  ISETP.NE.U32.AND P1, PT, RZ, UR16, PT ;  /* 0x00000010ff007c0c */ /* 0x000fe2000bf25070 */
[-CC-:B------:R-:W-:Y:S01]  /*1380*/  FFMA.FTZ R71, R3, R74.reuse, R69.reuse ;  /* 0x0000004a03477223 */ /* 0x180fe20000010045 */
[----:B------:R-:W-:Y:S01]  /*1390*/  ISETP.NE.U32.AND P2, PT, RZ, UR14, PT ;  /* 0x0000000eff007c0c */ /* 0x000fe2000bf45070 */
[-C--:B------:R-:W-:Y:S01]  /*13a0*/  FFMA.FTZ R70, R80, R74.reuse, R69 ;  /* 0x0000004a50467223 */ /* 0x080fe20000010045 */
[----:B------:R-:W-:Y:S01]  /*13b0*/  ISETP.NE.AND.EX P1, PT, RZ, UR17, PT, P1 ;  /* 0x00000011ff007c0c */ /* 0x000fe2000bf25310 */
[----:B------:R-:W-:Y:S01]  /*13c0*/  FADD.FTZ R68, R82, -R71 ;  /* 0x8000004752447221 */ /* 0x000fe20000010000 */
[-CC-:B------:R-:W-:Y:S01]  /*13d0*/  FFMA.FTZ R71, R83, R74.reuse, R69.reuse ;  /* 0x0000004a53477223 */ /* 0x180fe20000010045 */
[----:B------:R-:W-:Y:S01]  /*13e0*/  ISETP.NE.AND.EX P2, PT, RZ, UR15, PT, P2 ;  /* 0x0000000fff007c0c */ /* 0x000fe2000bf45320 */
[----:B------:R-:W-:Y:S01]  /*13f0*/  FFMA.FTZ R73, R87, R74, R69 ;  /* 0x0000004a57497223 */ /* 0x000fe20000010045 */
[----:B-----5:R-:W-:Y:S01]  /*1400*/  FMUL.FTZ R115, R79, R68 ;  /* 0x000000444f737220 */ /* 0x020fe20000410000 */
[----:B------:R-:W-:Y:S01]  /*1410*/  FADD.FTZ R70, R81, -R70 ;  /* 0x8000004651467221 */ /* 0x000fe20000010000 */
[----:B------:R-:W-:-:S02]  /*1420*/  @P0 HADD2.F32 R68, -RZ, R52.H0_H0 ;  /* 0x20000034ff440230 */ /* 0x000fc40000004100 */
[----:B------:R-:W-:Y:S01]  /*1430*/  FADD.FTZ R124, R90, -R73 ;  /* 0x800000495a7c7221 */ /* 0x000fe20000010000 */
[----:B------:R-:W-:Y:S02]  /*1440*/  @P0 HADD2.F32 R99, -RZ, R54.H1_H1 ;  /* 0x30000036ff630230 */ /* 0x000fe40000004100 */
[----:B------:R-:W-:Y:S01]  /*1450*/  FMUL.FTZ R113, R79, R70 ;  /* 0x000000464f717220 */ /* 0x000fe20000410000 */
[----:B------:R-:W-:Y:S02]  /*1460*/  @P0 HADD2.F32 R70, -RZ, R52.H1_H1 ;  /* 0x30000034ff460230 */ /* 0x000fe40000004100 */
[----:B------:R-:W-:Y:S01]  /*1470*/  @P0 FADD.FTZ R115, R115, R68 ;  /* 0x0000004473730221 */ /* 0x000fe20000010000 */
[----:B------:R-:W-:Y:S01]  /*1480*/  FADD.FTZ R68, R88, -R71 ;  /* 0x8000004758447221 */ /* 0x000fe20000010000 */
[----:B------:R-:W-:Y:S02]  /*1490*/  @P0 HADD2.F32 R71, -RZ, R54.H0_H0 ;  /* 0x20000036ff470230 */ /* 0x000fe40000004100 */
[----:B------:R-:W-:Y:S01]  /*14a0*/  FMUL.FTZ R124, R79, R124 ;  /* 0x0000007c4f7c7220 */ /* 0x000fe20000410000 */
[----:B------:R-:W-:Y:S01]  /*14b0*/  @P0 FADD.FTZ R113, R113, R70 ;  /* 0x0000004671710221 */ /* 0x000fe20000010000 */
[----:B------:R-:W-:Y:S01]  /*14c0*/  FMUL.FTZ R123, R79, R68 ;  /* 0x000000444f7b7220 */ /* 0x000fe20000410000 */
[----:B------:R-:W-:-:S02]  /*14d0*/  @P0 HADD2.F32 R68, -RZ, R53.H0_H0 ;  /* 0x20000035ff440230 */ /* 0x000fc40000004100 */
[----:B------:R-:W-:Y:S01]  /*14e0*/  @P0 FADD.FTZ R124, R124, R71 ;  /* 0x000000477c7c0221 */ /* 0x000fe20000010000 */
[----:B------:R-:W-:Y:S01]  /*14f0*/  @P0 HADD2.F32 R71, -RZ, R53.H1_H1 ;  /* 0x30000035ff470230 */ /* 0x000fe20000004100 */
[----:B------:R-:W-:Y:S01]  /*1500*/  @P2 LOP3.LUT P6, RZ, R117, 0xff0000, RZ, 0xc0, !PT ;  /* 0x00ff000075ff2812 */ /* 0x000fe200078cc0ff */
[----:B------:R-:W-:Y:S01]  /*1510*/  @P0 FADD.FTZ R123, R123, R68 ;  /* 0x000000447b7b0221 */ /* 0x000fe20000010000 */
[----:B------:R-:W-:Y:S01]  /*1520*/  FFMA.FTZ R68, R86, R74, R69 ;  /* 0x0000004a56447223 */ /* 0x000fe20000010045 */
[----:B------:R-:W-:Y:S01]  /*1530*/  @P1 F2FP.F16.F32.PACK_AB R73, RZ, R124 ;  /* 0x0000007cff49123e */ /* 0x000fe200000000ff */
[----:B------:R-:W-:Y:S02]  /*1540*/  FMUL.FTZ R124, R124, UR18 ;  /* 0x000000127c7c7c20 */ /* 0x000fe40008410000 */
[----:B------:R-:W-:Y:S01]  /*1550*/  FADD.FTZ R122, R89, -R68 ;  /* 0x80000044597a7221 */ /* 0x000fe20000010000 */
[----:B------:R-:W-:Y:S01]  /*1560*/  @P1 F2FP.F16.F32.PACK_AB R68, RZ, R115 ;  /* 0x00000073ff44123e */ /* 0x000fe200000000ff */
[----:B------:R-:W-:Y:S01]  /*1570*/  FMUL.FTZ R115, R115, UR18 ;  /* 0x0000001273737c20 */ /* 0x000fe20008410000 */
[----:B------:R-:W-:Y:S01]  /*1580*/  @P1 F2FP.F16.F32.PACK_AB R70, RZ, R123 ;  /* 0x0000007bff46123e */ /* 0x000fe200000000ff */
[----:B------:R-:W-:Y:S01]  /*1590*/  FMUL.FTZ R122, R79, R122 ;  /* 0x0000007a4f7a7220 */ /* 0x000fe20000410000 */
[----:B------:R-:W-:Y:S01]  /*15a0*/  @P1 PRMT R60, R68, 0x7610, R60 ;  /* 0x00007610443c1816 */ /* 0x000fe2000000003c */
[----:B------:R-:W-:Y:S01]  /*15b0*/  FMUL.FTZ R123, R123, UR18 ;  /* 0x000000127b7b7c20 */ /* 0x000fe20008410000 */
[----:B------:R-:W-:Y:S01]  /*15c0*/  @P2 MOV R68, R116 ;  /* 0x0000007400442202 */ /* 0x000fe20000000f00 */
[----:B------:R-:W-:Y:S01]  /*15d0*/  @P0 FADD.FTZ R122, R122, R71 ;  /* 0x000000477a7a0221 */ /* 0x000fe20000010000 */
[----:B------:R-:W-:-:S02]  /*15e0*/  @P1 PRMT R61, R70, 0x7610, R61 ;  /* 0x00007610463d1816 */ /* 0x000fc4000000003d */
[----:B------:R-:W-:Y:S02]  /*15f0*/  @P2 LOP3.LUT P5, RZ, R68, 0xff, RZ, 0xc0, !PT ;  /* 0x000000ff44ff2812 */ /* 0x000fe400078ac0ff */
[----:B------:R-:W-:Y:S01]  /*1600*/  @P1 F2FP.F16.F32.PACK_AB R70, RZ, R113 ;  /* 0x00000071ff46123e */ /* 0x000fe200000000ff */
[----:B------:R-:W-:Y:S01]  /*1610*/  FMUL.FTZ R113, R113, UR18 ;  /* 0x0000001271717c20 */ /* 0x000fe20008410000 */
[----:B------:R-:W-:Y:S02]  /*1620*/  @P2 FSEL R68, R115, RZ, P5 ;  /* 0x000000ff73442208 */ /* 0x000fe40002800000 */
[----:B------:R-:W-:Y:S01]  /*1630*/  @P1 PRMT R62, R73, 0x7610, R62 ;  /* 0x00007610493e1816 */ /* 0x000fe2000000003e */
[----:B------:R-:W-:Y:S01]  /*1640*/  FFMA.FTZ R73, R94, R74, R69 ;  /* 0x0000004a5e497223 */ /* 0x000fe20000010045 */
[----:B------:R-:W-:Y:S02]  /*1650*/  @P2 LOP3.LUT P5, RZ, R116, 0xff00, RZ, 0xc0, !PT ;  /* 0x0000ff0074ff2812 */ /* 0x000fe400078ac0ff */
[----:B------:R-:W-:Y:S01]  /*1660*/  @P1 PRMT R60, R60, 0x5410, R70 ;  /* 0x000054103c3c1816 */ /* 0x000fe20000000046 */
[----:B------:R-:W-:Y:S01]  /*1670*/  FADD.FTZ R73, R91, -R73 ;  /* 0x800000495b497221 */ /* 0x000fe20000010000 */
[----:B------:R-:W-:Y:S01]  /*1680*/  @P1 F2FP.F16.F32.PACK_AB R71, RZ, R122 ;  /* 0x0000007aff47123e */ /* 0x000fe200000000ff */
[----:B------:R-:W-:Y:S01]  /*1690*/  FMUL.FTZ R122, R122, UR18 ;  /* 0x000000127a7a7c20 */ /* 0x000fe20008410000 */
[----:B------:R-:W-:Y:S01]  /*16a0*/  @P2 FSEL R70, R113, RZ, P5 ;  /* 0x000000ff71462208 */ /* 0x000fe20002800000 */
[----:B------:R-:W-:Y:S01]  /*16b0*/  FMUL.FTZ R73, R79, R73 ;  /* 0x000000494f497220 */ /* 0x000fe20000410000 */
[----:B------:R-:W-:-:S02]  /*16c0*/  @P2 LOP3.LUT P5, RZ, R116, 0xff0000, RZ, 0xc0, !PT ;  /* 0x00ff000074ff2812 */ /* 0x000fc400078ac0ff */
[----:B------:R-:W-:Y:S01]  /*16d0*/  @P1 PRMT R61, R61, 0x5410, R71 ;  /* 0x000054103d3d1816 */ /* 0x000fe20000000047 */
[----:B------:R-:W-:Y:S01]  /*16e0*/  @P0 FADD.FTZ R73, R73, R99 ;  /* 0x0000006349490221 */ /* 0x000fe20000010000 */
[----:B------:R-:W-:Y:S02]  /*16f0*/  @P2 F2FP.F16.F32.PACK_AB R68, RZ, R68 ;  /* 0x00000044ff44223e */ /* 0x000fe400000000ff */
[----:B------:R-:W-:Y:S02]  /*1700*/  @P2 FSEL R71, R123, RZ, P5 ;  /* 0x000000ff7b472208 */ /* 0x000fe40002800000 */
[----:B------:R-:W-:Y:S02]  /*1710*/  @P2 LOP3.LUT P5, RZ, R117, 0xff, RZ, 0xc0, !PT ;  /* 0x000000ff75ff2812 */ /* 0x000fe400078ac0ff */
[----:B------:R-:W-:Y:S02]  /*1720*/  @P2 F2FP.F16.F32.PACK_AB R70, RZ, R70 ;  /* 0x00000046ff46223e */ /* 0x000fe400000000ff */
[----:B------:R-:W-:-:S02]  /*1730*/  @P2 PRMT R64, R68, 0x7610, R64 ;  /* 0x0000761044402816 */ /* 0x000fc40000000040 */
[----:B------:R-:W-:Y:S02]  /*1740*/  @P2 FSEL R75, R124, RZ, P5 ;  /* 0x000000ff7c4b2208 */ /* 0x000fe40002800000 */
[----:B------:R-:W-:Y:S02]  /*1750*/  @P2 LOP3.LUT P5, RZ, R116, 0xff000000, RZ, 0xc0, !PT ;  /* 0xff00000074ff2812 */ /* 0x000fe400078ac0ff */
[----:B------:R-:W-:Y:S02]  /*1760*/  @P2 F2FP.F16.F32.PACK_AB R71, RZ, R71 ;  /* 0x00000047ff47223e */ /* 0x000fe400000000ff */
[----:B------:R-:W-:Y:S01]  /*1770*/  @P2 PRMT R64, R64, 0x5410, R70 ;  /* 0x0000541040402816 */ /* 0x000fe20000000046 */
[----:B------:R-:W-:Y:S01]  /*1780*/  FMUL.FTZ R70, R73, UR18 ;  /* 0x0000001249467c20 */ /* 0x000fe20008410000 */
[----:B------:R-:W-:Y:S02]  /*1790*/  @P1 F2FP.F16.F32.PACK_AB R99, RZ, R73 ;  /* 0x00000049ff63123e */ /* 0x000fe400000000ff */
[----:B------:R-:W-:-:S02]  /*17a0*/  @P2 F2FP.F16.F32.PACK_AB R75, RZ, R75 ;  /* 0x0000004bff4b223e */ /* 0x000fc400000000ff */
[----:B------:R-:W-:Y:S02]  /*17b0*/  @P2 FSEL R73, R122, RZ, P5 ;  /* 0x000000ff7a492208 */ /* 0x000fe40002800000 */
[----:B------:R-:W-:Y:S02]  /*17c0*/  @P2 LOP3.LUT P5, RZ, R117, 0xff00, RZ, 0xc0, !PT ;  /* 0x0000ff0075ff2812 */ /* 0x000fe400078ac0ff */
[----:B------:R-:W-:Y:S01]  /*17d0*/  @P2 PRMT R65, R71, 0x7610, R65 ;  /* 0x0000761047412816 */ /* 0x000fe20000000041 */
[--C-:B------:R-:W-:Y:S01]  /*17e0*/  FFMA.FTZ R71, R95, R74, R69.reuse ;  /* 0x0000004a5f477223 */ /* 0x100fe20000010045 */
[----:B------:R-:W-:Y:S01]  /*17f0*/  MOV R68, R120 ;  /* 0x0000007800447202 */ /* 0x000fe20000000f00 */
[----:B------:R-:W-:Y:S01]  /*1800*/  FFMA.FTZ R69, R98, R74, R69 ;  /* 0x0000004a62457223 */ /* 0x000fe20000010045 */
[----:B------:R-:W-:Y:S02]  /*1810*/  @P2 PRMT R66, R75, 0x7610, R66 ;  /* 0x000076104b422816 */ /* 0x000fe40000000042 */
[----:B------:R-:W-:Y:S01]  /*1820*/  @P2 FSEL R75, R70, RZ, P5 ;  /* 0x000000ff464b2208 */ /* 0x000fe20002800000 */
[----:B------:R-:W-:Y:S01]  /*1830*/  FADD.FTZ R69, R97, -R69 ;  /* 0x8000004561457221 */ /* 0x000fe20000010000 */
[----:B------:R-:W-:Y:S01]  /*1840*/  LOP3.LUT P5, RZ, R68, 0xff, RZ, 0xc0, !PT ;  /* 0x000000ff44ff7812 */ /* 0x000fe200078ac0ff */
[----:B------:R-:W-:Y:S01]  /*1850*/  FADD.FTZ R68, R96, -R71 ;  /* 0x8000004760447221 */ /* 0x000fe20000010000 */
[----:B------:R-:W-:Y:S01]  /*1860*/  @P0 HADD2.F32 R71, -RZ, R55.H0_H0 ;  /* 0x20000037ff470230 */ /* 0x000fe20000004100 */
[----:B------:R-:W-:Y:S01]  /*1870*/  @P1 PRMT R62, R62, 0x5410, R99 ;  /* 0x000054103e3e1816 */ /* 0x000fe20000000063 */
[C---:B------:R-:W-:Y:S01]  /*1880*/  FMUL.FTZ R99, R79.reuse, R69 ;  /* 0x000000454f637220 */ /* 0x040fe20000410000 */
[----:B------:R-:W-:Y:S01]  /*1890*/  FMUL.FTZ R68, R79, R68 ;  /* 0x000000444f447220 */ /* 0x000fe20000410000 */
[----:B------:R-:W-:-:S02]  /*18a0*/  FSEL R115, R115, RZ, P5 ;  /* 0x000000ff73737208 */ /* 0x000fc40002800000 */
[----:B------:R-:W-:Y:S01]  /*18b0*/  @P2 F2FP.F16.F32.PACK_AB R73, RZ, R73 ;  /* 0x00000049ff49223e */ /* 0x000fe200000000ff */
[----:B------:R-:W-:Y:S01]  /*18c0*/  @P0 FADD.FTZ R68, R68, R71 ;  /* 0x0000004744440221 */ /* 0x000fe20000010000 */
[----:B------:R-:W-:Y:S02]  /*18d0*/  @P2 F2FP.F16.F32.PACK_AB R75, RZ, R75 ;  /* 0x0000004bff4b223e */ /* 0x000fe400000000ff */
[----:B------:R-:W-:Y:S02]  /*18e0*/  @P2 PRMT R65, R65, 0x5410, R73 ;  /* 0x0000541041412816 */ /* 0x000fe40000000049 */
[----:B------:R-:W-:Y:S02]  /*18f0*/  @P1 F2FP.F16.F32.PACK_AB R71, RZ, R68 ;  /* 0x00000044ff47123e */ /* 0x000fe400000000ff */
[----:B------:R-:W-:Y:S02]  /*1900*/  @P2 PRMT R66, R66, 0x5410, R75 ;  /* 0x0000541042422816 */ /* 0x000fe4000000004b */
[----:B------:R-:W-:Y:S01]  /*1910*/  @P1 PRMT R63, R71, 0x7610, R63 ;  /* 0x00007610473f1816 */ /* 0x000fe2000000003f */
[----:B------:R-:W-:-:S05]  /*1920*/  FMUL.FTZ R71, R68, UR18 ;  /* 0x0000001244477c20 */ /* 0x000fca0008410000 */
[----:B------:R-:W-:-:S04]  /*1930*/  @P2 FSEL R68, R71, RZ, P6 ;  /* 0x000000ff47442208 */ /* 0x000fc80003000000 */
[----:B------:R-:W-:-:S04]  /*1940*/  @P2 F2FP.F16.F32.PACK_AB R68, RZ, R68 ;  /* 0x00000044ff44223e */ /* 0x000fc800000000ff */
[----:B------:R-:W-:Y:S01]  /*1950*/  @P2 PRMT R67, R68, 0x7610, R67 ;  /* 0x0000761044432816 */ /* 0x000fe20000000043 */
[----:B------:R-:W-:-:S05]  /*1960*/  @P0 HADD2.F32 R68, -RZ, R55.H1_H1 ;  /* 0x30000037ff440230 */ /* 0x000fca0000004100 */
[----:B------:R-:W-:Y:S01]  /*1970*/  @P0 FADD.FTZ R99, R99, R68 ;  /* 0x0000004463630221 */ /* 0x000fe20000010000 */
[----:B------:R-:W-:-:S04]  /*1980*/  ISETP.NE.U32.AND P0, PT, RZ, UR16, PT ;  /* 0x00000010ff007c0c */ /* 0x000fc8000bf05070 */
[----:B------:R-:W-:Y:S02]  /*1990*/  ISETP.NE.AND.EX P0, PT, RZ, UR17, PT, P0 ;  /* 0x00000011ff007c0c */ /* 0x000fe4000bf05300 */
[----:B------:R-:W-:Y:S01]  /*19a0*/  @P1 F2FP.F16.F32.PACK_AB R68, RZ, R99 ;  /* 0x00000063ff44123e */ /* 0x000fe200000000ff */
        /* <DEDUP_REMOVED lines=13> */
[----:B------:R-:W-:Y:S02]  /*1a80*/  F2FP.F16.F32.PACK_AB R70, R125, R124 ;  /* 0x0000007c7d46723e */ /* 0x000fe400000000ff */
[----:B------:R-:W1:Y:S01]  /*1a90*/  LDC.64 R124, c[0x0][0x2f8] ;  /* 0x0000be00ff7c7b82 */ /* 0x000e620000000a00 */
[----:B------:R-:W-:Y:S02]  /*1aa0*/  FSEL R123, R123, RZ, P0 ;  /* 0x000000ff7b7b7208 */ /* 0x000fe40000000000 */
[----:B------:R-:W-:Y:S02]  /*1ab0*/  LOP3.LUT P0, RZ, R120, 0xff00, RZ, 0xc0, !PT ;  /* 0x0000ff0078ff7812 */ /* 0x000fe4000780c0ff */
[----:B0-----:R-:W-:-:S02]  /*1ac0*/  F2FP.F16.F32.PACK_AB R69, R122, R123 ;  /* 0x0000007b7a45723e */ /* 0x001fc400000000ff */
[----:B------:R-:W-:Y:S02]  /*1ad0*/  FSEL R68, R113, RZ, P0 ;  /* 0x000000ff71447208 */ /* 0x000fe40000000000 */
[----:B------:R-:W-:Y:S02]  /*1ae0*/  LOP3.LUT P0, RZ, R121, 0xff0000, RZ, 0xc0, !PT ;  /* 0x00ff000079ff7812 */ /* 0x000fe4000780c0ff */
[----:B------:R-:W-:Y:S02]  /*1af0*/  FSEL R122, R99, RZ, P1 ;  /* 0x000000ff637a7208 */ /* 0x000fe40000800000 */
[----:B------:R-:W-:Y:S02]  /*1b00*/  FSEL R71, R71, RZ, P0 ;  /* 0x000000ff47477208 */ /* 0x000fe40000000000 */
[----:B------:R-:W-:Y:S02]  /*1b10*/  @P2 LOP3.LUT P0, RZ, R117, 0xff000000, RZ, 0xc0, !PT ;  /* 0xff00000075ff2812 */ /* 0x000fe4000780c0ff */
[----:B------:R-:W-:-:S02]  /*1b20*/  F2FP.F16.F32.PACK_AB R71, R122, R71 ;  /* 0x000000477a47723e */ /* 0x000fc400000000ff */
[----:B------:R-:W-:Y:S02]  /*1b30*/  @P2 FSEL R99, R99, RZ, P0 ;  /* 0x000000ff63632208 */ /* 0x000fe40000000000 */
[C---:B------:R-:W-:Y:S02]  /*1b40*/  @P2 LEA R122, P0, R77.reuse, UR14, 0x4 ;  /* 0x0000000e4d7a2c11 */ /* 0x040fe4000f8020ff */
[----:B------:R-:W-:Y:S01]  /*1b50*/  @P2 F2FP.F16.F32.PACK_AB R99, RZ, R99 ;  /* 0x00000063ff63223e */ /* 0x000fe200000000ff */
[C---:B-1----:R-:W-:Y:S01]  /*1b60*/  IMAD.WIDE.U32 R124, R77.reuse, 0x10, R124 ;  /* 0x000000104d7c7825 */ /* 0x042fe200078e007c */
[----:B------:R-:W-:Y:S02]  /*1b70*/  F2FP.F16.F32.PACK_AB R68, R68, R115 ;  /* 0x000000734444723e */ /* 0x000fe400000000ff */
[----:B------:R-:W-:Y:S02]  /*1b80*/  @P2 LEA.HI.X R123, R77, UR15, RZ, 0x4, P0 ;  /* 0x0000000f4d7b2c11 */ /* 0x000fe400080f24ff */
[----:B------:R-:W-:Y:S01]  /*1b90*/  @P2 PRMT R67, R67, 0x5410, R99 ;  /* 0x0000541043432816 */ /* 0x000fe20000000063 */
[----:B------:R0:W-:Y:S01]  /*1ba0*/  STG.E.128 desc[UR4][R124.64], R68 ;  /* 0x000000447c007986 */ /* 0x0001e2000c101d04 */
[----:B------:R-:W-:-:S03]  /*1bb0*/  IADD3 R77, R77, 0x20, RZ ;  /* 0x000000204d4d7810 */ /* 0x000fc60007ffe0ff */
[----:B------:R0:W-:Y:S04]  /*1bc0*/  @P2 STG.E.128 desc[UR4][R122.64], R64 ;  /* 0x000000407a002986 */ /* 0x0001e8000c101d04 */
.L_x_518:
[----:B------:R-:W-:Y:S05]  /*1bd0*/  BSYNC B1 ;  /* 0x0000000000017941 */ /* 0x000fea0003800000 */
.L_x_517:
        /* <DEDUP_REMOVED lines=10> */
[----:B------:R-:W-:Y:S01]  /*1c80*/  FADD.FTZ R68, R100, -R71 ;  /* 0x8000004764447221 */ /* 0x000fe20000010000 */
[----:B------:R-:W-:Y:S01]  /*1c90*/  ISETP.NE.AND.EX P1, PT, RZ, UR17, PT, P1 ;  /* 0x00000011ff007c0c */ /* 0x000fe2000bf25310 */
[----:B------:R-:W-:Y:S01]  /*1ca0*/  FADD.FTZ R122, R104, -R73 ;  /* 0x80000049687a7221 */ /* 0x000fe20000010000 */
[----:B------:R-:W-:Y:S01]  /*1cb0*/  ISETP.NE.AND.EX P2, PT, RZ, UR15, PT, P2 ;  /* 0x0000000fff007c0c */ /* 0x000fe2000bf45320 */
[C---:B-----5:R-:W-:Y:S02]  /*1cc0*/  FMUL.FTZ R115, R79.reuse, R68 ;  /* 0x000000444f737220 */ /* 0x060fe40000410000 */
[----:B------:R-:W-:Y:S02]  /*1cd0*/  @P0 HADD2.F32 R68, -RZ, R56.H0_H0 ;  /* 0x20000038ff440230 */ /* 0x000fe40000004100 */
[----:B------:R-:W-:Y:S01]  /*1ce0*/  FMUL.FTZ R122, R79, R122 ;  /* 0x0000007a4f7a7220 */ /* 0x000fe20000410000 */
[----:B------:R-:W-:Y:S02]  /*1cf0*/  @P0 HADD2.F32 R71, -RZ, R57.H0_H0 ;  /* 0x20000039ff470230 */ /* 0x000fe40000004100 */
[----:B------:R-:W-:-:S03]  /*1d00*/  @P0 FADD.FTZ R115, R115, R68 ;  /* 0x0000004473730221 */ /* 0x000fc60000010000 */
[----:B------:R-:W-:Y:S01]  /*1d10*/  @P0 FADD.FTZ R122, R122, R71 ;  /* 0x000000477a7a0221 */ /* 0x000fe20000010000 */
[----:B------:R-:W-:Y:S01]  /*1d20*/  FFMA.FTZ R71, R107, R74, R69 ;  /* 0x0000004a6b477223 */ /* 0x000fe20000010045 */
[----:B------:R-:W-:Y:S01]  /*1d30*/  @P1 F2FP.F16.F32.PACK_AB R68, RZ, R115 ;  /* 0x00000073ff44123e */ /* 0x000fe200000000ff */
[----:B------:R-:W-:Y:S02]  /*1d40*/  FMUL.FTZ R115, R115, UR18 ;  /* 0x0000001273737c20 */ /* 0x000fe40008410000 */
[----:B------:R-:W-:Y:S01]  /*1d50*/  @P1 F2FP.F16.F32.PACK_AB R70, RZ, R122 ;  /* 0x0000007aff46123e */ /* 0x000fe200000000ff */
[----:B------:R-:W-:Y:S01]  /*1d60*/  FADD.FTZ R72, R106, -R71 ;  /* 0x800000476a487221 */ /* 0x000fe20000010000 */
[----:B------:R-:W-:Y:S01]  /*1d70*/  @P1 PRMT R60, R68, 0x7610, R60 ;  /* 0x00007610443c1816 */ /* 0x000fe2000000003c */
[----:B------:R-:W-:Y:S01]  /*1d80*/  FFMA.FTZ R68, R92, R74, R69 ;  /* 0x0000004a5c447223 */ /* 0x000fe20000010045 */
[----:B------:R-:W-:Y:S01]  /*1d90*/  @P1 PRMT R61, R70, 0x7610, R61 ;  /* 0x00007610463d1816 */ /* 0x000fe2000000003d */
[----:B------:R-:W-:Y:S01]  /*1da0*/  FMUL.FTZ R123, R79, R72 ;  /* 0x000000484f7b7220 */ /* 0x000fe20000410000 */
[----:B------:R-:W-:Y:S01]  /*1db0*/  FMUL.FTZ R122, R122, UR18 ;  /* 0x000000127a7a7c20 */ /* 0x000fe20008410000 */
[----:B------:R-:W-:Y:S01]  /*1dc0*/  FADD.FTZ R70, R103, -R68 ;  /* 0x8000004467467221 */ /* 0x000fe20000010000 */
[----:B------:R-:W-:-:S02]  /*1dd0*/  @P2 MOV R68, R84 ;  /* 0x0000005400442202 */ /* 0x000fc40000000f00 */
[----:B------:R-:W-:Y:S01]  /*1de0*/  @P2 LOP3.LUT P6, RZ, R85, 0xff00, RZ, 0xc0, !PT ;  /* 0x0000ff0055ff2812 */ /* 0x000fe200078cc0ff */
[----:B------:R-:W-:Y:S01]  /*1df0*/  FMUL.FTZ R113, R79, R70 ;  /* 0x000000464f717220 */ /* 0x000fe20000410000 */
[----:B------:R-:W-:Y:S01]  /*1e00*/  @P2 LOP3.LUT P5, RZ, R68, 0xff, RZ, 0xc0, !PT ;  /* 0x000000ff44ff2812 */ /* 0x000fe200078ac0ff */
[----:B------:R-:W-:Y:S01]  /*1e10*/  FFMA.FTZ R70, R102, R74, R69 ;  /* 0x0000004a66467223 */ /* 0x000fe20000010045 */
[----:B------:R-:W-:-:S03]  /*1e20*/  @P0 HADD2.F32 R68, -RZ, R56.H1_H1 ;  /* 0x30000038ff440230 */ /* 0x000fc60000004100 */
[----:B------:R-:W-:Y:S02]  /*1e30*/  FADD.FTZ R70, R105, -R70 ;  /* 0x8000004669467221 */ /* 0x000fe40000010000 */
[----:B------:R-:W-:Y:S01]  /*1e40*/  @P0 FADD.FTZ R113, R113, R68 ;  /* 0x0000004471710221 */ /* 0x000fe20000010000 */
[----:B------:R-:W-:Y:S02]  /*1e50*/  @P0 HADD2.F32 R68, -RZ, R57.H1_H1 ;  /* 0x30000039ff440230 */ /* 0x000fe40000004100 */
[----:B------:R-:W-:Y:S01]  /*1e60*/  FMUL.FTZ R99, R79, R70 ;  /* 0x000000464f637220 */ /* 0x000fe20000410000 */
[----:B------:R-:W-:-:S03]  /*1e70*/  @P0 HADD2.F32 R70, -RZ, R58.H0_H0 ;  /* 0x2000003aff460230 */ /* 0x000fc60000004100 */
[----:B------:R-:W-:Y:S01]  /*1e80*/  @P0 FADD.FTZ R99, R99, R68 ;  /* 0x0000004463630221 */ /* 0x000fe20000010000 */
[----:B------:R-:W-:Y:S01]  /*1e90*/  @P2 FSEL R68, R115, RZ, P5 ;  /* 0x000000ff73442208 */ /* 0x000fe20002800000 */
[----:B------:R-:W-:Y:S01]  /*1ea0*/  @P0 FADD.FTZ R123, R123, R70 ;  /* 0x000000467b7b0221 */ /* 0x000fe20000010000 */
[----:B------:R-:W-:Y:S02]  /*1eb0*/  @P2 LOP3.LUT P5, RZ, R84, 0xff0000, RZ, 0xc0, !PT ;  /* 0x00ff000054ff2812 */ /* 0x000fe400078ac0ff */
[----:B------:R-:W-:Y:S01]  /*1ec0*/  @P1 F2FP.F16.F32.PACK_AB R70, RZ, R113 ;  /* 0x00000071ff46123e */ /* 0x000fe200000000ff */
[----:B------:R-:W-:Y:S01]  /*1ed0*/  FMUL.FTZ R113, R113, UR18 ;  /* 0x0000001271717c20 */ /* 0x000fe20008410000 */
[----:B------:R-:W-:Y:S01]  /*1ee0*/  @P1 F2FP.F16.F32.PACK_AB R72, RZ, R99 ;  /* 0x00000063ff48123e */ /* 0x000fe200000000ff */
[----:B------:R-:W-:Y:S01]  /*1ef0*/  FMUL.FTZ R99, R99, UR18 ;  /* 0x0000001263637c20 */ /* 0x000fe20008410000 */
[----:B------:R-:W-:Y:S02]  /*1f00*/  @P2 FSEL R71, R122, RZ, P5 ;  /* 0x000000ff7a472208 */ /* 0x000fe40002800000 */
[----:B------:R-:W-:-:S02]  /*1f10*/  @P2 LOP3.LUT P5, RZ, R84, 0xff00, RZ, 0xc0, !PT ;  /* 0x0000ff0054ff2812 */ /* 0x000fc400078ac0ff */
[----:B------:R-:W-:Y:S02]  /*1f20*/  @P2 F2FP.F16.F32.PACK_AB R68, RZ, R68 ;  /* 0x00000044ff44223e */ /* 0x000fe400000000ff */
[----:B------:R-:W-:Y:S02]  /*1f30*/  @P1 PRMT R61, R61, 0x5410, R72 ;  /* 0x000054103d3d1816 */ /* 0x000fe40000000048 */
[----:B------:R-:W-:Y:S01]  /*1f40*/  @P1 F2FP.F16.F32.PACK_AB R73, RZ, R123 ;  /* 0x0000007bff49123e */ /* 0x000fe200000000ff */
[----:B------:R-:W-:Y:S01]  /*1f50*/  FMUL.FTZ R123, R123, UR18 ;  /* 0x000000127b7b7c20 */ /* 0x000fe20008410000 */
[----:B------:R-:W-:Y:S02]  /*1f60*/  @P2 FSEL R72, R113, RZ, P5 ;  /* 0x000000ff71482208 */ /* 0x000fe40002800000 */
[----:B------:R-:W-:Y:S02]  /*1f70*/  @P2 LOP3.LUT P5, RZ, R84, 0xff000000, RZ, 0xc0, !PT ;  /* 0xff00000054ff2812 */ /* 0x000fe400078ac0ff */
[----:B------:R-:W-:Y:S01]  /*1f80*/  @P2 PRMT R64, R68, 0x7610, R64 ;  /* 0x0000761044402816 */ /* 0x000fe20000000040 */
[----:B------:R-:W-:Y:S01]  /*1f90*/  FFMA.FTZ R68, R108, R74, R69 ;  /* 0x0000004a6c447223 */ /* 0x000fe20000010045 */
[----:B------:R-:W-:-:S02]  /*1fa0*/  @P1 PRMT R62, R73, 0x7610, R62 ;  /* 0x00007610493e1816 */ /* 0x000fc4000000003e */
[----:B------:R-:W-:Y:S01]  /*1fb0*/  @P2 FSEL R73, R99, RZ, P5 ;  /* 0x000000ff63492208 */ /* 0x000fe20002800000 */
[----:B------:R-:W-:Y:S01]  /*1fc0*/  FADD.FTZ R124, R109, -R68 ;  /* 0x800000446d7c7221 */ /* 0x000fe20000010000 */
[----:B------:R-:W-:Y:S02]  /*1fd0*/  @P2 F2FP.F16.F32.PACK_AB R71, RZ, R71 ;  /* 0x00000047ff47223e */ /* 0x000fe400000000ff */
[----:B------:R-:W-:Y:S02]  /*1fe0*/  @P1 PRMT R60, R60, 0x5410, R70 ;  /* 0x000054103c3c1816 */ /* 0x000fe40000000046 */
[----:B------:R-:W-:Y:S02]  /*1ff0*/  @P2 LOP3.LUT P5, RZ, R85, 0xff, RZ, 0xc0, !PT ;  /* 0x000000ff55ff2812 */ /* 0x000fe400078ac0ff */
[----:B------:R-:W-:Y:S02]  /*2000*/  MOV R70, R118 ;  /* 0x0000007600467202 */ /* 0x000fe40000000f00 */
[----:B------:R-:W-:Y:S01]  /*2010*/  @P2 PRMT R65, R71, 0x7610, R65 ;  /* 0x0000761047412816 */ /* 0x000fe20000000041 */
[----:B------:R-:W-:Y:S01]  /*2020*/  @P0 HADD2.F32 R71, -RZ, R58.H1_H1 ;  /* 0x3000003aff470230 */ /* 0x000fe20000004100 */
[----:B------:R-:W-:-:S02]  /*2030*/  @P2 FSEL R68, R123, RZ, P5 ;  /* 0x000000ff7b442208 */ /* 0x000fc40002800000 */
[----:B------:R-:W-:Y:S01]  /*2040*/  LOP3.LUT P5, RZ, R70, 0xff, RZ, 0xc0, !PT ;  /* 0x000000ff46ff7812 */ /* 0x000fe200078ac0ff */
[----:B------:R-:W-:Y:S01]  /*2050*/  FMUL.FTZ R70, R79, R124 ;  /* 0x0000007c4f467220 */ /* 0x000fe20000410000 */
[----:B------:R-:W-:Y:S02]  /*2060*/  @P2 F2FP.F16.F32.PACK_AB R72, RZ, R72 ;  /* 0x00000048ff48223e */ /* 0x000fe400000000ff */
[----:B------:R-:W-:Y:S01]  /*2070*/  FSEL R115, R115, RZ, P5 ;  /* 0x000000ff73737208 */ /* 0x000fe20002800000 */
[----:B------:R-:W-:Y:S01]  /*2080*/  @P0 FADD.FTZ R70, R70, R71 ;  /* 0x0000004746460221 */ /* 0x000fe20000010000 */
[----:B------:R-:W-:Y:S02]  /*2090*/  @P2 F2FP.F16.F32.PACK_AB R73, RZ, R73 ;  /* 0x00000049ff49223e */ /* 0x000fe400000000ff */
[----:B------:R-:W-:Y:S02]  /*20a0*/  @P2 PRMT R64, R64, 0x5410, R72 ;  /* 0x0000541040402816 */ /* 0x000fe40000000048 */
[----:B------:R-:W-:Y:S01]  /*20b0*/  @P1 F2FP.F16.F32.PACK_AB R71, RZ, R70 ;  /* 0x00000046ff47123e */ /* 0x000fe200000000ff */
[----:B------:R-:W-:Y:S01]  /*20c0*/  FMUL.FTZ R70, R70, UR18 ;  /* 0x0000001246467c20 */ /* 0x000fe20008410000 */
[----:B------:R-:W-:-:S02]  /*20d0*/  @P2 PRMT R65, R65, 0x5410, R73 ;  /* 0x0000541041412816 */ /* 0x000fc40000000049 */
[----:B------:R-:W-:Y:S01]  /*20e0*/  @P1 PRMT R62, R62, 0x5410, R71 ;  /* 0x000054103e3e1816 */ /* 0x000fe20000000047 */
[-CC-:B------:R-:W-:Y:S01]  /*20f0*/  FFMA.FTZ R71, R111, R74.reuse, R69.reuse ;  /* 0x0000004a6f477223 */ /* 0x180fe20000010045 */
[----:B------:R-:W-:Y:S01]  /*2100*/  FFMA.FTZ R69, R114, R74, R69 ;  /* 0x0000004a72457223 */ /* 0x000fe20000010045 */
[----:B------:R-:W-:Y:S02]  /*2110*/  @P2 FSEL R75, R70, RZ, P6 ;  /* 0x000000ff464b2208 */ /* 0x000fe40003000000 */
[----:B------:R-:W-:Y:S01]  /*2120*/  FADD.FTZ R74, R110, -R71 ;  /* 0x800000476e4a7221 */ /* 0x000fe20000010000 */
[----:B------:R-:W-:Y:S01]  /*2130*/  FADD.FTZ R124, R112, -R69 ;  /* 0x80000045707c7221 */ /* 0x000fe20000010000 */
[----:B------:R-:W-:Y:S02]  /*2140*/  @P2 F2FP.F16.F32.PACK_AB R75, RZ, R75 ;  /* 0x0000004bff4b223e */ /* 0x000fe400000000ff */
[C---:B------:R-:W-:Y:S01]  /*2150*/  FMUL.FTZ R71, R79.reuse, R74 ;  /* 0x0000004a4f477220 */ /* 0x040fe20000410000 */
[----:B------:R-:W-:Y:S01]  /*2160*/  FMUL.FTZ R79, R79, R124 ;  /* 0x0000007c4f4f7220 */ /* 0x000fe20000410000 */
[----:B------:R-:W-:Y:S01]  /*2170*/  @P2 F2FP.F16.F32.PACK_AB R74, RZ, R68 ;  /* 0x00000044ff4a223e */ /* 0x000fe200000000ff */
[----:B------:R-:W-:-:S02]  /*2180*/  @P0 HADD2.F32 R68, -RZ, R59.H0_H0 ;  /* 0x2000003bff440230 */ /* 0x000fc40000004100 */
[----:B------:R-:W-:Y:S01]  /*2190*/  @P0 HADD2.F32 R124, -RZ, R59.H1_H1 ;  /* 0x3000003bff7c0230 */ /* 0x000fe20000004100 */
[----:B------:R-:W-:Y:S02]  /*21a0*/  @P2 PRMT R66, R74, 0x7610, R66 ;  /* 0x000076104a422816 */ /* 0x000fe40000000042 */
[----:B------:R-:W-:Y:S02]  /*21b0*/  @P0 FADD.FTZ R71, R71, R68 ;  /* 0x0000004447470221 */ /* 0x000fe40000010000 */
[----:B------:R-:W-:Y:S01]  /*21c0*/  @P0 FADD.FTZ R79, R79, R124 ;  /* 0x0000007c4f4f0221 */ /* 0x000fe20000010000 */
[----:B------:R-:W-:Y:S02]  /*21d0*/  ISETP.NE.U32.AND P0, PT, RZ, UR16, PT ;  /* 0x00000010ff007c0c */ /* 0x000fe4000bf05070 */
[----:B------:R-:W-:Y:S02]  /*21e0*/  @P1 F2FP.F16.F32.PACK_AB R125, RZ, R71 ;  /* 0x00000047ff7d123e */ /* 0x000fe400000000ff */
[----:B------:R-:W-:-:S02]  /*21f0*/  ISETP.NE.AND.EX P0, PT, RZ, UR17, PT, P0 ;  /* 0x00000011ff007c0c */ /* 0x000fc4000bf05300 */
[----:B------:R-:W-:Y:S01]  /*2200*/  @P1 F2FP.F16.F32.PACK_AB R124, RZ, R79 ;  /* 0x0000004fff7c123e */ /* 0x000fe200000000ff */
[----:B------:R-:W-:Y:S01]  /*2210*/  FMUL.FTZ R79, R79, UR18 ;  /* 0x000000124f4f7c20 */ /* 0x000fe20008410000 */
[----:B------:R-:W-:Y:S02]  /*2220*/  @P1 PRMT R63, R125, 0x7610, R63 ;  /* 0x000076107d3f1816 */ /* 0x000fe4000000003f */
[----:B------:R-:W-:Y:S02]  /*2230*/  @P2 PRMT R66, R66, 0x5410, R75 ;  /* 0x0000541042422816 */ /* 0x000fe4000000004b */
[----:B------:R-:W-:Y:S02]  /*2240*/  @P1 PRMT R63, R63, 0x5410, R124 ;  /* 0x000054103f3f1816 */ /* 0x000fe4000000007c */
[----:B------:R-:W-:-:S03]  /*2250*/  LOP3.LUT P1, RZ, R118, 0xff0000, RZ, 0xc0, !PT ;  /* 0x00ff000076ff7812 */ /* 0x000fc6000782c0ff */
[----:B------:R-:W0:Y:S01]  /*2260*/  @P0 LDC.64 R68, c[0x0][0x308] ;  /* 0x0000c200ff440b82 */ /* 0x000e220000000a00 */
        /* <DEDUP_REMOVED lines=9> */
[----:B------:R-:W-:Y:S02]  /*2300*/  F2FP.F16.F32.PACK_AB R70, R70, R123 ;  /* 0x0000007b4646723e */ /* 0x000fe400000000ff */
        /* <DEDUP_REMOVED lines=8> */
[----:B------:R-:W-:Y:S02]  /*2390*/  F2FP.F16.F32.PACK_AB R69, R69, R124 ;  /* 0x0000007c4545723e */ /* 0x000fe400000000ff */
[----:B------:R-:W-:Y:S02]  /*23a0*/  FSEL R124, R79, RZ, P1 ;  /* 0x000000ff4f7c7208 */ /* 0x000fe40000800000 */
[----:B------:R-:W-:-:S02]  /*23b0*/  @P2 LOP3.LUT P1, RZ, R85, 0xff000000, RZ, 0xc0, !PT ;  /* 0xff00000055ff2812 */ /* 0x000fc4000782c0ff */
[----:B------:R-:W-:Y:S02]  /*23c0*/  @P2 FSEL R99, R99, RZ, P0 ;  /* 0x000000ff63632208 */ /* 0x000fe40000000000 */
[----:B------:R-:W-:Y:S02]  /*23d0*/  @P2 FSEL R79, R79, RZ, P1 ;  /* 0x000000ff4f4f2208 */ /* 0x000fe40000800000 */
[----:B------:R-:W-:Y:S01]  /*23e0*/  @P2 F2FP.F16.F32.PACK_AB R99, RZ, R99 ;  /* 0x00000063ff63223e */ /* 0x000fe200000000ff */
[C---:B-1----:R-:W-:Y:S01]  /*23f0*/  IMAD.WIDE.U32 R122, R77.reuse, 0x10, R122 ;  /* 0x000000104d7a7825 */ /* 0x042fe200078e007a */
[----:B------:R-:W-:Y:S02]  /*2400*/  F2FP.F16.F32.PACK_AB R71, R124, R71 ;  /* 0x000000477c47723e */ /* 0x000fe400000000ff */
[----:B------:R-:W-:Y:S02]  /*2410*/  @P2 LEA R124, P0, R77, UR14, 0x4 ;  /* 0x0000000e4d7c2c11 */ /* 0x000fe4000f8020ff */
[----:B------:R-:W-:-:S02]  /*2420*/  @P2 F2FP.F16.F32.PACK_AB R79, RZ, R79 ;  /* 0x0000004fff4f223e */ /* 0x000fc400000000ff */
[----:B------:R-:W-:Y:S02]  /*2430*/  @P2 PRMT R67, R99, 0x7610, R67 ;  /* 0x0000761063432816 */ /* 0x000fe40000000043 */
[----:B------:R-:W-:Y:S02]  /*2440*/  F2FP.F16.F32.PACK_AB R68, R68, R115 ;  /* 0x000000734444723e */ /* 0x000fe400000000ff */
[----:B------:R-:W-:Y:S02]  /*2450*/  @P2 LEA.HI.X R125, R77, UR15, RZ, 0x4, P0 ;  /* 0x0000000f4d7d2c11 */ /* 0x000fe400080f24ff */
[----:B------:R-:W-:Y:S01]  /*2460*/  @P2 PRMT R67, R67, 0x5410, R79 ;  /* 0x0000541043432816 */ /* 0x000fe2000000004f */
[----:B------:R1:W-:Y:S04]  /*2470*/  STG.E.128 desc[UR4][R122.64], R68 ;  /* 0x000000447a007986 */ /* 0x0003e8000c101d04 */
[----:B------:R1:W-:Y:S02]  /*2480*/  @P2 STG.E.128 desc[UR4][R124.64], R64 ;  /* 0x000000407c002986 */ /* 0x0003e4000c101d04 */
.L_x_520:
[----:B------:R-:W-:Y:S05]  /*2490*/  BSYNC B1 ;  /* 0x0000000000017941 */ /* 0x000fea0003800000 */
.L_x_519:
[----:B01----:R-:W0:Y:S02]  /*24a0*/  LDC.64 R68, c[0x0][0x210] ;  /* 0x00008400ff447b82 */ /* 0x003e240000000a00 */
[----:B0-----:R-:W-:-:S04]  /*24b0*/  LEA R19, R68, R19, 0x2 ;  /* 0x0000001344137211 */ /* 0x001fc800078e10ff */
[----:B------:R-:W-:-:S13]  /*24c0*/  ISETP.GE.AND P0, PT, R19, R69, PT ;  /* 0x000000451300720c */ /* 0x000fda0003f06270 */
[----:B------:R-:W-:Y:S05]  /*24d0*/  @!P0 BRA `(.L_x_521) ;  /* 0xffffffdc00e48947 */ /* 0x000fea000383ffff */
.L_x_511:
[----:B------:R-:W-:Y:S05]  /*24e0*/  BSYNC B0 ;  /* 0x0000000000007941 */ /* 0x000fea0003800000 */
.L_x_510:
[----:B------:R-:W0:Y:S01]  /*24f0*/  S2R R18, SR_TID.X ;  /* 0x0000000000127919 */ /* 0x000e220000002100 */
[----:B------:R-:W-:Y:S01]  /*2500*/  MOV R0, 0x400 ;  /* 0x0000040000007802 */ /* 0x000fe20000000f00 */
[----:B------:R-:W-:Y:S05]  /*2510*/  WARPSYNC.ALL ;  /* 0x0000000000007948 */ /* 0x000fea0003800000 */
[----:B------:R-:W1:Y:S01]  /*2520*/  S2R R3, SR_CgaCtaId ;  /* 0x0000000000037919 */ /* 0x000e620000008800 */
[----:B------:R-:W-:Y:S01]  /*2530*/  ULDC.64 UR20, c[0x0][0x2d8] ;  /* 0x0000b60000147ab9 */ /* 0x000fe20000000a00 */
[----:B-----5:R-:W2:Y:S01]  /*2540*/  S2R R53, SR_CTAID.X ;  /* 0x0000000000357919 */ /* 0x020ea20000002500 */
[----:B0-----:R-:W-:-:S02]  /*2550*/  SHF.R.U32.HI R2, RZ, 0x5, R18 ;  /* 0x00000005ff027819 */ /* 0x001fc40000011612 */
[----:B------:R-:W-:Y:S02]  /*2560*/  LOP3.LUT R4, R18, 0x1f, RZ, 0xc0, !PT ;  /* 0x0000001f12047812 */ /* 0x000fe400078ec0ff */
[----:B------:R-:W-:Y:S02]  /*2570*/  SHF.L.U32 R5, R2, 0x6, RZ ;  /* 0x0000000602057819 */ /* 0x000fe400000006ff */
[----:B-1----:R-:W-:Y:S02]  /*2580*/  LEA R3, R3, R0, 0x18 ;  /* 0x0000000003037211 */ /* 0x002fe400078ec0ff */
[----:B------:R-:W-:Y:S01]  /*2590*/  LOP3.LUT R0, R5, 0xffffffc0, R4, 0xe2, !PT ;  /* 0xffffffc005007812 */ /* 0x000fe200078ee204 */
[----:B--2---:R-:W-:Y:S01]  /*25a0*/  IMAD R53, R53, R78, RZ ;  /* 0x0000004e35357224 */ /* 0x004fe200078e02ff */
        /* <DEDUP_REMOVED lines=129> */
.L_x_516:
        /* <DEDUP_REMOVED lines=8> */
.L_x_523:
[----:B------:R-:W-:Y:S05]  /*2e40*/  BSYNC B1 ;  /* 0x0000000000017941 */ /* 0x000fea0003800000 */
.L_x_522:
        /* <DEDUP_REMOVED lines=8> */
.L_x_524:
[----:B------:R-:W-:Y:S01]  /*2ed0*/  FADD.FTZ R68, R68, R113 ;  /* 0x0000007144447221 */ /* 0x000fe20000010000 */
[----:B------:R-:W-:-:S04]  /*2ee0*/  HFMA2.MMA R123, -RZ, RZ, 0, 1.1920928955078125e-07 ;  /* 0x00000002ff7b7435 */ /* 0x000fc800000001ff */
[----:B------:R-:W-:Y:S02]  /*2ef0*/  MOV R124, R68 ;  /* 0x00000044007c7202 */ /* 0x000fe40000000f00 */
[----:B------:R-:W-:-:S07]  /*2f00*/  MOV R69, R115 ;  /* 0x0000007300457202 */ /* 0x000fce0000000f00 */
[----:B------:R-:W-:Y:S05]  /*2f10*/  WARPSYNC.COLLECTIVE R99, `(.L_x_525) ;  /* 0x0000000063087348 */ /* 0x000fea0003c00000 */
[----:B------:R0:W1:Y:S02]  /*2f20*/  SHFL.BFLY P0, R115, R124, R123, R125 ;  /* 0x0c00007b7c737389 */ /* 0x000064000000007d */
[----:B01----:R-:W-:Y:S01]  /*2f30*/  ENDCOLLECTIVE ;  /* 0x000000000000791b */ /* 0x003fe20003800000 */
.L_x_525:
[----:B------:R-:W-:-:S05]  /*2f40*/  FADD.FTZ R69, R69, R122 ;  /* 0x0000007a45457221 */ /* 0x000fca0000010000 */
[----:B------:R-:W-:Y:S02]  /*2f50*/  MOV R124, R69 ;  /* 0x00000045007c7202 */ /* 0x000fe40000000f00 */
[----:B------:R-:W-:-:S07]  /*2f60*/  MOV R71, R115 ;  /* 0x0000007300477202 */ /* 0x000fce0000000f00 */
[----:B------:R-:W-:Y:S05]  /*2f70*/  WARPSYNC.COLLECTIVE R99, `(.L_x_526) ;  /* 0x0000000063087348 */ /* 0x000fea0003c00000 */
[----:B------:R0:W1:Y:S02]  /*2f80*/  SHFL.BFLY P0, R115, R124, R123, R125 ;  /* 0x0c00007b7c737389 */ /* 0x000064000000007d */
[----:B01----:R-:W-:Y:S01]  /*2f90*/  ENDCOLLECTIVE ;  /* 0x000000000000791b */ /* 0x003fe20003800000 */
.L_x_526:
[----:B------:R-:W-:Y:S01]  /*2fa0*/  FADD.FTZ R71, R68, R71 ;  /* 0x0000004744477221 */ /* 0x000fe20000010000 */
[----:B------:R-:W-:-:S04]  /*2fb0*/  HFMA2.MMA R123, -RZ, RZ, 0, 2.384185791015625e-07 ;  /* 0x00000004ff7b7435 */ /* 0x000fc800000001ff */
[----:B------:R-:W-:Y:S02]  /*2fc0*/  MOV R124, R71 ;  /* 0x00000047007c7202 */ /* 0x000fe40000000f00 */
[----:B------:R-:W-:-:S07]  /*2fd0*/  MOV R70, R115 ;  /* 0x0000007300467202 */ /* 0x000fce0000000f00 */
[----:B------:R-:W-:Y:S05]  /*2fe0*/  WARPSYNC.COLLECTIVE R99, `(.L_x_527) ;  /* 0x0000000063087348 */ /* 0x000fea0003c00000 */
[----:B------:R0:W1:Y:S02]  /*2ff0*/  SHFL.BFLY P0, R115, R124, R123, R125 ;  /* 0x0c00007b7c737389 */ /* 0x000064000000007d */
[----:B01----:R-:W-:Y:S01]  /*3000*/  ENDCOLLECTIVE ;  /* 0x000000000000791b */ /* 0x003fe20003800000 */
.L_x_527:
[----:B------:R-:W-:-:S05]  /*3010*/  FADD.FTZ R70, R69, R70 ;  /* 0x0000004645467221 */ /* 0x000fca0000010000 */
[----:B------:R-:W-:Y:S02]  /*3020*/  MOV R124, R70 ;  /* 0x00000046007c7202 */ /* 0x000fe40000000f00 */
[----:B------:R-:W-:-:S07]  /*3030*/  MOV R72, R115 ;  /* 0x0000007300487202 */ /* 0x000fce0000000f00 */
[----:B------:R-:W-:Y:S05]  /*3040*/  WARPSYNC.COLLECTIVE R99, `(.L_x_528) ;  /* 0x0000000063087348 */ /* 0x000fea0003c00000 */
[----:B------:R0:W1:Y:S02]  /*3050*/  SHFL.BFLY P0, R115, R124, R123, R125 ;  /* 0x0c00007b7c737389 */ /* 0x000064000000007d */
[----:B01----:R-:W-:Y:S01]  /*3060*/  ENDCOLLECTIVE ;  /* 0x000000000000791b */ /* 0x003fe20003800000 */
.L_x_528:
[----:B------:R-:W-:Y:S01]  /*3070*/  FADD.FTZ R72, R71, R72 ;  /* 0x0000004847487221 */ /* 0x000fe20000010000 */
[----:B------:R-:W-:-:S04]  /*3080*/  HFMA2.MMA R123, -RZ, RZ, 0, 4.76837158203125e-07 ;  /* 0x00000008ff7b7435 */ /* 0x000fc800000001ff */
[----:B------:R-:W-:Y:S02]  /*3090*/  MOV R124, R72 ;  /* 0x00000048007c7202 */ /* 0x000fe40000000f00 */
[----:B------:R-:W-:-:S07]  /*30a0*/  MOV R73, R115 ;  /* 0x0000007300497202 */ /* 0x000fce0000000f00 */
[----:B------:R-:W-:Y:S05]  /*30b0*/  WARPSYNC.COLLECTIVE R99, `(.L_x_529) ;  /* 0x0000000063087348 */ /* 0x000fea0003c00000 */
[----:B------:R0:W1:Y:S02]  /*30c0*/  SHFL.BFLY P0, R115, R124, R123, R125 ;  /* 0x0c00007b7c737389 */ /* 0x000064000000007d */
[----:B01----:R-:W-:Y:S01]  /*30d0*/  ENDCOLLECTIVE ;  /* 0x000000000000791b */ /* 0x003fe20003800000 */
.L_x_529:
[----:B------:R-:W-:-:S05]  /*30e0*/  FADD.FTZ R73, R70, R73 ;  /* 0x0000004946497221 */ /* 0x000fca0000010000 */
[----:B------:R-:W-:Y:S02]  /*30f0*/  MOV R124, R73 ;  /* 0x00000049007c7202 */ /* 0x000fe40000000f00 */
[----:B------:R-:W-:-:S07]  /*3100*/  MOV R75, R115 ;  /* 0x00000073004b7202 */ /* 0x000fce0000000f00 */
[----:B------:R-:W-:Y:S05]  /*3110*/  WARPSYNC.COLLECTIVE R99, `(.L_x_530) ;  /* 0x0000000063087348 */ /* 0x000fea0003c00000 */
[----:B------:R0:W1:Y:S02]  /*3120*/  SHFL.BFLY P0, R115, R124, R123, R125 ;  /* 0x0c00007b7c737389 */ /* 0x000064000000007d */
[----:B01----:R-:W-:Y:S01]  /*3130*/  ENDCOLLECTIVE ;  /* 0x000000000000791b */ /* 0x003fe20003800000 */
.L_x_530:
[----:B------:R-:W-:Y:S01]  /*3140*/  FADD.FTZ R75, R72, R75 ;  /* 0x0000004b484b7221 */ /* 0x000fe20000010000 */
[----:B------:R-:W-:-:S04]  /*3150*/  HFMA2.MMA R123, -RZ, RZ, 0, 9.5367431640625e-07 ;  /* 0x00000010ff7b7435 */ /* 0x000fc800000001ff */
[----:B------:R-:W-:Y:S02]  /*3160*/  MOV R124, R75 ;  /* 0x0000004b007c7202 */ /* 0x000fe40000000f00 */
[----:B------:R-:W-:-:S07]  /*3170*/  MOV R74, R115 ;  /* 0x00000073004a7202 */ /* 0x000fce0000000f00 */
[----:B------:R-:W-:Y:S05]  /*3180*/  WARPSYNC.COLLECTIVE R99, `(.L_x_531) ;  /* 0x0000000063087348 */ /* 0x000fea0003c00000 */
[----:B------:R0:W1:Y:S02]  /*3190*/  SHFL.BFLY P0, R115, R124, R123, R125 ;  /* 0x0c00007b7c737389 */ /* 0x000064000000007d */
[----:B01----:R-:W-:Y:S01]  /*31a0*/  ENDCOLLECTIVE ;  /* 0x000000000000791b */ /* 0x003fe20003800000 */
.L_x_531:
[----:B------:R-:W-:-:S05]  /*31b0*/  FADD.FTZ R74, R73, R74 ;  /* 0x0000004a494a7221 */ /* 0x000fca0000010000 */
[----:B------:R-:W-:Y:S02]  /*31c0*/  MOV R124, R74 ;  /* 0x0000004a007c7202 */ /* 0x000fe40000000f00 */
[----:B------:R-:W-:-:S07]  /*31d0*/  MOV R68, R115 ;  /* 0x0000007300447202 */ /* 0x000fce0000000f00 */
[----:B------:R-:W-:Y:S05]  /*31e0*/  WARPSYNC.COLLECTIVE R99, `(.L_x_532) ;  /* 0x0000000063087348 */ /* 0x000fea0003c00000 */
[----:B------:R0:W1:Y:S02]  /*31f0*/  SHFL.BFLY P0, R115, R124, R123, R125 ;  /* 0x0c00007b7c737389 */ /* 0x000064000000007d */
[----:B01----:R-:W-:Y:S01]  /*3200*/  ENDCOLLECTIVE ;  /* 0x000000000000791b */ /* 0x003fe20003800000 */
.L_x_532:
[----:B------:R-:W-:Y:S01]  /*3210*/  MOV R69, R115 ;  /* 0x0000007300457202 */ /* 0x000fe20000000f00 */
[----:B------:R-:W-:Y:S06]  /*3220*/  BRA `(.L_x_533) ;  /* 0xffffffe0002c7947 */ /* 0x000fec000383ffff */
.L_x_534:
        /* <DEDUP_REMOVED lines=13> */
.L_x_3162:


//--------------------- .text._ZN10layer_norm22ln_bwd_finalize_kernelINS_22Kernel_traits_finalizeILj512E6__halfS2_S2_S2_fjLb0ELj1024ELj4ENS_18Kernel_traits_baseILj512ES2_S2_S2_S2_fjLj1024EEEEELb0ELb1EEEvNS_9BwdParamsE --------------------------
	.section	.text._ZN10layer_norm22ln_bwd_finalize_kernelINS_22Kernel_traits_finalizeILj512E6__halfS2_S2_S2_fjLb0ELj1024ELj4ENS_18Kernel_traits_baseILj512ES2_S2_S2_S2_fjLj1024EEEEELb0ELb1EEEvNS_9BwdParamsE,"ax",@progbits
	.align	128
        .global         _ZN10layer_norm22ln_bwd_finalize_kernelINS_22Kernel_traits_finalizeILj512E6__halfS2_S2_S2_fjLb0ELj1024ELj4ENS_18Kernel_traits_baseILj512ES2_S2_S2_S2_fjLj1024EEEEELb0ELb1EEEvNS_9BwdParamsE
        .type           _ZN10layer_norm22ln_bwd_finalize_kernelINS_22Kernel_traits_finalizeILj512E6__halfS2_S2_S2_fjLb0ELj1024ELj4ENS_18Kernel_traits_baseILj512ES2_S2_S2_S2_fjLj1024EEEEELb0ELb1EEEvNS_9BwdParamsE,@function
        .size           _ZN10layer_norm22ln_bwd_finalize_kernelINS_22Kernel_traits_finalizeILj512E6__halfS2_S2_S2_fjLb0ELj1024ELj4ENS_18Kernel_traits_baseILj512ES2_S2_S2_S2_fjLj1024EEEEELb0ELb1EEEvNS_9BwdParamsE,(.L_x_3163 - _ZN10layer_norm22ln_bwd_finalize_kernelINS_22Kernel_traits_finalizeILj512E6__halfS2_S2_S2_fjLb0ELj1024ELj4ENS_18Kernel_traits_baseILj512ES2_S2_S2_S2_fjLj1024EEEEELb0ELb1EEEvNS_9BwdParamsE)
        .other          _ZN10layer_norm22ln_bwd_finalize_kernelINS_22Kernel_traits_finalizeILj512E6__halfS2_S2_S2_fjLb0ELj1024ELj4ENS_18Kernel_traits_baseILj512ES2_S2_S2_S2_fjLj1024EEEEELb0ELb1EEEvNS_9BwdParamsE,@"STO_CUDA_ENTRY STV_DEFAULT"
_ZN10layer_norm22ln_bwd_finalize_kernelINS_22Kernel_traits_finalizeILj512E6__halfS2_S2_S2_fjLb0ELj1024ELj4ENS_18Kernel_traits_baseILj512ES2_S2_S2_S2_fjLj1024EEEEELb0ELb1EEEvNS_9BwdParamsE:
.text._ZN10layer_norm22ln_bwd_finalize_kernelINS_22Kernel_traits_finalizeILj512E6__halfS2_S2_S2_fjLb0ELj1024ELj4ENS_18Kernel_traits_baseILj512ES2_S2_S2_S2_fjLj1024EEEEELb0ELb1EEEvNS_9BwdParamsE:
        /* <DEDUP_REMOVED lines=26> */
.L_x_546:
        /* <DEDUP_REMOVED lines=31> */
.L_x_539:
        /* <DEDUP_REMOVED lines=34> */
.L_x_538:
[----:B------:R-:W-:Y:S05]  /*05b0*/  BSYNC B1 ;  /* 0x0000000000017941 */ /* 0x000fea0003800000 */
.L_x_537:
        /* <DEDUP_REMOVED lines=25> */
.L_x_541:
[----:B------:R-:W-:Y:S05]  /*0750*/  BSYNC B1 ;  /* 0x0000000000017941 */ /* 0x000fea0003800000 */
.L_x_540:
        /* <DEDUP_REMOVED lines=12> */
.L_x_536:
[----:B------:R-:W-:Y:S05]  /*0820*/  BSYNC B0 ;  /* 0x0000000000007941 */ /* 0x000fea0003800000 */
.L_x_535:
        /* <DEDUP_REMOVED lines=29> */
.L_x_557:
[----:B------:R-:W-:Y:S01]  /*0a00*/  @!P1 SHF.R.U32.HI R12, RZ, 0x3, R0 ;  /* 0x00000003ff0c9819 */ /* 0x000fe20000011600 */
[----:B----4-:R-:W-:Y:S01]  /*0a10*/  FADD.FTZ R14, R9, R14 ;  /* 0x0000000e090e7221 */ /* 0x010fe20000010000 */
[----:B---3--:R-:W-:Y:S02]  /*0a20*/  FADD.FTZ R11, R10, R11 ;  /* 0x0000000b0a0b7221 */ /* 0x008fe40000010000 */
[----:B------:R-:W-:-:S05]  /*0a30*/  @!P1 LOP3.LUT R12, R12, 0x1ffffffc, RZ, 0xc0, !PT ;  /* 0x1ffffffc0c0c9812 */ /* 0x000fca00078ec0ff */
[----:B------:R3:W-:Y:S04]  /*0a40*/  @!P1 STS [R12+UR4+0x2000], R14 ;  /* 0x0020000e0c009988 */ /* 0x0007e80008000804 */
[----:B------:R3:W-:Y:S02]  /*0a50*/  @!P1 STS [R12+UR4+0x2080], R11 ;  /* 0x0020800b0c009988 */ /* 0x0007e40008000804 */
.L_x_542:
        /* <DEDUP_REMOVED lines=10> */
[----:B---3--:R-:W-:Y:S02]  /*0b00*/  F2FP.F16.F32.PACK_AB R15, R15, R14 ;  /* 0x0000000e0f0f723e */ /* 0x008fe400000000ff */
[----:B-----5:R-:W-:-:S03]  /*0b10*/  F2FP.F16.F32.PACK_AB R17, R17, R16 ;  /* 0x000000101111723e */ /* 0x020fc600000000ff */
[----:B------:R4:W-:Y:S04]  /*0b20*/  STG.E desc[UR6][R12.64], R15 ;  /* 0x0000000f0c007986 */ /* 0x0009e8000c101906 */
[----:B------:R4:W-:Y:S02]  /*0b30*/  STG.E desc[UR6][R10.64], R17 ;  /* 0x000000110a007986 */ /* 0x0009e4000c101906 */
.L_x_545:
[----:B------:R-:W-:Y:S05]  /*0b40*/  BSYNC B0 ;  /* 0x0000000000007941 */ /* 0x000fea0003800000 */
.L_x_544:
[C---:B------:R-:W-:Y:S02]  /*0b50*/  ISETP.GT.U32.AND P1, PT, R3.reuse, -0x201, PT ;  /* 0xfffffdff0300780c */ /* 0x040fe40003f24070 */
[----:B------:R-:W-:Y:S02]  /*0b60*/  IADD3 R3, R3, 0x200, RZ ;  /* 0x0000020003037810 */ /* 0x000fe40007ffe0ff */
[----:B------:R-:W-:-:S09]  /*0b70*/  IADD3 R4, R4, 0x100, RZ ;  /* 0x0000010004047810 */ /* 0x000fd20007ffe0ff */
[----:B------:R-:W-:Y:S05]  /*0b80*/  @P1 BRA `(.L_x_546) ;  /* 0xfffffff400841947 */ /* 0x000fea000383ffff */
[----:B------:R-:W-:Y:S05]  /*0b90*/  EXIT ;  /* 0x000000000000794d */ /* 0x000fea0003800000 */
.L_x_543:
[----:B------:R-:W-:Y:S01]  /*0ba0*/  HFMA2.MMA R22, -RZ, RZ, 0, 1.847743988037109375e-06 ;  /* 0x0000001fff167435 */ /* 0x000fe200000001ff */
[----:B0--3--:R-:W-:Y:S01]  /*0bb0*/  MOV R20, R10 ;  /* 0x0000000a00147202 */ /* 0x009fe20000000f00 */
[----:B------:R-:W-:Y:S01]  /*0bc0*/  IMAD.MOV.U32 R19, RZ, RZ, 0x1 ;  /* 0x00000001ff137424 */ /* 0x000fe200078e00ff */
[----:B------:R-:W-:-:S08]  /*0bd0*/  MOV R17, 0xffffffff ;  /* 0xffffffff00117802 */ /* 0x000fd00000000f00 */
[----:B-12---:R-:W-:Y:S05]  /*0be0*/  WARPSYNC.COLLECTIVE R17, `(.L_x_547) ;  /* 0x0000000011087348 */ /* 0x006fea0003c00000 */
[----:B------:R0:W3:Y:S02]  /*0bf0*/  SHFL.BFLY P2, R18, R20, R19, R22 ;  /* 0x0c00001314127389 */ /* 0x0000e40000040016 */
[----:B0123--:R-:W-:Y:S01]  /*0c00*/  ENDCOLLECTIVE ;  /* 0x000000000000791b */ /* 0x00ffe20003800000 */
.L_x_547:
[----:B------:R-:W-:Y:S01]  /*0c10*/  HFMA2.MMA R19, -RZ, RZ, 0, 1.1920928955078125e-07 ;  /* 0x00000002ff137435 */ /* 0x000fe200000001ff */
[----:B------:R-:W-:-:S05]  /*0c20*/  MOV R11, R18 ;  /* 0x00000012000b7202 */ /* 0x000fca0000000f00 */
[----:B------:R-:W-:-:S04]  /*0c30*/  FADD.FTZ R11, R10, R11 ;  /* 0x0000000b0a0b7221 */ /* 0x000fc80000010000 */
[----:B------:R-:W-:-:S07]  /*0c40*/  IMAD.MOV.U32 R20, RZ, RZ, R11 ;  /* 0x000000ffff147224 */ /* 0x000fce00078e000b */
[----:B------:R-:W-:Y:S05]  /*0c50*/  WARPSYNC.COLLECTIVE R17, `(.L_x_548) ;  /* 0x0000000011087348 */ /* 0x000fea0003c00000 */
[----:B------:R0:W1:Y:S02]  /*0c60*/  SHFL.BFLY P2, R18, R20, R19, R22 ;  /* 0x0c00001314127389 */ /* 0x0000640000040016 */
[----:B01----:R-:W-:Y:S01]  /*0c70*/  ENDCOLLECTIVE ;  /* 0x000000000000791b */ /* 0x003fe20003800000 */
.L_x_548:
[----:B------:R-:W-:Y:S01]  /*0c80*/  IMAD.MOV.U32 R19, RZ, RZ, 0x4 ;  /* 0x00000004ff137424 */ /* 0x000fe200078e00ff */
[----:B------:R-:W-:-:S05]  /*0c90*/  MOV R12, R18 ;  /* 0x00000012000c7202 */ /* 0x000fca0000000f00 */
[----:B------:R-:W-:-:S05]  /*0ca0*/  FADD.FTZ R12, R11, R12 ;  /* 0x0000000c0b0c7221 */ /* 0x000fca0000010000 */
[----:B------:R-:W-:-:S07]  /*0cb0*/  MOV R20, R12 ;  /* 0x0000000c00147202 */ /* 0x000fce0000000f00 */
[----:B------:R-:W-:Y:S05]  /*0cc0*/  WARPSYNC.COLLECTIVE R17, `(.L_x_549) ;  /* 0x0000000011087348 */ /* 0x000fea0003c00000 */
[----:B------:R0:W1:Y:S02]  /*0cd0*/  SHFL.BFLY P2, R18, R20, R19, R22 ;  /* 0x0c00001314127389 */ /* 0x0000640000040016 */
[----:B01----:R-:W-:Y:S01]  /*0ce0*/  ENDCOLLECTIVE ;  /* 0x000000000000791b */ /* 0x003fe20003800000 */
.L_x_549:
[----:B------:R-:W-:Y:S01]  /*0cf0*/  HFMA2.MMA R19, -RZ, RZ, 0, 4.76837158203125e-07 ;  /* 0x00000008ff137435 */ /* 0x000fe200000001ff */
[----:B------:R-:W-:-:S05]  /*0d00*/  MOV R13, R18 ;  /* 0x00000012000d7202 */ /* 0x000fca0000000f00 */
[----:B------:R-:W-:-:S05]  /*0d10*/  FADD.FTZ R13, R12, R13 ;  /* 0x0000000d0c0d7221 */ /* 0x000fca0000010000 */
[----:B------:R-:W-:-:S07]  /*0d20*/  MOV R20, R13 ;  /* 0x0000000d00147202 */ /* 0x000fce0000000f00 */
[----:B------:R-:W-:Y:S05]  /*0d30*/  WARPSYNC.COLLECTIVE R17, `(.L_x_550) ;  /* 0x0000000011087348 */ /* 0x000fea0003c00000 */
[----:B------:R0:W1:Y:S02]  /*0d40*/  SHFL.BFLY P2, R18, R20, R19, R22 ;  /* 0x0c00001314127389 */ /* 0x0000640000040016 */
[----:B01----:R-:W-:Y:S01]  /*0d50*/  ENDCOLLECTIVE ;  /* 0x000000000000791b */ /* 0x003fe20003800000 */
.L_x_550:
[----:B------:R-:W-:Y:S01]  /*0d60*/  HFMA2.MMA R19, -RZ, RZ, 0, 9.5367431640625e-07 ;  /* 0x00000010ff137435 */ /* 0x000fe200000001ff */
[----:B------:R-:W-:-:S04]  /*0d70*/  IMAD.MOV.U32 R10, RZ, RZ, R18 ;  /* 0x000000ffff0a7224 */ /* 0x000fc800078e0012 */
[----:B------:R-:W-:-:S05]  /*0d80*/  FADD.FTZ R10, R13, R10 ;  /* 0x0000000a0d0a7221 */ /* 0x000fca0000010000 */
[----:B------:R-:W-:-:S07]  /*0d90*/  MOV R20, R10 ;  /* 0x0000000a00147202 */ /* 0x000fce0000000f00 */
[----:B------:R-:W-:Y:S05]  /*0da0*/  WARPSYNC.COLLECTIVE R17, `(.L_x_551) ;  /* 0x0000000011087348 */ /* 0x000fea0003c00000 */
[----:B------:R0:W1:Y:S02]  /*0db0*/  SHFL.BFLY P2, R18, R20, R19, R22 ;  /* 0x0c00001314127389 */ /* 0x0000640000040016 */
[----:B01----:R-:W-:Y:S01]  /*0dc0*/  ENDCOLLECTIVE ;  /* 0x000000000000791b */ /* 0x003fe20003800000 */
.L_x_551:
[----:B------:R-:W-:Y:S01]  /*0dd0*/  HFMA2.MMA R19, -RZ, RZ, 0, 5.9604644775390625e-08 ;  /* 0x00000001ff137435 */ /* 0x000fe200000001ff */
[----:B------:R-:W-:Y:S01]  /*0de0*/  IMAD.MOV.U32 R20, RZ, RZ, R9 ;  /* 0x000000ffff147224 */ /* 0x000fe200078e0009 */
[----:B------:R-:W-:-:S09]  /*0df0*/  MOV R11, R18 ;  /* 0x00000012000b7202 */ /* 0x000fd20000000f00 */
[----:B------:R-:W-:Y:S05]  /*0e00*/  WARPSYNC.COLLECTIVE R17, `(.L_x_552) ;  /* 0x0000000011087348 */ /* 0x000fea0003c00000 */
[----:B------:R0:W1:Y:S02]  /*0e10*/  SHFL.BFLY P2, R18, R20, R19, R22 ;  /* 0x0c00001314127389 */ /* 0x0000640000040016 */
[----:B01----:R-:W-:Y:S01]  /*0e20*/  ENDCOLLECTIVE ;  /* 0x000000000000791b */ /* 0x003fe20003800000 */
.L_x_552:
[----:B------:R-:W-:Y:S01]  /*0e30*/  HFMA2.MMA R19, -RZ, RZ, 0, 1.1920928955078125e-07 ;  /* 0x00000002ff137435 */ /* 0x000fe200000001ff */
[----:B------:R-:W-:-:S05]  /*0e40*/  MOV R12, R18 ;  /* 0x00000012000c7202 */ /* 0x000fca0000000f00 */
[----:B------:R-:W-:-:S05]  /*0e50*/  FADD.FTZ R14, R9, R12 ;  /* 0x0000000c090e7221 */ /* 0x000fca0000010000 */
[----:B------:R-:W-:-:S07]  /*0e60*/  MOV R20, R14 ;  /* 0x0000000e00147202 */ /* 0x000fce0000000f00 */
[----:B------:R-:W-:Y:S05]  /*0e70*/  WARPSYNC.COLLECTIVE R17, `(.L_x_553) ;  /* 0x0000000011087348 */ /* 0x000fea0003c00000 */
[----:B------:R0:W1:Y:S02]  /*0e80*/  SHFL.BFLY P2, R18, R20, R19, R22 ;  /* 0x0c00001314127389 */ /* 0x0000640000040016 */
[----:B01----:R-:W-:Y:S01]  /*0e90*/  ENDCOLLECTIVE ;  /* 0x000000000000791b */ /* 0x003fe20003800000 */
.L_x_553:
[----:B------:R-:W-:Y:S01]  /*0ea0*/  HFMA2.MMA R19, -RZ, RZ, 0, 2.384185791015625e-07 ;  /* 0x00000004ff137435 */ /* 0x000fe200000001ff */
[----:B------:R-:W-:-:S04]  /*0eb0*/  IMAD.MOV.U32 R13, RZ, RZ, R18 ;  /* 0x000000ffff0d7224 */ /* 0x000fc800078e0012 */
[----:B------:R-:W-:-:S05]  /*0ec0*/  FADD.FTZ R15, R14, R13 ;  /* 0x0000000d0e0f7221 */ /* 0x000fca0000010000 */
[----:B------:R-:W-:-:S07]  /*0ed0*/  MOV R20, R15 ;  /* 0x0000000f00147202 */ /* 0x000fce0000000f00 */
[----:B------:R-:W-:Y:S05]  /*0ee0*/  WARPSYNC.COLLECTIVE R17, `(.L_x_554) ;  /* 0x0000000011087348 */ /* 0x000fea0003c00000 */
[----:B------:R0:W1:Y:S02]  /*0ef0*/  SHFL.BFLY P2, R18, R20, R19, R22 ;  /* 0x0c00001314127389 */ /* 0x0000640000040016 */
[----:B01----:R-:W-:Y:S01]  /*0f00*/  ENDCOLLECTIVE ;  /* 0x000000000000791b */ /* 0x003fe20003800000 */
.L_x_554:
[----:B------:R-:W-:Y:S01]  /*0f10*/  IMAD.MOV.U32 R19, RZ, RZ, 0x8 ;  /* 0x00000008ff137424 */ /* 0x000fe200078e00ff */
[----:B------:R-:W-:-:S05]  /*0f20*/  MOV R16, R18 ;  /* 0x0000001200107202 */ /* 0x000fca0000000f00 */
[----:B------:R-:W-:-:S05]  /*0f30*/  FADD.FTZ R16, R15, R16 ;  /* 0x000000100f107221 */ /* 0x000fca0000010000 */
[----:B------:R-:W-:-:S07]  /*0f40*/  MOV R20, R16 ;  /* 0x0000001000147202 */ /* 0x000fce0000000f00 */
[----:B------:R-:W-:Y:S05]  /*0f50*/  WARPSYNC.COLLECTIVE R17, `(.L_x_555) ;  /* 0x0000000011087348 */ /* 0x000fea0003c00000 */
[----:B------:R0:W1:Y:S02]  /*0f60*/  SHFL.BFLY P2, R18, R20, R19, R22 ;  /* 0x0c00001314127389 */ /* 0x0000640000040016 */
[----:B01----:R-:W-:Y:S01]  /*0f70*/  ENDCOLLECTIVE ;  /* 0x000000000000791b */ /* 0x003fe20003800000 */
.L_x_555:
[----:B------:R-:W-:Y:S01]  /*0f80*/  HFMA2.MMA R19, -RZ, RZ, 0, 9.5367431640625e-07 ;  /* 0x00000010ff137435 */ /* 0x000fe200000001ff */
[----:B------:R-:W-:-:S05]  /*0f90*/  MOV R9, R18 ;  /* 0x0000001200097202 */ /* 0x000fca0000000f00 */
[----:B------:R-:W-:-:S05]  /*0fa0*/  FADD.FTZ R9, R16, R9 ;  /* 0x0000000910097221 */ /* 0x000fca0000010000 */
[----:B------:R-:W-:-:S07]  /*0fb0*/  MOV R20, R9 ;  /* 0x0000000900147202 */ /* 0x000fce0000000f00 */
[----:B------:R-:W-:Y:S05]  /*0fc0*/  WARPSYNC.COLLECTIVE R17, `(.L_x_556) ;  /* 0x0000000011087348 */ /* 0x000fea0003c00000 */
[----:B------:R0:W1:Y:S02]  /*0fd0*/  SHFL.BFLY P2, R18, R20, R19, R22 ;  /* 0x0c00001314127389 */ /* 0x0000640000040016 */
[----:B01----:R-:W-:Y:S01]  /*0fe0*/  ENDCOLLECTIVE ;  /* 0x000000000000791b */ /* 0x003fe20003800000 */
.L_x_556:
[----:B------:R-:W-:Y:S01]  /*0ff0*/  MOV R14, R18 ;  /* 0x00000012000e7202 */ /* 0x000fe20000000f00 */
[----:B------:R-:W-:Y:S06]  /*1000*/  BRA `(.L_x_557) ;  /* 0xfffffff8007c7947 */ /* 0x000fec000383ffff */
.L_x_558:
        /* <DEDUP_REMOVED lines=15> */
.L_x_3163:


//--------------------- .text._ZN10layer_norm40ln_parallel_residual_bwd_finalize_kernelINS_22Kernel_traits_finalizeILj512E6__halfS2_S2_S2_fjLb0ELj1024ELj4ENS_18Kernel_traits_baseILj512ES2_S2_S2_S2_fjLj1024EEEEELb1EEEvNS_9BwdParamsE --------------------------
	.section	.text._ZN10layer_norm40ln_parallel_residual_bwd_finalize_kernelINS_22Kernel_traits_finalizeILj512E6__halfS2_S2_S2_fjLb0ELj1024ELj4ENS_18Kernel_traits_baseILj512ES2_S2_S2_S2_fjLj1024EEEEELb1EEEvNS_9BwdParamsE,"ax",@progbits
	.align	128
        .global         _ZN10layer_norm40ln_parallel_residual_bwd_finalize_kernelINS_22Kernel_traits_finalizeILj512E6__halfS2_S2_S2_fjLb0ELj1024ELj4ENS_18Kernel_traits_baseILj512ES2_S2_S2_S2_fjLj1024EEEEELb1EEEvNS_9BwdParamsE
        .type           _ZN10layer_norm40ln_parallel_residual_bwd_finalize_kernelINS_22Kernel_traits_finalizeILj512E6__halfS2_S2_S2_fjLb0ELj1024ELj4ENS_18Kernel_traits_baseILj512ES2_S2_S2_S2_fjLj1024EEEEELb1EEEvNS_9BwdParamsE,@function
        .size           _ZN10layer_norm40ln_parallel_residual_bwd_finalize_kernelINS_22Kernel_traits_finalizeILj512E6__halfS2_S2_S2_fjLb0ELj1024ELj4ENS_18Kernel_traits_baseILj512ES2_S2_S2_S2_fjLj1024EEEEELb1EEEvNS_9BwdParamsE,(.L_x_3164 - _ZN10layer_norm40ln_parallel_residual_bwd_finalize_kernelINS_22Kernel_traits_finalizeILj512E6__halfS2_S2_S2_fjLb0ELj1024ELj4ENS_18Kernel_traits_baseILj512ES2_S2_S2_S2_fjLj1024EEEEELb1EEEvNS_9BwdParamsE)
        .other          _ZN10layer_norm40ln_parallel_residual_bwd_finalize_kernelINS_22Kernel_traits_finalizeILj512E6__halfS2_S2_S2_fjLb0ELj1024ELj4ENS_18Kernel_traits_baseILj512ES2_S2_S2_S2_fjLj1024EEEEELb1EEEvNS_9BwdParamsE,@"STO_CUDA_ENTRY STV_DEFAULT"
_ZN10layer_norm40ln_parallel_residual_bwd_finalize_kernelINS_22Kernel_traits_finalizeILj512E6__halfS2_S2_S2_fjLb0ELj1024ELj4ENS_18Kernel_traits_baseILj512ES2_S2_S2_S2_fjLj1024EEEEELb1EEEvNS_9BwdParamsE:
.text._ZN10layer_norm40ln_parallel_residual_bwd_finalize_kernelINS_22Kernel_traits_finalizeILj512E6__halfS2_S2_S2_fjLb0ELj1024ELj4ENS_18Kernel_traits_baseILj512ES2_S2_S2_S2_fjLj1024EEEEELb1EEEvNS_9BwdParamsE:
        /* <DEDUP_REMOVED lines=23> */
.L_x_570:
        /* <DEDUP_REMOVED lines=41> */
.L_x_563:
        /* <DEDUP_REMOVED lines=62> */
.L_x_562:
[----:B------:R-:W-:Y:S05]  /*07e0*/  BSYNC B1 ;  /* 0x0000000000017941 */ /* 0x000fea0003800000 */
.L_x_561:
        /* <DEDUP_REMOVED lines=39> */
.L_x_565:
[----:B------:R-:W-:Y:S05]  /*0a60*/  BSYNC B1 ;  /* 0x0000000000017941 */ /* 0x000fea0003800000 */
.L_x_564:
        /* <DEDUP_REMOVED lines=20> */
.L_x_560:
[----:B------:R-:W-:Y:S05]  /*0bb0*/  BSYNC B0 ;  /* 0x0000000000007941 */ /* 0x000fea0003800000 */
.L_x_559:
        /* <DEDUP_REMOVED lines=54> */
.L_x_591:
        /* <DEDUP_REMOVED lines=10> */
.L_x_566:
        /* <DEDUP_REMOVED lines=26> */
.L_x_569:
[----:B------:R-:W-:Y:S05]  /*1160*/  BSYNC B0 ;  /* 0x0000000000007941 */ /* 0x000fea0003800000 */
.L_x_568:
[C---:B------:R-:W-:Y:S02]  /*1170*/  ISETP.GT.U32.AND P1, PT, R4.reuse, -0x201, PT ;  /* 0xfffffdff0400780c */ /* 0x040fe40003f24070 */
[----:B------:R-:W-:Y:S02]  /*1180*/  IADD3 R4, R4, 0x200, RZ ;  /* 0x0000020004047810 */ /* 0x000fe40007ffe0ff */
[----:B------:R-:W-:-:S09]  /*1190*/  IADD3 R5, R5, 0x100, RZ ;  /* 0x0000010005057810 */ /* 0x000fd20007ffe0ff */
[----:B------:R-:W-:Y:S05]  /*11a0*/  @P1 BRA `(.L_x_570) ;  /* 0xffffffec00f01947 */ /* 0x000fea000383ffff */
[----:B------:R-:W-:Y:S05]  /*11b0*/  EXIT ;  /* 0x000000000000794d */ /* 0x000fea0003800000 */
.L_x_567:
[----:B------:R-:W-:Y:S01]  /*11c0*/  HFMA2.MMA R13, -RZ, RZ, 0, 5.9604644775390625e-08 ;  /* 0x00000001ff0d7435 */ /* 0x000fe200000001ff */
[----:B0-----:R-:W-:Y:S02]  /*11d0*/  MOV R26, R9 ;  /* 0x00000009001a7202 */ /* 0x001fe40000000f00 */
[----:B------:R-:W-:Y:S02]  /*11e0*/  MOV R12, 0x1f ;  /* 0x0000001f000c7802 */ /* 0x000fe40000000f00 */
[----:B------:R-:W-:-:S07]  /*11f0*/  MOV R11, 0xffffffff ;  /* 0xffffffff000b7802 */ /* 0x000fce0000000f00 */
[----:B-1234-:R-:W-:Y:S05]  /*1200*/  WARPSYNC.COLLECTIVE R11, `(.L_x_571) ;  /* 0x000000000b087348 */ /* 0x01efea0003c00000 */
[----:B------:R0:W0:Y:S02]  /*1210*/  SHFL.BFLY P2, R16, R26, R13, R12 ;  /* 0x0c00000d1a107389 */ /* 0x000024000004000c */
[----:B01234-:R-:W-:Y:S01]  /*1220*/  ENDCOLLECTIVE ;  /* 0x000000000000791b */ /* 0x01ffe20003800000 */
.L_x_571:
[----:B------:R-:W-:Y:S01]  /*1230*/  HFMA2.MMA R13, -RZ, RZ, 0, 1.1920928955078125e-07 ;  /* 0x00000002ff0d7435 */ /* 0x000fe200000001ff */
[----:B------:R-:W-:-:S05]  /*1240*/  FADD.FTZ R10, R9, R16 ;  /* 0x00000010090a7221 */ /* 0x000fca0000010000 */
[----:B------:R-:W-:-:S07]  /*1250*/  MOV R26, R10 ;  /* 0x0000000a001a7202 */ /* 0x000fce0000000f00 */
[----:B------:R-:W-:Y:S05]  /*1260*/  WARPSYNC.COLLECTIVE R11, `(.L_x_572) ;  /* 0x000000000b087348 */ /* 0x000fea0003c00000 */
[----:B------:R0:W1:Y:S02]  /*1270*/  SHFL.BFLY P2, R16, R26, R13, R12 ;  /* 0x0c00000d1a107389 */ /* 0x000064000004000c */
[----:B01----:R-:W-:Y:S01]  /*1280*/  ENDCOLLECTIVE ;  /* 0x000000000000791b */ /* 0x003fe20003800000 */
.L_x_572:
[----:B------:R-:W-:Y:S01]  /*1290*/  HFMA2.MMA R13, -RZ, RZ, 0, 2.384185791015625e-07 ;  /* 0x00000004ff0d7435 */ /* 0x000fe200000001ff */
[----:B------:R-:W-:-:S05]  /*12a0*/  FADD.FTZ R9, R10, R16 ;  /* 0x000000100a097221 */ /* 0x000fca0000010000 */
[----:B------:R-:W-:-:S07]  /*12b0*/  MOV R26, R9 ;  /* 0x00000009001a7202 */ /* 0x000fce0000000f00 */
[----:B------:R-:W-:Y:S05]  /*12c0*/  WARPSYNC.COLLECTIVE R11, `(.L_x_573) ;  /* 0x000000000b087348 */ /* 0x000fea0003c00000 */
[----:B------:R0:W1:Y:S02]  /*12d0*/  SHFL.BFLY P2, R16, R26, R13, R12 ;  /* 0x0c00000d1a107389 */ /* 0x000064000004000c */
[----:B01----:R-:W-:Y:S01]  /*12e0*/  ENDCOLLECTIVE ;  /* 0x000000000000791b */ /* 0x003fe20003800000 */
.L_x_573:
[----:B------:R-:W-:Y:S01]  /*12f0*/  HFMA2.MMA R13, -RZ, RZ, 0, 4.76837158203125e-07 ;  /* 0x00000008ff0d7435 */ /* 0x000fe200000001ff */
[----:B------:R-:W-:-:S05]  /*1300*/  FADD.FTZ R18, R9, R16 ;  /* 0x0000001009127221 */ /* 0x000fca0000010000 */
[----:B------:R-:W-:-:S07]  /*1310*/  MOV R26, R18 ;  /* 0x00000012001a7202 */ /* 0x000fce0000000f00 */
[----:B------:R-:W-:Y:S05]  /*1320*/  WARPSYNC.COLLECTIVE R11, `(.L_x_574) ;  /* 0x000000000b087348 */ /* 0x000fea0003c00000 */
[----:B------:R0:W1:Y:S02]  /*1330*/  SHFL.BFLY P2, R16, R26, R13, R12 ;  /* 0x0c00000d1a107389 */ /* 0x000064000004000c */
[----:B01----:R-:W-:Y:S01]  /*1340*/  ENDCOLLECTIVE ;  /* 0x000000000000791b */ /* 0x003fe20003800000 */
.L_x_574:
[----:B------:R-:W-:Y:S01]  /*1350*/  HFMA2.MMA R13, -RZ, RZ, 0, 9.5367431640625e-07 ;  /* 0x00000010ff0d7435 */ /* 0x000fe200000001ff */
[----:B------:R-:W-:-:S05]  /*1360*/  FADD.FTZ R10, R18, R16 ;  /* 0x00000010120a7221 */ /* 0x000fca0000010000 */
[----:B------:R-:W-:-:S07]  /*1370*/  MOV R26, R10 ;  /* 0x0000000a001a7202 */ /* 0x000fce0000000f00 */
[----:B------:R-:W-:Y:S05]  /*1380*/  WARPSYNC.COLLECTIVE R11, `(.L_x_575) ;  /* 0x000000000b087348 */ /* 0x000fea0003c00000 */
[----:B------:R0:W1:Y:S02]  /*1390*/  SHFL.BFLY P2, R16, R26, R13, R12 ;  /* 0x0c00000d1a107389 */ /* 0x000064000004000c */
[----:B01----:R-:W-:Y:S01]  /*13a0*/  ENDCOLLECTIVE ;  /* 0x000000000000791b */ /* 0x003fe20003800000 */
.L_x_575:
[----:B------:R-:W-:Y:S01]  /*13b0*/  MOV R26, R14 ;  /* 0x0000000e001a7202 */ /* 0x000fe20000000f00 */
[----:B------:R-:W-:Y:S01]  /*13c0*/  IMAD.MOV.U32 R13, RZ, RZ, 0x1 ;  /* 0x00000001ff0d7424 */ /* 0x000fe200078e00ff */
[----:B------:R-:W-:-:S07]  /*13d0*/  MOV R9, R16 ;  /* 0x0000001000097202 */ /* 0x000fce0000000f00 */
[----:B------:R-:W-:Y:S05]  /*13e0*/  WARPSYNC.COLLECTIVE R11, `(.L_x_576) ;  /* 0x000000000b087348 */ /* 0x000fea0003c00000 */
[----:B------:R0:W1:Y:S02]  /*13f0*/  SHFL.BFLY P2, R16, R26, R13, R12 ;  /* 0x0c00000d1a107389 */ /* 0x000064000004000c */
[----:B01----:R-:W-:Y:S01]  /*1400*/  ENDCOLLECTIVE ;  /* 0x000000000000791b */ /* 0x003fe20003800000 */
.L_x_576:
[----:B------:R-:W-:Y:S01]  /*1410*/  HFMA2.MMA R13, -RZ, RZ, 0, 1.1920928955078125e-07 ;  /* 0x00000002ff0d7435 */ /* 0x000fe200000001ff */
[----:B------:R-:W-:-:S05]  /*1420*/  MOV R15, R16 ;  /* 0x00000010000f7202 */ /* 0x000fca0000000f00 */
[----:B------:R-:W-:-:S05]  /*1430*/  FADD.FTZ R15, R14, R15 ;  /* 0x0000000f0e0f7221 */ /* 0x000fca0000010000 */
[----:B------:R-:W-:-:S07]  /*1440*/  MOV R26, R15 ;  /* 0x0000000f001a7202 */ /* 0x000fce0000000f00 */
[----:B------:R-:W-:Y:S05]  /*1450*/  WARPSYNC.COLLECTIVE R11, `(.L_x_577) ;  /* 0x000000000b087348 */ /* 0x000fea0003c00000 */
[----:B------:R0:W1:Y:S02]  /*1460*/  SHFL.BFLY P2, R16, R26, R13, R12 ;  /* 0x0c00000d1a107389 */ /* 0x000064000004000c */
[----:B01----:R-:W-:Y:S01]  /*1470*/  ENDCOLLECTIVE ;  /* 0x000000000000791b */ /* 0x003fe20003800000 */
.L_x_577:
[----:B------:R-:W-:Y:S01]  /*1480*/  HFMA2.MMA R13, -RZ, RZ, 0, 2.384185791015625e-07 ;  /* 0x00000004ff0d7435 */ /* 0x000fe200000001ff */
[----:B------:R-:W-:-:S05]  /*1490*/  MOV R18, R16 ;  /* 0x0000001000127202 */ /* 0x000fca0000000f00 */
[----:B------:R-:W-:-:S05]  /*14a0*/  FADD.FTZ R14, R15, R18 ;  /* 0x000000120f0e7221 */ /* 0x000fca0000010000 */
[----:B------:R-:W-:-:S07]  /*14b0*/  MOV R26, R14 ;  /* 0x0000000e001a7202 */ /* 0x000fce0000000f00 */
[----:B------:R-:W-:Y:S05]  /*14c0*/  WARPSYNC.COLLECTIVE R11, `(.L_x_578) ;  /* 0x000000000b087348 */ /* 0x000fea0003c00000 */
[----:B------:R0:W1:Y:S02]  /*14d0*/  SHFL.BFLY P2, R16, R26, R13, R12 ;  /* 0x0c00000d1a107389 */ /* 0x000064000004000c */
[----:B01----:R-:W-:Y:S01]  /*14e0*/  ENDCOLLECTIVE ;  /* 0x000000000000791b */ /* 0x003fe20003800000 */
.L_x_578:
[----:B------:R-:W-:Y:S01]  /*14f0*/  HFMA2.MMA R13, -RZ, RZ, 0, 4.76837158203125e-07 ;  /* 0x00000008ff0d7435 */ /* 0x000fe200000001ff */
[----:B------:R-:W-:-:S05]  /*1500*/  MOV R17, R16 ;  /* 0x0000001000117202 */ /* 0x000fca0000000f00 */
[----:B------:R-:W-:-:S05]  /*1510*/  FADD.FTZ R19, R14, R17 ;  /* 0x000000110e137221 */ /* 0x000fca0000010000 */
[----:B------:R-:W-:-:S07]  /*1520*/  MOV R26, R19 ;  /* 0x00000013001a7202 */ /* 0x000fce0000000f00 */
[----:B------:R-:W-:Y:S05]  /*1530*/  WARPSYNC.COLLECTIVE R11, `(.L_x_579) ;  /* 0x000000000b087348 */ /* 0x000fea0003c00000 */
[----:B------:R0:W1:Y:S02]  /*1540*/  SHFL.BFLY P2, R16, R26, R13, R12 ;  /* 0x0c00000d1a107389 */ /* 0x000064000004000c */
[----:B01----:R-:W-:Y:S01]  /*1550*/  ENDCOLLECTIVE ;  /* 0x000000000000791b */ /* 0x003fe20003800000 */
.L_x_579:
[----:B------:R-:W-:Y:S01]  /*1560*/  HFMA2.MMA R13, -RZ, RZ, 0, 9.5367431640625e-07 ;  /* 0x00000010ff0d7435 */ /* 0x000fe200000001ff */
[----:B------:R-:W-:-:S05]  /*1570*/  MOV R20, R16 ;  /* 0x0000001000147202 */ /* 0x000fca0000000f00 */
[----:B------:R-:W-:-:S05]  /*1580*/  FADD.FTZ R15, R19, R20 ;  /* 0x00000014130f7221 */ /* 0x000fca0000010000 */
[----:B------:R-:W-:-:S07]  /*1590*/  MOV R26, R15 ;  /* 0x0000000f001a7202 */ /* 0x000fce0000000f00 */
[----:B------:R-:W-:Y:S05]  /*15a0*/  WARPSYNC.COLLECTIVE R11, `(.L_x_580) ;  /* 0x000000000b087348 */ /* 0x000fea0003c00000 */
[----:B------:R0:W1:Y:S02]  /*15b0*/  SHFL.BFLY P2, R16, R26, R13, R12 ;  /* 0x0c00000d1a107389 */ /* 0x000064000004000c */
[----:B01----:R-:W-:Y:S01]  /*15c0*/  ENDCOLLECTIVE ;  /* 0x000000000000791b */ /* 0x003fe20003800000 */
.L_x_580:
[----:B------:R-:W-:Y:S01]  /*15d0*/  HFMA2.MMA R13, -RZ, RZ, 0, 5.9604644775390625e-08 ;  /* 0x00000001ff0d7435 */ /* 0x000fe200000001ff */
[----:B------:R-:W-:Y:S02]  /*15e0*/  MOV R26, R8 ;  /* 0x00000008001a7202 */ /* 0x000fe40000000f00 */
[----:B------:R-:W-:-:S08]  /*15f0*/  MOV R14, R16 ;  /* 0x00000010000e7202 */ /* 0x000fd00000000f00 */
[----:B------:R-:W-:Y:S05]  /*1600*/  WARPSYNC.COLLECTIVE R11, `(.L_x_581) ;  /* 0x000000000b087348 */ /* 0x000fea0003c00000 */
[----:B------:R0:W1:Y:S02]  /*1610*/  SHFL.BFLY P2, R16, R26, R13, R12 ;  /* 0x0c00000d1a107389 */ /* 0x000064000004000c */
[----:B01----:R-:W-:Y:S01]  /*1620*/  ENDCOLLECTIVE ;  /* 0x000000000000791b */ /* 0x003fe20003800000 */
.L_x_581:
[----:B------:R-:W-:Y:S01]  /*1630*/  HFMA2.MMA R13, -RZ, RZ, 0, 1.1920928955078125e-07 ;  /* 0x00000002ff0d7435 */ /* 0x000fe200000001ff */
[----:B------:R-:W-:-:S05]  /*1640*/  MOV R17, R16 ;  /* 0x0000001000117202 */ /* 0x000fca0000000f00 */
[----:B------:R-:W-:-:S05]  /*1650*/  FADD.FTZ R19, R8, R17 ;  /* 0x0000001108137221 */ /* 0x000fca0000010000 */
[----:B------:R-:W-:-:S07]  /*1660*/  MOV R26, R19 ;  /* 0x00000013001a7202 */ /* 0x000fce0000000f00 */
[----:B------:R-:W-:Y:S05]  /*1670*/  WARPSYNC.COLLECTIVE R11, `(.L_x_582) ;  /* 0x000000000b087348 */ /* 0x000fea0003c00000 */
[----:B------:R0:W1:Y:S02]  /*1680*/  SHFL.BFLY P2, R16, R26, R13, R12 ;  /* 0x0c00000d1a107389 */ /* 0x000064000004000c */
[----:B01----:R-:W-:Y:S01]  /*1690*/  ENDCOLLECTIVE ;  /* 0x000000000000791b */ /* 0x003fe20003800000 */
.L_x_582:
[----:B------:R-:W-:Y:S01]  /*16a0*/  IMAD.MOV.U32 R13, RZ, RZ, 0x4 ;  /* 0x00000004ff0d7424 */ /* 0x000fe200078e00ff */
[----:B------:R-:W-:-:S05]  /*16b0*/  MOV R20, R16 ;  /* 0x0000001000147202 */ /* 0x000fca0000000f00 */
[----:B------:R-:W-:-:S05]  /*16c0*/  FADD.FTZ R8, R19, R20 ;  /* 0x0000001413087221 */ /* 0x000fca0000010000 */
[----:B------:R-:W-:-:S07]  /*16d0*/  MOV R26, R8 ;  /* 0x00000008001a7202 */ /* 0x000fce0000000f00 */
[----:B------:R-:W-:Y:S05]  /*16e0*/  WARPSYNC.COLLECTIVE R11, `(.L_x_583) ;  /* 0x000000000b087348 */ /* 0x000fea0003c00000 */
[----:B------:R0:W1:Y:S02]  /*16f0*/  SHFL.BFLY P2, R16, R26, R13, R12 ;  /* 0x0c00000d1a107389 */ /* 0x000064000004000c */
[----:B01----:R-:W-:Y:S01]  /*1700*/  ENDCOLLECTIVE ;  /* 0x000000000000791b */ /* 0x003fe20003800000 */
.L_x_583:
[----:B------:R-:W-:Y:S01]  /*1710*/  HFMA2.MMA R13, -RZ, RZ, 0, 4.76837158203125e-07 ;  /* 0x00000008ff0d7435 */ /* 0x000fe200000001ff */
[----:B------:R-:W-:-:S05]  /*1720*/  MOV R21, R16 ;  /* 0x0000001000157202 */ /* 0x000fca0000000f00 */
[----:B------:R-:W-:-:S05]  /*1730*/  FADD.FTZ R21, R8, R21 ;  /* 0x0000001508157221 */ /* 0x000fca0000010000 */
[----:B------:R-:W-:-:S07]  /*1740*/  MOV R26, R21 ;  /* 0x00000015001a7202 */ /* 0x000fce0000000f00 */
[----:B------:R-:W-:Y:S05]  /*1750*/  WARPSYNC.COLLECTIVE R11, `(.L_x_584) ;  /* 0x000000000b087348 */ /* 0x000fea0003c00000 */
[----:B------:R0:W1:Y:S02]  /*1760*/  SHFL.BFLY P2, R16, R26, R13, R12 ;  /* 0x0c00000d1a107389 */ /* 0x000064000004000c */
[----:B01----:R-:W-:Y:S01]  /*1770*/  ENDCOLLECTIVE ;  /* 0x000000000000791b */ /* 0x003fe20003800000 */
.L_x_584:
[----:B------:R-:W-:Y:S01]  /*1780*/  HFMA2.MMA R13, -RZ, RZ, 0, 9.5367431640625e-07 ;  /* 0x00000010ff0d7435 */ /* 0x000fe200000001ff */
[----:B------:R-:W-:-:S05]  /*1790*/  MOV R22, R16 ;  /* 0x0000001000167202 */ /* 0x000fca0000000f00 */
[----:B------:R-:W-:-:S05]  /*17a0*/  FADD.FTZ R17, R21, R22 ;  /* 0x0000001615117221 */ /* 0x000fca0000010000 */
[----:B------:R-:W-:-:S07]  /*17b0*/  MOV R26, R17 ;  /* 0x00000011001a7202 */ /* 0x000fce0000000f00 */
[----:B------:R-:W-:Y:S05]  /*17c0*/  WARPSYNC.COLLECTIVE R11, `(.L_x_585) ;  /* 0x000000000b087348 */ /* 0x000fea0003c00000 */
[----:B------:R0:W1:Y:S02]  /*17d0*/  SHFL.BFLY P2, R16, R26, R13, R12 ;  /* 0x0c00000d1a107389 */ /* 0x000064000004000c */
[----:B01----:R-:W-:Y:S01]  /*17e0*/  ENDCOLLECTIVE ;  /* 0x000000000000791b */ /* 0x003fe20003800000 */
.L_x_585:
[----:B------:R-:W-:Y:S01]  /*17f0*/  HFMA2.MMA R13, -RZ, RZ, 0, 5.9604644775390625e-08 ;  /* 0x00000001ff0d7435 */ /* 0x000fe200000001ff */
[----:B------:R-:W-:Y:S02]  /*1800*/  MOV R26, R7 ;  /* 0x00000007001a7202 */ /* 0x000fe40000000f00 */
[----:B------:R-:W-:-:S08]  /*1810*/  MOV R8, R16 ;  /* 0x0000001000087202 */ /* 0x000fd00000000f00 */
[----:B------:R-:W-:Y:S05]  /*1820*/  WARPSYNC.COLLECTIVE R11, `(.L_x_586) ;  /* 0x000000000b087348 */ /* 0x000fea0003c00000 */
[----:B------:R0:W1:Y:S02]  /*1830*/  SHFL.BFLY P2, R16, R26, R13, R12 ;  /* 0x0c00000d1a107389 */ /* 0x000064000004000c */
[----:B01----:R-:W-:Y:S01]  /*1840*/  ENDCOLLECTIVE ;  /* 0x000000000000791b */ /* 0x003fe20003800000 */
.L_x_586:
[----:B------:R-:W-:Y:S01]  /*1850*/  HFMA2.MMA R13, -RZ, RZ, 0, 1.1920928955078125e-07 ;  /* 0x00000002ff0d7435 */ /* 0x000fe200000001ff */
[----:B------:R-:W-:-:S05]  /*1860*/  MOV R18, R16 ;  /* 0x0000001000127202 */ /* 0x000fca0000000f00 */
[----:B------:R-:W-:-:S05]  /*1870*/  FADD.FTZ R22, R7, R18 ;  /* 0x0000001207167221 */ /* 0x000fca0000010000 */
[----:B------:R-:W-:-:S07]  /*1880*/  MOV R26, R22 ;  /* 0x00000016001a7202 */ /* 0x000fce0000000f00 */
[----:B------:R-:W-:Y:S05]  /*1890*/  WARPSYNC.COLLECTIVE R11, `(.L_x_587) ;  /* 0x000000000b087348 */ /* 0x000fea0003c00000 */
[----:B------:R0:W1:Y:S02]  /*18a0*/  SHFL.BFLY P2, R16, R26, R13, R12 ;  /* 0x0c00000d1a107389 */ /* 0x000064000004000c */
[----:B01----:R-:W-:Y:S01]  /*18b0*/  ENDCOLLECTIVE ;  /* 0x000000000000791b */ /* 0x003fe20003800000 */
.L_x_587:
[----:B------:R-:W-:Y:S01]  /*18c0*/  HFMA2.MMA R13, -RZ, RZ, 0, 2.384185791015625e-07 ;  /* 0x00000004ff0d7435 */ /* 0x000fe200000001ff */
[----:B------:R-:W-:-:S05]  /*18d0*/  MOV R21, R16 ;  /* 0x0000001000157202 */ /* 0x000fca0000000f00 */
[----:B------:R-:W-:-:S05]  /*18e0*/  FADD.FTZ R7, R22, R21 ;  /* 0x0000001516077221 */ /* 0x000fca0000010000 */
[----:B------:R-:W-:-:S07]  /*18f0*/  MOV R26, R7 ;  /* 0x00000007001a7202 */ /* 0x000fce0000000f00 */
[----:B------:R-:W-:Y:S05]  /*1900*/  WARPSYNC.COLLECTIVE R11, `(.L_x_588) ;  /* 0x000000000b087348 */ /* 0x000fea0003c00000 */
[----:B------:R0:W1:Y:S02]  /*1910*/  SHFL.BFLY P2, R16, R26, R13, R12 ;  /* 0x0c00000d1a107389 */ /* 0x000064000004000c */
[----:B01----:R-:W-:Y:S01]  /*1920*/  ENDCOLLECTIVE ;  /* 0x000000000000791b */ /* 0x003fe20003800000 */
.L_x_588:
[----:B------:R-:W-:Y:S01]  /*1930*/  HFMA2.MMA R13, -RZ, RZ, 0, 4.76837158203125e-07 ;  /* 0x00000008ff0d7435 */ /* 0x000fe200000001ff */
[----:B------:R-:W-:-:S05]  /*1940*/  MOV R20, R16 ;  /* 0x0000001000147202 */ /* 0x000fca0000000f00 */
[----:B------:R-:W-:-:S05]  /*1950*/  FADD.FTZ R23, R7, R20 ;  /* 0x0000001407177221 */ /* 0x000fca0000010000 */
[----:B------:R-:W-:-:S07]  /*1960*/  MOV R26, R23 ;  /* 0x00000017001a7202 */ /* 0x000fce0000000f00 */
[----:B------:R-:W-:Y:S05]  /*1970*/  WARPSYNC.COLLECTIVE R11, `(.L_x_589) ;  /* 0x000000000b087348 */ /* 0x000fea0003c00000 */
[----:B------:R0:W1:Y:S02]  /*1980*/  SHFL.BFLY P2, R16, R26, R13, R12 ;  /* 0x0c00000d1a107389 */ /* 0x000064000004000c */
[----:B01----:R-:W-:Y:S01]  /*1990*/  ENDCOLLECTIVE ;  /* 0x000000000000791b */ /* 0x003fe20003800000 */
.L_x_589:
[----:B------:R-:W-:Y:S01]  /*19a0*/  HFMA2.MMA R13, -RZ, RZ, 0, 9.5367431640625e-07 ;  /* 0x00000010ff0d7435 */ /* 0x000fe200000001ff */
[----:B------:R-:W-:-:S05]  /*19b0*/  MOV R24, R16 ;  /* 0x0000001000187202 */ /* 0x000fca0000000f00 */
[----:B------:R-:W-:-:S05]  /*19c0*/  FADD.FTZ R24, R23, R24 ;  /* 0x0000001817187221 */ /* 0x000fca0000010000 */
[----:B------:R-:W-:-:S07]  /*19d0*/  MOV R26, R24 ;  /* 0x00000018001a7202 */ /* 0x000fce0000000f00 */
[----:B------:R-:W-:Y:S05]  /*19e0*/  WARPSYNC.COLLECTIVE R11, `(.L_x_590) ;  /* 0x000000000b087348 */ /* 0x000fea0003c00000 */
[----:B------:R0:W1:Y:S02]  /*19f0*/  SHFL.BFLY P2, R16, R26, R13, R12 ;  /* 0x0c00000d1a107389 */ /* 0x000064000004000c */
[----:B01----:R-:W-:Y:S01]  /*1a00*/  ENDCOLLECTIVE ;  /* 0x000000000000791b */ /* 0x003fe20003800000 */
.L_x_590:
[----:B------:R-:W-:Y:S05]  /*1a10*/  BRA `(.L_x_591) ;  /* 0xfffffff400407947 */ /* 0x000fea000383ffff */
.L_x_592:
        /* <DEDUP_REMOVED lines=14> */
.L_x_3164:


//--------------------- .text._ZN10layer_norm31ln_parallel_residual_bwd_kernelINS_13Kernel_traitsI6__halfS2_S2_S2_fjLj512ELj1ELj4ELj1ELj16ENS_18Kernel_traits_baseILj512ES2_S2_S2_S2_fjLj128EEEEELb1ELb1ELb1EEEvNS_9BwdParamsE --------------------------
	.section	.text._ZN10layer_norm31ln_parallel_residual_bwd_kernelINS_13Kernel_traitsI6__halfS2_S2_S2_fjLj512ELj1ELj4ELj1ELj16ENS_18Kernel_traits_baseILj512ES2_S2_S2_S2_fjLj128EEEEELb1ELb1ELb1EEEvNS_9BwdParamsE,"ax",@progbits
	.align	128
        .global         _ZN10layer_norm31ln_parallel_residual_bwd_kernelINS_13Kernel_traitsI6__halfS2_S2_S2_fjLj512ELj1ELj4ELj1ELj16ENS_18Kernel_traits_baseILj512ES2_S2_S2_S2_fjLj128EEEEELb1ELb1ELb1EEEvNS_9BwdParamsE
        .type           _ZN10layer_norm31ln_parallel_residual_bwd_kernelINS_13Kernel_traitsI6__halfS2_S2_S2_fjLj512ELj1ELj4ELj1ELj16ENS_18Kernel_traits_baseILj512ES2_S2_S2_S2_fjLj128EEEEELb1ELb1ELb1EEEvNS_9BwdParamsE,@function
        .size           _ZN10layer_norm31ln_parallel_residual_bwd_kernelINS_13Kernel_traitsI6__halfS2_S2_S2_fjLj512ELj1ELj4ELj1ELj16ENS_18Kernel_traits_baseILj512ES2_S2_S2_S2_fjLj128EEEEELb1ELb1ELb1EEEvNS_9BwdParamsE,(.L_x_3165 - _ZN10layer_norm31ln_parallel_residual_bwd_kernelINS_13Kernel_traitsI6__halfS2_S2_S2_fjLj512ELj1ELj4ELj1ELj16ENS_18Kernel_traits_baseILj512ES2_S2_S2_S2_fjLj128EEEEELb1ELb1ELb1EEEvNS_9BwdParamsE)
        .other          _ZN10layer_norm31ln_parallel_residual_bwd_kernelINS_13Kernel_traitsI6__halfS2_S2_S2_fjLj512ELj1ELj4ELj1ELj16ENS_18Kernel_traits_baseILj512ES2_S2_S2_S2_fjLj128EEEEELb1ELb1ELb1EEEvNS_9BwdParamsE,@"STO_CUDA_ENTRY STV_DEFAULT"
_ZN10layer_norm31ln_parallel_residual_bwd_kernelINS_13Kernel_traitsI6__halfS2_S2_S2_fjLj512ELj1ELj4ELj1ELj16ENS_18Kernel_traits_baseILj512ES2_S2_S2_S2_fjLj128EEEEELb1ELb1ELb1EEEvNS_9BwdParamsE:
.text._ZN10layer_norm31ln_parallel_residual_bwd_kernelINS_13Kernel_traitsI6__halfS2_S2_S2_fjLj512ELj1ELj4ELj1ELj16ENS_18Kernel_traits_baseILj512ES2_S2_S2_S2_fjLj128EEEEELb1ELb1ELb1EEEvNS_9BwdParamsE:
        /* <DEDUP_REMOVED lines=32> */
.L_x_594:
        /* <DEDUP_REMOVED lines=23> */
[----:B0-----:R-:W-:Y:S02]  /*0370*/  CS2R R2, SRZ ;  /* 0x0000000000027805 */ /* 0x001fe4000001ff00 */
[----:B------:R-:W-:Y:S02]  /*0380*/  ISETP.NE.AND P3, PT, RZ, UR6, PT ;  /* 0x00000006ff007c0c */ /* 0x000fe4000bf65270 */
        /* <DEDUP_REMOVED lines=12> */
[--C-:B---3--:R-:W-:Y:S02]  /*0450*/  HADD2.F32 R79, -RZ, R8.reuse.H0_H0 ;  /* 0x20000008ff4f7230 */ /* 0x108fe40000004100 */
        /* <DEDUP_REMOVED lines=8> */
[----:B------:R-:W-:-:S07]  /*04e0*/  CS2R R10, SRZ ;  /* 0x00000000000a7805 */ /* 0x000fce000001ff00 */
.L_x_598:
        /* <DEDUP_REMOVED lines=9> */
[----:B------:R-:W-:-:S05]  /*0580*/  IADD3 R89, R90, 0x20, RZ ;  /* 0x000000205a597810 */ /* 0x000fca0007ffe0ff */
[----:B------:R-:W4:Y:S01]  /*0590*/  LDG.E.128 R44, desc[UR4][R44.64] ;  /* 0x000000042c2c7981 */ /* 0x000f22000c1e1d00 */
[C---:B-1----:R-:W-:Y:S01]  /*05a0*/  IMAD.WIDE.U32 R48, R90.reuse, 0x10, R40 ;  /* 0x000000105a307825 */ /* 0x042fe200078e0028 */
[----:B------:R-:W-:Y:S01]  /*05b0*/  IADD3 R66, R90, 0x20, RZ ;  /* 0x000000205a427810 */ /* 0x000fe20007ffe0ff */
[----:B------:R-:W0:Y:S04]  /*05c0*/  LDC.64 R116, c[0x0][0x240] ;  /* 0x00009000ff747b82 */ /* 0x000e280000000a00 */
[----:B------:R-:W4:Y:S01]  /*05d0*/  LDG.E.128 R48, desc[UR4][R48.64] ;  /* 0x0000000430307981 */ /* 0x000f22000c1e1d00 */
[C---:B--2---:R-:W-:Y:S01]  /*05e0*/  IMAD.WIDE R94, R88.reuse, 0x4, R52 ;  /* 0x00000004585e7825 */ /* 0x044fe200078e0234 */
[----:B------:R-:W-:Y:S02]  /*05f0*/  ISETP.NE.U32.AND P1, PT, RZ, UR10, PT ;  /* 0x0000000aff007c0c */ /* 0x000fe4000bf25070 */
[----:B------:R-:W1:Y:S01]  /*0600*/  @P0 LDC.64 R96, c[0x0][0x2c8] ;  /* 0x0000b200ff600b82 */ /* 0x000e620000000a00 */
[----:B------:R-:W-:Y:S01]  /*0610*/  IMAD.WIDE.U32 R52, R89, 0x10, R42 ;  /* 0x0000001059347825 */ /* 0x000fe200078e002a */
[----:B------:R2:W4:Y:S03]  /*0620*/  LDG.E R0, desc[UR4][R94.64] ;  /* 0x000000045e007981 */ /* 0x000526000c1e1900 */
[----:B---3--:R-:W-:-:S02]  /*0630*/  IMAD.WIDE R100, R88, 0x4, R92 ;  /* 0x0000000458647825 */ /* 0x008fc400078e025c */
[----:B------:R-:W3:Y:S02]  /*0640*/  LDG.E.128 R52, desc[UR4][R52.64] ;  /* 0x0000000434347981 */ /* 0x000ee4000c1e1d00 */
[----:B------:R-:W-:Y:S02]  /*0650*/  IMAD.WIDE.U32 R40, R66, 0x10, R40 ;  /* 0x0000001042287825 */ /* 0x000fe400078e0028 */
[----:B------:R-:W3:Y:S02]  /*0660*/  LDG.E R91, desc[UR4][R100.64] ;  /* 0x00000004645b7981 */ /* 0x000ee4000c1e1900 */
[C-C-:B0-----:R-:W-:Y:S02]  /*0670*/  IMAD.WIDE.U32 R118, R90.reuse, 0x8, R116.reuse ;  /* 0x000000085a767825 */ /* 0x141fe400078e0074 */
[----:B------:R-:W3:Y:S01]  /*0680*/  LDG.E.128 R40, desc[UR4][R40.64] ;  /* 0x0000000428287981 */ /* 0x000ee2000c1e1d00 */
[----:B------:R-:W-:Y:S01]  /*0690*/  ISETP.NE.AND.EX P1, PT, RZ, UR11, PT, P1 ;  /* 0x0000000bff007c0c */ /* 0x000fe2000bf25310 */
[----:B--2---:R-:W0:Y:S01]  /*06a0*/  @P0 LDC.64 R94, c[0x0][0x2c8] ;  /* 0x0000b200ff5e0b82 */ /* 0x004e220000000a00 */
[----:B------:R-:W-:Y:S01]  /*06b0*/  IMAD.WIDE.U32 R116, R89, 0x8, R116 ;  /* 0x0000000859747825 */ /* 0x000fe200078e0074 */
[----:B------:R-:W5:Y:S05]  /*06c0*/  LDG.E.64 R118, desc[UR4][R118.64] ;  /* 0x0000000476767981 */ /* 0x000f6a000c1e1b00 */
[----:B------:R-:W5:Y:S05]  /*06d0*/  LDG.E.64 R116, desc[UR4][R116.64] ;  /* 0x0000000474747981 */ /* 0x000f6a000c1e1b00 */
[----:B------:R-:W2:Y:S08]  /*06e0*/  @P1 LDC.64 R92, c[0x0][0x248] ;  /* 0x00009200ff5c1b82 */ /* 0x000eb00000000a00 */
[----:B------:R-:W2:Y:S01]  /*06f0*/  @P1 LDC.64 R98, c[0x0][0x248] ;  /* 0x00009200ff621b82 */ /* 0x000ea20000000a00 */
[----:B-1----:R-:W-:-:S05]  /*0700*/  @P0 IMAD.WIDE.U32 R96, R90, 0x10, R96 ;  /* 0x000000105a600825 */ /* 0x002fca00078e0060 */
[----:B------:R-:W5:Y:S01]  /*0710*/  @P0 LDG.E.128 R28, desc[UR4][R96.64] ;  /* 0x00000004601c0981 */ /* 0x000f62000c1e1d00 */
[----:B0-----:R-:W-:-:S05]  /*0720*/  @P0 IMAD.WIDE.U32 R94, R66, 0x10, R94 ;  /* 0x00000010425e0825 */ /* 0x001fca00078e005e */
[----:B------:R-:W5:Y:S01]  /*0730*/  @P0 LDG.E.128 R24, desc[UR4][R94.64] ;  /* 0x000000045e180981 */ /* 0x000f62000c1e1d00 */
[----:B--2---:R-:W-:-:S05]  /*0740*/  @P1 IMAD.WIDE.U32 R92, R89, 0x8, R92 ;  /* 0x00000008595c1825 */ /* 0x004fca00078e005c */
[----:B------:R4:W5:Y:S01]  /*0750*/  @P1 LDG.E.64 R76, desc[UR4][R92.64] ;  /* 0x000000045c4c1981 */ /* 0x000962000c1e1b00 */
[----:B------:R-:W-:-:S05]  /*0760*/  @P1 IMAD.WIDE.U32 R98, R90, 0x8, R98 ;  /* 0x000000085a621825 */ /* 0x000fca00078e0062 */
[----:B------:R0:W5:Y:S01]  /*0770*/  @P1 LDG.E.64 R74, desc[UR4][R98.64] ;  /* 0x00000004624a1981 */ /* 0x000162000c1e1b00 */
[----:B------:R-:W-:Y:S01]  /*0780*/  UMOV UR6, 0xffffffff ;  /* 0xffffffff00067882 */ /* 0x000fe20000000000 */
[--C-:B----4-:R-:W-:Y:S02]  /*0790*/  HADD2.F32 R93, -RZ, R47.reuse.H0_H0 ;  /* 0x2000002fff5d7230 */ /* 0x110fe40000004100 */
[----:B------:R-:W-:Y:S02]  /*07a0*/  HADD2.F32 R97, -RZ, R47.H1_H1 ;  /* 0x3000002fff617230 */ /* 0x000fe40000004100 */
[----:B------:R-:W-:Y:S02]  /*07b0*/  HADD2.F32 R103, -RZ, R45.H0_H0 ;  /* 0x2000002dff677230 */ /* 0x000fe40000004100 */
[--C-:B------:R-:W-:Y:S02]  /*07c0*/  HADD2.F32 R92, -RZ, R50.reuse.H0_H0 ;  /* 0x20000032ff5c7230 */ /* 0x100fe40000004100 */
[----:B------:R-:W-:-:S02]  /*07d0*/  HADD2.F32 R47, -RZ, R50.H1_H1 ;  /* 0x30000032ff2f7230 */ /* 0x000fc40000004100 */
[--C-:B------:R-:W-:Y:S01]  /*07e0*/  HADD2.F32 R107, -RZ, R44.reuse.H1_H1 ;  /* 0x3000002cff6b7230 */ /* 0x100fe20000004100 */
[----:B------:R-:W-:Y:S01]  /*07f0*/  FSEL R50, R0, RZ, !P3 ;  /* 0x000000ff00327208 */ /* 0x000fe20005800000 */
[----:B0-----:R-:W-:Y:S02]  /*0800*/  HADD2.F32 R99, -RZ, R44.H0_H0 ;  /* 0x2000002cff637230 */ /* 0x001fe40000004100 */
[----:B------:R-:W-:Y:S02]  /*0810*/  HADD2.F32 R105, -RZ, R46.H1_H1 ;  /* 0x3000002eff697230 */ /* 0x000fe40000004100 */
[C---:B------:R-:W-:Y:S01]  /*0820*/  FADD.FTZ R103, -R50.reuse, R103 ;  /* 0x0000006732677221 */ /* 0x040fe20000010100 */
[----:B------:R-:W-:Y:S02]  /*0830*/  HADD2.F32 R98, -RZ, R48.H0_H0 ;  /* 0x20000030ff627230 */ /* 0x000fe40000004100 */
[----:B------:R-:W-:Y:S01]  /*0840*/  FADD.FTZ R107, -R50, R107 ;  /* 0x0000006b326b7221 */ /* 0x000fe20000010100 */
[----:B------:R-:W-:-:S02]  /*0850*/  HADD2.F32 R101, -RZ, R45.H1_H1 ;  /* 0x3000002dff657230 */ /* 0x000fc40000004100 */
[----:B------:R-:W-:Y:S01]  /*0860*/  FADD.FTZ R0, -R50, R99 ;  /* 0x0000006332007221 */ /* 0x000fe20000010100 */
[--C-:B------:R-:W-:Y:S02]  /*0870*/  HADD2.F32 R94, -RZ, R49.reuse.H0_H0 ;  /* 0x20000031ff5e7230 */ /* 0x100fe40000004100 */
[----:B------:R-:W-:Y:S02]  /*0880*/  HADD2.F32 R96, -RZ, R49.H1_H1 ;  /* 0x30000031ff607230 */ /* 0x000fe40000004100 */
[----:B---3--:R-:W-:Y:S01]  /*0890*/  FMUL.FTZ R103, R91, R103 ;  /* 0x000000675b677220 */ /* 0x008fe20000410000 */
[----:B------:R-:W-:Y:S02]  /*08a0*/  HADD2.F32 R45, -RZ, R46.H0_H0 ;  /* 0x2000002eff2d7230 */ /* 0x000fe40000004100 */
[----:B------:R-:W-:Y:S02]  /*08b0*/  HADD2.F32 R49, -RZ, R52.H0_H0 ;  /* 0x20000034ff317230 */ /* 0x000fe40000004100 */
[----:B------:R-:W-:-:S02]  /*08c0*/  HADD2.F32 R113, -RZ, R54.H1_H1 ;  /* 0x30000036ff717230 */ /* 0x000fc40000004100 */
[C---:B------:R-:W-:Y:S01]  /*08d0*/  FADD.FTZ R122, -R50.reuse, R105 ;  /* 0x00000069327a7221 */ /* 0x040fe20000010100 */
[----:B------:R-:W-:Y:S02]  /*08e0*/  HADD2.F32 R100, -RZ, R48.H1_H1 ;  /* 0x30000030ff647230 */ /* 0x000fe40000004100 */
[----:B------:R-:W-:Y:S01]  /*08f0*/  FADD.FTZ R120, -R50, R93 ;  /* 0x0000005d32787221 */ /* 0x000fe20000010100 */
[--C-:B------:R-:W-:Y:S02]  /*0900*/  HADD2.F32 R109, -RZ, R53.reuse.H0_H0 ;  /* 0x20000035ff6d7230 */ /* 0x100fe40000004100 */
[----:B------:R-:W-:Y:S01]  /*0910*/  FMUL.FTZ R107, R91, R107 ;  /* 0x0000006b5b6b7220 */ /* 0x000fe20000410000 */
[----:B------:R-:W-:Y:S02]  /*0920*/  HADD2.F32 R95, -RZ, R52.H1_H1 ;  /* 0x30000034ff5f7230 */ /* 0x000fe40000004100 */
[----:B------:R-:W-:Y:S01]  /*0930*/  FMUL.FTZ R105, R87, R98 ;  /* 0x0000006257697220 */ /* 0x000fe20000410000 */
[----:B------:R-:W-:-:S02]  /*0940*/  HADD2.F32 R53, -RZ, R53.H1_H1 ;  /* 0x30000035ff357230 */ /* 0x000fc40000004100 */
[----:B------:R-:W-:Y:S01]  /*0950*/  FMUL.FTZ R0, R91, R0 ;  /* 0x000000005b007220 */ /* 0x000fe20000410000 */
[----:B------:R-:W-:Y:S02]  /*0960*/  HADD2.F32 R111, -RZ, R54.H0_H0 ;  /* 0x20000036ff6f7230 */ /* 0x000fe40000004100 */
[--C-:B------:R-:W-:Y:S02]  /*0970*/  HADD2.F32 R115, -RZ, R55.reuse.H0_H0 ;  /* 0x20000037ff737230 */ /* 0x100fe40000004100 */
[C---:B------:R-:W-:Y:S01]  /*0980*/  FADD.FTZ R124, -R50.reuse, R45 ;  /* 0x0000002d327c7221 */ /* 0x040fe20000010100 */
[----:B------:R-:W-:Y:S02]  /*0990*/  HADD2.F32 R55, -RZ, R55.H1_H1 ;  /* 0x30000037ff377230 */ /* 0x000fe40000004100 */
[C---:B------:R-:W-:Y:S01]  /*09a0*/  FADD.FTZ R54, -R50.reuse, R49 ;  /* 0x0000003132367221 */ /* 0x040fe20000010100 */
[----:B------:R-:W-:Y:S02]  /*09b0*/  HADD2.F32 R110, -RZ, R51.H0_H0 ;  /* 0x20000033ff6e7230 */ /* 0x000fe40000004100 */
[----:B------:R-:W-:Y:S01]  /*09c0*/  FADD.FTZ R106, -R50, R113 ;  /* 0x00000071326a7221 */ /* 0x000fe20000010100 */
[----:B------:R-:W-:Y:S01]  /*09d0*/  FADD.FTZ R61, R94, R61 ;  /* 0x0000003d5e3d7221 */ /* 0x000fe20000010000 */
[-C--:B------:R-:W-:Y:S01]  /*09e0*/  FFMA.FTZ R62, R103, R94.reuse, R62 ;  /* 0x0000005e673e7223 */ /* 0x080fe2000001003e */
[----:B------:R-:W-:Y:S01]  /*09f0*/  FMUL.FTZ R99, R85, R94 ;  /* 0x0000005e55637220 */ /* 0x000fe20000410000 */
[----:B------:R-:W-:Y:S01]  /*0a00*/  FADD.FTZ R101, -R50, R101 ;  /* 0x0000006532657221 */ /* 0x000fe20000010100 */
[----:B------:R-:W-:-:S02]  /*0a10*/  HADD2.F32 R52, -RZ, R40.H0_H0 ;  /* 0x20000028ff347230 */ /* 0x000fc40000004100 */
[----:B------:R-:W-:Y:S01]  /*0a20*/  FADD.FTZ R63, R100, R63 ;  /* 0x0000003f643f7221 */ /* 0x000fe20000010000 */
[----:B------:R-:W-:Y:S02]  /*0a30*/  HADD2.F32 R49, -RZ, R40.H1_H1 ;  /* 0x30000028ff317230 */ /* 0x000fe40000004100 */
[----:B------:R-:W-:Y:S01]  /*0a40*/  FFMA.FTZ R64, R107, R100, R64 ;  /* 0x000000646b407223 */ /* 0x000fe20000010040 */
[--C-:B------:R-:W-:Y:S02]  /*0a50*/  HADD2.F32 R46, -RZ, R41.reuse.H0_H0 ;  /* 0x20000029ff2e7230 */ /* 0x100fe40000004100 */
[----:B------:R-:W-:Y:S01]  /*0a60*/  FMUL.FTZ R94, R91, R120 ;  /* 0x000000785b5e7220 */ /* 0x000fe20000410000 */
[----:B------:R-:W-:Y:S02]  /*0a70*/  HADD2.F32 R45, -RZ, R41.H1_H1 ;  /* 0x30000029ff2d7230 */ /* 0x000fe40000004100 */
[----:B------:R-:W-:Y:S01]  /*0a80*/  FMUL.FTZ R100, R86, R100 ;  /* 0x0000006456647220 */ /* 0x000fe20000410000 */
[----:B------:R-:W-:-:S02]  /*0a90*/  HADD2.F32 R102, -RZ, R43.H0_H0 ;  /* 0x2000002bff667230 */ /* 0x000fc40000004100 */
[----:B------:R-:W-:Y:S02]  /*0aa0*/  HADD2.F32 R113, -RZ, R43.H1_H1 ;  /* 0x3000002bff717230 */ /* 0x000fe40000004100 */
[----:B------:R-:W-:Y:S01]  /*0ab0*/  FADD.FTZ R43, RZ, R105 ;  /* 0x00000069ff2b7221 */ /* 0x000fe20000010000 */
[--C-:B------:R-:W-:Y:S02]  /*0ac0*/  HADD2.F32 R40, -RZ, R42.reuse.H0_H0 ;  /* 0x2000002aff287230 */ /* 0x100fe40000004100 */
[C---:B------:R-:W-:Y:S01]  /*0ad0*/  FADD.FTZ R114, -R50.reuse, R97 ;  /* 0x0000006132727221 */ /* 0x040fe20000010100 */
[----:B------:R-:W-:Y:S02]  /*0ae0*/  HADD2.F32 R41, -RZ, R42.H1_H1 ;  /* 0x3000002aff297230 */ /* 0x000fe40000004100 */
[C---:B------:R-:W-:Y:S01]  /*0af0*/  FADD.FTZ R112, -R50.reuse, R95 ;  /* 0x0000005f32707221 */ /* 0x040fe20000010100 */
[C---:B------:R-:W-:Y:S01]  /*0b00*/  FADD.FTZ R48, -R50.reuse, R109 ;  /* 0x0000006d32307221 */ /* 0x040fe20000010100 */
[C---:B------:R-:W-:Y:S01]  /*0b10*/  FADD.FTZ R108, -R50.reuse, R53 ;  /* 0x00000035326c7221 */ /* 0x040fe20000010100 */
[C---:B------:R-:W-:Y:S01]  /*0b20*/  FADD.FTZ R44, -R50.reuse, R111 ;  /* 0x0000006f322c7221 */ /* 0x040fe20000010100 */
[----:B------:R-:W-:Y:S01]  /*0b30*/  FADD.FTZ R104, -R50, R115 ;  /* 0x0000007332687221 */ /* 0x000fe20000010100 */
[----:B------:R-:W-:Y:S01]  /*0b40*/  FFMA.FTZ R42, R0, R105, RZ ;  /* 0x00000069002a7223 */ /* 0x000fe200000100ff */
        /* <DEDUP_REMOVED lines=14> */
[----:B------:R-:W-:Y:S01]  /*0c30*/  FMUL.FTZ R98, R91, R124 ;  /* 0x0000007c5b627220 */ /* 0x000fe20000410000 */
[----:B------:R-:W-:Y:S01]  /*0c40*/  FADD.FTZ R110, R43, R96 ;  /* 0x000000602b6e7221 */ /* 0x000fe20000010000 */
[----:B------:R-:W-:Y:S01]  /*0c50*/  FMUL.FTZ R95, R83, R92 ;  /* 0x0000005c535f7220 */ /* 0x000fe20000410000 */
        /* <DEDUP_REMOVED lines=9> */
[----:B------:R-:W-:-:S02]  /*0cf0*/  HADD2.F32 R51, -RZ, R51.H1_H1 ;  /* 0x30000033ff337230 */ /* 0x000fc40000004100 */
[----:B------:R-:W-:Y:S01]  /*0d00*/  FMUL.FTZ R47, R91, R108 ;  /* 0x0000006c5b2f7220 */ /* 0x000fe20000410000 */
[----:B------:R-:W-:Y:S01]  /*0d10*/  FADD.FTZ R108, R109, R92 ;  /* 0x0000005c6d6c7221 */ /* 0x000fe20000010000 */
[----:B------:R-:W-:Y:S01]  /*0d20*/  FFMA.FTZ R43, R97, R92, R42 ;  /* 0x0000005c612b7223 */ /* 0x000fe2000001002a */
[C---:B------:R-:W-:Y:S01]  /*0d30*/  FMUL.FTZ R93, R91.reuse, R114 ;  /* 0x000000725b5d7220 */ /* 0x040fe20000410000 */
        /* <DEDUP_REMOVED lines=41> */
[----:B------:R-:W-:-:S02]  /*0fd0*/  FMUL.FTZ R109, R69, R102 ;  /* 0x00000066456d7220 */ /* 0x000fc40000410000 */
        /* <DEDUP_REMOVED lines=32> */
.L_x_610:
[----:B-1----:R-:W-:Y:S01]  /*11e0*/  FADD.FTZ R113, R104, R113 ;  /* 0x0000007168717221 */ /* 0x002fe20000010000 */
[----:B--2---:R-:W-:Y:S01]  /*11f0*/  FADD.FTZ R115, R106, R115 ;  /* 0x000000736a737221 */ /* 0x004fe20000010000 */
[----:B0----5:R-:W-:Y:S02]  /*1200*/  MOV R106, R118 ;  /* 0x00000076006a7202 */ /* 0x021fe40000000f00 */
[----:B------:R-:W-:Y:S01]  /*1210*/  FMUL.FTZ R104, R113, UR9 ;  /* 0x0000000971687c20 */ /* 0x000fe20008410000 */
[----:B------:R-:W-:Y:S01]  /*1220*/  FMUL.FTZ R113, R115, UR9 ;  /* 0x0000000973717c20 */ /* 0x000fe20008410000 */
[----:B------:R-:W-:Y:S01]  /*1230*/  LOP3.LUT P6, RZ, R106, 0xff, RZ, 0xc0, !PT ;  /* 0x000000ff6aff7812 */ /* 0x000fe200078cc0ff */
[----:B------:R-:W-:Y:S01]  /*1240*/  @P0 HADD2.F32 R115, -RZ, R30.H1_H1 ;  /* 0x3000001eff730230 */ /* 0x000fe20000004100 */
[----:B------:R-:W-:Y:S02]  /*1250*/  @P1 MOV R108, R74 ;  /* 0x0000004a006c1202 */ /* 0x000fe40000000f00 */
[----:B------:R-:W-:-:S02]  /*1260*/  FSEL R104, R104, RZ, !P3 ;  /* 0x000000ff68687208 */ /* 0x000fc40005800000 */
[----:B------:R-:W-:Y:S02]  /*1270*/  @P1 LOP3.LUT P2, RZ, R108, 0xff, RZ, 0xc0, !PT ;  /* 0x000000ff6cff1812 */ /* 0x000fe4000784c0ff */
[----:B------:R-:W-:Y:S01]  /*1280*/  @P1 LOP3.LUT P4, RZ, R74, 0xff00, RZ, 0xc0, !PT ;  /* 0x0000ff004aff1812 */ /* 0x000fe2000788c0ff */
[-CC-:B------:R-:W-:Y:S01]  /*1290*/  FFMA.FTZ R0, R0, R113.reuse, R104.reuse ;  /* 0x0000007100007223 */ /* 0x180fe20000010068 */
[-CC-:B------:R-:W-:Y:S01]  /*12a0*/  FFMA.FTZ R106, R103, R113.reuse, R104.reuse ;  /* 0x00000071676a7223 */ /* 0x180fe20000010068 */
[-CC-:B------:R-:W-:Y:S01]  /*12b0*/  FFMA.FTZ R107, R107, R113.reuse, R104.reuse ;  /* 0x000000716b6b7223 */ /* 0x180fe20000010068 */
[----:B------:R-:W-:Y:S01]  /*12c0*/  FFMA.FTZ R101, R101, R113, R104 ;  /* 0x0000007165657223 */ /* 0x000fe20000010068 */
[----:B------:R-:W-:Y:S01]  /*12d0*/  FADD.FTZ R0, R105, -R0 ;  /* 0x8000000069007221 */ /* 0x000fe20000010000 */
[----:B------:R-:W-:Y:S01]  /*12e0*/  FADD.FTZ R106, R99, -R106 ;  /* 0x8000006a636a7221 */ /* 0x000fe20000010000 */
[----:B------:R-:W-:Y:S01]  /*12f0*/  FADD.FTZ R100, R100, -R107 ;  /* 0x8000006b64647221 */ /* 0x000fe20000010000 */
[----:B------:R-:W-:-:S02]  /*1300*/  @P0 HADD2.F32 R99, -RZ, R28.H0_H0 ;  /* 0x2000001cff630230 */ /* 0x000fc40000004100 */
[-CC-:B------:R-:W-:Y:S01]  /*1310*/  FFMA.FTZ R98, R98, R113.reuse, R104.reuse ;  /* 0x0000007162627223 */ /* 0x180fe20000010068 */
[----:B------:R-:W-:Y:S01]  /*1320*/  FMUL.FTZ R108, R91, R0 ;  /* 0x000000005b6c7220 */ /* 0x000fe20000410000 */
[----:B------:R-:W-:Y:S01]  /*1330*/  FADD.FTZ R96, R96, -R101 ;  /* 0x8000006560607221 */ /* 0x000fe20000010000 */
[----:B------:R-:W-:Y:S02]  /*1340*/  @P0 HADD2.F32 R101, -RZ, R28.H1_H1 ;  /* 0x3000001cff650230 */ /* 0x000fe40000004100 */
[----:B------:R-:W-:Y:S01]  /*1350*/  FFMA.FTZ R97, R97, R113, R104 ;  /* 0x0000007161617223 */ /* 0x000fe20000010068 */
[----:B------:R-:W-:Y:S01]  /*1360*/  FMUL.FTZ R110, R91, R100 ;  /* 0x000000645b6e7220 */ /* 0x000fe20000410000 */
[----:B------:R-:W-:Y:S01]  /*1370*/  FADD.FTZ R98, R95, -R98 ;  /* 0x800000625f627221 */ /* 0x000fe20000010000 */
[----:B------:R-:W-:Y:S01]  /*1380*/  @P0 FADD.FTZ R108, R108, R99 ;  /* 0x000000636c6c0221 */ /* 0x000fe20000010000 */
[--C-:B------:R-:W-:Y:S02]  /*1390*/  @P0 HADD2.F32 R95, -RZ, R29.reuse.H0_H0 ;  /* 0x2000001dff5f0230 */ /* 0x100fe40000004100 */
[----:B------:R-:W-:Y:S01]  /*13a0*/  FMUL.FTZ R106, R91, R106 ;  /* 0x0000006a5b6a7220 */ /* 0x000fe20000410000 */
[----:B------:R-:W-:Y:S01]  /*13b0*/  FADD.FTZ R112, R92, -R97 ;  /* 0x800000615c707221 */ /* 0x000fe20000010000 */
[----:B------:R-:W-:Y:S01]  /*13c0*/  @P0 FADD.FTZ R110, R110, R101 ;  /* 0x000000656e6e0221 */ /* 0x000fe20000010000 */
[----:B------:R-:W-:-:S02]  /*13d0*/  @P0 HADD2.F32 R0, -RZ, R29.H1_H1 ;  /* 0x3000001dff000230 */ /* 0x000fc40000004100 */
[----:B------:R-:W-:Y:S01]  /*13e0*/  FMUL.FTZ R105, R91, R96 ;  /* 0x000000605b697220 */ /* 0x000fe20000410000 */
[----:B------:R-:W-:Y:S01]  /*13f0*/  FMUL.FTZ R97, R108, UR14 ;  /* 0x0000000e6c617c20 */ /* 0x000fe20008410000 */
[----:B------:R-:W-:Y:S01]  /*1400*/  @P0 FADD.FTZ R106, R106, R95 ;  /* 0x0000005f6a6a0221 */ /* 0x000fe20000010000 */
[----:B------:R-:W-:Y:S01]  /*1410*/  FMUL.FTZ R99, R110, UR14 ;  /* 0x0000000e6e637c20 */ /* 0x000fe20008410000 */
[----:B------:R-:W-:Y:S02]  /*1420*/  @P0 HADD2.F32 R92, -RZ, R30.H0_H0 ;  /* 0x2000001eff5c0230 */ /* 0x000fe40000004100 */
[----:B------:R-:W-:Y:S01]  /*1430*/  @P0 FADD.FTZ R105, R105, R0 ;  /* 0x0000000069690221 */ /* 0x000fe20000010000 */
[----:B------:R-:W-:Y:S01]  /*1440*/  FMUL.FTZ R107, R91, R98 ;  /* 0x000000625b6b7220 */ /* 0x000fe20000410000 */
[----:B------:R-:W-:Y:S01]  /*1450*/  FSEL R0, R97, RZ, P6 ;  /* 0x000000ff61007208 */ /* 0x000fe20003000000 */
[----:B------:R-:W-:Y:S01]  /*1460*/  FMUL.FTZ R100, R106, UR14 ;  /* 0x0000000e6a647c20 */ /* 0x000fe20008410000 */
[----:B------:R-:W-:Y:S01]  /*1470*/  FMUL.FTZ R112, R91, R112 ;  /* 0x000000705b707220 */ /* 0x000fe20000410000 */
[C---:B------:R-:W-:Y:S01]  /*1480*/  LOP3.LUT P6, RZ, R118.reuse, 0xff0000, RZ, 0xc0, !PT ;  /* 0x00ff000076ff7812 */ /* 0x040fe200078cc0ff */
[----:B------:R-:W-:Y:S01]  /*1490*/  @P0 FADD.FTZ R107, R107, R92 ;  /* 0x0000005c6b6b0221 */ /* 0x000fe20000010000 */
[----:B------:R-:W-:Y:S01]  /*14a0*/  @P1 FSEL R98, R99, RZ, P4 ;  /* 0x000000ff63621208 */ /* 0x000fe20002000000 */
[----:B------:R-:W-:Y:S01]  /*14b0*/  FMUL.FTZ R103, R105, UR14 ;  /* 0x0000000e69677c20 */ /* 0x000fe20008410000 */
[----:B------:R-:W-:Y:S01]  /*14c0*/  LOP3.LUT P5, RZ, R118, 0xff00, RZ, 0xc0, !PT ;  /* 0x0000ff0076ff7812 */ /* 0x000fe200078ac0ff */
[----:B------:R-:W-:Y:S01]  /*14d0*/  @P0 FADD.FTZ R112, R112, R115 ;  /* 0x0000007370700221 */ /* 0x000fe20000010000 */
[----:B------:R-:W-:Y:S01]  /*14e0*/  LOP3.LUT P4, RZ, R118, 0xff000000, RZ, 0xc0, !PT ;  /* 0xff00000076ff7812 */ /* 0x000fe2000788c0ff */
[-CC-:B------:R-:W-:Y:S01]  /*14f0*/  FFMA.FTZ R118, R94, R113.reuse, R104.reuse ;  /* 0x000000715e767223 */ /* 0x180fe20000010068 */
[----:B------:R-:W-:Y:S01]  /*1500*/  FSEL R92, R100, RZ, P6 ;  /* 0x000000ff645c7208 */ /* 0x000fe20003000000 */
[-CC-:B------:R-:W-:Y:S01]  /*1510*/  FFMA.FTZ R115, R48, R113.reuse, R104.reuse ;  /* 0x0000007130737223 */ /* 0x180fe20000010068 */
[----:B------:R-:W-:Y:S01]  /*1520*/  @P1 LOP3.LUT P6, RZ, R74, 0xff000000, RZ, 0xc0, !PT ;  /* 0xff0000004aff1812 */ /* 0x000fe200078cc0ff */
[-CC-:B------:R-:W-:Y:S01]  /*1530*/  FFMA.FTZ R48, R47, R113.reuse, R104.reuse ;  /* 0x000000712f307223 */ /* 0x180fe20000010068 */
[-C--:B------:R-:W-:Y:S01]  /*1540*/  FFMA.FTZ R47, R44, R113.reuse, R104 ;  /* 0x000000712c2f7223 */ /* 0x080fe20000010068 */
[----:B------:R-:W-:Y:S01]  /*1550*/  FSEL R95, R103, RZ, P4 ;  /* 0x000000ff675f7208 */ /* 0x000fe20002000000 */
[----:B------:R-:W-:Y:S01]  /*1560*/  FADD.FTZ R118, R55, -R118 ;  /* 0x8000007637767221 */ /* 0x000fe20000010000 */
[----:B------:R-:W-:Y:S01]  /*1570*/  @P1 FSEL R103, R103, RZ, P6 ;  /* 0x000000ff67671208 */ /* 0x000fe20003000000 */
[----:B------:R-:W-:Y:S01]  /*1580*/  FMUL.FTZ R44, R112, UR14 ;  /* 0x0000000e702c7c20 */ /* 0x000fe20008410000 */
[----:B------:R-:W-:Y:S01]  /*1590*/  @P1 FSEL R97, R97, RZ, P2 ;  /* 0x000000ff61611208 */ /* 0x000fe20001000000 */
[-CC-:B------:R-:W-:Y:S01]  /*15a0*/  FFMA.FTZ R120, R93, R113.reuse, R104.reuse ;  /* 0x000000715d787223 */ /* 0x180fe20000010068 */
[----:B------:R-:W-:Y:S01]  /*15b0*/  LOP3.LUT P6, RZ, R119, 0xff00, RZ, 0xc0, !PT ;  /* 0x0000ff0077ff7812 */ /* 0x000fe200078cc0ff */
[----:B------:R-:W-:Y:S01]  /*15c0*/  FADD.FTZ R122, R42, -R47 ;  /* 0x8000002f2a7a7221 */ /* 0x000fe20000010000 */
[----:B------:R-:W-:Y:S01]  /*15d0*/  @P1 LOP3.LUT P2, RZ, R74, 0xff0000, RZ, 0xc0, !PT ;  /* 0x00ff00004aff1812 */ /* 0x000fe2000784c0ff */
[----:B------:R-:W-:Y:S01]  /*15e0*/  FFMA.FTZ R93, R54, R113, R104 ;  /* 0x00000071365d7223 */ /* 0x000fe20000010068 */
[----:B------:R-:W-:Y:S01]  /*15f0*/  FADD.FTZ R46, R46, -R115 ;  /* 0x800000732e2e7221 */ /* 0x000fe20000010000 */
[----:B------:R-:W-:-:S02]  /*1600*/  @P0 HADD2.F32 R42, -RZ, R31.H0_H0 ;  /* 0x2000001fff2a0230 */ /* 0x000fc40000004100 */
[-CC-:B------:R-:W-:Y:S01]  /*1610*/  FFMA.FTZ R54, R51, R113.reuse, R104.reuse ;  /* 0x0000007133367223 */ /* 0x180fe20000010068 */
[-CC-:B------:R-:W-:Y:S01]  /*1620*/  FFMA.FTZ R94, R43, R113.reuse, R104.reuse ;  /* 0x000000712b5e7223 */ /* 0x180fe20000010068 */
[-CC-:B------:R-:W-:Y:S01]  /*1630*/  FFMA.FTZ R114, R40, R113.reuse, R104.reuse ;  /* 0x0000007128727223 */ /* 0x180fe20000010068 */
[----:B------:R-:W-:Y:S01]  /*1640*/  FFMA.FTZ R111, R111, R113, R104 ;  /* 0x000000716f6f7223 */ /* 0x000fe20000010068 */
[----:B------:R-:W-:Y:S01]  /*1650*/  FMUL.FTZ R121, R91, R118 ;  /* 0x000000765b797220 */ /* 0x000fe20000410000 */
[----:B------:R-:W-:Y:S01]  /*1660*/  FADD.FTZ R104, R45, -R48 ;  /* 0x800000302d687221 */ /* 0x000fe20000010000 */
[----:B------:R-:W-:Y:S01]  /*1670*/  FADD.FTZ R40, R53, -R120 ;  /* 0x8000007835287221 */ /* 0x000fe20000010000 */
[----:B------:R-:W-:Y:S01]  /*1680*/  FSEL R51, R44, RZ, P6 ;  /* 0x000000ff2c337208 */ /* 0x000fe20003000000 */
[----:B------:R-:W-:Y:S01]  /*1690*/  @P0 HADD2.F32 R45, -RZ, R25.H0_H0 ;  /* 0x20000019ff2d0230 */ /* 0x000fe20000004100 */
[----:B------:R-:W-:Y:S01]  /*16a0*/  @P1 FSEL R100, R100, RZ, P2 ;  /* 0x000000ff64641208 */ /* 0x000fe20001000000 */
[----:B------:R-:W-:Y:S01]  /*16b0*/  FMUL.FTZ R101, R107, UR14 ;  /* 0x0000000e6b657c20 */ /* 0x000fe20008410000 */
[----:B------:R-:W-:Y:S01]  /*16c0*/  @P1 LOP3.LUT P6, RZ, R75, 0xff00, RZ, 0xc0, !PT ;  /* 0x0000ff004bff1812 */ /* 0x000fe200078cc0ff */
[----:B------:R-:W-:Y:S01]  /*16d0*/  FMUL.FTZ R120, R91, R46 ;  /* 0x0000002e5b787220 */ /* 0x000fe20000410000 */
[----:B------:R-:W-:Y:S01]  /*16e0*/  LOP3.LUT P2, RZ, R119, 0xff, RZ, 0xc0, !PT ;  /* 0x000000ff77ff7812 */ /* 0x000fe2000784c0ff */
[----:B------:R-:W-:Y:S01]  /*16f0*/  @P0 FADD.FTZ R121, R121, R42 ;  /* 0x0000002a79790221 */ /* 0x000fe20000010000 */
[----:B------:R-:W-:Y:S01]  /*1700*/  MOV R43, R116 ;  /* 0x00000074002b7202 */ /* 0x000fe20000000f00 */
[----:B------:R-:W-:Y:S01]  /*1710*/  FADD.FTZ R52, R52, -R93 ;  /* 0x8000005d34347221 */ /* 0x000fe20000010000 */
[----:B------:R-:W-:Y:S01]  /*1720*/  FADD.FTZ R54, R49, -R54 ;  /* 0x8000003631367221 */ /* 0x000fe20000010000 */
[----:B------:R-:W-:Y:S01]  /*1730*/  @P1 FSEL R44, R44, RZ, P6 ;  /* 0x000000ff2c2c1208 */ /* 0x000fe20003000000 */
[----:B------:R-:W-:-:S02]  /*1740*/  @P0 HADD2.F32 R47, -RZ, R26.H0_H0 ;  /* 0x2000001aff2f0230 */ /* 0x000fc40000004100 */
[----:B------:R-:W-:Y:S01]  /*1750*/  @P0 FADD.FTZ R120, R120, R45 ;  /* 0x0000002d78780221 */ /* 0x000fe20000010000 */
[----:B------:R-:W-:Y:S01]  /*1760*/  FSEL R96, R101, RZ, P2 ;  /* 0x000000ff65607208 */ /* 0x000fe20001000000 */
[----:B------:R-:W-:Y:S01]  /*1770*/  FADD.FTZ R94, R41, -R94 ;  /* 0x8000005e295e7221 */ /* 0x000fe20000010000 */
[----:B------:R-:W-:Y:S01]  /*1780*/  LOP3.LUT P6, RZ, R43, 0xff, RZ, 0xc0, !PT ;  /* 0x000000ff2bff7812 */ /* 0x000fe200078cc0ff */
[----:B------:R-:W-:Y:S01]  /*1790*/  FMUL.FTZ R118, R91, R122 ;  /* 0x0000007a5b767220 */ /* 0x000fe20000410000 */
[----:B------:R-:W-:Y:S01]  /*17a0*/  FMUL.FTZ R45, R121, UR14 ;  /* 0x0000000e792d7c20 */ /* 0x000fe20008410000 */
[----:B------:R-:W-:Y:S01]  /*17b0*/  LOP3.LUT P2, RZ, R119, 0xff0000, RZ, 0xc0, !PT ;  /* 0x00ff000077ff7812 */ /* 0x000fe2000784c0ff */
[--C-:B------:R-:W-:Y:S02]  /*17c0*/  @P0 HADD2.F32 R43, -RZ, R24.reuse.H0_H0 ;  /* 0x20000018ff2b0230 */ /* 0x100fe40000004100 */
[----:B------:R-:W-:Y:S01]  /*17d0*/  FMUL.FTZ R48, R91, R52 ;  /* 0x000000345b307220 */ /* 0x000fe20000410000 */
[----:B------:R-:W-:-:S02]  /*17e0*/  @P0 HADD2.F32 R41, -RZ, R24.H1_H1 ;  /* 0x30000018ff290230 */ /* 0x000fc40000004100 */
[----:B------:R-:W-:Y:S01]  /*17f0*/  FMUL.FTZ R54, R91, R54 ;  /* 0x000000365b367220 */ /* 0x000fe20000410000 */
[----:B------:R-:W-:Y:S01]  /*1800*/  @P0 FADD.FTZ R118, R118, R47 ;  /* 0x0000002f76760221 */ /* 0x000fe20000010000 */
[----:B------:R-:W-:Y:S01]  /*1810*/  FSEL R47, R45, RZ, P2 ;  /* 0x000000ff2d2f7208 */ /* 0x000fe20001000000 */
[----:B------:R-:W-:Y:S01]  /*1820*/  FADD.FTZ R114, R109, -R114 ;  /* 0x800000726d727221 */ /* 0x000fe20000010000 */
[----:B------:R-:W-:Y:S01]  /*1830*/  @P0 FADD.FTZ R48, R48, R43 ;  /* 0x0000002b30300221 */ /* 0x000fe20000010000 */
[----:B------:R-:W-:Y:S02]  /*1840*/  @P0 HADD2.F32 R42, -RZ, R25.H1_H1 ;  /* 0x30000019ff2a0230 */ /* 0x000fe40000004100 */
[----:B------:R-:W-:Y:S01]  /*1850*/  @P0 FADD.FTZ R54, R54, R41 ;  /* 0x0000002936360221 */ /* 0x000fe20000010000 */
[----:B------:R-:W-:Y:S01]  /*1860*/  @P1 LOP3.LUT P2, RZ, R75, 0xff0000, RZ, 0xc0, !PT ;  /* 0x00ff00004bff1812 */ /* 0x000fe2000784c0ff */
[----:B------:R-:W-:Y:S01]  /*1870*/  FMUL.FTZ R43, R91, R104 ;  /* 0x000000685b2b7220 */ /* 0x000fe20000410000 */
[----:B------:R-:W-:-:S02]  /*1880*/  @P0 HADD2.F32 R41, -RZ, R27.H0_H0 ;  /* 0x2000001bff290230 */ /* 0x000fc40000004100 */
[----:B------:R-:W-:Y:S01]  /*1890*/  FMUL.FTZ R114, R91, R114 ;  /* 0x000000725b727220 */ /* 0x000fe20000410000 */
[----:B------:R-:W-:Y:S01]  /*18a0*/  @P1 FSEL R45, R45, RZ, P2 ;  /* 0x000000ff2d2d1208 */ /* 0x000fe20001000000 */
[----:B------:R-:W-:Y:S01]  /*18b0*/  FMUL.FTZ R52, R54, UR14 ;  /* 0x0000000e36347c20 */ /* 0x000fe20008410000 */
[----:B------:R-:W-:Y:S01]  /*18c0*/  @P1 LOP3.LUT P4, RZ, R75, 0xff, RZ, 0xc0, !PT ;  /* 0x000000ff4bff1812 */ /* 0x000fe2000788c0ff */
[----:B------:R-:W-:Y:S01]  /*18d0*/  @P0 FADD.FTZ R43, R43, R42 ;  /* 0x0000002a2b2b0221 */ /* 0x000fe20000010000 */
[----:B------:R-:W-:Y:S01]  /*18e0*/  LOP3.LUT P2, RZ, R116, 0xff00, RZ, 0xc0, !PT ;  /* 0x0000ff0074ff7812 */ /* 0x000fe2000784c0ff */
[----:B------:R-:W-:Y:S01]  /*18f0*/  FMUL.FTZ R53, R48, UR14 ;  /* 0x0000000e30357c20 */ /* 0x000fe20008410000 */
[----:B------:R-:W-:Y:S01]  /*1900*/  @P0 FADD.FTZ R114, R114, R41 ;  /* 0x0000002972720221 */ /* 0x000fe20000010000 */
[----:B------:R-:W-:Y:S01]  /*1910*/  @P1 FSEL R101, R101, RZ, P4 ;  /* 0x000000ff65651208 */ /* 0x000fe20002000000 */
[----:B------:R-:W-:Y:S01]  /*1920*/  FMUL.FTZ R41, R43, UR14 ;  /* 0x0000000e2b297c20 */ /* 0x000fe20008410000 */
[----:B------:R-:W-:Y:S01]  /*1930*/  FSEL R55, R52, RZ, P2 ;  /* 0x000000ff34377208 */ /* 0x000fe20001000000 */
[----:B------:R-:W-:Y:S01]  /*1940*/  @P0 HADD2.F32 R42, -RZ, R26.H1_H1 ;  /* 0x3000001aff2a0230 */ /* 0x000fe20000004100 */
[----:B------:R-:W-:Y:S01]  /*1950*/  LOP3.LUT P4, RZ, R119, 0xff000000, RZ, 0xc0, !PT ;  /* 0xff00000077ff7812 */ /* 0x000fe2000788c0ff */
[----:B------:R-:W-:Y:S01]  /*1960*/  FMUL.FTZ R119, R91, R94 ;  /* 0x0000005e5b777220 */ /* 0x000fe20000410000 */
[----:B------:R-:W-:Y:S01]  /*1970*/  LOP3.LUT P2, RZ, R116, 0xff000000, RZ, 0xc0, !PT ;  /* 0xff00000074ff7812 */ /* 0x000fe2000784c0ff */
[----:B------:R-:W-:Y:S01]  /*1980*/  FMUL.FTZ R49, R120, UR14 ;  /* 0x0000000e78317c20 */ /* 0x000fe20008410000 */
[----:B------:R-:W-:Y:S01]  /*1990*/  FSEL R46, R53, RZ, P6 ;  /* 0x000000ff352e7208 */ /* 0x000fe20003000000 */
[----:B------:R-:W-:Y:S01]  /*19a0*/  FMUL.FTZ R104, R118, UR14 ;  /* 0x0000000e76687c20 */ /* 0x000fe20008410000 */
[----:B------:R-:W-:Y:S01]  /*19b0*/  LOP3.LUT P6, RZ, R116, 0xff0000, RZ, 0xc0, !PT ;  /* 0x00ff000074ff7812 */ /* 0x000fe200078cc0ff */
[----:B------:R-:W-:Y:S01]  /*19c0*/  @P0 FADD.FTZ R119, R119, R42 ;  /* 0x0000002a77770221 */ /* 0x000fe20000010000 */
[----:B------:R-:W-:Y:S01]  /*19d0*/  FSEL R94, R41, RZ, P2 ;  /* 0x000000ff295e7208 */ /* 0x000fe20001000000 */
[----:B------:R-:W-:Y:S01]  /*19e0*/  FADD.FTZ R122, R102, -R111 ;  /* 0x8000006f667a7221 */ /* 0x000fe20000010000 */
[----:B------:R-:W-:Y:S01]  /*19f0*/  LOP3.LUT P2, RZ, R117, 0xff, RZ, 0xc0, !PT ;  /* 0x000000ff75ff7812 */ /* 0x000fe2000784c0ff */
[----:B------:R-:W-:Y:S01]  /*1a00*/  FMUL.FTZ R113, R119, UR14 ;  /* 0x0000000e77717c20 */ /* 0x000fe20008410000 */
[----:B------:R-:W-:Y:S01]  /*1a10*/  FSEL R93, R49, RZ, P6 ;  /* 0x000000ff315d7208 */ /* 0x000fe20003000000 */
[C---:B------:R-:W-:Y:S01]  /*1a20*/  FMUL.FTZ R102, R91.reuse, R40 ;  /* 0x000000285b667220 */ /* 0x040fe20000410000 */
[----:B------:R-:W-:Y:S01]  /*1a30*/  @P1 LOP3.LUT P6, RZ, R76, 0xff000000, RZ, 0xc0, !PT ;  /* 0xff0000004cff1812 */ /* 0x000fe200078cc0ff */
[----:B------:R-:W-:Y:S01]  /*1a40*/  FMUL.FTZ R91, R91, R122 ;  /* 0x0000007a5b5b7220 */ /* 0x000fe20000410000 */
[----:B------:R-:W-:-:S02]  /*1a50*/  FSEL R42, R104, RZ, P2 ;  /* 0x000000ff682a7208 */ /* 0x000fc40001000000 */
[----:B------:R-:W-:Y:S02]  /*1a60*/  LOP3.LUT P2, RZ, R117, 0xff00, RZ, 0xc0, !PT ;  /* 0x0000ff0075ff7812 */ /* 0x000fe4000784c0ff */
[----:B------:R-:W-:Y:S01]  /*1a70*/  @P1 FSEL R116, R41, RZ, P6 ;  /* 0x000000ff29741208 */ /* 0x000fe20003000000 */
[----:B------:R-:W-:Y:S01]  /*1a80*/  FMUL.FTZ R41, R114, UR14 ;  /* 0x0000000e72297c20 */ /* 0x000fe20008410000 */
[----:B------:R-:W-:Y:S02]  /*1a90*/  @P1 LOP3.LUT P6, RZ, R77, 0xff, RZ, 0xc0, !PT ;  /* 0x000000ff4dff1812 */ /* 0x000fe400078cc0ff */
[----:B------:R-:W-:Y:S02]  /*1aa0*/  FSEL R109, R113, RZ, P2 ;  /* 0x000000ff716d7208 */ /* 0x000fe40001000000 */
[----:B------:R-:W-:Y:S02]  /*1ab0*/  ISETP.NE.U32.AND P2, PT, RZ, UR12, PT ;  /* 0x0000000cff007c0c */ /* 0x000fe4000bf45070 */
[----:B------:R-:W-:-:S02]  /*1ac0*/  @P1 FSEL R104, R104, RZ, P6 ;  /* 0x000000ff68681208 */ /* 0x000fc40003000000 */
[----:B------:R-:W-:Y:S02]  /*1ad0*/  @P1 LOP3.LUT P6, RZ, R77, 0xff00, RZ, 0xc0, !PT ;  /* 0x0000ff004dff1812 */ /* 0x000fe400078cc0ff */
[----:B------:R-:W-:Y:S02]  /*1ae0*/  ISETP.NE.AND.EX P2, PT, RZ, UR13, PT, P2 ;  /* 0x0000000dff007c0c */ /* 0x000fe4000bf45320 */
[----:B------:R-:W-:Y:S02]  /*1af0*/  @P1 FSEL R113, R113, RZ, P6 ;  /* 0x000000ff71711208 */ /* 0x000fe40003000000 */
[----:B------:R-:W-:Y:S02]  /*1b00*/  LOP3.LUT P6, RZ, R117, 0xff0000, RZ, 0xc0, !PT ;  /* 0x00ff000075ff7812 */ /* 0x000fe400078cc0ff */
[----:B------:R-:W-:Y:S02]  /*1b10*/  F2FP.F16.F32.PACK_AB R42, R109, R42 ;  /* 0x0000002a6d2a723e */ /* 0x000fe400000000ff */
[----:B------:R-:W-:-:S02]  /*1b20*/  FSEL R115, R41, RZ, P6 ;  /* 0x000000ff29737208 */ /* 0x000fc40003000000 */
[----:B------:R-:W-:Y:S02]  /*1b30*/  @P1 LOP3.LUT P6, RZ, R77, 0xff0000, RZ, 0xc0, !PT ;  /* 0x00ff00004dff1812 */ /* 0x000fe400078cc0ff */
[----:B------:R-:W-:Y:S02]  /*1b40*/  FSEL R99, R99, RZ, P5 ;  /* 0x000000ff63637208 */ /* 0x000fe40002800000 */
[----:B------:R-:W-:Y:S02]  /*1b50*/  @P1 FSEL R111, R41, RZ, P6 ;  /* 0x000000ff296f1208 */ /* 0x000fe40003000000 */
[----:B------:R-:W0:Y:S01]  /*1b60*/  @P2 LDC.64 R40, c[0x0][0x308] ;  /* 0x0000c200ff282b82 */ /* 0x000e220000000a00 */
[----:B------:R-:W-:Y:S01]  /*1b70*/  LOP3.LUT P6, RZ, R117, 0xff000000, RZ, 0xc0, !PT ;  /* 0xff00000075ff7812 */ /* 0x000fe200078cc0ff */
[----:B------:R-:W-:Y:S01]  /*1b80*/  @P0 HADD2.F32 R117, -RZ, R31.H1_H1 ;  /* 0x3000001fff750230 */ /* 0x000fe20000004100 */
[----:B------:R-:W-:Y:S02]  /*1b90*/  @P2 F2FP.F16.F32.PACK_AB R106, RZ, R106 ;  /* 0x0000006aff6a223e */ /* 0x000fe400000000ff */
[----:B------:R-:W-:-:S02]  /*1ba0*/  @P2 F2FP.F16.F32.PACK_AB R105, RZ, R105 ;  /* 0x00000069ff69223e */ /* 0x000fc400000000ff */
[----:B------:R-:W-:Y:S01]  /*1bb0*/  @P0 FADD.FTZ R102, R102, R117 ;  /* 0x0000007566660221 */ /* 0x000fe20000010000 */
[----:B------:R-:W-:Y:S01]  /*1bc0*/  @P2 PRMT R33, R106, 0x7610, R33 ;  /* 0x000076106a212816 */ /* 0x000fe20000000021 */
[----:B------:R-:W-:Y:S01]  /*1bd0*/  @P0 HADD2.F32 R106, -RZ, R27.H1_H1 ;  /* 0x3000001bff6a0230 */ /* 0x000fe20000004100 */
[----:B------:R-:W-:Y:S02]  /*1be0*/  @P2 F2FP.F16.F32.PACK_AB R108, RZ, R108 ;  /* 0x0000006cff6c223e */ /* 0x000fe400000000ff */
[----:B------:R-:W-:Y:S02]  /*1bf0*/  @P2 F2FP.F16.F32.PACK_AB R121, RZ, R121 ;  /* 0x00000079ff79223e */ /* 0x000fe400000000ff */
[----:B------:R-:W-:Y:S01]  /*1c00*/  @P2 PRMT R33, R33, 0x5410, R105 ;  /* 0x0000541021212816 */ /* 0x000fe20000000069 */
[----:B------:R-:W-:Y:S01]  /*1c10*/  @P0 FADD.FTZ R91, R91, R106 ;  /* 0x0000006a5b5b0221 */ /* 0x000fe20000010000 */
[----:B------:R-:W-:Y:S02]  /*1c20*/  @P2 F2FP.F16.F32.PACK_AB R110, RZ, R110 ;  /* 0x0000006eff6e223e */ /* 0x000fe400000000ff */
[----:B------:R-:W-:-:S02]  /*1c30*/  @P2 F2FP.F16.F32.PACK_AB R107, RZ, R107 ;  /* 0x0000006bff6b223e */ /* 0x000fc400000000ff */
[----:B------:R-:W-:Y:S02]  /*1c40*/  @P2 PRMT R32, R108, 0x7610, R32 ;  /* 0x000076106c202816 */ /* 0x000fe40000000020 */
[----:B------:R-:W-:Y:S02]  /*1c50*/  @P2 PRMT R35, R121, 0x7610, R35 ;  /* 0x0000761079232816 */ /* 0x000fe40000000023 */
[----:B------:R-:W-:Y:S01]  /*1c60*/  @P2 F2FP.F16.F32.PACK_AB R105, RZ, R102 ;  /* 0x00000066ff69223e */ /* 0x000fe200000000ff */
[----:B0-----:R-:W-:Y:S01]  /*1c70*/  @P2 IMAD.WIDE.U32 R40, R90, 0x10, R40 ;  /* 0x000000105a282825 */ /* 0x001fe200078e0028 */
[----:B------:R-:W-:Y:S02]  /*1c80*/  @P2 F2FP.F16.F32.PACK_AB R112, RZ, R112 ;  /* 0x00000070ff70223e */ /* 0x000fe400000000ff */
[----:B------:R-:W-:Y:S02]  /*1c90*/  @P2 PRMT R34, R107, 0x7610, R34 ;  /* 0x000076106b222816 */ /* 0x000fe40000000022 */
[----:B------:R-:W-:Y:S01]  /*1ca0*/  @P2 PRMT R32, R32, 0x5410, R110 ;  /* 0x0000541020202816 */ /* 0x000fe2000000006e */
[----:B------:R-:W0:Y:S01]  /*1cb0*/  @P1 LDC.64 R106, c[0x0][0x300] ;  /* 0x0000c000ff6a1b82 */ /* 0x000e220000000a00 */
[----:B------:R-:W-:-:S02]  /*1cc0*/  @P2 PRMT R35, R35, 0x5410, R105 ;  /* 0x0000541023232816 */ /* 0x000fc40000000069 */
[----:B------:R-:W-:Y:S02]  /*1cd0*/  @P2 F2FP.F16.F32.PACK_AB R110, RZ, R118 ;  /* 0x00000076ff6e223e */ /* 0x000fe400000000ff */
[----:B------:R-:W-:Y:S02]  /*1ce0*/  @P2 F2FP.F16.F32.PACK_AB R105, RZ, R119 ;  /* 0x00000077ff69223e */ /* 0x000fe400000000ff */
[----:B------:R-:W-:Y:S01]  /*1cf0*/  @P2 F2FP.F16.F32.PACK_AB R108, RZ, R43 ;  /* 0x0000002bff6c223e */ /* 0x000fe200000000ff */
[----:B------:R-:W1:Y:S01]  /*1d00*/  LDC.64 R118, c[0x0][0x2f8] ;  /* 0x0000be00ff767b82 */ /* 0x000e620000000a00 */
[----:B------:R-:W-:Y:S01]  /*1d10*/  FMUL.FTZ R43, R91, UR14 ;  /* 0x0000000e5b2b7c20 */ /* 0x000fe20008410000 */
[----:B------:R-:W-:Y:S02]  /*1d20*/  @P2 PRMT R34, R34, 0x5410, R112 ;  /* 0x0000541022222816 */ /* 0x000fe40000000070 */
[----:B------:R-:W-:Y:S02]  /*1d30*/  @P2 F2FP.F16.F32.PACK_AB R120, RZ, R120 ;  /* 0x00000078ff78223e */ /* 0x000fe400000000ff */
[----:B------:R-:W-:Y:S01]  /*1d40*/  FSEL R122, R43, RZ, P6 ;  /* 0x000000ff2b7a7208 */ /* 0x000fe20003000000 */
[----:B------:R2:W-:Y:S01]  /*1d50*/  @P2 STG.E.128 desc[UR4][R40.64], R32 ;  /* 0x0000002028002986 */ /* 0x0005e2000c101d04 */
[----:B------:R-:W-:-:S02]  /*1d60*/  @P1 LOP3.LUT P6, RZ, R77, 0xff000000, RZ, 0xc0, !PT ;  /* 0xff0000004dff1812 */ /* 0x000fc400078cc0ff */
[----:B------:R-:W-:Y:S02]  /*1d70*/  @P1 F2FP.F16.F32.PACK_AB R112, RZ, R111 ;  /* 0x0000006fff70123e */ /* 0x000fe400000000ff */
[----:B------:R-:W-:Y:S02]  /*1d80*/  @P1 LOP3.LUT P5, RZ, R76, 0xff0000, RZ, 0xc0, !PT ;  /* 0x00ff00004cff1812 */ /* 0x000fe400078ac0ff */
[----:B------:R-:W-:Y:S01]  /*1d90*/  @P1 F2FP.F16.F32.PACK_AB R97, RZ, R97 ;  /* 0x00000061ff61123e */ /* 0x000fe200000000ff */
[----:B0-----:R-:W-:Y:S01]  /*1da0*/  @P1 IMAD.WIDE.U32 R106, R90, 0x10, R106 ;  /* 0x000000105a6a1825 */ /* 0x001fe200078e006a */
[----:B------:R-:W-:Y:S02]  /*1db0*/  @P1 F2FP.F16.F32.PACK_AB R100, RZ, R100 ;  /* 0x00000064ff64123e */ /* 0x000fe400000000ff */
[----:B------:R-:W-:Y:S02]  /*1dc0*/  @P1 F2FP.F16.F32.PACK_AB R101, RZ, R101 ;  /* 0x00000065ff65123e */ /* 0x000fe400000000ff */
[----:B------:R-:W-:-:S02]  /*1dd0*/  @P1 F2FP.F16.F32.PACK_AB R98, RZ, R98 ;  /* 0x00000062ff62123e */ /* 0x000fc400000000ff */
[----:B------:R-:W-:Y:S02]  /*1de0*/  @P1 F2FP.F16.F32.PACK_AB R103, RZ, R103 ;  /* 0x00000067ff67123e */ /* 0x000fe400000000ff */
[----:B--2---:R-:W-:Y:S02]  /*1df0*/  @P1 MOV R40, R76 ;  /* 0x0000004c00281202 */ /* 0x004fe40000000f00 */
[----:B------:R-:W-:Y:S02]  /*1e00*/  @P1 FSEL R41, R43, RZ, P6 ;  /* 0x000000ff2b291208 */ /* 0x000fe40003000000 */
[----:B------:R-:W-:Y:S02]  /*1e10*/  @P1 LOP3.LUT P6, RZ, R40, 0xff, RZ, 0xc0, !PT ;  /* 0x000000ff28ff1812 */ /* 0x000fe400078cc0ff */
[----:B------:R-:W-:Y:S01]  /*1e20*/  F2FP.F16.F32.PACK_AB R40, R55, R46 ;  /* 0x0000002e3728723e */ /* 0x000fe200000000ff */
[----:B------:R-:W-:Y:S01]  /*1e30*/  FMUL.FTZ R46, R102, UR14 ;  /* 0x0000000e662e7c20 */ /* 0x000fe20008410000 */
[----:B------:R-:W-:-:S02]  /*1e40*/  @P1 F2FP.F16.F32.PACK_AB R111, RZ, R41 ;  /* 0x00000029ff6f123e */ /* 0x000fc400000000ff */
[----:B------:R-:W-:Y:S02]  /*1e50*/  F2FP.F16.F32.PACK_AB R41, R94, R93 ;  /* 0x0000005d5e29723e */ /* 0x000fe400000000ff */
[----:B------:R-:W-:Y:S02]  /*1e60*/  @P2 PRMT R33, R120, 0x7610, R33 ;  /* 0x0000761078212816 */ /* 0x000fe40000000021 */
[C---:B------:R-:W-:Y:S02]  /*1e70*/  FSEL R94, R46.reuse, RZ, P4 ;  /* 0x000000ff2e5e7208 */ /* 0x040fe40002000000 */
[----:B------:R-:W-:Y:S02]  /*1e80*/  @P1 LOP3.LUT P4, RZ, R75, 0xff000000, RZ, 0xc0, !PT ;  /* 0xff0000004bff1812 */ /* 0x000fe4000788c0ff */
[----:B------:R-:W-:Y:S01]  /*1e90*/  @P2 PRMT R33, R33, 0x5410, R108 ;  /* 0x0000541021212816 */ /* 0x000fe2000000006c */
[----:B-1----:R-:W-:Y:S01]  /*1ea0*/  IMAD.WIDE.U32 R108, R89, 0x10, R118 ;  /* 0x00000010596c7825 */ /* 0x002fe200078e0076 */
[----:B------:R-:W-:-:S02]  /*1eb0*/  @P1 FSEL R46, R46, RZ, P4 ;  /* 0x000000ff2e2e1208 */ /* 0x000fc40002000000 */
[----:B------:R-:W-:Y:S01]  /*1ec0*/  @P1 F2FP.F16.F32.PACK_AB R89, RZ, R45 ;  /* 0x0000002dff59123e */ /* 0x000fe200000000ff */
[----:B------:R-:W-:Y:S01]  /*1ed0*/  IMAD.WIDE.U32 R118, R90, 0x10, R118 ;  /* 0x000000105a767825 */ /* 0x000fe200078e0076 */
[----:B------:R-:W-:Y:S02]  /*1ee0*/  F2FP.F16.F32.PACK_AB R45, R95, R92 ;  /* 0x0000005c5f2d723e */ /* 0x000fe400000000ff */
[----:B------:R-:W0:Y:S01]  /*1ef0*/  @P2 LDC.64 R92, c[0x0][0x308] ;  /* 0x0000c200ff5c2b82 */ /* 0x000e220000000a00 */
[----:B------:R-:W-:Y:S02]  /*1f00*/  @P1 F2FP.F16.F32.PACK_AB R55, RZ, R44 ;  /* 0x0000002cff37123e */ /* 0x000fe400000000ff */
[----:B------:R-:W-:Y:S02]  /*1f10*/  @P1 F2FP.F16.F32.PACK_AB R90, RZ, R46 ;  /* 0x0000002eff5a123e */ /* 0x000fe400000000ff */
[----:B------:R-:W-:Y:S02]  /*1f20*/  F2FP.F16.F32.PACK_AB R47, R94, R47 ;  /* 0x0000002f5e2f723e */ /* 0x000fe400000000ff */
[----:B------:R-:W-:Y:S01]  /*1f30*/  F2FP.F16.F32.PACK_AB R46, R51, R96 ;  /* 0x00000060332e723e */ /* 0x000fe200000000ff */
[----:B------:R-:W1:Y:S01]  /*1f40*/  @P1 LDC.64 R94, c[0x0][0x300] ;  /* 0x0000c000ff5e1b82 */ /* 0x000e620000000a00 */
[----:B------:R-:W-:-:S02]  /*1f50*/  F2FP.F16.F32.PACK_AB R44, R99, R0 ;  /* 0x00000000632c723e */ /* 0x000fc400000000ff */
[----:B------:R-:W-:Y:S02]  /*1f60*/  @P2 F2FP.F16.F32.PACK_AB R0, RZ, R48 ;  /* 0x00000030ff00223e */ /* 0x000fe400000000ff */
[----:B------:R-:W-:Y:S01]  /*1f70*/  @P1 FSEL R51, R49, RZ, P5 ;  /* 0x000000ff31331208 */ /* 0x000fe20002800000 */
[----:B------:R-:W-:Y:S01]  /*1f80*/  STG.E.128 desc[UR4][R118.64], R44 ;  /* 0x0000002c76007986 */ /* 0x000fe2000c101d04 */
[----:B------:R-:W-:Y:S01]  /*1f90*/  @P1 PRMT R36, R97, 0x7610, R36 ;  /* 0x0000761061241816 */ /* 0x000fe20000000024 */
[----:B------:R-:W2:Y:S01]  /*1fa0*/  LDC.64 R48, c[0x0][0x210] ;  /* 0x00008400ff307b82 */ /* 0x000ea20000000a00 */
[----:B------:R-:W-:Y:S02]  /*1fb0*/  @P1 PRMT R37, R100, 0x7610, R37 ;  /* 0x0000761064251816 */ /* 0x000fe40000000025 */
[----:B------:R-:W-:Y:S02]  /*1fc0*/  @P1 PRMT R38, R101, 0x7610, R38 ;  /* 0x0000761065261816 */ /* 0x000fe40000000026 */
[----:B------:R-:W-:-:S02]  /*1fd0*/  @P1 PRMT R39, R89, 0x7610, R39 ;  /* 0x0000761059271816 */ /* 0x000fc40000000027 */
[----:B------:R-:W-:Y:S01]  /*1fe0*/  @P1 LOP3.LUT P4, RZ, R76, 0xff00, RZ, 0xc0, !PT ;  /* 0x0000ff004cff1812 */ /* 0x000fe2000788c0ff */
[----:B0-----:R-:W-:Y:S01]  /*1ff0*/  @P2 IMAD.WIDE.U32 R92, R66, 0x10, R92 ;  /* 0x00000010425c2825 */ /* 0x001fe200078e005c */
[----:B------:R-:W-:Y:S02]  /*2000*/  @P1 FSEL R53, R53, RZ, P6 ;  /* 0x000000ff35351208 */ /* 0x000fe40003000000 */
[----:B------:R-:W-:Y:S02]  /*2010*/  @P2 F2FP.F16.F32.PACK_AB R114, RZ, R114 ;  /* 0x00000072ff72223e */ /* 0x000fe400000000ff */
[----:B------:R-:W-:Y:S02]  /*2020*/  @P1 PRMT R36, R36, 0x5410, R98 ;  /* 0x0000541024241816 */ /* 0x000fe40000000062 */
[----:B------:R-:W-:Y:S01]  /*2030*/  @P1 PRMT R37, R37, 0x5410, R103 ;  /* 0x0000541025251816 */ /* 0x000fe20000000067 */
[----:B-1----:R-:W-:Y:S01]  /*2040*/  @P1 IMAD.WIDE.U32 R94, R66, 0x10, R94 ;  /* 0x00000010425e1825 */ /* 0x002fe200078e005e */
[----:B------:R-:W-:-:S02]  /*2050*/  @P1 PRMT R38, R38, 0x5410, R55 ;  /* 0x0000541026261816 */ /* 0x000fc40000000037 */
[----:B------:R-:W-:Y:S02]  /*2060*/  @P1 PRMT R39, R39, 0x5410, R90 ;  /* 0x0000541027271816 */ /* 0x000fe4000000005a */
[----:B------:R-:W-:Y:S02]  /*2070*/  @P1 F2FP.F16.F32.PACK_AB R104, RZ, R104 ;  /* 0x00000068ff68123e */ /* 0x000fe400000000ff */
[----:B------:R-:W-:Y:S01]  /*2080*/  @P1 FSEL R52, R52, RZ, P4 ;  /* 0x000000ff34341208 */ /* 0x000fe20002000000 */
[----:B------:R0:W-:Y:S01]  /*2090*/  @P1 STG.E.128 desc[UR4][R106.64], R36 ;  /* 0x000000246a001986 */ /* 0x0001e2000c101d04 */
        /* <DEDUP_REMOVED lines=23> */
[----:B------:R-:W-:-:S02]  /*2210*/  @P1 PRMT R39, R39, 0x5410, R111 ;  /* 0x0000541027271816 */ /* 0x000fc4000000006f */
[----:B--2---:R-:W-:-:S03]  /*2220*/  LEA R88, R48, R88, 0x2 ;  /* 0x0000005830587211 */ /* 0x004fc600078e10ff */
[----:B------:R0:W-:Y:S01]  /*2230*/  @P1 STG.E.128 desc[UR4][R94.64], R36 ;  /* 0x000000245e001986 */ /* 0x0001e2000c101d04 */
[----:B------:R-:W-:-:S13]  /*2240*/  ISETP.GE.AND P1, PT, R88, R49, PT ;  /* 0x000000315800720c */ /* 0x000fda0003f26270 */
[----:B------:R-:W-:Y:S05]  /*2250*/  @!P1 BRA `(.L_x_598) ;  /* 0xffffffe000a49947 */ /* 0x000fea000383ffff */
[----:B------:R-:W-:Y:S05]  /*2260*/  BSYNC B1 ;  /* 0x0000000000017941 */ /* 0x000fea0003800000 */
.L_x_596:
        /* <DEDUP_REMOVED lines=31> */
[----:B------:R-:W-:-:S07]  /*2460*/  MOV R23, R56 ;  /* 0x0000003800177202 */ /* 0x000fce0000000f00 */
.L_x_595:
[----:B------:R-:W-:Y:S05]  /*2470*/  BSYNC B0 ;  /* 0x0000000000007941 */ /* 0x000fea0003800000 */
.L_x_593:
        /* <DEDUP_REMOVED lines=81> */
[----:B----4-:R-:W-:Y:S01]  /*2990*/  IADD3.X R3, RZ, RZ, RZ, P0, !PT ;  /* 0x000000ffff037210 */ /* 0x010fe200007fe4ff */
[----:B------:R-:W-:-:S03]  /*29a0*/  FADD.FTZ R5, R30, R5 ;  /* 0x000000051e057221 */ /* 0x000fc60000010000 */
[----:B------:R-:W-:Y:S01]  /*29b0*/  SHF.L.U64.HI R10, R4, 0x2, R3 ;  /* 0x00000002040a7819 */ /* 0x000fe20000010203 */
[----:B------:R-:W-:Y:S01]  /*29c0*/  FADD.FTZ R27, R28, R27 ;  /* 0x0000001b1c1b7221 */ /* 0x000fe20000010000 */
[----:B------:R-:W-:Y:S01]  /*29d0*/  SHF.L.U32 R4, R4, 0x2, RZ ;  /* 0x0000000204047819 */ /* 0x000fe200000006ff */
[----:B------:R-:W-:-:S03]  /*29e0*/  FADD.FTZ R0, R0, R7 ;  /* 0x0000000700007221 */ /* 0x000fc60000010000 */
[----:B------:R-:W-:Y:S01]  /*29f0*/  IADD3 R2, P0, R4, UR6, RZ ;  /* 0x0000000604027c10 */ /* 0x000fe2000ff1e0ff */
[----:B------:R-:W-:-:S03]  /*2a00*/  FADD.FTZ R11, R22, R11 ;  /* 0x0000000b160b7221 */ /* 0x000fc60000010000 */
[----:B------:R-:W-:Y:S01]  /*2a10*/  IADD3.X R3, R10, UR7, RZ, P0, !PT ;  /* 0x000000070a037c10 */ /* 0x000fe200087fe4ff */
[----:B------:R-:W-:Y:S01]  /*2a20*/  ULDC.64 UR6, c[0x0][0x2d0] ;  /* 0x0000b40000067ab9 */ /* 0x000fe20000000a00 */
[----:B0-----:R-:W-:Y:S01]  /*2a30*/  FADD.FTZ R6, R5, R6 ;  /* 0x0000000605067221 */ /* 0x001fe20000010000 */
[----:B------:R-:W-:Y:S02]  /*2a40*/  IADD3 R4, P0, R4, UR6, RZ ;  /* 0x0000000604047c10 */ /* 0x000fe4000ff1e0ff */
[----:B------:R-:W-:Y:S01]  /*2a50*/  STG.E desc[UR4][R2.64], R11 ;  /* 0x0000000b02007986 */ /* 0x000fe2000c101904 */
[----:B-1----:R-:W-:Y:S01]  /*2a60*/  FADD.FTZ R27, R27, R8 ;  /* 0x000000081b1b7221 */ /* 0x002fe20000010000 */
[----:B------:R-:W-:Y:S01]  /*2a70*/  IADD3.X R5, R10, UR7, RZ, P0, !PT ;  /* 0x000000070a057c10 */ /* 0x000fe200087fe4ff */
[----:B--2---:R-:W-:-:S04]  /*2a80*/  FADD.FTZ R0, R0, R9 ;  /* 0x0000000900007221 */ /* 0x004fc80000010000 */
[----:B------:R-:W-:Y:S01]  /*2a90*/  STG.E desc[UR4][R4.64], R31 ;  /* 0x0000001f04007986 */ /* 0x000fe2000c101904 */
[----:B---3--:R-:W-:-:S03]  /*2aa0*/  FADD.FTZ R15, R6, R15 ;  /* 0x0000000f060f7221 */ /* 0x008fc60000010000 */
[----:B------:R-:W-:Y:S01]  /*2ab0*/  STG.E desc[UR4][R2.64+0x200], R27 ;  /* 0x0002001b02007986 */ /* 0x000fe2000c101904 */
[----:B------:R-:W-:-:S03]  /*2ac0*/  FADD.FTZ R33, R0, R33 ;  /* 0x0000002100217221 */ /* 0x000fc60000010000 */
[----:B------:R-:W-:Y:S04]  /*2ad0*/  STG.E desc[UR4][R4.64+0x200], R37 ;  /* 0x0002002504007986 */ /* 0x000fe8000c101904 */
[----:B------:R-:W-:Y:S04]  /*2ae0*/  STG.E desc[UR4][R2.64+0x400], R15 ;  /* 0x0004000f02007986 */ /* 0x000fe8000c101904 */
[----:B------:R-:W-:Y:S04]  /*2af0*/  STG.E desc[UR4][R4.64+0x400], R13 ;  /* 0x0004000d04007986 */ /* 0x000fe8000c101904 */
[----:B------:R-:W-:Y:S04]  /*2b00*/  STG.E desc[UR4][R2.64+0x600], R33 ;  /* 0x0006002102007986 */ /* 0x000fe8000c101904 */
[----:B------:R-:W-:Y:S01]  /*2b10*/  STG.E desc[UR4][R4.64+0x600], R39 ;  /* 0x0006002704007986 */ /* 0x000fe2000c101904 */
[----:B------:R-:W-:Y:S05]  /*2b20*/  EXIT ;  /* 0x000000000000794d */ /* 0x000fea0003800000 */
.L_x_597:
        /* <DEDUP_REMOVED lines=8> */
.L_x_600:
[----:B------:R-:W-:Y:S05]  /*2bb0*/  BSYNC B2 ;  /* 0x0000000000027941 */ /* 0x000fea0003800000 */
.L_x_599:
        /* <DEDUP_REMOVED lines=8> */
.L_x_601:
[----:B------:R-:W-:Y:S01]  /*2c40*/  FADD.FTZ R113, R104, R113 ;  /* 0x0000007168717221 */ /* 0x000fe20000010000 */
[----:B------:R-:W-:-:S04]  /*2c50*/  HFMA2.MMA R108, -RZ, RZ, 0, 1.1920928955078125e-07 ;  /* 0x00000002ff6c7435 */ /* 0x000fc800000001ff */
[----:B------:R-:W-:Y:S02]  /*2c60*/  MOV R124, R113 ;  /* 0x00000071007c7202 */ /* 0x000fe40000000f00 */
[----:B------:R-:W-:-:S07]  /*2c70*/  MOV R106, R122 ;  /* 0x0000007a006a7202 */ /* 0x000fce0000000f00 */
[----:B------:R-:W-:Y:S05]  /*2c80*/  WARPSYNC.COLLECTIVE R110, `(.L_x_602) ;  /* 0x000000006e087348 */ /* 0x000fea0003c00000 */
[----:B------:R0:W1:Y:S02]  /*2c90*/  SHFL.BFLY P2, R122, R124, R108, R121 ;  /* 0x0c00006c7c7a7389 */ /* 0x0000640000040079 */
[----:B01----:R-:W-:Y:S01]  /*2ca0*/  ENDCOLLECTIVE ;  /* 0x000000000000791b */ /* 0x003fe20003800000 */
.L_x_602:
[----:B------:R-:W-:-:S05]  /*2cb0*/  FADD.FTZ R112, R115, R106 ;  /* 0x0000006a73707221 */ /* 0x000fca0000010000 */
[----:B------:R-:W-:Y:S02]  /*2cc0*/  MOV R124, R112 ;  /* 0x00000070007c7202 */ /* 0x000fe40000000f00 */
[----:B------:R-:W-:-:S07]  /*2cd0*/  MOV R106, R122 ;  /* 0x0000007a006a7202 */ /* 0x000fce0000000f00 */
[----:B------:R-:W-:Y:S05]  /*2ce0*/  WARPSYNC.COLLECTIVE R110, `(.L_x_603) ;  /* 0x000000006e087348 */ /* 0x000fea0003c00000 */
[----:B------:R0:W1:Y:S02]  /*2cf0*/  SHFL.BFLY P2, R122, R124, R108, R121 ;  /* 0x0c00006c7c7a7389 */ /* 0x0000640000040079 */
[----:B01----:R-:W-:Y:S01]  /*2d00*/  ENDCOLLECTIVE ;  /* 0x000000000000791b */ /* 0x003fe20003800000 */
.L_x_603:
[----:B------:R-:W-:Y:S01]  /*2d10*/  FADD.FTZ R114, R113, R106 ;  /* 0x0000006a71727221 */ /* 0x000fe20000010000 */
[----:B------:R-:W-:-:S04]  /*2d20*/  HFMA2.MMA R108, -RZ, RZ, 0, 2.384185791015625e-07 ;  /* 0x00000004ff6c7435 */ /* 0x000fc800000001ff */
[----:B------:R-:W-:Y:S02]  /*2d30*/  MOV R124, R114 ;  /* 0x00000072007c7202 */ /* 0x000fe40000000f00 */
[----:B------:R-:W-:-:S07]  /*2d40*/  MOV R123, R122 ;  /* 0x0000007a007b7202 */ /* 0x000fce0000000f00 */
[----:B------:R-:W-:Y:S05]  /*2d50*/  WARPSYNC.COLLECTIVE R110, `(.L_x_604) ;  /* 0x000000006e087348 */ /* 0x000fea0003c00000 */
[----:B------:R0:W1:Y:S02]  /*2d60*/  SHFL.BFLY P2, R122, R124, R108, R121 ;  /* 0x0c00006c7c7a7389 */ /* 0x0000640000040079 */
[----:B01----:R-:W-:Y:S01]  /*2d70*/  ENDCOLLECTIVE ;  /* 0x000000000000791b */ /* 0x003fe20003800000 */
.L_x_604:
[----:B------:R-:W-:-:S05]  /*2d80*/  FADD.FTZ R123, R112, R123 ;  /* 0x0000007b707b7221 */ /* 0x000fca0000010000 */
[----:B------:R-:W-:Y:S02]  /*2d90*/  MOV R124, R123 ;  /* 0x0000007b007c7202 */ /* 0x000fe40000000f00 */
[----:B------:R-:W-:-:S07]  /*2da0*/  MOV R125, R122 ;  /* 0x0000007a007d7202 */ /* 0x000fce0000000f00 */
[----:B------:R-:W-:Y:S05]  /*2db0*/  WARPSYNC.COLLECTIVE R110, `(.L_x_605) ;  /* 0x000000006e087348 */ /* 0x000fea0003c00000 */
[----:B------:R0:W1:Y:S02]  /*2dc0*/  SHFL.BFLY P2, R122, R124, R108, R121 ;  /* 0x0c00006c7c7a7389 */ /* 0x0000640000040079 */
[----:B01----:R-:W-:Y:S01]  /*2dd0*/  ENDCOLLECTIVE ;  /* 0x000000000000791b */ /* 0x003fe20003800000 */
.L_x_605:
[----:B------:R-:W-:Y:S01]  /*2de0*/  FADD.FTZ R125, R114, R125 ;  /* 0x0000007d727d7221 */ /* 0x000fe20000010000 */
[----:B------:R-:W-:-:S04]  /*2df0*/  HFMA2.MMA R108, -RZ, RZ, 0, 4.76837158203125e-07 ;  /* 0x00000008ff6c7435 */ /* 0x000fc800000001ff */
[----:B------:R-:W-:Y:S02]  /*2e00*/  MOV R124, R125 ;  /* 0x0000007d007c7202 */ /* 0x000fe40000000f00 */
[----:B------:R-:W-:-:S07]  /*2e10*/  MOV R106, R122 ;  /* 0x0000007a006a7202 */ /* 0x000fce0000000f00 */
[----:B------:R-:W-:Y:S05]  /*2e20*/  WARPSYNC.COLLECTIVE R110, `(.L_x_606) ;  /* 0x000000006e087348 */ /* 0x000fea0003c00000 */
[----:B------:R0:W1:Y:S02]  /*2e30*/  SHFL.BFLY P2, R122, R124, R108, R121 ;  /* 0x0c00006c7c7a7389 */ /* 0x0000640000040079 */
[----:B01----:R-:W-:Y:S01]  /*2e40*/  ENDCOLLECTIVE ;  /* 0x000000000000791b */ /* 0x003fe20003800000 */
.L_x_606:
[----:B------:R-:W-:-:S05]  /*2e50*/  FADD.FTZ R120, R123, R106 ;  /* 0x0000006a7b787221 */ /* 0x000fca0000010000 */
[----:B------:R-:W-:Y:S02]  /*2e60*/  MOV R124, R120 ;  /* 0x00000078007c7202 */ /* 0x000fe40000000f00 */
[----:B------:R-:W-:-:S07]  /*2e70*/  MOV R104, R122 ;  /* 0x0000007a00687202 */ /* 0x000fce0000000f00 */
[----:B------:R-:W-:Y:S05]  /*2e80*/  WARPSYNC.COLLECTIVE R110, `(.L_x_607) ;  /* 0x000000006e087348 */ /* 0x000fea0003c00000 */
[----:B------:R0:W1:Y:S02]  /*2e90*/  SHFL.BFLY P2, R122, R124, R108, R121 ;  /* 0x0c00006c7c7a7389 */ /* 0x0000640000040079 */
[----:B01----:R-:W-:Y:S01]  /*2ea0*/  ENDCOLLECTIVE ;  /* 0x000000000000791b */ /* 0x003fe20003800000 */
.L_x_607:
[----:B------:R-:W-:Y:S01]  /*2eb0*/  FADD.FTZ R104, R125, R104 ;  /* 0x000000687d687221 */ /* 0x000fe20000010000 */
[----:B------:R-:W-:-:S04]  /*2ec0*/  HFMA2.MMA R108, -RZ, RZ, 0, 9.5367431640625e-07 ;  /* 0x00000010ff6c7435 */ /* 0x000fc800000001ff */
[----:B------:R-:W-:Y:S02]  /*2ed0*/  MOV R124, R104 ;  /* 0x00000068007c7202 */ /* 0x000fe40000000f00 */
[----:B------:R-:W-:-:S07]  /*2ee0*/  MOV R115, R122 ;  /* 0x0000007a00737202 */ /* 0x000fce0000000f00 */
[----:B------:R-:W-:Y:S05]  /*2ef0*/  WARPSYNC.COLLECTIVE R110, `(.L_x_608) ;  /* 0x000000006e087348 */ /* 0x000fea0003c00000 */
[----:B------:R0:W1:Y:S02]  /*2f00*/  SHFL.BFLY P2, R122, R124, R108, R121 ;  /* 0x0c00006c7c7a7389 */ /* 0x0000640000040079 */
[----:B01----:R-:W-:Y:S01]  /*2f10*/  ENDCOLLECTIVE ;  /* 0x000000000000791b */ /* 0x003fe20003800000 */
.L_x_608:
[----:B------:R-:W-:-:S05]  /*2f20*/  FADD.FTZ R106, R120, R115 ;  /* 0x00000073786a7221 */ /* 0x000fca0000010000 */
[----:B------:R-:W-:Y:S02]  /*2f30*/  MOV R124, R106 ;  /* 0x0000006a007c7202 */ /* 0x000fe40000000f00 */
[----:B------:R-:W-:-:S07]  /*2f40*/  MOV R113, R122 ;  /* 0x0000007a00717202 */ /* 0x000fce0000000f00 */
[----:B------:R-:W-:Y:S05]  /*2f50*/  WARPSYNC.COLLECTIVE R110, `(.L_x_609) ;  /* 0x000000006e087348 */ /* 0x000fea0003c00000 */
[----:B------:R0:W1:Y:S02]  /*2f60*/  SHFL.BFLY P2, R122, R124, R108, R121 ;  /* 0x0c00006c7c7a7389 */ /* 0x0000640000040079 */
[----:B01----:R-:W-:Y:S01]  /*2f70*/  ENDCOLLECTIVE ;  /* 0x000000000000791b */ /* 0x003fe20003800000 */
.L_x_609:
[----:B------:R-:W-:Y:S01]  /*2f80*/  MOV R115, R122 ;  /* 0x0000007a00737202 */ /* 0x000fe20000000f00 */
[----:B------:R-:W-:Y:S06]  /*2f90*/  BRA `(.L_x_610) ;  /* 0xffffffe000907947 */ /* 0x000fec000383ffff */
.L_x_611:
        /* <DEDUP_REMOVED lines=14> */
.L_x_3165:


//--------------------- .text._ZN10layer_norm31ln_parallel_residual_bwd_kernelINS_13Kernel_traitsIf13__nv_bfloat16S2_S2_fjLj512ELj1ELj4ELj1ELj16ENS_18Kernel_traits_baseILj512EfS2_S2_S2_fjLj128EEEEELb0ELb0ELb0EEEvNS_9BwdParamsE --------------------------
	.section	.text._ZN10layer_norm31ln_parallel_residual_bwd_kernelINS_13Kernel_traitsIf13__nv_bfloat16S2_S2_fjLj512ELj1ELj4ELj1ELj16ENS_18Kernel_traits_baseILj512EfS2_S2_S2_fjLj128EEEEELb0ELb0ELb0EEEvNS_9BwdParamsE,"ax",@progbits
	.align	128
        .global         _ZN10layer_norm31ln_parallel_residual_bwd_kernelINS_13Kernel_traitsIf13__nv_bfloat16S2_S2_fjLj512ELj1ELj4ELj1ELj16ENS_18Kernel_traits_baseILj512EfS2_S2_S2_fjLj128EEEEELb0ELb0ELb0EEEvNS_9BwdParamsE
        .type           _ZN10layer_norm31ln_parallel_residual_bwd_kernelINS_13Kernel_traitsIf13__nv_bfloat16S2_S2_fjLj512ELj1ELj4ELj1ELj16ENS_18Kernel_traits_baseILj512EfS2_S2_S2_fjLj128EEEEELb0ELb0ELb0EEEvNS_9BwdParamsE,@function
        .size           _ZN10layer_norm31ln_parallel_residual_bwd_kernelINS_13Kernel_traitsIf13__nv_bfloat16S2_S2_fjLj512ELj1ELj4ELj1ELj16ENS_18Kernel_traits_baseILj512EfS2_S2_S2_fjLj128EEEEELb0ELb0ELb0EEEvNS_9BwdParamsE,(.L_x_3166 - _ZN10layer_norm31ln_parallel_residual_bwd_kernelINS_13Kernel_traitsIf13__nv_bfloat16S2_S2_fjLj512ELj1ELj4ELj1ELj16ENS_18Kernel_traits_baseILj512EfS2_S2_S2_fjLj128EEEEELb0ELb0ELb0EEEvNS_9BwdParamsE)
        .other          _ZN10layer_norm31ln_parallel_residual_bwd_kernelINS_13Kernel_traitsIf13__nv_bfloat16S2_S2_fjLj512ELj1ELj4ELj1ELj16ENS_18Kernel_traits_baseILj512EfS2_S2_S2_fjLj128EEEEELb0ELb0ELb0EEEvNS_9BwdParamsE,@"STO_CUDA_ENTRY STV_DEFAULT"
_ZN10layer_norm31ln_parallel_residual_bwd_kernelINS_13Kernel_traitsIf13__nv_bfloat16S2_S2_fjLj512ELj1ELj4ELj1ELj16ENS_18Kernel_traits_baseILj512EfS2_S2_S2_fjLj128EEEEELb0ELb0ELb0EEEvNS_9BwdParamsE:
.text._ZN10layer_norm31ln_parallel_residual_bwd_kernelINS_13Kernel_traitsIf13__nv_bfloat16S2_S2_fjLj512ELj1ELj4ELj1ELj16ENS_18Kernel_traits_baseILj512EfS2_S2_S2_fjLj128EEEEELb0ELb0ELb0EEEvNS_9BwdParamsE:
        /* <DEDUP_REMOVED lines=27> */
[----:B------:R-:W-:Y:S02]  /*01b0*/  @P2 LOP3.LUT R3, R3, 0x20, RZ, 0xfc, !PT ;  /* 0x0000002003032812 */ /* 0x000fe400078efcff */
[----:B------:R0:W5:Y:S04]  /*01c0*/  @P2 LDG.E.128 R20, desc[UR4][R6.64+0x10] ;  /* 0x0000100406142981 */ /* 0x000168000c1e1d00 */
[----:B------:R0:W5:Y:S01]  /*01d0*/  @P2 LDG.E.128 R24, desc[UR4][R8.64] ;  /* 0x0000000408182981 */ /* 0x000162000c1e1d00 */
[----:B--2---:R-:W-:-:S03]  /*01e0*/  @P3 IMAD.WIDE.U32 R10, R3, 0x20, R10 ;  /* 0x00000020030a3825 */ /* 0x004fc600078e000a */
[----:B------:R0:W5:Y:S04]  /*01f0*/  @P2 LDG.E.128 R28, desc[UR4][R8.64+0x10] ;  /* 0x00001004081c2981 */ /* 0x000168000c1e1d00 */
[----:B------:R0:W5:Y:S01]  /*0200*/  @P3 LDG.E.128 R32, desc[UR4][R10.64] ;  /* 0x000000040a203981 */ /* 0x000162000c1e1d00 */
[----:B---3--:R-:W-:-:S03]  /*0210*/  @P3 IMAD.WIDE.U32 R12, R3, 0x20, R12 ;  /* 0x00000020030c3825 */ /* 0x008fc600078e000c */
[----:B------:R0:W5:Y:S04]  /*0220*/  @P3 LDG.E.128 R36, desc[UR4][R10.64+0x10] ;  /* 0x000010040a243981 */ /* 0x000168000c1e1d00 */
[----:B------:R0:W5:Y:S04]  /*0230*/  @P3 LDG.E.128 R40, desc[UR4][R12.64] ;  /* 0x000000040c283981 */ /* 0x000168000c1e1d00 */
[----:B------:R0:W5:Y:S01]  /*0240*/  @P3 LDG.E.128 R44, desc[UR4][R12.64+0x10] ;  /* 0x000010040c2c3981 */ /* 0x000162000c1e1d00 */
[----:B------:R-:W1:Y:S01]  /*0250*/  S2R R3, SR_CTAID.X ;  /* 0x0000000000037919 */ /* 0x000e620000002500 */
[----:B------:R-:W-:Y:S01]  /*0260*/  SHF.R.U32.HI R2, RZ, 0x5, R2 ;  /* 0x00000005ff027819 */ /* 0x000fe20000011602 */
[----:B------:R-:W-:Y:S01]  /*0270*/  BSSY B0, `(.L_x_612) ;  /* 0x000022a000007945 */ /* 0x000fe20003800000 */
        /* <DEDUP_REMOVED lines=11> */
[----:B-1----:R-:W-:-:S04]  /*0330*/  LEA R2, R3, R2, 0x2 ;  /* 0x0000000203027211 */ /* 0x002fc800078e10ff */
        /* <DEDUP_REMOVED lines=22> */
[----:B0-----:R-:W-:Y:S06]  /*04a0*/  @P0 BRA `(.L_x_613) ;  /* 0x0000002000180947 */ /* 0x001fec0003800000 */
[----:B------:R-:W0:Y:S01]  /*04b0*/  LDC.U8 R0, c[0x0][0x2a0] ;  /* 0x0000a800ff007b82 */ /* 0x000e220000000000 */
[----:B------:R-:W-:-:S11]  /*04c0*/  HFMA2.MMA R65, -RZ, RZ, 0, 0 ;  /* 0x00000000ff417435 */ /* 0x000fd600000001ff */
.L_x_623:
[----:B-1----:R-:W1:Y:S08]  /*04d0*/  LDC.64 R126, c[0x0][0x250] ;  /* 0x00009400ff7e7b82 */ /* 0x002e700000000a00 */
[----:B------:R-:W2:Y:S01]  /*04e0*/  LDC.64 R124, c[0x0][0x258] ;  /* 0x00009600ff7c7b82 */ /* 0x000ea20000000a00 */
[----:B-1----:R-:W-:-:S05]  /*04f0*/  IMAD.WIDE R126, R2, 0x4, R126 ;  /* 0x00000004027e7825 */ /* 0x002fca00078e027e */
[----:B-----5:R1:W5:Y:S01]  /*0500*/  LDG.E R155, desc[UR4][R126.64] ;  /* 0x000000047e9b7981 */ /* 0x020362000c1e1900 */
[----:B--2---:R-:W-:-:S05]  /*0510*/  IMAD.WIDE R124, R2, 0x4, R124 ;  /* 0x00000004027c7825 */ /* 0x004fca00078e027c */
        /* <DEDUP_REMOVED lines=10> */
[----:B-1----:R-:W-:Y:S06]  /*05c0*/  @!P2 BRA `(.L_x_615) ;  /* 0x000000080014a947 */ /* 0x002fec0003800000 */
[----:B------:R-:W1:Y:S01]  /*05d0*/  LDC.64 R124, c[0x0][0x2c0] ;  /* 0x0000b000ff7c7b82 */ /* 0x000e620000000a00 */
[----:B------:R-:W-:-:S04]  /*05e0*/  LEA R132, P0, R6, UR10, 0x4 ;  /* 0x0000000a06847c11 */ /* 0x000fc8000f8020ff */
[----:B------:R-:W-:-:S03]  /*05f0*/  LEA.HI.X R133, R6, UR11, RZ, 0x4, P0 ;  /* 0x0000000b06857c11 */ /* 0x000fc600080f24ff */
[----:B------:R-:W2:Y:S03]  /*0600*/  LDC.64 R128, c[0x0][0x2b8] ;  /* 0x0000ae00ff807b82 */ /* 0x000ea60000000a00 */
[----:B------:R-:W3:Y:S01]  /*0610*/  LDG.E.128 R132, desc[UR4][R132.64] ;  /* 0x0000000484847981 */ /* 0x000ee2000c1e1d00 */
[----:B-1----:R-:W-:-:S06]  /*0620*/  IMAD.WIDE.U32 R124, R6, 0x10, R124 ;  /* 0x00000010067c7825 */ /* 0x002fcc00078e007c */
[----:B------:R-:W4:Y:S01]  /*0630*/  LDG.E.128 R124, desc[UR4][R124.64] ;  /* 0x000000047c7c7981 */ /* 0x000f22000c1e1d00 */
[----:B--2---:R-:W-:-:S06]  /*0640*/  IMAD.WIDE.U32 R128, R6, 0x10, R128 ;  /* 0x0000001006807825 */ /* 0x004fcc00078e0080 */
[----:B------:R-:W2:Y:S01]  /*0650*/  LDG.E.128 R128, desc[UR4][R128.64] ;  /* 0x0000000480807981 */ /* 0x000ea2000c1e1d00 */
[----:B------:R-:W-:-:S04]  /*0660*/  ISETP.NE.U32.AND P0, PT, RZ, UR8, PT ;  /* 0x00000008ff007c0c */ /* 0x000fc8000bf05070 */
[----:B------:R-:W-:-:S13]  /*0670*/  ISETP.NE.AND.EX P0, PT, RZ, UR9, PT, P0 ;  /* 0x00000009ff007c0c */ /* 0x000fda000bf05300 */
[----:B------:R-:W-:-:S04]  /*0680*/  @P0 LEA R140, P1, R6, UR8, 0x4 ;  /* 0x00000008068c0c11 */ /* 0x000fc8000f8220ff */
[----:B------:R-:W-:-:S05]  /*0690*/  @P0 LEA.HI.X R141, R6, UR9, RZ, 0x4, P1 ;  /* 0x00000009068d0c11 */ /* 0x000fca00088f24ff */
[----:B------:R1:W5:Y:S01]  /*06a0*/  @P0 LDG.E.128 R12, desc[UR4][R140.64] ;  /* 0x000000048c0c0981 */ /* 0x000362000c1e1d00 */
[----:B0-----:R-:W-:-:S04]  /*06b0*/  ISETP.NE.AND P0, PT, R0, RZ, PT ;  /* 0x000000ff0000720c */ /* 0x001fc80003f05270 */
[----:B-----5:R-:W-:Y:S02]  /*06c0*/  FSEL R157, R155, RZ, !P0 ;  /* 0x000000ff9b9d7208 */ /* 0x020fe40004000000 */
[C---:B---3--:R-:W-:Y:S02]  /*06d0*/  PRMT R3, R132.reuse, 0x7632, R3 ;  /* 0x0000763284037816 */ /* 0x048fe40000000003 */
[----:B------:R-:W-:Y:S01]  /*06e0*/  SHF.L.U32 R132, R132, 0x10, RZ ;  /* 0x0000001084847819 */ /* 0x000fe200000006ff */
[C---:B------:R-:W-:Y:S01]  /*06f0*/  IMAD.U32 R150, R134.reuse, 0x10000, RZ ;  /* 0x0001000086967824 */ /* 0x040fe200078e00ff */
[C---:B------:R-:W-:Y:S02]  /*0700*/  PRMT R138, R133.reuse, 0x7632, R138 ;  /* 0x00007632858a7816 */ /* 0x040fe4000000008a */
[----:B------:R-:W-:Y:S02]  /*0710*/  SHF.L.U32 R144, R133, 0x10, RZ ;  /* 0x0000001085907819 */ /* 0x000fe400000006ff */
[----:B------:R-:W-:-:S02]  /*0720*/  PRMT R133, R134, 0x7632, R133 ;  /* 0x0000763286857816 */ /* 0x000fc40000000085 */
[----:B------:R-:W-:Y:S01]  /*0730*/  SHF.L.U32 R134, R3, 0x10, RZ ;  /* 0x0000001003867819 */ /* 0x000fe200000006ff */
[----:B------:R-:W-:Y:S01]  /*0740*/  FADD.FTZ R3, R132, -R157 ;  /* 0x8000009d84037221 */ /* 0x000fe20000010000 */
[----:B------:R-:W-:Y:S01]  /*0750*/  PRMT R143, R135, 0x7632, R143 ;  /* 0x00007632878f7816 */ /* 0x000fe2000000008f */
[C---:B----4-:R-:W-:Y:S01]  /*0760*/  IMAD.U32 R161, R124.reuse, 0x10000, RZ ;  /* 0x000100007ca17824 */ /* 0x050fe200078e00ff */
[----:B------:R-:W-:Y:S01]  /*0770*/  PRMT R124, R124, 0x7632, R124 ;  /* 0x000076327c7c7816 */ /* 0x000fe2000000007c */
[----:B------:R-:W-:Y:S01]  /*0780*/  FMUL.FTZ R3, R142, R3 ;  /* 0x000000038e037220 */ /* 0x000fe20000410000 */
[----:B-1----:R-:W-:Y:S01]  /*0790*/  SHF.L.U32 R140, R143, 0x10, RZ ;  /* 0x000000108f8c7819 */ /* 0x002fe200000006ff */
[----:B------:R-:W-:Y:S01]  /*07a0*/  FADD.FTZ R143, -R157, R134 ;  /* 0x000000869d8f7221 */ /* 0x000fe20000010100 */
[----:B------:R-:W-:Y:S02]  /*07b0*/  SHF.L.U32 R124, R124, 0x10, RZ ;  /* 0x000000107c7c7819 */ /* 0x000fe400000006ff */
[----:B--2---:R-:W-:-:S02]  /*07c0*/  SHF.L.U32 R159, R128, 0x10, RZ ;  /* 0x00000010809f7819 */ /* 0x004fc400000006ff */
[----:B------:R-:W-:Y:S02]  /*07d0*/  PRMT R128, R128, 0x7632, R128 ;  /* 0x0000763280807816 */ /* 0x000fe40000000080 */
[----:B------:R-:W-:Y:S02]  /*07e0*/  SHF.L.U32 R154, R135, 0x10, RZ ;  /* 0x00000010879a7819 */ /* 0x000fe400000006ff */
[----:B------:R-:W-:Y:S02]  /*07f0*/  SHF.L.U32 R138, R138, 0x10, RZ ;  /* 0x000000108a8a7819 */ /* 0x000fe400000006ff */
[----:B------:R-:W-:Y:S01]  /*0800*/  SHF.L.U32 R132, R133, 0x10, RZ ;  /* 0x0000001085847819 */ /* 0x000fe200000006ff */
[C---:B------:R-:W-:Y:S01]  /*0810*/  FADD.FTZ R141, -R157.reuse, R144 ;  /* 0x000000909d8d7221 */ /* 0x040fe20000010100 */
[----:B------:R-:W-:Y:S01]  /*0820*/  FADD.FTZ R135, -R157, R150 ;  /* 0x000000969d877221 */ /* 0x000fe20000010100 */
[-C--:B------:R-:W-:Y:S01]  /*0830*/  FMUL.FTZ R163, R24, R161.reuse ;  /* 0x000000a118a37220 */ /* 0x080fe20000410000 */
[----:B------:R-:W-:Y:S01]  /*0840*/  FADD.FTZ R112, R112, R161 ;  /* 0x000000a170707221 */ /* 0x000fe20000010000 */
[----:B------:R-:W-:Y:S01]  /*0850*/  FFMA.FTZ R92, R3, R161, R92 ;  /* 0x000000a1035c7223 */ /* 0x000fe2000001005c */
[----:B------:R-:W-:Y:S01]  /*0860*/  SHF.L.U32 R128, R128, 0x10, RZ ;  /* 0x0000001080807819 */ /* 0x000fe200000006ff */
[----:B------:R-:W-:Y:S01]  /*0870*/  FMUL.FTZ R144, R142, R143 ;  /* 0x0000008f8e907220 */ /* 0x000fe20000410000 */
[----:B------:R-:W-:Y:S01]  /*0880*/  SHF.L.U32 R161, R125, 0x10, RZ ;  /* 0x000000107da17819 */ /* 0x000fe200000006ff */
[----:B------:R-:W-:Y:S01]  /*0890*/  FMUL.FTZ R150, R25, R124 ;  /* 0x0000007c19967220 */ /* 0x000fe20000410000 */
[C---:B------:R-:W-:Y:S01]  /*08a0*/  FADD.FTZ R133, -R157.reuse, R154 ;  /* 0x0000009a9d857221 */ /* 0x040fe20000010100 */
[C---:B------:R-:W-:Y:S01]  /*08b0*/  FADD.FTZ R149, -R157.reuse, R138 ;  /* 0x0000008a9d957221 */ /* 0x040fe20000010100 */
[----:B------:R-:W-:Y:S01]  /*08c0*/  FADD.FTZ R153, -R157, R132 ;  /* 0x000000849d997221 */ /* 0x000fe20000010100 */
[----:B------:R-:W-:Y:S01]  /*08d0*/  PRMT R125, R125, 0x7632, R125 ;  /* 0x000076327d7d7816 */ /* 0x000fe2000000007d */
[----:B------:R-:W-:Y:S01]  /*08e0*/  FADD.FTZ R157, -R157, R140 ;  /* 0x0000008c9d9d7221 */ /* 0x000fe20000010100 */
[----:B------:R-:W-:Y:S01]  /*08f0*/  FADD.FTZ R48, R48, R159 ;  /* 0x0000009f30307221 */ /* 0x000fe20000010000 */
[-C--:B------:R-:W-:Y:S01]  /*0900*/  FFMA.FTZ R64, R3, R159.reuse, R64 ;  /* 0x0000009f03407223 */ /* 0x080fe20000010040 */
[----:B------:R-:W-:Y:S01]  /*0910*/  FFMA.FTZ R140, R16, R159, R163 ;  /* 0x0000009f108c7223 */ /* 0x000fe200000100a3 */
[----:B------:R-:W-:Y:S01]  /*0920*/  SHF.L.U32 R159, R129, 0x10, RZ ;  /* 0x00000010819f7819 */ /* 0x000fe200000006ff */
[----:B------:R-:W-:Y:S01]  /*0930*/  FMUL.FTZ R141, R142, R141 ;  /* 0x0000008d8e8d7220 */ /* 0x000fe20000410000 */
[----:B------:R-:W-:Y:S01]  /*0940*/  FADD.FTZ R49, R49, R128 ;  /* 0x0000008031317221 */ /* 0x000fe20000010000 */
[-C--:B------:R-:W-:Y:S01]  /*0950*/  FFMA.FTZ R65, R144, R128.reuse, R65 ;  /* 0x0000008090417223 */ /* 0x080fe20000010041 */
[----:B------:R-:W-:Y:S01]  /*0960*/  FFMA.FTZ R143, R17, R128, R150 ;  /* 0x00000080118f7223 */ /* 0x000fe20000010096 */
[----:B------:R-:W-:-:S02]  /*0970*/  PRMT R129, R129, 0x7632, R129 ;  /* 0x0000763281817816 */ /* 0x000fc40000000081 */
[----:B------:R-:W-:Y:S01]  /*0980*/  SHF.L.U32 R128, R125, 0x10, RZ ;  /* 0x000000107d807819 */ /* 0x000fe200000006ff */
[-C--:B------:R-:W-:Y:S01]  /*0990*/  FMUL.FTZ R163, R26, R161.reuse ;  /* 0x000000a11aa37220 */ /* 0x080fe20000410000 */
[----:B------:R-:W-:Y:S01]  /*09a0*/  FADD.FTZ R114, R114, R161 ;  /* 0x000000a172727221 */ /* 0x000fe20000010000 */
[----:B------:R-:W-:Y:S01]  /*09b0*/  FFMA.FTZ R94, R141, R161, R94 ;  /* 0x000000a18d5e7223 */ /* 0x000fe2000001005e */
[----:B------:R-:W-:Y:S01]  /*09c0*/  FADD.FTZ R113, R113, R124 ;  /* 0x0000007c71717221 */ /* 0x000fe20000010000 */
[----:B------:R-:W-:Y:S01]  /*09d0*/  FFMA.FTZ R93, R144, R124, R93 ;  /* 0x0000007c905d7223 */ /* 0x000fe2000001005d */
[----:B------:R-:W-:Y:S01]  /*09e0*/  SHF.L.U32 R161, R126, 0x10, RZ ;  /* 0x000000107ea17819 */ /* 0x000fe200000006ff */
[----:B------:R-:W-:Y:S01]  /*09f0*/  FMUL.FTZ R135, R142, R135 ;  /* 0x000000878e877220 */ /* 0x000fe20000410000 */
[----:B------:R-:W-:Y:S01]  /*0a00*/  SHF.L.U32 R124, R129, 0x10, RZ ;  /* 0x00000010817c7819 */ /* 0x000fe200000006ff */
[----:B------:R-:W-:Y:S01]  /*0a10*/  FMUL.FTZ R154, R27, R128 ;  /* 0x000000801b9a7220 */ /* 0x000fe20000410000 */
[----:B------:R-:W-:Y:S01]  /*0a20*/  PRMT R126, R126, 0x7632, R126 ;  /* 0x000076327e7e7816 */ /* 0x000fe2000000007e */
[----:B------:R-:W-:Y:S01]  /*0a30*/  FADD.FTZ R50, R50, R159 ;  /* 0x0000009f32327221 */ /* 0x000fe20000010000 */
[-C--:B------:R-:W-:Y:S01]  /*0a40*/  FFMA.FTZ R66, R141, R159.reuse, R66 ;  /* 0x0000009f8d427223 */ /* 0x080fe20000010042 */
[----:B------:R-:W-:Y:S01]  /*0a50*/  FFMA.FTZ R138, R18, R159, R163 ;  /* 0x0000009f128a7223 */ /* 0x000fe200000100a3 */
[----:B------:R-:W-:Y:S01]  /*0a60*/  SHF.L.U32 R159, R130, 0x10, RZ ;  /* 0x00000010829f7819 */ /* 0x000fe200000006ff */
[----:B------:R-:W-:Y:S01]  /*0a70*/  FMUL.FTZ R150, R142, R149 ;  /* 0x000000958e967220 */ /* 0x000fe20000410000 */
[-C--:B------:R-:W-:Y:S01]  /*0a80*/  FMUL.FTZ R163, R28, R161.reuse ;  /* 0x000000a11ca37220 */ /* 0x080fe20000410000 */
[----:B------:R-:W-:Y:S01]  /*0a90*/  FADD.FTZ R116, R116, R161 ;  /* 0x000000a174747221 */ /* 0x000fe20000010000 */
[----:B------:R-:W-:Y:S01]  /*0aa0*/  FFMA.FTZ R96, R135, R161, R96 ;  /* 0x000000a187607223 */ /* 0x000fe20000010060 */
[----:B------:R-:W-:Y:S01]  /*0ab0*/  FFMA.FTZ R149, R19, R124, R154 ;  /* 0x0000007c13957223 */ /* 0x000fe2000001009a */
[----:B------:R-:W-:Y:S01]  /*0ac0*/  PRMT R130, R130, 0x7632, R130 ;  /* 0x0000763282827816 */ /* 0x000fe20000000082 */
[----:B------:R-:W-:-:S02]  /*0ad0*/  IMAD.U32 R161, R127, 0x10000, RZ ;  /* 0x000100007fa17824 */ /* 0x000fc400078e00ff */
        /* <DEDUP_REMOVED lines=9> */
[-C--:B------:R-:W-:Y:S01]  /*0b70*/  FMUL.FTZ R124, R29, R126.reuse ;  /* 0x0000007e1d7c7220 */ /* 0x080fe20000410000 */
[----:B------:R-:W-:Y:S01]  /*0b80*/  SHF.L.U32 R159, R131, 0x10, RZ ;  /* 0x00000010839f7819 */ /* 0x000fe200000006ff */
[----:B------:R-:W-:Y:S01]  /*0b90*/  FADD.FTZ R117, R117, R126 ;  /* 0x0000007e75757221 */ /* 0x000fe20000010000 */
[----:B------:R-:W-:Y:S01]  /*0ba0*/  FFMA.FTZ R97, R154, R126, R97 ;  /* 0x0000007e9a617223 */ /* 0x000fe20000010061 */
[----:B------:R-:W-:-:S02]  /*0bb0*/  PRMT R131, R131, 0x7632, R131 ;  /* 0x0000763283837816 */ /* 0x000fc40000000083 */
[----:B------:R-:W-:Y:S01]  /*0bc0*/  SHF.L.U32 R126, R127, 0x10, RZ ;  /* 0x000000107f7e7819 */ /* 0x000fe200000006ff */
[----:B------:R-:W-:Y:S01]  /*0bd0*/  FFMA.FTZ R153, R21, R130, R124 ;  /* 0x0000008215997223 */ /* 0x000fe2000001007c */
[----:B------:R-:W-:Y:S01]  /*0be0*/  FADD.FTZ R115, R115, R128 ;  /* 0x0000008073737221 */ /* 0x000fe20000010000 */
[----:B------:R-:W-:Y:S01]  /*0bf0*/  FFMA.FTZ R95, R150, R128, R95 ;  /* 0x00000080965f7223 */ /* 0x000fe2000001005f */
[----:B------:R-:W-:Y:S01]  /*0c00*/  SHF.L.U32 R124, R131, 0x10, RZ ;  /* 0x00000010837c7819 */ /* 0x000fe200000006ff */
[----:B------:R-:W-:Y:S01]  /*0c10*/  FMUL.FTZ R160, R142, R157 ;  /* 0x0000009d8ea07220 */ /* 0x000fe20000410000 */
[----:B------:R-:W-:Y:S01]  /*0c20*/  FMUL.FTZ R128, R31, R126 ;  /* 0x0000007e1f807220 */ /* 0x000fe20000410000 */
[----:B------:R-:W-:Y:S02]  /*0c30*/  FFMA.FTZ R125, R3, R140, RZ ;  /* 0x0000008c037d7223 */ /* 0x000fe400000100ff */
[----:B------:R-:W-:Y:S01]  /*0c40*/  FADD.FTZ R55, R55, R124 ;  /* 0x0000007c37377221 */ /* 0x000fe20000010000 */
[-C--:B------:R-:W-:Y:S01]  /*0c50*/  FFMA.FTZ R71, R160, R124.reuse, R71 ;  /* 0x0000007ca0477223 */ /* 0x080fe20000010047 */
[----:B------:R-:W-:Y:S01]  /*0c60*/  FFMA.FTZ R157, R23, R124, R128 ;  /* 0x0000007c179d7223 */ /* 0x000fe20000010080 */
[----:B------:R-:W-:-:S04]  /*0c70*/  FADD.FTZ R124, RZ, R140 ;  /* 0x0000008cff7c7221 */ /* 0x000fc80000010000 */
[----:B------:R-:W-:Y:S01]  /*0c80*/  FADD.FTZ R127, R124, R143 ;  /* 0x0000008f7c7f7221 */ /* 0x000fe20000010000 */
[----:B------:R-:W-:Y:S01]  /*0c90*/  FFMA.FTZ R124, R144, R143, R125 ;  /* 0x0000008f907c7223 */ /* 0x000fe2000001007d */
[----:B------:R-:W-:Y:S01]  /*0ca0*/  FADD.FTZ R119, R119, R126 ;  /* 0x0000007e77777221 */ /* 0x000fe20000010000 */
[----:B------:R-:W-:Y:S01]  /*0cb0*/  FFMA.FTZ R99, R160, R126, R99 ;  /* 0x0000007ea0637223 */ /* 0x000fe20000010063 */
[----:B------:R-:W-:Y:S01]  /*0cc0*/  FADD.FTZ R126, R127, R138 ;  /* 0x0000008a7f7e7221 */ /* 0x000fe20000010000 */
[----:B------:R-:W-:-:S03]  /*0cd0*/  FFMA.FTZ R125, R141, R138, R124 ;  /* 0x0000008a8d7d7223 */ /* 0x000fc6000001007c */
[----:B------:R-:W-:Y:S01]  /*0ce0*/  FADD.FTZ R127, R126, R149 ;  /* 0x000000957e7f7221 */ /* 0x000fe20000010000 */
[----:B------:R-:W-:Y:S01]  /*0cf0*/  FFMA.FTZ R124, R150, R149, R125 ;  /* 0x00000095967c7223 */ /* 0x000fe2000001007d */
[----:B------:R-:W-:Y:S02]  /*0d00*/  FMUL.FTZ R163, R30, R161 ;  /* 0x000000a11ea37220 */ /* 0x000fe40000410000 */
[----:B------:R-:W-:Y:S01]  /*0d10*/  FADD.FTZ R126, R127, R134 ;  /* 0x000000867f7e7221 */ /* 0x000fe20000010000 */
[----:B------:R-:W-:Y:S01]  /*0d20*/  FFMA.FTZ R125, R135, R134, R124 ;  /* 0x00000086877d7223 */ /* 0x000fe2000001007c */
[----:B------:R-:W-:Y:S01]  /*0d30*/  FMUL.FTZ R133, R142, R133 ;  /* 0x000000858e857220 */ /* 0x000fe20000410000 */
[----:B------:R-:W-:Y:S01]  /*0d40*/  FFMA.FTZ R132, R22, R159, R163 ;  /* 0x0000009f16847223 */ /* 0x000fe200000100a3 */
[----:B------:R-:W-:Y:S01]  /*0d50*/  FADD.FTZ R127, R126, R153 ;  /* 0x000000997e7f7221 */ /* 0x000fe20000010000 */
[----:B------:R-:W-:-:S03]  /*0d60*/  FFMA.FTZ R124, R154, R153, R125 ;  /* 0x000000999a7c7223 */ /* 0x000fc6000001007d */
[----:B------:R-:W-:Y:S01]  /*0d70*/  FADD.FTZ R126, R127, R132 ;  /* 0x000000847f7e7221 */ /* 0x000fe20000010000 */
[C---:B------:R-:W-:Y:S01]  /*0d80*/  FFMA.FTZ R125, R133.reuse, R132, R124 ;  /* 0x00000084857d7223 */ /* 0x040fe2000001007c */
        /* <DEDUP_REMOVED lines=8> */
[----:B------:R-:W-:-:S07]  /*0e10*/  IADD3 R159, R6, 0x20, RZ ;  /* 0x00000020069f7810 */ /* 0x000fce0007ffe0ff */
.L_x_615:
[----:B------:R-:W-:Y:S05]  /*0e20*/  BSYNC B1 ;  /* 0x0000000000017941 */ /* 0x000fea0003800000 */
.L_x_614:
[----:B------:R-:W-:Y:S04]  /*0e30*/  BSSY B1, `(.L_x_616) ;  /* 0x0000086000017945 */ /* 0x000fe80003800000 */
[----:B------:R-:W-:Y:S05]  /*0e40*/  @!P3 BRA `(.L_x_617) ;  /* 0x000000080010b947 */ /* 0x000fea0003800000 */
        /* <DEDUP_REMOVED lines=16> */
[C---:B---3--:R-:W-:Y:S01]  /*0f50*/  SHF.L.U32 R146, R8.reuse, 0x10, RZ ;  /* 0x0000001008927819 */ /* 0x048fe200000006ff */
[C---:B------:R-:W-:Y:S01]  /*0f60*/  IMAD.U32 R148, R9.reuse, 0x10000, RZ ;  /* 0x0001000009947824 */ /* 0x040fe200078e00ff */
[----:B------:R-:W-:Y:S02]  /*0f70*/  PRMT R8, R8, 0x7632, R8 ;  /* 0x0000763208087816 */ /* 0x000fe40000000008 */
[----:B------:R-:W-:Y:S01]  /*0f80*/  PRMT R7, R9, 0x7632, R7 ;  /* 0x0000763209077816 */ /* 0x000fe20000000007 */
[----:B------:R-:W-:Y:S01]  /*0f90*/  FADD.FTZ R139, -R155, R146 ;  /* 0x000000929b8b7221 */ /* 0x000fe20000010100 */
[----:B------:R-:W-:Y:S02]  /*0fa0*/  PRMT R9, R10, 0x7632, R9 ;  /* 0x000076320a097816 */ /* 0x000fe40000000009 */
[----:B------:R-:W-:-:S02]  /*0fb0*/  PRMT R145, R11, 0x7632, R145 ;  /* 0x000076320b917816 */ /* 0x000fc40000000091 */
[----:B------:R-:W-:Y:S02]  /*0fc0*/  SHF.L.U32 R8, R8, 0x10, RZ ;  /* 0x0000001008087819 */ /* 0x000fe400000006ff */
[----:B------:R-:W-:Y:S01]  /*0fd0*/  SHF.L.U32 R152, R10, 0x10, RZ ;  /* 0x000000100a987819 */ /* 0x000fe200000006ff */
[----:B------:R-:W-:Y:S01]  /*0fe0*/  FMUL.FTZ R139, R142, R139 ;  /* 0x0000008b8e8b7220 */ /* 0x000fe20000410000 */
[----:B------:R-:W-:Y:S02]  /*0ff0*/  SHF.L.U32 R156, R11, 0x10, RZ ;  /* 0x000000100b9c7819 */ /* 0x000fe400000006ff */
[----:B------:R-:W-:Y:S02]  /*1000*/  SHF.L.U32 R10, R7, 0x10, RZ ;  /* 0x00000010070a7819 */ /* 0x000fe400000006ff */
[C---:B----4-:R-:W-:Y:S02]  /*1010*/  SHF.L.U32 R159, R124.reuse, 0x10, RZ ;  /* 0x000000107c9f7819 */ /* 0x050fe400000006ff */
[----:B------:R-:W-:-:S02]  /*1020*/  PRMT R124, R124, 0x7632, R124 ;  /* 0x000076327c7c7816 */ /* 0x000fc4000000007c */
[----:B-1----:R-:W-:Y:S01]  /*1030*/  SHF.L.U32 R136, R9, 0x10, RZ ;  /* 0x0000001009887819 */ /* 0x002fe200000006ff */
[----:B------:R-:W-:Y:S01]  /*1040*/  IMAD.U32 R146, R145, 0x10000, RZ ;  /* 0x0001000091927824 */ /* 0x000fe200078e00ff */
[----:B------:R-:W-:Y:S02]  /*1050*/  SHF.L.U32 R124, R124, 0x10, RZ ;  /* 0x000000107c7c7819 */ /* 0x000fe400000006ff */
[C---:B--2---:R-:W-:Y:S01]  /*1060*/  SHF.L.U32 R7, R128.reuse, 0x10, RZ ;  /* 0x0000001080077819 */ /* 0x044fe200000006ff */
[C---:B------:R-:W-:Y:S01]  /*1070*/  FADD.FTZ R137, -R155.reuse, R148 ;  /* 0x000000949b897221 */ /* 0x040fe20000010100 */
[----:B------:R-:W-:Y:S01]  /*1080*/  PRMT R128, R128, 0x7632, R128 ;  /* 0x0000763280807816 */ /* 0x000fe20000000080 */
[C---:B------:R-:W-:Y:S01]  /*1090*/  FADD.FTZ R145, -R155.reuse, R8 ;  /* 0x000000089b917221 */ /* 0x040fe20000010100 */
[C---:B------:R-:W-:Y:S01]  /*10a0*/  FADD.FTZ R11, -R155.reuse, R152 ;  /* 0x000000989b0b7221 */ /* 0x040fe20000010100 */
[C---:B------:R-:W-:Y:S01]  /*10b0*/  FADD.FTZ R9, -R155.reuse, R156 ;  /* 0x0000009c9b097221 */ /* 0x040fe20000010100 */
[C---:B------:R-:W-:Y:S01]  /*10c0*/  FADD.FTZ R147, -R155.reuse, R10 ;  /* 0x0000000a9b937221 */ /* 0x040fe20000010100 */
[----:B------:R-:W-:Y:S01]  /*10d0*/  FADD.FTZ R151, -R155, R136 ;  /* 0x000000889b977221 */ /* 0x000fe20000010100 */
[-C--:B------:R-:W-:Y:S01]  /*10e0*/  FMUL.FTZ R163, R40, R159.reuse ;  /* 0x0000009f28a37220 */ /* 0x080fe20000410000 */
[----:B------:R-:W-:Y:S01]  /*10f0*/  FADD.FTZ R100, R100, R159 ;  /* 0x0000009f64647221 */ /* 0x000fe20000010000 */
[----:B------:R-:W-:Y:S01]  /*1100*/  FFMA.FTZ R84, R139, R159, R84 ;  /* 0x0000009f8b547223 */ /* 0x000fe20000010054 */
[----:B------:R-:W-:Y:S01]  /*1110*/  FADD.FTZ R155, -R155, R146 ;  /* 0x000000929b9b7221 */ /* 0x000fe20000010100 */
[----:B------:R-:W-:Y:S01]  /*1120*/  SHF.L.U32 R159, R125, 0x10, RZ ;  /* 0x000000107d9f7819 */ /* 0x000fe200000006ff */
[----:B------:R-:W-:Y:S01]  /*1130*/  FMUL.FTZ R137, R142, R137 ;  /* 0x000000898e897220 */ /* 0x000fe20000410000 */
[----:B------:R-:W-:Y:S01]  /*1140*/  SHF.L.U32 R128, R128, 0x10, RZ ;  /* 0x0000001080807819 */ /* 0x000fe200000006ff */
[----:B------:R-:W-:Y:S01]  /*1150*/  FMUL.FTZ R146, R142, R145 ;  /* 0x000000918e927220 */ /* 0x000fe20000410000 */
[----:B------:R-:W-:Y:S01]  /*1160*/  FMUL.FTZ R148, R41, R124 ;  /* 0x0000007c29947220 */ /* 0x000fe20000410000 */
[----:B------:R-:W-:Y:S01]  /*1170*/  PRMT R125, R125, 0x7632, R125 ;  /* 0x000076327d7d7816 */ /* 0x000fe2000000007d */
[----:B------:R-:W-:Y:S01]  /*1180*/  FADD.FTZ R72, R72, R7 ;  /* 0x0000000748487221 */ /* 0x000fe20000010000 */
[-C--:B------:R-:W-:Y:S01]  /*1190*/  FFMA.FTZ R56, R139, R7.reuse, R56 ;  /* 0x000000078b387223 */ /* 0x080fe20000010038 */
[----:B------:R-:W-:Y:S01]  /*11a0*/  FFMA.FTZ R136, R32, R7, R163 ;  /* 0x0000000720887223 */ /* 0x000fe200000100a3 */
[----:B------:R-:W-:Y:S01]  /*11b0*/  SHF.L.U32 R7, R129, 0x10, RZ ;  /* 0x0000001081077819 */ /* 0x000fe200000006ff */
[-C--:B------:R-:W-:Y:S01]  /*11c0*/  FMUL.FTZ R163, R42, R159.reuse ;  /* 0x0000009f2aa37220 */ /* 0x080fe20000410000 */
[----:B------:R-:W-:Y:S01]  /*11d0*/  FADD.FTZ R102, R102, R159 ;  /* 0x0000009f66667221 */ /* 0x000fe20000010000 */
[----:B------:R-:W-:Y:S01]  /*11e0*/  FFMA.FTZ R86, R137, R159, R86 ;  /* 0x0000009f89567223 */ /* 0x000fe20000010056 */
[----:B------:R-:W-:Y:S01]  /*11f0*/  FADD.FTZ R73, R73, R128 ;  /* 0x0000008049497221 */ /* 0x000fe20000010000 */
[-C--:B------:R-:W-:Y:S01]  /*1200*/  FFMA.FTZ R57, R146, R128.reuse, R57 ;  /* 0x0000008092397223 */ /* 0x080fe20000010039 */
[----:B------:R-:W-:Y:S01]  /*1210*/  FFMA.FTZ R145, R33, R128, R148 ;  /* 0x0000008021917223 */ /* 0x000fe20000010094 */
[----:B------:R-:W-:-:S02]  /*1220*/  SHF.L.U32 R159, R126, 0x10, RZ ;  /* 0x000000107e9f7819 */ /* 0x000fc400000006ff */
[----:B------:R-:W-:Y:S02]  /*1230*/  PRMT R129, R129, 0x7632, R129 ;  /* 0x0000763281817816 */ /* 0x000fe40000000081 */
[----:B------:R-:W-:Y:S02]  /*1240*/  SHF.L.U32 R128, R125, 0x10, RZ ;  /* 0x000000107d807819 */ /* 0x000fe400000006ff */
[----:B------:R-:W-:Y:S01]  /*1250*/  PRMT R126, R126, 0x7632, R126 ;  /* 0x000076327e7e7816 */ /* 0x000fe2000000007e */
[----:B------:R-:W-:Y:S01]  /*1260*/  FADD.FTZ R74, R74, R7 ;  /* 0x000000074a4a7221 */ /* 0x000fe20000010000 */
[-C--:B------:R-:W-:Y:S01]  /*1270*/  FFMA.FTZ R58, R137, R7.reuse, R58 ;  /* 0x00000007893a7223 */ /* 0x080fe2000001003a */
[----:B------:R-:W-:Y:S01]  /*1280*/  FFMA.FTZ R10, R34, R7, R163 ;  /* 0x00000007220a7223 */ /* 0x000fe200000100a3 */
[----:B------:R-:W-:Y:S02]  /*1290*/  IMAD.U32 R7, R130, 0x10000, RZ ;  /* 0x0001000082077824 */ /* 0x000fe400078e00ff */
[----:B------:R-:W-:Y:S01]  /*12a0*/  FADD.FTZ R101, R101, R124 ;  /* 0x0000007c65657221 */ /* 0x000fe20000010000 */
[----:B------:R-:W-:Y:S01]  /*12b0*/  FFMA.FTZ R85, R146, R124, R85 ;  /* 0x0000007c92557223 */ /* 0x000fe20000010055 */
[----:B------:R-:W-:Y:S01]  /*12c0*/  FMUL.FTZ R11, R142, R11 ;  /* 0x0000000b8e0b7220 */ /* 0x000fe20000410000 */
[----:B------:R-:W-:-:S02]  /*12d0*/  IMAD.U32 R124, R129, 0x10000, RZ ;  /* 0x00010000817c7824 */ /* 0x000fc400078e00ff */
[----:B------:R-:W-:Y:S01]  /*12e0*/  FMUL.FTZ R148, R142, R147 ;  /* 0x000000938e947220 */ /* 0x000fe20000410000 */
[----:B------:R-:W-:Y:S01]  /*12f0*/  FMUL.FTZ R152, R43, R128 ;  /* 0x000000802b987220 */ /* 0x000fe20000410000 */
[----:B------:R-:W-:Y:S02]  /*1300*/  PRMT R130, R130, 0x7632, R130 ;  /* 0x0000763282827816 */ /* 0x000fe40000000082 */
[----:B------:R-:W-:Y:S01]  /*1310*/  SHF.L.U32 R126, R126, 0x10, RZ ;  /* 0x000000107e7e7819 */ /* 0x000fe200000006ff */
[-C--:B------:R-:W-:Y:S01]  /*1320*/  FMUL.FTZ R163, R44, R159.reuse ;  /* 0x0000009f2ca37220 */ /* 0x080fe20000410000 */
[----:B------:R-:W-:Y:S01]  /*1330*/  FADD.FTZ R104, R104, R159 ;  /* 0x0000009f68687221 */ /* 0x000fe20000010000 */
[----:B------:R-:W-:Y:S01]  /*1340*/  FFMA.FTZ R88, R11, R159, R88 ;  /* 0x0000009f0b587223 */ /* 0x000fe20000010058 */
[----:B------:R-:W-:Y:S01]  /*1350*/  FADD.FTZ R75, R75, R124 ;  /* 0x0000007c4b4b7221 */ /* 0x000fe20000010000 */
[-C--:B------:R-:W-:Y:S01]  /*1360*/  FFMA.FTZ R59, R148, R124.reuse, R59 ;  /* 0x0000007c943b7223 */ /* 0x080fe2000001003b */
[----:B------:R-:W-:Y:S01]  /*1370*/  FFMA.FTZ R147, R35, R124, R152 ;  /* 0x0000007c23937223 */ /* 0x000fe20000010098 */
[----:B------:R-:W-:Y:S01]  /*1380*/  SHF.L.U32 R130, R130, 0x10, RZ ;  /* 0x0000001082827819 */ /* 0x000fe200000006ff */
[----:B------:R-:W-:Y:S01]  /*1390*/  FMUL.FTZ R124, R45, R126 ;  /* 0x0000007e2d7c7220 */ /* 0x000fe20000410000 */
[----:B------:R-:W-:-:S02]  /*13a0*/  SHF.L.U32 R159, R127, 0x10, RZ ;  /* 0x000000107f9f7819 */ /* 0x000fc400000006ff */
[----:B------:R-:W-:Y:S01]  /*13b0*/  PRMT R127, R127, 0x7632, R127 ;  /* 0x000076327f7f7816 */ /* 0x000fe2000000007f */
[C---:B------:R-:W-:Y:S01]  /*13c0*/  FMUL.FTZ R152, R142.reuse, R151 ;  /* 0x000000978e987220 */ /* 0x040fe20000410000 */
[----:B------:R-:W-:Y:S01]  /*13d0*/  FFMA.FTZ R151, R37, R130, R124 ;  /* 0x0000008225977223 */ /* 0x000fe2000001007c */
[----:B------:R-:W-:Y:S01]  /*13e0*/  FMUL.FTZ R158, R142, R155 ;  /* 0x0000009b8e9e7220 */ /* 0x000fe20000410000 */
[----:B------:R-:W-:Y:S01]  /*13f0*/  SHF.L.U32 R124, R127, 0x10, RZ ;  /* 0x000000107f7c7819 */ /* 0x000fe200000006ff */
[----:B------:R-:W-:Y:S01]  /*1400*/  FADD.FTZ R76, R76, R7 ;  /* 0x000000074c4c7221 */ /* 0x000fe20000010000 */
[-C--:B------:R-:W-:Y:S01]  /*1410*/  FFMA.FTZ R60, R11, R7.reuse, R60 ;  /* 0x000000070b3c7223 */ /* 0x080fe2000001003c */
[----:B------:R-:W-:Y:S01]  /*1420*/  FFMA.FTZ R8, R36, R7, R163 ;  /* 0x0000000724087223 */ /* 0x000fe200000100a3 */
[----:B------:R-:W-:Y:S01]  /*1430*/  SHF.L.U32 R7, R131, 0x10, RZ ;  /* 0x0000001083077819 */ /* 0x000fe200000006ff */
[----:B------:R-:W-:Y:S01]  /*1440*/  FADD.FTZ R105, R105, R126 ;  /* 0x0000007e69697221 */ /* 0x000fe20000010000 */
[----:B------:R-:W-:Y:S01]  /*1450*/  FFMA.FTZ R89, R152, R126, R89 ;  /* 0x0000007e98597223 */ /* 0x000fe20000010059 */
[----:B------:R-:W-:Y:S01]  /*1460*/  PRMT R131, R131, 0x7632, R131 ;  /* 0x0000763283837816 */ /* 0x000fe20000000083 */
[-C--:B------:R-:W-:Y:S01]  /*1470*/  FMUL.FTZ R126, R47, R124.reuse ;  /* 0x0000007c2f7e7220 */ /* 0x080fe20000410000 */
[----:B------:R-:W-:Y:S01]  /*1480*/  FADD.FTZ R107, R107, R124 ;  /* 0x0000007c6b6b7221 */ /* 0x000fe20000010000 */
[----:B------:R-:W-:Y:S01]  /*1490*/  FFMA.FTZ R91, R158, R124, R91 ;  /* 0x0000007c9e5b7223 */ /* 0x000fe2000001005b */
[----:B------:R-:W-:Y:S01]  /*14a0*/  FADD.FTZ R124, R161, R136 ;  /* 0x00000088a17c7221 */ /* 0x000fe20000010000 */
[----:B------:R-:W-:Y:S01]  /*14b0*/  FFMA.FTZ R125, R139, R136, R162 ;  /* 0x000000888b7d7223 */ /* 0x000fe200000100a2 */
[----:B------:R-:W-:-:S02]  /*14c0*/  SHF.L.U32 R156, R131, 0x10, RZ ;  /* 0x00000010839c7819 */ /* 0x000fc400000006ff */
[----:B------:R-:W-:Y:S01]  /*14d0*/  FADD.FTZ R127, R124, R145 ;  /* 0x000000917c7f7221 */ /* 0x000fe20000010000 */
[----:B------:R-:W-:Y:S02]  /*14e0*/  FFMA.FTZ R124, R146, R145, R125 ;  /* 0x00000091927c7223 */ /* 0x000fe4000001007d */
[----:B------:R-:W-:Y:S01]  /*14f0*/  FADD.FTZ R79, R79, R156 ;  /* 0x0000009c4f4f7221 */ /* 0x000fe20000010000 */
[-C--:B------:R-:W-:Y:S01]  /*1500*/  FFMA.FTZ R63, R158, R156.reuse, R63 ;  /* 0x0000009c9e3f7223 */ /* 0x080fe2000001003f */
[----:B------:R-:W-:Y:S01]  /*1510*/  FFMA.FTZ R156, R39, R156, R126 ;  /* 0x0000009c279c7223 */ /* 0x000fe2000001007e */
[----:B------:R-:W-:Y:S01]  /*1520*/  FADD.FTZ R126, R127, R10 ;  /* 0x0000000a7f7e7221 */ /* 0x000fe20000010000 */
[----:B------:R-:W-:-:S03]  /*1530*/  FFMA.FTZ R125, R137, R10, R124 ;  /* 0x0000000a897d7223 */ /* 0x000fc6000001007c */
        /* <DEDUP_REMOVED lines=21> */
.L_x_617:
[----:B------:R-:W-:Y:S05]  /*1690*/  BSYNC B1 ;  /* 0x0000000000017941 */ /* 0x000fea0003800000 */
.L_x_616:
[----:B------:R-:W-:-:S03]  /*16a0*/  UMOV UR6, 0xffffffff ;  /* 0xffffffff00067882 */ /* 0x000fc60000000000 */
[----:B------:R-:W-:Y:S05]  /*16b0*/  BRA.DIV UR6, `(.L_x_618) ;  /* 0x0000001e06c87947 */ /* 0x000fea000b800000 */
[----:B------:R-:W1:Y:S04]  /*16c0*/  SHFL.BFLY PT, R124, R161, 0x1, 0x1f ;  /* 0x0c201f00a17c7f89 */ /* 0x000e6800000e0000 */
[----:B------:R-:W2:Y:S01]  /*16d0*/  SHFL.BFLY PT, R125, R162, 0x1, 0x1f ;  /* 0x0c201f00a27d7f89 */ /* 0x000ea200000e0000 */
[----:B-1----:R-:W-:Y:S01]  /*16e0*/  FADD.FTZ R124, R124, R161 ;  /* 0x000000a17c7c7221 */ /* 0x002fe20000010000 */
[----:B--2---:R-:W-:-:S04]  /*16f0*/  FADD.FTZ R125, R125, R162 ;  /* 0x000000a27d7d7221 */ /* 0x004fc80000010000 */
        /* <DEDUP_REMOVED lines=12> */
[----:B------:R1:W2:Y:S04]  /*17c0*/  SHFL.BFLY PT, R124, R131, 0x10, 0x1f ;  /* 0x0e001f00837c7f89 */ /* 0x0002a800000e0000 */
[----:B------:R1:W3:Y:S02]  /*17d0*/  SHFL.BFLY PT, R125, R130, 0x10, 0x1f ;  /* 0x0e001f00827d7f89 */ /* 0x0002e400000e0000 */
.L_x_641:
[----:B--2---:R-:W-:Y:S01]  /*17e0*/  FADD.FTZ R124, R131, R124 ;  /* 0x0000007c837c7221 */ /* 0x004fe20000010000 */
[----:B-1-3--:R-:W-:Y:S01]  /*17f0*/  FADD.FTZ R130, R130, R125 ;  /* 0x0000007d82827221 */ /* 0x00afe20000010000 */
[----:B0-----:R-:W-:Y:S01]  /*1800*/  ISETP.NE.AND P0, PT, R0, RZ, PT ;  /* 0x000000ff0000720c */ /* 0x001fe20003f05270 */
        /* <DEDUP_REMOVED lines=11> */
[----:B-----5:R-:W-:Y:S01]  /*18c0*/  FADD.FTZ R155, R149, -R124 ;  /* 0x8000007c959b7221 */ /* 0x020fe20000010000 */
[----:B------:R-:W-:Y:S01]  /*18d0*/  FADD.FTZ R125, R153, -R126 ;  /* 0x8000007e997d7221 */ /* 0x000fe20000010000 */
[----:B------:R-:W-:Y:S01]  /*18e0*/  ISETP.NE.AND.EX P1, PT, RZ, UR13, PT, P1 ;  /* 0x0000000dff007c0c */ /* 0x000fe2000bf25310 */
[----:B------:R-:W-:Y:S01]  /*18f0*/  FADD.FTZ R159, R140, -R159 ;  /* 0x8000009f8c9f7221 */ /* 0x000fe20000010000 */
[----:B------:R-:W-:Y:S01]  /*1900*/  FMUL.FTZ R155, R142, R155 ;  /* 0x0000009b8e9b7220 */ /* 0x000fe20000410000 */
[----:B------:R-:W-:-:S04]  /*1910*/  ISETP.NE.U32.AND P0, PT, RZ, UR14, PT ;  /* 0x0000000eff007c0c */ /* 0x000fc8000bf05070 */
[----:B------:R-:W-:-:S03]  /*1920*/  ISETP.NE.AND.EX P0, PT, RZ, UR15, PT, P0 ;  /* 0x0000000fff007c0c */ /* 0x000fc6000bf05300 */
[----:B------:R-:W-:Y:S02]  /*1930*/  @P4 PRMT R124, R13, 0x7632, R124 ;  /* 0x000076320d7c4816 */ /* 0x000fe4000000007c */
[----:B------:R-:W-:Y:S02]  /*1940*/  @P4 PRMT R126, R14, 0x7632, R126 ;  /* 0x000076320e7e4816 */ /* 0x000fe4000000007e */
[----:B------:R-:W-:-:S03]  /*1950*/  @P4 SHF.L.U32 R124, R124, 0x10, RZ ;  /* 0x000000107c7c4819 */ /* 0x000fc600000006ff */
[----:B------:R-:W-:Y:S02]  /*1960*/  @P4 IMAD.U32 R127, R126, 0x10000, RZ ;  /* 0x000100007e7f4824 */ /* 0x000fe400078e00ff */
[----:B------:R-:W-:Y:S01]  /*1970*/  FMUL.FTZ R126, R142, R125 ;  /* 0x0000007d8e7e7220 */ /* 0x000fe20000410000 */
[-CC-:B------:R-:W-:Y:S01]  /*1980*/  FFMA.FTZ R125, R141, R130.reuse, R131.reuse ;  /* 0x000000828d7d7223 */ /* 0x180fe20000010083 */
[----:B------:R-:W-:Y:S01]  /*1990*/  @P4 FADD.FTZ R155, R155, R124 ;  /* 0x0000007c9b9b4221 */ /* 0x000fe20000010000 */
[-C--:B------:R-:W-:Y:S01]  /*19a0*/  FFMA.FTZ R124, R144, R130.reuse, R131 ;  /* 0x00000082907c7223 */ /* 0x080fe20000010083 */
[----:B------:R-:W-:Y:S01]  /*19b0*/  @P4 FADD.FTZ R126, R126, R127 ;  /* 0x0000007f7e7e4221 */ /* 0x000fe20000010000 */
[--C-:B------:R-:W-:Y:S01]  /*19c0*/  FADD.FTZ R127, R138, -R125.reuse ;  /* 0x8000007d8a7f7221 */ /* 0x100fe20000010000 */
[----:B------:R-:W-:Y:S01]  /*19d0*/  @P4 PRMT R125, R12, 0x7632, R125 ;  /* 0x000076320c7d4816 */ /* 0x000fe2000000007d */
[----:B------:R-:W-:Y:S02]  /*19e0*/  FADD.FTZ R163, R143, -R124 ;  /* 0x8000007c8fa37221 */ /* 0x000fe40000010000 */
[C---:B------:R-:W-:Y:S01]  /*19f0*/  FMUL.FTZ R124, R142.reuse, R127 ;  /* 0x0000007f8e7c7220 */ /* 0x040fe20000410000 */
[----:B------:R-:W-:Y:S01]  /*1a00*/  @P4 SHF.L.U32 R128, R125, 0x10, RZ ;  /* 0x000000107d804819 */ /* 0x000fe200000006ff */
[----:B------:R-:W-:Y:S01]  /*1a10*/  FFMA.FTZ R127, R135, R130, R131 ;  /* 0x00000082877f7223 */ /* 0x000fe20000010083 */
[----:B------:R-:W-:Y:S01]  /*1a20*/  @P4 SHF.L.U32 R125, R13, 0x10, RZ ;  /* 0x000000100d7d4819 */ /* 0x000fe200000006ff */
[----:B------:R-:W-:-:S02]  /*1a30*/  FMUL.FTZ R163, R142, R163 ;  /* 0x000000a38ea37220 */ /* 0x000fc40000410000 */
[----:B------:R-:W-:Y:S02]  /*1a40*/  FADD.FTZ R127, R134, -R127 ;  /* 0x8000007f867f7221 */ /* 0x000fe40000010000 */
[----:B------:R-:W-:Y:S01]  /*1a50*/  @P4 FADD.FTZ R124, R124, R125 ;  /* 0x0000007d7c7c4221 */ /* 0x000fe20000010000 */
[----:B------:R-:W-:Y:S01]  /*1a60*/  @P4 FADD.FTZ R163, R163, R128 ;  /* 0x00000080a3a34221 */ /* 0x000fe20000010000 */
[----:B------:R-:W-:Y:S01]  /*1a70*/  @P4 SHF.L.U32 R128, R14, 0x10, RZ ;  /* 0x000000100e804819 */ /* 0x000fe200000006ff */
[----:B------:R-:W-:Y:S01]  /*1a80*/  FMUL.FTZ R129, R142, R127 ;  /* 0x0000007f8e817220 */ /* 0x000fe20000410000 */
[----:B------:R-:W-:Y:S02]  /*1a90*/  @P1 F2FP.BF16.F32.PACK_AB R127, RZ, R155 ;  /* 0x0000009bff7f123e */ /* 0x000fe400000010ff */
[-C--:B------:R-:W-:Y:S01]  /*1aa0*/  @P1 F2FP.BF16.F32.PACK_AB R125, RZ, R124.reuse ;  /* 0x0000007cff7d123e */ /* 0x080fe200000010ff */
[----:B------:R-:W-:Y:S01]  /*1ab0*/  @P4 FADD.FTZ R129, R129, R128 ;  /* 0x0000008081814221 */ /* 0x000fe20000010000 */
[----:B------:R-:W-:-:S02]  /*1ac0*/  @P0 F2FP.BF16.F32.PACK_AB R128, RZ, R124 ;  /* 0x0000007cff80023e */ /* 0x000fc400000010ff */
[----:B------:R-:W-:Y:S02]  /*1ad0*/  @P1 PRMT R81, R125, 0x7610, R81 ;  /* 0x000076107d511816 */ /* 0x000fe40000000051 */
[----:B------:R-:W-:Y:S02]  /*1ae0*/  F2FP.BF16.F32.PACK_AB R125, R155, R124 ;  /* 0x0000007c9b7d723e */ /* 0x000fe400000010ff */
[----:B------:R-:W-:Y:S02]  /*1af0*/  @P1 F2FP.BF16.F32.PACK_AB R124, RZ, R129 ;  /* 0x00000081ff7c123e */ /* 0x000fe400000010ff */
[----:B------:R-:W-:Y:S02]  /*1b00*/  @P0 PRMT R109, R128, 0x7610, R109 ;  /* 0x00007610806d0816 */ /* 0x000fe4000000006d */
[----:B------:R-:W-:Y:S01]  /*1b10*/  @P1 PRMT R82, R124, 0x7610, R82 ;  /* 0x000076107c521816 */ /* 0x000fe20000000052 */
[----:B------:R-:W-:Y:S01]  /*1b20*/  FMUL.FTZ R124, R142, R159 ;  /* 0x0000009f8e7c7220 */ /* 0x000fe20000410000 */
[----:B------:R-:W-:-:S02]  /*1b30*/  @P0 F2FP.BF16.F32.PACK_AB R128, RZ, R129 ;  /* 0x00000081ff80023e */ /* 0x000fc400000010ff */
[----:B------:R-:W-:Y:S02]  /*1b40*/  @P4 SHF.L.U32 R159, R12, 0x10, RZ ;  /* 0x000000100c9f4819 */ /* 0x000fe400000006ff */
[----:B------:R-:W-:Y:S02]  /*1b50*/  @P1 PRMT R81, R81, 0x5410, R127 ;  /* 0x0000541051511816 */ /* 0x000fe4000000007f */
[----:B------:R-:W-:Y:S01]  /*1b60*/  @P0 PRMT R110, R128, 0x7610, R110 ;  /* 0x00007610806e0816 */ /* 0x000fe2000000006e */
[----:B------:R-:W-:Y:S01]  /*1b70*/  @P4 FADD.FTZ R124, R124, R159 ;  /* 0x0000009f7c7c4221 */ /* 0x000fe20000010000 */
[----:B------:R-:W-:Y:S01]  /*1b80*/  @P1 F2FP.BF16.F32.PACK_AB R127, RZ, R126 ;  /* 0x0000007eff7f123e */ /* 0x000fe200000010ff */
[-CC-:B------:R-:W-:Y:S01]  /*1b90*/  FFMA.FTZ R128, R160, R130.reuse, R131.reuse ;  /* 0x00000082a0807223 */ /* 0x180fe20000010083 */
[----:B------:R-:W-:Y:S01]  /*1ba0*/  FFMA.FTZ R159, R133, R130, R131 ;  /* 0x00000082859f7223 */ /* 0x000fe20000010083 */
[----:B------:R-:W-:Y:S02]  /*1bb0*/  @P0 F2FP.BF16.F32.PACK_AB R161, RZ, R163 ;  /* 0x000000a3ffa1023e */ /* 0x000fe400000010ff */
[----:B------:R-:W-:Y:S01]  /*1bc0*/  @P1 PRMT R82, R82, 0x5410, R127 ;  /* 0x0000541052521816 */ /* 0x000fe2000000007f */
[--C-:B------:R-:W-:Y:S01]  /*1bd0*/  FADD.FTZ R127, R157, -R128.reuse ;  /* 0x800000809d7f7221 */ /* 0x100fe20000010000 */
[----:B------:R-:W-:Y:S01]  /*1be0*/  FADD.FTZ R159, R132, -R159 ;  /* 0x8000009f849f7221 */ /* 0x000fe20000010000 */
[----:B------:R-:W-:-:S02]  /*1bf0*/  @P4 PRMT R128, R15, 0x7632, R128 ;  /* 0x000076320f804816 */ /* 0x000fc40000000080 */
[C---:B------:R-:W-:Y:S01]  /*1c00*/  FMUL.FTZ R127, R142.reuse, R127 ;  /* 0x0000007f8e7f7220 */ /* 0x040fe20000410000 */
[----:B------:R-:W-:Y:S01]  /*1c10*/  FMUL.FTZ R164, R142, R159 ;  /* 0x0000009f8ea47220 */ /* 0x000fe20000410000 */
[----:B------:R-:W-:Y:S01]  /*1c20*/  @P4 SHF.L.U32 R159, R15, 0x10, RZ ;  /* 0x000000100f9f4819 */ /* 0x000fe200000006ff */
[----:B------:R-:W-:Y:S01]  /*1c30*/  @P4 IMAD.U32 R128, R128, 0x10000, RZ ;  /* 0x0001000080804824 */ /* 0x000fe200078e00ff */
[----:B------:R-:W-:-:S03]  /*1c40*/  @P0 F2FP.BF16.F32.PACK_AB R155, RZ, R155 ;  /* 0x0000009bff9b023e */ /* 0x000fc600000010ff */
[----:B------:R-:W-:Y:S01]  /*1c50*/  @P4 FADD.FTZ R127, R127, R128 ;  /* 0x000000807f7f4221 */ /* 0x000fe20000010000 */
[----:B------:R-:W-:Y:S01]  /*1c60*/  @P4 FADD.FTZ R164, R164, R159 ;  /* 0x0000009fa4a44221 */ /* 0x000fe20000010000 */
[----:B------:R-:W-:Y:S02]  /*1c70*/  @P1 F2FP.BF16.F32.PACK_AB R128, RZ, R124 ;  /* 0x0000007cff80123e */ /* 0x000fe400000010ff */
[----:B------:R-:W-:Y:S02]  /*1c80*/  @P0 F2FP.BF16.F32.PACK_AB R159, RZ, R126 ;  /* 0x0000007eff9f023e */ /* 0x000fe400000010ff */
[----:B------:R-:W-:Y:S02]  /*1c90*/  F2FP.BF16.F32.PACK_AB R126, R126, R129 ;  /* 0x000000817e7e723e */ /* 0x000fe400000010ff */
[----:B------:R-:W-:Y:S02]  /*1ca0*/  @P1 PRMT R80, R128, 0x7610, R80 ;  /* 0x0000761080501816 */ /* 0x000fe40000000050 */
[----:B------:R-:W-:-:S02]  /*1cb0*/  @P0 F2FP.BF16.F32.PACK_AB R129, RZ, R124 ;  /* 0x0000007cff81023e */ /* 0x000fc400000010ff */
[----:B------:R-:W-:Y:S02]  /*1cc0*/  @P1 F2FP.BF16.F32.PACK_AB R128, RZ, R164 ;  /* 0x000000a4ff80123e */ /* 0x000fe400000010ff */
[----:B------:R-:W-:Y:S02]  /*1cd0*/  @P0 PRMT R108, R129, 0x7610, R108 ;  /* 0x00007610816c0816 */ /* 0x000fe4000000006c */
[----:B------:R-:W-:Y:S02]  /*1ce0*/  @P1 PRMT R83, R128, 0x7610, R83 ;  /* 0x0000761080531816 */ /* 0x000fe40000000053 */
[----:B------:R-:W-:Y:S02]  /*1cf0*/  @P1 F2FP.BF16.F32.PACK_AB R128, RZ, R163 ;  /* 0x000000a3ff80123e */ /* 0x000fe400000010ff */
[----:B------:R-:W-:Y:S02]  /*1d00*/  @P1 F2FP.BF16.F32.PACK_AB R129, RZ, R127 ;  /* 0x0000007fff81123e */ /* 0x000fe400000010ff */
[----:B------:R-:W-:-:S02]  /*1d10*/  @P1 PRMT R80, R80, 0x5410, R128 ;  /* 0x0000541050501816 */ /* 0x000fc40000000080 */
[----:B------:R-:W-:Y:S02]  /*1d20*/  @P1 PRMT R83, R83, 0x5410, R129 ;  /* 0x0000541053531816 */ /* 0x000fe40000000081 */
[----:B------:R-:W-:Y:S02]  /*1d30*/  ISETP.NE.U32.AND P1, PT, RZ, UR12, PT ;  /* 0x0000000cff007c0c */ /* 0x000fe4000bf25070 */
[----:B------:R-:W-:Y:S02]  /*1d40*/  @P0 F2FP.BF16.F32.PACK_AB R162, RZ, R164 ;  /* 0x000000a4ffa2023e */ /* 0x000fe400000010ff */
[----:B------:R-:W-:Y:S02]  /*1d50*/  ISETP.NE.AND.EX P1, PT, RZ, UR13, PT, P1 ;  /* 0x0000000dff007c0c */ /* 0x000fe4000bf25310 */
[----:B------:R-:W-:Y:S02]  /*1d60*/  F2FP.BF16.F32.PACK_AB R124, R163, R124 ;  /* 0x0000007ca37c723e */ /* 0x000fe400000010ff */
[----:B------:R-:W-:-:S02]  /*1d70*/  @P0 PRMT R111, R162, 0x7610, R111 ;  /* 0x00007610a26f0816 */ /* 0x000fc4000000006f */
[----:B------:R-:W0:Y:S01]  /*1d80*/  LDC.64 R162, c[0x0][0x2f8] ;  /* 0x0000be00ffa27b82 */ /* 0x000e220000000a00 */
[----:B------:R-:W-:Y:S02]  /*1d90*/  @P0 PRMT R109, R109, 0x5410, R155 ;  /* 0x000054106d6d0816 */ /* 0x000fe4000000009b */
[----:B------:R-:W-:Y:S02]  /*1da0*/  @P0 PRMT R110, R110, 0x5410, R159 ;  /* 0x000054106e6e0816 */ /* 0x000fe4000000009f */
[----:B------:R-:W-:-:S03]  /*1db0*/  @P0 PRMT R108, R108, 0x5410, R161 ;  /* 0x000054106c6c0816 */ /* 0x000fc600000000a1 */
[----:B------:R-:W1:Y:S01]  /*1dc0*/  @P1 LDC.64 R128, c[0x0][0x308] ;  /* 0x0000c200ff801b82 */ /* 0x000e620000000a00 */
[----:B0-----:R-:W-:-:S04]  /*1dd0*/  IMAD.WIDE.U32 R162, R6, 0x10, R162 ;  /* 0x0000001006a27825 */ /* 0x001fc800078e00a2 */
[----:B-1----:R-:W-:-:S05]  /*1de0*/  @P1 IMAD.WIDE.U32 R128, R6, 0x10, R128 ;  /* 0x0000001006801825 */ /* 0x002fca00078e0080 */
[----:B------:R0:W-:Y:S02]  /*1df0*/  @P1 STG.E.128 desc[UR4][R128.64], R80 ;  /* 0x0000005080001986 */ /* 0x0001e4000c101d04 */
[----:B0-----:R-:W-:Y:S02]  /*1e00*/  @P0 F2FP.BF16.F32.PACK_AB R129, RZ, R127 ;  /* 0x0000007fff81023e */ /* 0x001fe400000010ff */
[C---:B------:R-:W-:Y:S02]  /*1e10*/  @P0 LEA R128, P1, R6.reuse, UR14, 0x4 ;  /* 0x0000000e06800c11 */ /* 0x040fe4000f8220ff */
[----:B------:R-:W-:Y:S02]  /*1e20*/  F2FP.BF16.F32.PACK_AB R127, R127, R164 ;  /* 0x000000a47f7f723e */ /* 0x000fe400000010ff */
[----:B------:R-:W-:Y:S02]  /*1e30*/  @P0 PRMT R111, R111, 0x5410, R129 ;  /* 0x000054106f6f0816 */ /* 0x000fe40000000081 */
[C---:B------:R-:W-:Y:S01]  /*1e40*/  @P0 LEA.HI.X R129, R6.reuse, UR15, RZ, 0x4, P1 ;  /* 0x0000000f06810c11 */ /* 0x040fe200088f24ff */
[----:B------:R0:W-:Y:S01]  /*1e50*/  STG.E.128 desc[UR4][R162.64], R124 ;  /* 0x0000007ca2007986 */ /* 0x0001e2000c101d04 */
[----:B------:R-:W-:-:S03]  /*1e60*/  IADD3 R6, R6, 0x20, RZ ;  /* 0x0000002006067810 */ /* 0x000fc60007ffe0ff */
[----:B------:R0:W-:Y:S04]  /*1e70*/  @P0 STG.E.128 desc[UR4][R128.64], R108 ;  /* 0x0000006c80000986 */ /* 0x0001e8000c101d04 */
.L_x_620:
[----:B------:R-:W-:Y:S05]  /*1e80*/  BSYNC B1 ;  /* 0x0000000000017941 */ /* 0x000fea0003800000 */
.L_x_619:
[----:B------:R-:W-:Y:S04]  /*1e90*/  BSSY B1, `(.L_x_621) ;  /* 0x0000063000017945 */ /* 0x000fe80003800000 */
[----:B------:R-:W-:Y:S05]  /*1ea0*/  @!P3 BRA `(.L_x_622) ;  /* 0x000000040084b947 */ /* 0x000fea0003800000 */
[----:B------:R-:W-:Y:S01]  /*1eb0*/  ISETP.NE.U32.AND P0, PT, RZ, UR8, PT ;  /* 0x00000008ff007c0c */ /* 0x000fe2000bf05070 */
[-CC-:B0-----:R-:W-:Y:S01]  /*1ec0*/  FFMA.FTZ R125, R139, R130.reuse, R131.reuse ;  /* 0x000000828b7d7223 */ /* 0x181fe20000010083 */
[-CC-:B------:R-:W-:Y:S01]  /*1ed0*/  FFMA.FTZ R163, R158, R130.reuse, R131.reuse ;  /* 0x000000829ea37223 */ /* 0x180fe20000010083 */
[-C--:B------:R-:W-:Y:S01]  /*1ee0*/  FFMA.FTZ R124, R9, R130.reuse, R131 ;  /* 0x00000082097c7223 */ /* 0x080fe20000010083 */
[----:B------:R-:W-:Y:S01]  /*1ef0*/  ISETP.NE.AND.EX P1, PT, RZ, UR9, PT, P0 ;  /* 0x00000009ff007c0c */ /* 0x000fe2000bf25300 */
[----:B------:R-:W-:Y:S01]  /*1f00*/  FADD.FTZ R125, R136, -R125 ;  /* 0x8000007d887d7221 */ /* 0x000fe20000010000 */
[-C--:B------:R-:W-:Y:S01]  /*1f10*/  FFMA.FTZ R126, R146, R130.reuse, R131 ;  /* 0x00000082927e7223 */ /* 0x080fe20000010083 */
[----:B------:R-:W-:Y:S01]  /*1f20*/  FADD.FTZ R165, R156, -R163 ;  /* 0x800000a39ca57221 */ /* 0x000fe20000010000 */
[-CC-:B------:R-:W-:Y:S01]  /*1f30*/  FFMA.FTZ R162, R152, R130.reuse, R131.reuse ;  /* 0x0000008298a27223 */ /* 0x180fe20000010083 */
[----:B-----5:R-:W-:Y:S01]  /*1f40*/  FMUL.FTZ R163, R142, R125 ;  /* 0x0000007d8ea37220 */ /* 0x020fe20000410000 */
[----:B------:R-:W-:Y:S01]  /*1f50*/  FADD.FTZ R161, R7, -R124 ;  /* 0x8000007c07a17221 */ /* 0x000fe20000010000 */
[-CC-:B------:R-:W-:Y:S01]  /*1f60*/  FFMA.FTZ R129, R137, R130.reuse, R131.reuse ;  /* 0x0000008289817223 */ /* 0x180fe20000010083 */
[-CC-:B------:R-:W-:Y:S01]  /*1f70*/  FFMA.FTZ R128, R148, R130.reuse, R131.reuse ;  /* 0x0000008294807223 */ /* 0x180fe20000010083 */
[----:B------:R-:W-:Y:S01]  /*1f80*/  FFMA.FTZ R159, R11, R130, R131 ;  /* 0x000000820b9f7223 */ /* 0x000fe20000010083 */
[----:B------:R-:W-:Y:S01]  /*1f90*/  FADD.FTZ R127, R145, -R126 ;  /* 0x8000007e917f7221 */ /* 0x000fe20000010000 */
[----:B------:R-:W-:Y:S01]  /*1fa0*/  FADD.FTZ R131, R151, -R162 ;  /* 0x800000a297837221 */ /* 0x000fe20000010000 */
[----:B------:R-:W-:Y:S01]  /*1fb0*/  FADD.FTZ R129, R10, -R129 ;  /* 0x800000810a817221 */ /* 0x000fe20000010000 */
[----:B------:R-:W-:Y:S01]  /*1fc0*/  @P1 PRMT R125, R121, 0x7632, R125 ;  /* 0x00007632797d1816 */ /* 0x000fe2000000007d */
[----:B------:R-:W-:Y:S01]  /*1fd0*/  FMUL.FTZ R130, R142, R127 ;  /* 0x0000007f8e827220 */ /* 0x000fe20000410000 */
[----:B------:R-:W-:Y:S01]  /*1fe0*/  @P1 PRMT R124, R120, 0x7632, R124 ;  /* 0x00007632787c1816 */ /* 0x000fe2000000007c */
[----:B------:R-:W-:Y:S01]  /*1ff0*/  FADD.FTZ R155, R147, -R128 ;  /* 0x80000080939b7221 */ /* 0x000fe20000010000 */
[----:B------:R-:W-:Y:S01]  /*2000*/  @P1 SHF.L.U32 R162, R125, 0x10, RZ ;  /* 0x000000107da21819 */ /* 0x000fe200000006ff */
[----:B------:R-:W-:Y:S01]  /*2010*/  FADD.FTZ R159, R8, -R159 ;  /* 0x8000009f089f7221 */ /* 0x000fe20000010000 */
[----:B------:R-:W-:Y:S01]  /*2020*/  @P1 SHF.L.U32 R125, R124, 0x10, RZ ;  /* 0x000000107c7d1819 */ /* 0x000fe200000006ff */
[C---:B------:R-:W-:Y:S01]  /*2030*/  FMUL.FTZ R128, R142.reuse, R129 ;  /* 0x000000818e807220 */ /* 0x040fe20000410000 */
[----:B------:R-:W-:Y:S01]  /*2040*/  @P1 PRMT R124, R123, 0x7632, R124 ;  /* 0x000076327b7c1816 */ /* 0x000fe2000000007c */
[----:B------:R-:W-:Y:S01]  /*2050*/  FMUL.FTZ R155, R142, R155 ;  /* 0x0000009b8e9b7220 */ /* 0x000fe20000410000 */
[----:B------:R-:W-:Y:S01]  /*2060*/  ISETP.NE.U32.AND P0, PT, RZ, UR12, PT ;  /* 0x0000000cff007c0c */ /* 0x000fe2000bf05070 */
[----:B------:R-:W-:Y:S01]  /*2070*/  @P1 FADD.FTZ R130, R130, R125 ;  /* 0x0000007d82821221 */ /* 0x000fe20000010000 */
[C---:B------:R-:W-:Y:S01]  /*2080*/  FMUL.FTZ R126, R142.reuse, R159 ;  /* 0x0000009f8e7e7220 */ /* 0x040fe20000410000 */
[C---:B------:R-:W-:Y:S01]  /*2090*/  FMUL.FTZ R131, R142.reuse, R131 ;  /* 0x000000838e837220 */ /* 0x040fe20000410000 */
[----:B------:R-:W-:Y:S01]  /*20a0*/  FMUL.FTZ R127, R142, R161 ;  /* 0x000000a18e7f7220 */ /* 0x000fe20000410000 */
[----:B------:R-:W-:Y:S01]  /*20b0*/  @P1 SHF.L.U32 R125, R124, 0x10, RZ ;  /* 0x000000107c7d1819 */ /* 0x000fe200000006ff */
[----:B------:R-:W-:Y:S01]  /*20c0*/  FMUL.FTZ R142, R142, R165 ;  /* 0x000000a58e8e7220 */ /* 0x000fe20000410000 */
[----:B------:R-:W-:Y:S01]  /*20d0*/  ISETP.NE.AND.EX P0, PT, RZ, UR13, PT, P0 ;  /* 0x0000000dff007c0c */ /* 0x000fe2000bf05300 */
[----:B------:R-:W-:Y:S01]  /*20e0*/  @P1 FADD.FTZ R155, R155, R162 ;  /* 0x000000a29b9b1221 */ /* 0x000fe20000010000 */
[----:B------:R-:W-:Y:S01]  /*20f0*/  @P1 SHF.L.U32 R124, R120, 0x10, RZ ;  /* 0x00000010787c1819 */ /* 0x000fe200000006ff */
[----:B------:R-:W-:Y:S01]  /*2100*/  @P1 FADD.FTZ R142, R142, R125 ;  /* 0x0000007d8e8e1221 */ /* 0x000fe20000010000 */
[----:B------:R-:W-:Y:S01]  /*2110*/  @P1 IMAD.U32 R125, R121, 0x10000, RZ ;  /* 0x00010000797d1824 */ /* 0x000fe200078e00ff */
[----:B------:R-:W-:-:S02]  /*2120*/  ISETP.NE.U32.AND P4, PT, RZ, UR12, PT ;  /* 0x0000000cff007c0c */ /* 0x000fc4000bf85070 */
[----:B------:R-:W-:Y:S01]  /*2130*/  @P1 FADD.FTZ R163, R163, R124 ;  /* 0x0000007ca3a31221 */ /* 0x000fe20000010000 */
[----:B------:R-:W-:Y:S01]  /*2140*/  @P1 FADD.FTZ R128, R128, R125 ;  /* 0x0000007d80801221 */ /* 0x000fe20000010000 */
[----:B------:R-:W-:Y:S02]  /*2150*/  ISETP.NE.AND.EX P4, PT, RZ, UR13, PT, P4 ;  /* 0x0000000dff007c0c */ /* 0x000fe4000bf85340 */
[C---:B------:R-:W-:Y:S02]  /*2160*/  @P1 SHF.L.U32 R125, R122.reuse, 0x10, RZ ;  /* 0x000000107a7d1819 */ /* 0x040fe400000006ff */
[----:B------:R-:W-:Y:S02]  /*2170*/  @P0 F2FP.BF16.F32.PACK_AB R124, RZ, R128 ;  /* 0x00000080ff7c023e */ /* 0x000fe400000010ff */
[----:B------:R-:W-:Y:S01]  /*2180*/  @P1 PRMT R129, R122, 0x7632, R129 ;  /* 0x000076327a811816 */ /* 0x000fe20000000081 */
[----:B------:R-:W-:Y:S01]  /*2190*/  @P1 FADD.FTZ R126, R126, R125 ;  /* 0x0000007d7e7e1221 */ /* 0x000fe20000010000 */
[----:B------:R-:W-:-:S02]  /*21a0*/  @P0 PRMT R81, R124, 0x7610, R81 ;  /* 0x000076107c510816 */ /* 0x000fc40000000051 */
[----:B------:R-:W-:Y:S02]  /*21b0*/  @P0 F2FP.BF16.F32.PACK_AB R124, RZ, R163 ;  /* 0x000000a3ff7c023e */ /* 0x000fe400000010ff */
[----:B------:R-:W-:Y:S02]  /*21c0*/  @P0 F2FP.BF16.F32.PACK_AB R125, RZ, R155 ;  /* 0x0000009bff7d023e */ /* 0x000fe400000010ff */
[----:B------:R-:W-:Y:S02]  /*21d0*/  @P0 PRMT R80, R124, 0x7610, R80 ;  /* 0x000076107c500816 */ /* 0x000fe40000000050 */
[----:B------:R-:W-:Y:S02]  /*21e0*/  @P0 PRMT R81, R81, 0x5410, R125 ;  /* 0x0000541051510816 */ /* 0x000fe4000000007d */
[----:B------:R-:W0:Y:S01]  /*21f0*/  @P4 LDC.64 R124, c[0x0][0x308] ;  /* 0x0000c200ff7c4b82 */ /* 0x000e220000000a00 */
[----:B------:R-:W-:Y:S02]  /*2200*/  @P1 SHF.L.U32 R164, R129, 0x10, RZ ;  /* 0x0000001081a41819 */ /* 0x000fe400000006ff */
[----:B------:R-:W-:-:S02]  /*2210*/  @P1 SHF.L.U32 R162, R123, 0x10, RZ ;  /* 0x000000107ba21819 */ /* 0x000fc400000006ff */
[----:B------:R-:W-:Y:S01]  /*2220*/  @P0 F2FP.BF16.F32.PACK_AB R129, RZ, R126 ;  /* 0x0000007eff81023e */ /* 0x000fe200000010ff */
[----:B------:R-:W-:Y:S02]  /*2230*/  @P1 FADD.FTZ R131, R131, R164 ;  /* 0x000000a483831221 */ /* 0x000fe40000010000 */
[----:B------:R-:W-:Y:S01]  /*2240*/  @P1 FADD.FTZ R127, R127, R162 ;  /* 0x000000a27f7f1221 */ /* 0x000fe20000010000 */
[----:B------:R-:W-:Y:S02]  /*2250*/  ISETP.NE.U32.AND P1, PT, RZ, UR14, PT ;  /* 0x0000000eff007c0c */ /* 0x000fe4000bf25070 */
[----:B------:R-:W-:Y:S02]  /*2260*/  @P0 PRMT R82, R129, 0x7610, R82 ;  /* 0x0000761081520816 */ /* 0x000fe40000000052 */
[----:B------:R-:W-:Y:S02]  /*2270*/  ISETP.NE.AND.EX P1, PT, RZ, UR15, PT, P1 ;  /* 0x0000000fff007c0c */ /* 0x000fe4000bf25310 */
[----:B------:R-:W-:-:S02]  /*2280*/  @P0 F2FP.BF16.F32.PACK_AB R129, RZ, R130 ;  /* 0x00000082ff81023e */ /* 0x000fc400000010ff */
[----:B------:R-:W-:Y:S02]  /*2290*/  @P0 F2FP.BF16.F32.PACK_AB R159, RZ, R131 ;  /* 0x00000083ff9f023e */ /* 0x000fe400000010ff */
[----:B------:R-:W-:Y:S02]  /*22a0*/  @P0 PRMT R80, R80, 0x5410, R129 ;  /* 0x0000541050500816 */ /* 0x000fe40000000081 */
[----:B------:R-:W-:Y:S02]  /*22b0*/  @P0 F2FP.BF16.F32.PACK_AB R161, RZ, R127 ;  /* 0x0000007fffa1023e */ /* 0x000fe400000010ff */
[----:B------:R-:W-:Y:S01]  /*22c0*/  @P0 PRMT R82, R82, 0x5410, R159 ;  /* 0x0000541052520816 */ /* 0x000fe2000000009f */
[----:B0-----:R-:W-:Y:S01]  /*22d0*/  @P4 IMAD.WIDE.U32 R164, R6, 0x10, R124 ;  /* 0x0000001006a44825 */ /* 0x001fe200078e007c */
[-C--:B------:R-:W-:Y:S02]  /*22e0*/  F2FP.BF16.F32.PACK_AB R125, R155, R128.reuse ;  /* 0x000000809b7d723e */ /* 0x080fe400000010ff */
[----:B------:R-:W-:-:S02]  /*22f0*/  @P1 F2FP.BF16.F32.PACK_AB R124, RZ, R128 ;  /* 0x00000080ff7c123e */ /* 0x000fc400000010ff */
[----:B------:R-:W0:Y:S01]  /*2300*/  LDC.64 R128, c[0x0][0x2f8] ;  /* 0x0000be00ff807b82 */ /* 0x000e220000000a00 */
[----:B------:R-:W-:Y:S02]  /*2310*/  @P0 PRMT R83, R161, 0x7610, R83 ;  /* 0x00007610a1530816 */ /* 0x000fe40000000053 */
[----:B------:R-:W-:Y:S02]  /*2320*/  @P0 F2FP.BF16.F32.PACK_AB R159, RZ, R142 ;  /* 0x0000008eff9f023e */ /* 0x000fe400000010ff */
[----:B------:R-:W-:Y:S02]  /*2330*/  @P1 PRMT R109, R124, 0x7610, R109 ;  /* 0x000076107c6d1816 */ /* 0x000fe4000000006d */
[----:B------:R-:W-:Y:S02]  /*2340*/  @P0 PRMT R83, R83, 0x5410, R159 ;  /* 0x0000541053530816 */ /* 0x000fe4000000009f */
[-C--:B------:R-:W-:Y:S02]  /*2350*/  @P1 F2FP.BF16.F32.PACK_AB R159, RZ, R126.reuse ;  /* 0x0000007eff9f123e */ /* 0x080fe400000010ff */
[----:B------:R-:W-:Y:S01]  /*2360*/  @P1 F2FP.BF16.F32.PACK_AB R162, RZ, R127 ;  /* 0x0000007fffa2123e */ /* 0x000fe200000010ff */
[----:B------:R-:W-:Y:S01]  /*2370*/  @P4 STG.E.128 desc[UR4][R164.64], R80 ;  /* 0x00000050a4004986 */ /* 0x000fe2000c101d04 */
[----:B------:R-:W-:-:S02]  /*2380*/  F2FP.BF16.F32.PACK_AB R126, R131, R126 ;  /* 0x0000007e837e723e */ /* 0x000fc400000010ff */
[----:B------:R-:W-:Y:S02]  /*2390*/  F2FP.BF16.F32.PACK_AB R124, R130, R163 ;  /* 0x000000a3827c723e */ /* 0x000fe400000010ff */
[----:B------:R-:W-:Y:S02]  /*23a0*/  F2FP.BF16.F32.PACK_AB R127, R142, R127 ;  /* 0x0000007f8e7f723e */ /* 0x000fe400000010ff */
[----:B------:R-:W-:Y:S02]  /*23b0*/  @P1 F2FP.BF16.F32.PACK_AB R161, RZ, R163 ;  /* 0x000000a3ffa1123e */ /* 0x000fe400000010ff */
[----:B------:R-:W-:Y:S02]  /*23c0*/  @P1 PRMT R110, R159, 0x7610, R110 ;  /* 0x000076109f6e1816 */ /* 0x000fe4000000006e */
[----:B------:R-:W-:Y:S01]  /*23d0*/  @P1 F2FP.BF16.F32.PACK_AB R131, RZ, R131 ;  /* 0x00000083ff83123e */ /* 0x000fe200000010ff */
[----:B0-----:R-:W-:Y:S01]  /*23e0*/  IMAD.WIDE.U32 R128, R6, 0x10, R128 ;  /* 0x0000001006807825 */ /* 0x001fe200078e0080 */
[----:B------:R-:W-:-:S02]  /*23f0*/  @P1 F2FP.BF16.F32.PACK_AB R155, RZ, R155 ;  /* 0x0000009bff9b123e */ /* 0x000fc400000010ff */
[----:B------:R-:W-:Y:S02]  /*2400*/  @P1 PRMT R108, R161, 0x7610, R108 ;  /* 0x00007610a16c1816 */ /* 0x000fe4000000006c */
[----:B------:R0:W-:Y:S01]  /*2410*/  STG.E.128 desc[UR4][R128.64], R124 ;  /* 0x0000007c80007986 */ /* 0x0001e2000c101d04 */
[----:B------:R-:W-:Y:S02]  /*2420*/  @P1 PRMT R111, R162, 0x7610, R111 ;  /* 0x00007610a26f1816 */ /* 0x000fe4000000006f */
[----:B------:R-:W-:Y:S02]  /*2430*/  @P1 F2FP.BF16.F32.PACK_AB R142, RZ, R142 ;  /* 0x0000008eff8e123e */ /* 0x000fe400000010ff */
[----:B------:R-:W-:Y:S02]  /*2440*/  @P1 PRMT R110, R110, 0x5410, R131 ;  /* 0x000054106e6e1816 */ /* 0x000fe40000000083 */
[----:B------:R-:W-:Y:S02]  /*2450*/  @P1 PRMT R109, R109, 0x5410, R155 ;  /* 0x000054106d6d1816 */ /* 0x000fe4000000009b */
[----:B------:R-:W-:-:S02]  /*2460*/  @P1 PRMT R111, R111, 0x5410, R142 ;  /* 0x000054106f6f1816 */ /* 0x000fc4000000008e */
[----:B0-----:R-:W-:Y:S02]  /*2470*/  @P1 F2FP.BF16.F32.PACK_AB R129, RZ, R130 ;  /* 0x00000082ff81123e */ /* 0x001fe400000010ff */
[----:B------:R-:W-:Y:S02]  /*2480*/  @P1 LEA R130, P0, R6, UR14, 0x4 ;  /* 0x0000000e06821c11 */ /* 0x000fe4000f8020ff */
[----:B------:R-:W-:Y:S02]  /*2490*/  @P1 PRMT R108, R108, 0x5410, R129 ;  /* 0x000054106c6c1816 */ /* 0x000fe40000000081 */
[----:B------:R-:W-:-:S05]  /*24a0*/  @P1 LEA.HI.X R131, R6, UR15, RZ, 0x4, P0 ;  /* 0x0000000f06831c11 */ /* 0x000fca00080f24ff */
[----:B------:R1:W-:Y:S04]  /*24b0*/  @P1 STG.E.128 desc[UR4][R130.64], R108 ;  /* 0x0000006c82001986 */ /* 0x0003e8000c101d04 */
.L_x_622:
[----:B------:R-:W-:Y:S05]  /*24c0*/  BSYNC B1 ;  /* 0x0000000000017941 */ /* 0x000fea0003800000 */
.L_x_621:
[----:B0-----:R-:W0:Y:S02]  /*24d0*/  LDC.64 R124, c[0x0][0x210] ;  /* 0x00008400ff7c7b82 */ /* 0x001e240000000a00 */
[----:B0-----:R-:W-:-:S04]  /*24e0*/  LEA R2, R124, R2, 0x2 ;  /* 0x000000027c027211 */ /* 0x001fc800078e10ff */
[----:B------:R-:W-:-:S13]  /*24f0*/  ISETP.GE.AND P0, PT, R2, R125, PT ;  /* 0x0000007d0200720c */ /* 0x000fda0003f06270 */
[----:B------:R-:W-:Y:S05]  /*2500*/  @!P0 BRA `(.L_x_623) ;  /* 0xffffffdc00f08947 */ /* 0x000fea000383ffff */
.L_x_613:
[----:B------:R-:W-:Y:S05]  /*2510*/  BSYNC B0 ;  /* 0x0000000000007941 */ /* 0x000fea0003800000 */
.L_x_612:
[----:B-----5:R-:W0:Y:S01]  /*2520*/  S2R R42, SR_TID.X ;  /* 0x00000000002a7919 */ /* 0x020e220000002100 */
        /* <DEDUP_REMOVED lines=8> */
[----:B0-----:R-:W-:-:S02]  /*25b0*/  SHF.R.U32.HI R2, RZ, 0x5, R42 ;  /* 0x00000005ff027819 */ /* 0x001fc4000001162a */
[----:B------:R-:W-:Y:S02]  /*25c0*/  LOP3.LUT R4, R42, 0x1f, RZ, 0xc0, !PT ;  /* 0x0000001f2a047812 */ /* 0x000fe400078ec0ff */
[----:B------:R-:W-:Y:S02]  /*25d0*/  SHF.L.U32 R7, R2, 0x6, RZ ;  /* 0x0000000602077819 */ /* 0x000fe400000006ff */
[----:B--2---:R-:W-:Y:S02]  /*25e0*/  LEA R3, R3, R0, 0x18 ;  /* 0x0000000003037211 */ /* 0x004fe400078ec0ff */
[----:B------:R-:W-:Y:S01]  /*25f0*/  LOP3.LUT R0, R7, 0xffffffc0, R4, 0xe2, !PT ;  /* 0xffffffc007007812 */ /* 0x000fe200078ee204 */
[----:B---3--:R-:W-:Y:S01]  /*2600*/  IMAD R23, R22, R5, RZ ;  /* 0x0000000516177224 */ /* 0x008fe200078e02ff */
[----:B------:R-:W-:-:S03]  /*2610*/  IADD3 R5, R5, 0x7f, -R42 ;  /* 0x0000007f05057810 */ /* 0x000fc60007ffe82a */
[----:B------:R-:W-:Y:S01]  /*2620*/  IMAD R4, R0, 0x20, R3 ;  /* 0x0000002000047824 */ /* 0x000fe200078e0203 */
[----:B------:R-:W-:Y:S02]  /*2630*/  LEA R0, R42, R3, 0x2 ;  /* 0x000000032a007211 */ /* 0x000fe400078e10ff */
[C---:B------:R-:W-:Y:S02]  /*2640*/  LOP3.LUT P3, RZ, R5.reuse, 0xffffff80, RZ, 0xc0, !PT ;  /* 0xffffff8005ff7812 */ /* 0x040fe4000786c0ff */
[----:B------:R-:W-:Y:S01]  /*2650*/  STS.128 [R4], R48 ;  /* 0x0000003004007388 */ /* 0x000fe20000000c00 */
[C---:B------:R-:W-:Y:S02]  /*2660*/  ISETP.GE.U32.AND P0, PT, R5.reuse, 0x100, PT ;  /* 0x000001000500780c */ /* 0x040fe40003f06070 */
[C---:B------:R-:W-:Y:S01]  /*2670*/  ISETP.GE.U32.AND P1, PT, R5.reuse, 0x180, PT ;  /* 0x000001800500780c */ /* 0x040fe20003f26070 */
[----:B------:R-:W-:Y:S01]  /*2680*/  STS.128 [R4+0x10], R52 ;  /* 0x0000103404007388 */ /* 0x000fe20000000c00 */
[----:B------:R-:W-:-:S02]  /*2690*/  ISETP.GE.U32.AND P2, PT, R5, 0x200, PT ;  /* 0x000002000500780c */ /* 0x000fc40003f46070 */
[----:B------:R-:W-:Y:S01]  /*26a0*/  IADD3 R42, P4, R23, R42, RZ ;  /* 0x0000002a172a7210 */ /* 0x000fe20007f9e0ff */
[----:B------:R-:W-:Y:S04]  /*26b0*/  STS.128 [R4+0x400], R72 ;  /* 0x0004004804007388 */ /* 0x000fe80000000c00 */
[----:B------:R-:W-:Y:S01]  /*26c0*/  STS.128 [R4+0x410], R76 ;  /* 0x0004104c04007388 */ /* 0x000fe20000000c00 */
[----:B------:R-:W-:Y:S06]  /*26d0*/  BAR.SYNC.DEFER_BLOCKING 0x0 ;  /* 0x0000000000007b1d */ /* 0x000fec0000010000 */
[----:B------:R-:W0:Y:S04]  /*26e0*/  LDS R2, [R0] ;  /* 0x0000000000027984 */ /* 0x000e280000000800 */
[----:B------:R-:W2:Y:S04]  /*26f0*/  LDS R3, [R0+0x200] ;  /* 0x0002000000037984 */ /* 0x000ea80000000800 */
[----:B------:R-:W3:Y:S04]  /*2700*/  LDS R6, [R0+0x400] ;  /* 0x0004000000067984 */ /* 0x000ee80000000800 */
[----:B------:R-:W4:Y:S04]  /*2710*/  LDS R7, [R0+0x600] ;  /* 0x0006000000077984 */ /* 0x000f280000000800 */
[----:B------:R-:W1:Y:S04]  /*2720*/  LDS R9, [R0+0x800] ;  /* 0x0008000000097984 */ /* 0x000e680000000800 */
        /* <DEDUP_REMOVED lines=8> */
[----:B--2---:R-:W-:-:S03]  /*27b0*/  FADD.FTZ R3, RZ, R3 ;  /* 0x00000003ff037221 */ /* 0x004fc60000010000 */
[----:B------:R-:W2:Y:S01]  /*27c0*/  LDS R17, [R0+0x1800] ;  /* 0x0018000000117984 */ /* 0x000ea20000000800 */
[----:B---3--:R-:W-:-:S03]  /*27d0*/  FADD.FTZ R6, RZ, R6 ;  /* 0x00000006ff067221 */ /* 0x008fc60000010000 */
[----:B------:R-:W3:Y:S01]  /*27e0*/  LDS R16, [R0+0x1a00] ;  /* 0x001a000000107984 */ /* 0x000ee20000000800 */
[----:B----4-:R-:W-:-:S03]  /*27f0*/  FADD.FTZ R7, RZ, R7 ;  /* 0x00000007ff077221 */ /* 0x010fc60000010000 */
[----:B------:R-:W4:Y:S01]  /*2800*/  LDS R19, [R0+0x1c00] ;  /* 0x001c000000137984 */ /* 0x000f220000000800 */
[----:B-1----:R-:W-:-:S03]  /*2810*/  FADD.FTZ R2, R2, R9 ;  /* 0x0000000902027221 */ /* 0x002fc60000010000 */
[----:B------:R-:W1:Y:S01]  /*2820*/  LDS R18, [R0+0x1e00] ;  /* 0x001e000000127984 */ /* 0x000e620000000800 */
[----:B------:R-:W-:Y:S01]  /*2830*/  FADD.FTZ R3, R3, R8 ;  /* 0x0000000803037221 */ /* 0x000fe20000010000 */
        /* <DEDUP_REMOVED lines=13> */
[----:B------:R-:W-:Y:S01]  /*2910*/  STS.128 [R4+0x410], R60 ;  /* 0x0004103c04007388 */ /* 0x000fe20000000c00 */
[----:B-1----:R-:W-:Y:S01]  /*2920*/  FADD.FTZ R2, R7, R18 ;  /* 0x0000001207027221 */ /* 0x002fe20000010000 */
        /* <DEDUP_REMOVED lines=35> */
[----:B---3--:R-:W-:Y:S01]  /*2b60*/  FADD.FTZ R19, R6, R19 ;  /* 0x0000001306137221 */ /* 0x008fe20000010000 */
[----:B------:R-:W-:Y:S02]  /*2b70*/  SHF.L.U32 R6, R42, 0x2, RZ ;  /* 0x000000022a067819 */ /* 0x000fe400000006ff */
        /* <DEDUP_REMOVED lines=30> */
[----:B------:R-:W-:Y:S02]  /*2d60*/  IADD3.X R31, RZ, RZ, RZ, P4, !PT ;  /* 0x000000ffff1f7210 */ /* 0x000fe400027fe4ff */
[----:B------:R-:W-:Y:S01]  /*2d70*/  IADD3 R22, P4, R6, UR16, RZ ;  /* 0x0000001006167c10 */ /* 0x000fe2000ff9e0ff */
[----:B------:R-:W-:Y:S01]  /*2d80*/  FADD.FTZ R25, R25, R34 ;  /* 0x0000002219197221 */ /* 0x000fe20000010000 */
[----:B------:R-:W-:Y:S01]  /*2d90*/  SHF.L.U64.HI R31, R42, 0x2, R31 ;  /* 0x000000022a1f7819 */ /* 0x000fe2000001021f */
        /* <DEDUP_REMOVED lines=60> */
[----:B------:R-:W-:Y:S01]  /*3160*/  IMAD.X R41, RZ, RZ, R41, P3 ;  /* 0x000000ffff297224 */ /* 0x000fe200018e0629 */
[----:B------:R-:W-:Y:S02]  /*3170*/  IADD3.X R39, RZ, R39, RZ, P4, !PT ;  /* 0x00000027ff277210 */ /* 0x000fe400027fe4ff */
[----:B0-----:R-:W-:Y:S02]  /*3180*/  MOV R4, R0 ;  /* 0x0000000000047202 */ /* 0x001fe40000000f00 */
[----:B------:R-:W-:Y:S02]  /*3190*/  MOV R5, R31 ;  /* 0x0000001f00057202 */ /* 0x000fe40000000f00 */
[----:B------:R-:W-:Y:S02]  /*31a0*/  IADD3 R0, P6, R0, 0x200, RZ ;  /* 0x0000020000007810 */ /* 0x000fe40007fde0ff */
[----:B------:R-:W-:Y:S01]  /*31b0*/  IADD3.X R33, RZ, R33, RZ, P5, !PT ;  /* 0x00000021ff217210 */ /* 0x000fe20002ffe4ff */
[----:B------:R1:W-:Y:S01]  /*31c0*/  STG.E desc[UR4][R4.64], R23 ;  /* 0x0000001704007986 */ /* 0x0003e2000c101904 */
[----:B------:R-:W-:-:S09]  /*31d0*/  IADD3.X R31, RZ, R31, RZ, P6, !PT ;  /* 0x0000001fff1f7210 */ /* 0x000fd200037fe4ff */
.L_x_625:
[----:B------:R-:W-:Y:S05]  /*31e0*/  BSYNC B0 ;  /* 0x0000000000007941 */ /* 0x000fea0003800000 */
.L_x_624:
        /* <DEDUP_REMOVED lines=23> */
.L_x_627:
[----:B------:R-:W-:Y:S05]  /*3360*/  BSYNC B0 ;  /* 0x0000000000007941 */ /* 0x000fea0003800000 */
.L_x_626:
        /* <DEDUP_REMOVED lines=23> */
.L_x_629:
[----:B------:R-:W-:Y:S05]  /*34e0*/  BSYNC B0 ;  /* 0x0000000000007941 */ /* 0x000fea0003800000 */
.L_x_628:
        /* <DEDUP_REMOVED lines=15> */
.L_x_618:
[----:B------:R-:W-:Y:S01]  /*35e0*/  HFMA2.MMA R163, -RZ, RZ, 0, 5.9604644775390625e-08 ;  /* 0x00000001ffa37435 */ /* 0x000fe200000001ff */
[----:B------:R-:W-:Y:S01]  /*35f0*/  BSSY B1, `(.L_x_630) ;  /* 0x0000007000017945 */ /* 0x000fe20003800000 */
[----:B------:R-:W-:Y:S01]  /*3600*/  IMAD.MOV.U32 R164, RZ, RZ, R161 ;  /* 0x000000ffffa47224 */ /* 0x000fe200078e00a1 */
[----:B------:R-:W-:Y:S02]  /*3610*/  MOV R165, 0x1f ;  /* 0x0000001f00a57802 */ /* 0x000fe40000000f00 */
[----:B-----5:R-:W-:-:S07]  /*3620*/  MOV R155, 0xffffffff ;  /* 0xffffffff009b7802 */ /* 0x020fce0000000f00 */
[----:B0-----:R-:W-:Y:S05]  /*3630*/  WARPSYNC.COLLECTIVE R155, `(.L_x_631) ;  /* 0x000000009b087348 */ /* 0x001fea0003c00000 */
[----:B------:R1:W2:Y:S02]  /*3640*/  SHFL.BFLY P0, R159, R164, R163, R165 ;  /* 0x0c0000a3a49f7389 */ /* 0x0002a400000000a5 */
[----:B012---:R-:W-:Y:S01]  /*3650*/  ENDCOLLECTIVE ;  /* 0x000000000000791b */ /* 0x007fe20003800000 */
.L_x_631:
[----:B------:R-:W-:Y:S05]  /*3660*/  BSYNC B1 ;  /* 0x0000000000017941 */ /* 0x000fea0003800000 */
.L_x_630:
        /* <DEDUP_REMOVED lines=8> */
.L_x_632:
[----:B------:R-:W-:Y:S01]  /*36f0*/  FADD.FTZ R124, R124, R161 ;  /* 0x000000a17c7c7221 */ /* 0x000fe20000010000 */
[----:B------:R-:W-:-:S04]  /*3700*/  HFMA2.MMA R163, -RZ, RZ, 0, 1.1920928955078125e-07 ;  /* 0x00000002ffa37435 */ /* 0x000fc800000001ff */
[----:B------:R-:W-:Y:S02]  /*3710*/  MOV R164, R124 ;  /* 0x0000007c00a47202 */ /* 0x000fe40000000f00 */
[----:B------:R-:W-:-:S07]  /*3720*/  MOV R125, R159 ;  /* 0x0000009f007d7202 */ /* 0x000fce0000000f00 */
[----:B------:R-:W-:Y:S05]  /*3730*/  WARPSYNC.COLLECTIVE R155, `(.L_x_633) ;  /* 0x000000009b087348 */ /* 0x000fea0003c00000 */
[----:B------:R0:W1:Y:S02]  /*3740*/  SHFL.BFLY P0, R159, R164, R163, R165 ;  /* 0x0c0000a3a49f7389 */ /* 0x00006400000000a5 */
[----:B01----:R-:W-:Y:S01]  /*3750*/  ENDCOLLECTIVE ;  /* 0x000000000000791b */ /* 0x003fe20003800000 */
.L_x_633:
[----:B------:R-:W-:-:S05]  /*3760*/  FADD.FTZ R125, R125, R162 ;  /* 0x000000a27d7d7221 */ /* 0x000fca0000010000 */
[----:B------:R-:W-:Y:S01]  /*3770*/  MOV R164, R125 ;  /* 0x0000007d00a47202 */ /* 0x000fe20000000f00 */
[----:B------:R-:W-:-:S07]  /*3780*/  IMAD.MOV.U32 R127, RZ, RZ, R159 ;  /* 0x000000ffff7f7224 */ /* 0x000fce00078e009f */
[----:B------:R-:W-:Y:S05]  /*3790*/  WARPSYNC.COLLECTIVE R155, `(.L_x_634) ;  /* 0x000000009b087348 */ /* 0x000fea0003c00000 */
[----:B------:R0:W1:Y:S02]  /*37a0*/  SHFL.BFLY P0, R159, R164, R163, R165 ;  /* 0x0c0000a3a49f7389 */ /* 0x00006400000000a5 */
[----:B01----:R-:W-:Y:S01]  /*37b0*/  ENDCOLLECTIVE ;  /* 0x000000000000791b */ /* 0x003fe20003800000 */
.L_x_634:
[----:B------:R-:W-:Y:S01]  /*37c0*/  FADD.FTZ R127, R124, R127 ;  /* 0x0000007f7c7f7221 */ /* 0x000fe20000010000 */
[----:B------:R-:W-:-:S04]  /*37d0*/  HFMA2.MMA R163, -RZ, RZ, 0, 2.384185791015625e-07 ;  /* 0x00000004ffa37435 */ /* 0x000fc800000001ff */
[----:B------:R-:W-:Y:S02]  /*37e0*/  MOV R164, R127 ;  /* 0x0000007f00a47202 */ /* 0x000fe40000000f00 */
[----:B------:R-:W-:-:S07]  /*37f0*/  MOV R126, R159 ;  /* 0x0000009f007e7202 */ /* 0x000fce0000000f00 */
[----:B------:R-:W-:Y:S05]  /*3800*/  WARPSYNC.COLLECTIVE R155, `(.L_x_635) ;  /* 0x000000009b087348 */ /* 0x000fea0003c00000 */
[----:B------:R0:W1:Y:S02]  /*3810*/  SHFL.BFLY P0, R159, R164, R163, R165 ;  /* 0x0c0000a3a49f7389 */ /* 0x00006400000000a5 */
[----:B01----:R-:W-:Y:S01]  /*3820*/  ENDCOLLECTIVE ;  /* 0x000000000000791b */ /* 0x003fe20003800000 */
.L_x_635:
[----:B------:R-:W-:-:S04]  /*3830*/  FADD.FTZ R126, R125, R126 ;  /* 0x0000007e7d7e7221 */ /* 0x000fc80000010000 */
[----:B------:R-:W-:Y:S01]  /*3840*/  IMAD.MOV.U32 R164, RZ, RZ, R126 ;  /* 0x000000ffffa47224 */ /* 0x000fe200078e007e */
[----:B------:R-:W-:-:S07]  /*3850*/  MOV R128, R159 ;  /* 0x0000009f00807202 */ /* 0x000fce0000000f00 */
[----:B------:R-:W-:Y:S05]  /*3860*/  WARPSYNC.COLLECTIVE R155, `(.L_x_636) ;  /* 0x000000009b087348 */ /* 0x000fea0003c00000 */
[----:B------:R0:W1:Y:S02]  /*3870*/  SHFL.BFLY P0, R159, R164, R163, R165 ;  /* 0x0c0000a3a49f7389 */ /* 0x00006400000000a5 */
[----:B01----:R-:W-:Y:S01]  /*3880*/  ENDCOLLECTIVE ;  /* 0x000000000000791b */ /* 0x003fe20003800000 */
.L_x_636:
[----:B------:R-:W-:Y:S01]  /*3890*/  FADD.FTZ R128, R127, R128 ;  /* 0x000000807f807221 */ /* 0x000fe20000010000 */
[----:B------:R-:W-:-:S04]  /*38a0*/  HFMA2.MMA R163, -RZ, RZ, 0, 4.76837158203125e-07 ;  /* 0x00000008ffa37435 */ /* 0x000fc800000001ff */
[----:B------:R-:W-:Y:S02]  /*38b0*/  MOV R164, R128 ;  /* 0x0000008000a47202 */ /* 0x000fe40000000f00 */
[----:B------:R-:W-:-:S07]  /*38c0*/  MOV R129, R159 ;  /* 0x0000009f00817202 */ /* 0x000fce0000000f00 */
[----:B------:R-:W-:Y:S05]  /*38d0*/  WARPSYNC.COLLECTIVE R155, `(.L_x_637) ;  /* 0x000000009b087348 */ /* 0x000fea0003c00000 */
[----:B------:R0:W1:Y:S02]  /*38e0*/  SHFL.BFLY P0, R159, R164, R163, R165 ;  /* 0x0c0000a3a49f7389 */ /* 0x00006400000000a5 */
[----:B01----:R-:W-:Y:S01]  /*38f0*/  ENDCOLLECTIVE ;  /* 0x000000000000791b */ /* 0x003fe20003800000 */
.L_x_637:
[----:B------:R-:W-:-:S05]  /*3900*/  FADD.FTZ R129, R126, R129 ;  /* 0x000000817e817221 */ /* 0x000fca0000010000 */
[----:B------:R-:W-:Y:S02]  /*3910*/  MOV R164, R129 ;  /* 0x0000008100a47202 */ /* 0x000fe40000000f00 */
[----:B------:R-:W-:-:S07]  /*3920*/  MOV R131, R159 ;  /* 0x0000009f00837202 */ /* 0x000fce0000000f00 */
[----:B------:R-:W-:Y:S05]  /*3930*/  WARPSYNC.COLLECTIVE R155, `(.L_x_638) ;  /* 0x000000009b087348 */ /* 0x000fea0003c00000 */
[----:B------:R0:W1:Y:S02]  /*3940*/  SHFL.BFLY P0, R159, R164, R163, R165 ;  /* 0x0c0000a3a49f7389 */ /* 0x00006400000000a5 */
[----:B01----:R-:W-:Y:S01]  /*3950*/  ENDCOLLECTIVE ;  /* 0x000000000000791b */ /* 0x003fe20003800000 */
.L_x_638:
[----:B------:R-:W-:Y:S01]  /*3960*/  FADD.FTZ R131, R128, R131 ;  /* 0x0000008380837221 */ /* 0x000fe20000010000 */
[----:B------:R-:W-:-:S04]  /*3970*/  HFMA2.MMA R163, -RZ, RZ, 0, 9.5367431640625e-07 ;  /* 0x00000010ffa37435 */ /* 0x000fc800000001ff */
[----:B------:R-:W-:Y:S01]  /*3980*/  MOV R164, R131 ;  /* 0x0000008300a47202 */ /* 0x000fe20000000f00 */
[----:B------:R-:W-:-:S07]  /*3990*/  IMAD.MOV.U32 R130, RZ, RZ, R159 ;  /* 0x000000ffff827224 */ /* 0x000fce00078e009f */
[----:B------:R-:W-:Y:S05]  /*39a0*/  WARPSYNC.COLLECTIVE R155, `(.L_x_639) ;  /* 0x000000009b087348 */ /* 0x000fea0003c00000 */
[----:B------:R0:W1:Y:S02]  /*39b0*/  SHFL.BFLY P0, R159, R164, R163, R165 ;  /* 0x0c0000a3a49f7389 */ /* 0x00006400000000a5 */
[----:B01----:R-:W-:Y:S01]  /*39c0*/  ENDCOLLECTIVE ;  /* 0x000000000000791b */ /* 0x003fe20003800000 */
.L_x_639:
[----:B------:R-:W-:-:S05]  /*39d0*/  FADD.FTZ R130, R129, R130 ;  /* 0x0000008281827221 */ /* 0x000fca0000010000 */
[----:B------:R-:W-:Y:S02]  /*39e0*/  MOV R164, R130 ;  /* 0x0000008200a47202 */ /* 0x000fe40000000f00 */
[----:B------:R-:W-:-:S07]  /*39f0*/  MOV R124, R159 ;  /* 0x0000009f007c7202 */ /* 0x000fce0000000f00 */
[----:B------:R-:W-:Y:S05]  /*3a00*/  WARPSYNC.COLLECTIVE R155, `(.L_x_640) ;  /* 0x000000009b087348 */ /* 0x000fea0003c00000 */
[----:B------:R0:W1:Y:S02]  /*3a10*/  SHFL.BFLY P0, R159, R164, R163, R165 ;  /* 0x0c0000a3a49f7389 */ /* 0x00006400000000a5 */
[----:B01----:R-:W-:Y:S01]  /*3a20*/  ENDCOLLECTIVE ;  /* 0x000000000000791b */ /* 0x003fe20003800000 */
.L_x_640:
[----:B------:R-:W-:Y:S01]  /*3a30*/  MOV R125, R159 ;  /* 0x0000009f007d7202 */ /* 0x000fe20000000f00 */
[----:B------:R-:W-:Y:S06]  /*3a40*/  BRA `(.L_x_641) ;  /* 0xffffffdc00647947 */ /* 0x000fec000383ffff */
.L_x_642:
        /* <DEDUP_REMOVED lines=11> */
.L_x_3166:


//--------------------- .text._ZN10layer_norm31ln_parallel_residual_bwd_kernelINS_13Kernel_traitsIf13__nv_bfloat16S2_S2_fjLj512ELj1ELj4ELj1ELj16ENS_18Kernel_traits_baseILj512EfS2_S2_S2_fjLj128EEEEELb0ELb0ELb1EEEvNS_9BwdParamsE --------------------------
	.section	.text._ZN10layer_norm31ln_parallel_residual_bwd_kernelINS_13Kernel_traitsIf13__nv_bfloat16S2_S2_fjLj512ELj1ELj4ELj1ELj16ENS_18Kernel_traits_baseILj512EfS2_S2_S2_fjLj128EEEEELb0ELb0ELb1EEEvNS_9BwdParamsE,"ax",@progbits
	.align	128
        .global         _ZN10layer_norm31ln_parallel_residual_bwd_kernelINS_13Kernel_traitsIf13__nv_bfloat16S2_S2_fjLj512ELj1ELj4ELj1ELj16ENS_18Kernel_traits_baseILj512EfS2_S2_S2_fjLj128EEEEELb0ELb0ELb1EEEvNS_9BwdParamsE
        .type           _ZN10layer_norm31ln_parallel_residual_bwd_kernelINS_13Kernel_traitsIf13__nv_bfloat16S2_S2_fjLj512ELj1ELj4ELj1ELj16ENS_18Kernel_traits_baseILj512EfS2_S2_S2_fjLj128EEEEELb0ELb0ELb1EEEvNS_9BwdParamsE,@function
        .size           _ZN10layer_norm31ln_parallel_residual_bwd_kernelINS_13Kernel_traitsIf13__nv_bfloat16S2_S2_fjLj512ELj1ELj4ELj1ELj16ENS_18Kernel_traits_baseILj512EfS2_S2_S2_fjLj128EEEEELb0ELb0ELb1EEEvNS_9BwdParamsE,(.L_x_3167 - _ZN10layer_norm31ln_parallel_residual_bwd_kernelINS_13Kernel_traitsIf13__nv_bfloat16S2_S2_fjLj512ELj1ELj4ELj1ELj16ENS_18Kernel_traits_baseILj512EfS2_S2_S2_fjLj128EEEEELb0ELb0ELb1EEEvNS_9BwdParamsE)
        .other          _ZN10layer_norm31ln_parallel_residual_bwd_kernelINS_13Kernel_traitsIf13__nv_bfloat16S2_S2_fjLj512ELj1ELj4ELj1ELj16ENS_18Kernel_traits_baseILj512EfS2_S2_S2_fjLj128EEEEELb0ELb0ELb1EEEvNS_9BwdParamsE,@"STO_CUDA_ENTRY STV_DEFAULT"
_ZN10layer_norm31ln_parallel_residual_bwd_kernelINS_13Kernel_traitsIf13__nv_bfloat16S2_S2_fjLj512ELj1ELj4ELj1ELj16ENS_18Kernel_traits_baseILj512EfS2_S2_S2_fjLj128EEEEELb0ELb0ELb1EEEvNS_9BwdParamsE:
.text._ZN10layer_norm31ln_parallel_residual_bwd_kernelINS_13Kernel_traitsIf13__nv_bfloat16S2_S2_fjLj512ELj1ELj4ELj1ELj16ENS_18Kernel_traits_baseILj512EfS2_S2_S2_fjLj128EEEEELb0ELb0ELb1EEEvNS_9BwdParamsE:
        /* <DEDUP_REMOVED lines=49> */
.L_x_644:
[----:B------:R-:W0:Y:S01]  /*0310*/  LDC.U8 R144, c[0x0][0x2a0] ;  /* 0x0000a800ff907b82 */ /* 0x000e220000000000 */
[----:B------:R-:W-:Y:S01]  /*0320*/  SHF.L.U32 R0, R145, 0x5, RZ ;  /* 0x0000000591007819 */ /* 0x000fe200000006ff */
[----:B------:R-:W-:Y:S01]  /*0330*/  ULDC.64 UR6, c[0x0][0x260] ;  /* 0x0000980000067ab9 */ /* 0x000fe20000000a00 */
[----:B------:R-:W-:Y:S02]  /*0340*/  ULDC.64 UR8, c[0x0][0x268] ;  /* 0x00009a0000087ab9 */ /* 0x000fe40000000a00 */
[----:B------:R-:W-:-:S04]  /*0350*/  LOP3.LUT R0, R0, 0x3e0, RZ, 0xc0, !PT ;  /* 0x000003e000007812 */ /* 0x000fc800078ec0ff */
[C---:B------:R-:W-:Y:S02]  /*0360*/  IADD3 R2, P0, R0.reuse, UR6, RZ ;  /* 0x0000000600027c10 */ /* 0x040fe4000ff1e0ff */
[----:B------:R-:W-:Y:S02]  /*0370*/  IADD3 R10, P1, R0, UR8, RZ ;  /* 0x00000008000a7c10 */ /* 0x000fe4000ff3e0ff */
[----:B------:R-:W-:Y:S01]  /*0380*/  IADD3.X R3, RZ, UR7, RZ, P0, !PT ;  /* 0x00000007ff037c10 */ /* 0x000fe200087fe4ff */
[----:B------:R-:W-:Y:S02]  /*0390*/  ULDC.64 UR6, c[0x0][0x2c8] ;  /* 0x0000b20000067ab9 */ /* 0x000fe40000000a00 */
[----:B------:R-:W-:Y:S01]  /*03a0*/  IMAD.X R11, RZ, RZ, UR9, P1 ;  /* 0x00000009ff0b7e24 */ /* 0x000fe200088e06ff */
[----:B------:R-:W-:Y:S01]  /*03b0*/  ISETP.NE.U32.AND P0, PT, RZ, UR6, PT ;  /* 0x00000006ff007c0c */ /* 0x000fe2000bf05070 */
[----:B------:R-:W-:Y:S01]  /*03c0*/  HFMA2.MMA R140, -RZ, RZ, 0, 0 ;  /* 0x00000000ff8c7435 */ /* 0x000fe200000001ff */
[----:B------:R-:W-:Y:S01]  /*03d0*/  BSSY B1, `(.L_x_646) ;  /* 0x000020f000017945 */ /* 0x000fe20003800000 */
[----:B------:R-:W5:Y:S01]  /*03e0*/  LDG.E.128 R52, desc[UR4][R2.64] ;  /* 0x0000000402347981 */ /* 0x000f62000c1e1d00 */
[----:B------:R-:W-:-:S02]  /*03f0*/  ISETP.NE.AND.EX P0, PT, RZ, UR7, PT, P0 ;  /* 0x00000007ff007c0c */ /* 0x000fc4000bf05300 */
[----:B------:R-:W-:Y:S02]  /*0400*/  CS2R R8, SRZ ;  /* 0x0000000000087805 */ /* 0x000fe4000001ff00 */
[----:B------:R-:W-:Y:S01]  /*0410*/  LOP3.LUT R145, R145, 0x1f, RZ, 0xc0, !PT ;  /* 0x0000001f91917812 */ /* 0x000fe200078ec0ff */
[----:B------:R-:W5:Y:S01]  /*0420*/  LDG.E.128 R48, desc[UR4][R2.64+0x10] ;  /* 0x0000100402307981 */ /* 0x000f62000c1e1d00 */
[----:B------:R-:W-:Y:S02]  /*0430*/  CS2R R6, SRZ ;  /* 0x0000000000067805 */ /* 0x000fe4000001ff00 */
[----:B------:R-:W-:Y:S02]  /*0440*/  CS2R R4, SRZ ;  /* 0x0000000000047805 */ /* 0x000fe4000001ff00 */
[----:B------:R-:W-:Y:S01]  /*0450*/  CS2R R110, SRZ ;  /* 0x00000000006e7805 */ /* 0x000fe2000001ff00 */
[----:B------:R-:W5:Y:S01]  /*0460*/  LDG.E.128 R44, desc[UR4][R2.64+0x400] ;  /* 0x00040004022c7981 */ /* 0x000f62000c1e1d00 */
[----:B------:R-:W-:-:S02]  /*0470*/  CS2R R106, SRZ ;  /* 0x00000000006a7805 */ /* 0x000fc4000001ff00 */
[----:B------:R-:W-:Y:S02]  /*0480*/  CS2R R122, SRZ ;  /* 0x00000000007a7805 */ /* 0x000fe4000001ff00 */
[----:B------:R-:W-:Y:S01]  /*0490*/  CS2R R114, SRZ ;  /* 0x0000000000727805 */ /* 0x000fe2000001ff00 */
[----:B------:R1:W5:Y:S01]  /*04a0*/  LDG.E.128 R40, desc[UR4][R2.64+0x410] ;  /* 0x0004100402287981 */ /* 0x000362000c1e1d00 */
[----:B------:R-:W-:Y:S02]  /*04b0*/  CS2R R130, SRZ ;  /* 0x0000000000827805 */ /* 0x000fe4000001ff00 */
[----:B------:R-:W-:Y:S02]  /*04c0*/  CS2R R126, SRZ ;  /* 0x00000000007e7805 */ /* 0x000fe4000001ff00 */
[----:B------:R-:W-:Y:S01]  /*04d0*/  CS2R R138, SRZ ;  /* 0x00000000008a7805 */ /* 0x000fe2000001ff00 */
[----:B------:R-:W5:Y:S01]  /*04e0*/  LDG.E.128 R36, desc[UR4][R10.64] ;  /* 0x000000040a247981 */ /* 0x000f62000c1e1d00 */
[----:B------:R-:W-:-:S02]  /*04f0*/  CS2R R134, SRZ ;  /* 0x0000000000867805 */ /* 0x000fc4000001ff00 */
[----:B------:R-:W-:Y:S02]  /*0500*/  CS2R R12, SRZ ;  /* 0x00000000000c7805 */ /* 0x000fe4000001ff00 */
[----:B------:R-:W-:Y:S01]  /*0510*/  CS2R R14, SRZ ;  /* 0x00000000000e7805 */ /* 0x000fe2000001ff00 */
[----:B------:R-:W5:Y:S01]  /*0520*/  LDG.E.128 R32, desc[UR4][R10.64+0x10] ;  /* 0x000010040a207981 */ /* 0x000f62000c1e1d00 */
[----:B------:R-:W-:Y:S02]  /*0530*/  CS2R R16, SRZ ;  /* 0x0000000000107805 */ /* 0x000fe4000001ff00 */
[----:B-1----:R-:W-:Y:S02]  /*0540*/  CS2R R2, SRZ ;  /* 0x0000000000027805 */ /* 0x002fe4000001ff00 */
        /* <DEDUP_REMOVED lines=15> */
[----:B-1----:R-:W-:-:S02]  /*0640*/  CS2R R10, SRZ ;  /* 0x00000000000a7805 */ /* 0x002fc4000001ff00 */
[----:B------:R-:W-:Y:S02]  /*0650*/  CS2R R102, SRZ ;  /* 0x0000000000667805 */ /* 0x000fe4000001ff00 */
[----:B------:R-:W-:Y:S02]  /*0660*/  CS2R R104, SRZ ;  /* 0x0000000000687805 */ /* 0x000fe4000001ff00 */
[----:B0-----:R-:W-:-:S07]  /*0670*/  MOV R143, RZ ;  /* 0x000000ff008f7202 */ /* 0x001fce0000000f00 */
.L_x_648:
[----:B------:R-:W-:Y:S01]  /*0680*/  IMAD R0, R146, UR10, RZ ;  /* 0x0000000a92007c24 */ /* 0x000fe2000f8e02ff */
[----:B-1----:R-:W0:Y:S04]  /*0690*/  LDC.64 R74, c[0x0][0x250] ;  /* 0x00009400ff4a7b82 */ /* 0x002e280000000a00 */
[----:B------:R-:W-:-:S04]  /*06a0*/  SHF.R.S32.HI R73, RZ, 0x1f, R0 ;  /* 0x0000001fff497819 */ /* 0x000fc80000011400 */
[----:B------:R-:W1:Y:S01]  /*06b0*/  LDC.64 R88, c[0x0][0x2c0] ;  /* 0x0000b000ff587b82 */ /* 0x000e620000000a00 */
[----:B------:R-:W-:-:S04]  /*06c0*/  LEA.HI R0, R73, R0, RZ, 0x3 ;  /* 0x0000000049007211 */ /* 0x000fc800078f18ff */
[----:B------:R-:W-:-:S03]  /*06d0*/  LEA.HI.SX32 R151, R0, R145, 0x1d ;  /* 0x0000009100977211 */ /* 0x000fc600078feaff */
[----:B------:R-:W2:Y:S01]  /*06e0*/  LDC.64 R118, c[0x0][0x258] ;  /* 0x00009600ff767b82 */ /* 0x000ea20000000a00 */
[----:B------:R-:W-:Y:S02]  /*06f0*/  SHF.L.U32 R148, R151, 0x4, RZ ;  /* 0x0000000497947819 */ /* 0x000fe400000006ff */
[----:B------:R-:W-:Y:S02]  /*0700*/  SHF.R.U32.HI R147, RZ, 0x1c, R151 ;  /* 0x0000001cff937819 */ /* 0x000fe40000011697 */
[----:B------:R-:W-:-:S03]  /*0710*/  IADD3 R72, P1, R148, UR12, RZ ;  /* 0x0000000c94487c10 */ /* 0x000fc6000ff3e0ff */
[----:B------:R-:W3:Y:S01]  /*0720*/  LDC.64 R92, c[0x0][0x2b8] ;  /* 0x0000ae00ff5c7b82 */ /* 0x000ee20000000a00 */
[----:B------:R-:W-:Y:S01]  /*0730*/  IADD3.X R73, R147, UR13, RZ, P1, !PT ;  /* 0x0000000d93497c10 */ /* 0x000fe20008ffe4ff */
[----:B0-----:R-:W-:-:S05]  /*0740*/  IMAD.WIDE R84, R146, 0x4, R74 ;  /* 0x0000000492547825 */ /* 0x001fca00078e024a */
[----:B------:R-:W4:Y:S01]  /*0750*/  LDG.E R155, desc[UR4][R84.64] ;  /* 0x00000004549b7981 */ /* 0x000f22000c1e1900 */
[----:B-1----:R-:W-:Y:S01]  /*0760*/  IMAD.WIDE.U32 R76, R151, 0x10, R88 ;  /* 0x00000010974c7825 */ /* 0x002fe200078e0058 */
[----:B------:R-:W0:Y:S02]  /*0770*/  @P0 LDC.64 R120, c[0x0][0x2c8] ;  /* 0x0000b200ff780b82 */ /* 0x000e240000000a00 */
[----:B------:R-:W4:Y:S04]  /*0780*/  LDG.E.128 R72, desc[UR4][R72.64] ;  /* 0x0000000448487981 */ /* 0x000f28000c1e1d00 */
[----:B------:R-:W4:Y:S01]  /*0790*/  LDG.E.128 R76, desc[UR4][R76.64] ;  /* 0x000000044c4c7981 */ /* 0x000f22000c1e1d00 */
[----:B--2---:R-:W-:-:S05]  /*07a0*/  IMAD.WIDE R118, R146, 0x4, R118 ;  /* 0x0000000492767825 */ /* 0x004fca00078e0276 */
[----:B------:R1:W2:Y:S01]  /*07b0*/  LDG.E R149, desc[UR4][R118.64] ;  /* 0x0000000476957981 */ /* 0x0002a2000c1e1900 */
[----:B---3--:R-:W-:-:S06]  /*07c0*/  IMAD.WIDE.U32 R80, R151, 0x10, R92 ;  /* 0x0000001097507825 */ /* 0x008fcc00078e005c */
[----:B------:R-:W3:Y:S01]  /*07d0*/  LDG.E.128 R80, desc[UR4][R80.64] ;  /* 0x0000000450507981 */ /* 0x000ee2000c1e1d00 */
[----:B------:R-:W-:Y:S01]  /*07e0*/  VIADD R153, R151, 0x20 ;  /* 0x0000002097997836 */ /* 0x000fe20000000000 */
[----:B-1----:R-:W1:Y:S04]  /*07f0*/  @P0 LDC.64 R118, c[0x0][0x2c8] ;  /* 0x0000b200ff760b82 */ /* 0x002e680000000a00 */
[----:B------:R-:W-:Y:S02]  /*0800*/  SHF.L.U32 R142, R153, 0x4, RZ ;  /* 0x00000004998e7819 */ /* 0x000fe400000006ff */
[----:B------:R-:W-:Y:S02]  /*0810*/  SHF.R.U32.HI R141, RZ, 0x1c, R153 ;  /* 0x0000001cff8d7819 */ /* 0x000fe40000011699 */
[----:B------:R-:W-:-:S04]  /*0820*/  IADD3 R84, P1, R142, UR12, RZ ;  /* 0x0000000c8e547c10 */ /* 0x000fc8000ff3e0ff */
[----:B------:R-:W-:Y:S01]  /*0830*/  IADD3.X R85, R141, UR13, RZ, P1, !PT ;  /* 0x0000000d8d557c10 */ /* 0x000fe20008ffe4ff */
[----:B------:R-:W-:-:S05]  /*0840*/  IMAD.WIDE.U32 R88, R153, 0x10, R88 ;  /* 0x0000001099587825 */ /* 0x000fca00078e0058 */
[----:B------:R-:W3:Y:S01]  /*0850*/  LDG.E.128 R84, desc[UR4][R84.64] ;  /* 0x0000000454547981 */ /* 0x000ee2000c1e1d00 */
[----:B------:R-:W-:-:S03]  /*0860*/  IMAD.WIDE.U32 R92, R153, 0x10, R92 ;  /* 0x00000010995c7825 */ /* 0x000fc600078e005c */
[----:B------:R-:W3:Y:S04]  /*0870*/  LDG.E.128 R88, desc[UR4][R88.64] ;  /* 0x0000000458587981 */ /* 0x000ee8000c1e1d00 */
[----:B------:R-:W3:Y:S01]  /*0880*/  LDG.E.128 R92, desc[UR4][R92.64] ;  /* 0x000000045c5c7981 */ /* 0x000ee2000c1e1d00 */
[----:B-1----:R-:W-:-:S04]  /*0890*/  @P0 LEA R118, P1, R151, R118, 0x4 ;  /* 0x0000007697760211 */ /* 0x002fc800078220ff */
[----:B------:R-:W-:Y:S02]  /*08a0*/  @P0 LEA.HI.X R119, R151, R119, RZ, 0x4, P1 ;  /* 0x0000007797770211 */ /* 0x000fe400008f24ff */
[----:B------:R-:W-:Y:S02]  /*08b0*/  ISETP.NE.AND P1, PT, R144, RZ, PT ;  /* 0x000000ff9000720c */ /* 0x000fe40003f25270 */
[C---:B0-----:R-:W-:Y:S01]  /*08c0*/  @P0 LEA R120, P2, R153.reuse, R120, 0x4 ;  /* 0x0000007899780211 */ /* 0x041fe200078420ff */
[----:B-----5:R0:W5:Y:S03]  /*08d0*/  @P0 LDG.E.128 R56, desc[UR4][R118.64] ;  /* 0x0000000476380981 */ /* 0x020166000c1e1d00 */
[----:B------:R-:W-:-:S05]  /*08e0*/  @P0 LEA.HI.X R121, R153, R121, RZ, 0x4, P2 ;  /* 0x0000007999790211 */ /* 0x000fca00010f24ff */
[----:B------:R3:W5:Y:S01]  /*08f0*/  @P0 LDG.E.128 R60, desc[UR4][R120.64] ;  /* 0x00000004783c0981 */ /* 0x000762000c1e1d00 */
[----:B------:R-:W-:Y:S01]  /*0900*/  UMOV UR6, 0xffffffff ;  /* 0xffffffff00067882 */ /* 0x000fe20000000000 */
[----:B----4-:R-:W-:Y:S02]  /*0910*/  FSEL R155, R155, RZ, !P1 ;  /* 0x000000ff9b9b7208 */ /* 0x010fe40004800000 */
[----:B------:R-:W-:Y:S02]  /*0920*/  SHF.L.U32 R0, R72, 0x10, RZ ;  /* 0x0000001048007819 */ /* 0x000fe400000006ff */
[----:B------:R-:W-:Y:S01]  /*0930*/  SHF.L.U32 R150, R73, 0x10, RZ ;  /* 0x0000001049967819 */ /* 0x000fe200000006ff */
[----:B0-----:R-:W-:Y:S02]  /*0940*/  IMAD.U32 R118, R74, 0x10000, RZ ;  /* 0x000100004a767824 */ /* 0x001fe400078e00ff */
[----:B------:R-:W-:Y:S02]  /*0950*/  FADD.FTZ R0, R0, -R155 ;  /* 0x8000009b00007221 */ /* 0x000fe40000010000 */
[C---:B------:R-:W-:Y:S01]  /*0960*/  FADD.FTZ R150, -R155.reuse, R150 ;  /* 0x000000969b967221 */ /* 0x040fe20000010100 */
[----:B------:R-:W-:Y:S01]  /*0970*/  FADD.FTZ R118, -R155, R118 ;  /* 0x000000769b767221 */ /* 0x000fe20000010100 */
[----:B------:R-:W-:Y:S01]  /*0980*/  SHF.L.U32 R153, R76, 0x10, RZ ;  /* 0x000000104c997819 */ /* 0x000fe200000006ff */
[C---:B--2---:R-:W-:Y:S01]  /*0990*/  FMUL.FTZ R0, R149.reuse, R0 ;  /* 0x0000000095007220 */ /* 0x044fe20000410000 */
[----:B------:R-:W-:Y:S01]  /*09a0*/  PRMT R72, R72, 0x7632, R72 ;  /* 0x0000763248487816 */ /* 0x000fe20000000048 */
[----:B------:R-:W-:Y:S01]  /*09b0*/  FMUL.FTZ R152, R149, R150 ;  /* 0x0000009695987220 */ /* 0x000fe20000410000 */
[----:B------:R-:W-:Y:S01]  /*09c0*/  SHF.L.U32 R119, R77, 0x10, RZ ;  /* 0x000000104d777819 */ /* 0x000fe200000006ff */
[----:B------:R-:W-:Y:S01]  /*09d0*/  FMUL.FTZ R150, R149, R118 ;  /* 0x0000007695967220 */ /* 0x000fe20000410000 */
[----:B------:R-:W-:Y:S01]  /*09e0*/  SHF.L.U32 R118, R75, 0x10, RZ ;  /* 0x000000104b767819 */ /* 0x000fe200000006ff */
[-C--:B------:R-:W-:Y:S01]  /*09f0*/  FMUL.FTZ R157, R36, R153.reuse ;  /* 0x00000099249d7220 */ /* 0x080fe20000410000 */
[----:B------:R-:W-:Y:S01]  /*0a00*/  SHF.L.U32 R72, R72, 0x10, RZ ;  /* 0x0000001048487819 */ /* 0x000fe200000006ff */
[----:B------:R-:W-:Y:S01]  /*0a10*/  FADD.FTZ R138, R153, R138 ;  /* 0x0000008a998a7221 */ /* 0x000fe20000010000 */
[----:B---3--:R-:W-:Y:S01]  /*0a20*/  SHF.L.U32 R121, R81, 0x10, RZ ;  /* 0x0000001051797819 */ /* 0x008fe200000006ff */
[----:B------:R-:W-:Y:S01]  /*0a30*/  FFMA.FTZ R139, R0, R153, R139 ;  /* 0x00000099008b7223 */ /* 0x000fe2000001008b */
[----:B------:R-:W-:Y:S01]  /*0a40*/  FMUL.FTZ R153, R38, R119 ;  /* 0x0000007726997220 */ /* 0x000fe20000410000 */
[----:B------:R-:W-:Y:S01]  /*0a50*/  SHF.L.U32 R120, R78, 0x10, RZ ;  /* 0x000000104e787819 */ /* 0x000fe200000006ff */
[----:B------:R-:W-:Y:S01]  /*0a60*/  FADD.FTZ R118, -R155, R118 ;  /* 0x000000769b767221 */ /* 0x000fe20000010100 */
[----:B------:R-:W-:Y:S01]  /*0a70*/  PRMT R76, R76, 0x7632, R76 ;  /* 0x000076324c4c7816 */ /* 0x000fe2000000004c */
[----:B------:R-:W-:Y:S01]  /*0a80*/  FADD.FTZ R132, R121, R132 ;  /* 0x0000008479847221 */ /* 0x000fe20000010000 */
[----:B------:R-:W-:Y:S01]  /*0a90*/  FFMA.FTZ R133, R152, R121, R133 ;  /* 0x0000007998857223 */ /* 0x000fe20000010085 */
[----:B------:R-:W-:Y:S01]  /*0aa0*/  FADD.FTZ R72, -R155, R72 ;  /* 0x000000489b487221 */ /* 0x000fe20000010100 */
[----:B------:R-:W-:-:S02]  /*0ab0*/  IMAD.U32 R151, R80, 0x10000, RZ ;  /* 0x0001000050977824 */ /* 0x000fc400078e00ff */
[----:B------:R-:W-:Y:S01]  /*0ac0*/  FFMA.FTZ R121, R54, R121, R153 ;  /* 0x0000007936797223 */ /* 0x000fe20000010099 */
[----:B------:R-:W-:Y:S01]  /*0ad0*/  FADD.FTZ R130, R119, R130 ;  /* 0x0000008277827221 */ /* 0x000fe20000010000 */
[----:B------:R-:W-:Y:S01]  /*0ae0*/  FFMA.FTZ R131, R152, R119, R131 ;  /* 0x0000007798837223 */ /* 0x000fe20000010083 */
[-C--:B------:R-:W-:Y:S01]  /*0af0*/  FMUL.FTZ R153, R32, R120.reuse ;  /* 0x0000007820997220 */ /* 0x080fe20000410000 */
[----:B------:R-:W-:Y:S01]  /*0b00*/  FADD.FTZ R122, R120, R122 ;  /* 0x0000007a787a7221 */ /* 0x000fe20000010000 */
[----:B------:R-:W-:Y:S01]  /*0b10*/  FFMA.FTZ R123, R150, R120, R123 ;  /* 0x00000078967b7223 */ /* 0x000fe2000001007b */
[----:B------:R-:W-:Y:S01]  /*0b20*/  SHF.L.U32 R119, R82, 0x10, RZ ;  /* 0x0000001052777819 */ /* 0x000fe200000006ff */
[----:B------:R-:W-:Y:S02]  /*0b30*/  IMAD.U32 R154, R79, 0x10000, RZ ;  /* 0x000100004f9a7824 */ /* 0x000fe400078e00ff */
[C---:B------:R-:W-:Y:S01]  /*0b40*/  FMUL.FTZ R120, R149.reuse, R118 ;  /* 0x0000007695787220 */ /* 0x040fe20000410000 */
[----:B------:R-:W-:Y:S01]  /*0b50*/  SHF.L.U32 R76, R76, 0x10, RZ ;  /* 0x000000104c4c7819 */ /* 0x000fe200000006ff */
[----:B------:R-:W-:Y:S01]  /*0b60*/  FMUL.FTZ R72, R149, R72 ;  /* 0x0000004895487220 */ /* 0x000fe20000410000 */
[----:B------:R-:W-:Y:S01]  /*0b70*/  FADD.FTZ R140, R151, R140 ;  /* 0x0000008c978c7221 */ /* 0x000fe20000010000 */
[-C--:B------:R-:W-:Y:S01]  /*0b80*/  FFMA.FTZ R143, R0, R151.reuse, R143 ;  /* 0x00000097008f7223 */ /* 0x080fe2000001008f */
[----:B------:R-:W-:Y:S01]  /*0b90*/  PRMT R73, R73, 0x7632, R73 ;  /* 0x0000763249497816 */ /* 0x000fe20000000049 */
[----:B------:R-:W-:Y:S01]  /*0ba0*/  FFMA.FTZ R151, R52, R151, R157 ;  /* 0x0000009734977223 */ /* 0x000fe2000001009d */
[-C--:B------:R-:W-:Y:S01]  /*0bb0*/  FMUL.FTZ R157, R34, R154.reuse ;  /* 0x0000009a229d7220 */ /* 0x080fe20000410000 */
[----:B------:R-:W-:Y:S01]  /*0bc0*/  FADD.FTZ R110, R154, R110 ;  /* 0x0000006e9a6e7221 */ /* 0x000fe20000010000 */
[----:B------:R-:W-:Y:S01]  /*0bd0*/  FFMA.FTZ R111, R120, R154, R111 ;  /* 0x0000009a786f7223 */ /* 0x000fe2000001006f */
[----:B------:R-:W-:Y:S01]  /*0be0*/  PRMT R80, R80, 0x7632, R80 ;  /* 0x0000763250507816 */ /* 0x000fe20000000050 */
[----:B------:R-:W-:Y:S01]  /*0bf0*/  FADD.FTZ R124, R119, R124 ;  /* 0x0000007c777c7221 */ /* 0x000fe20000010000 */
[-C--:B------:R-:W-:Y:S01]  /*0c00*/  FFMA.FTZ R125, R150, R119.reuse, R125 ;  /* 0x00000077967d7223 */ /* 0x080fe2000001007d */
[-C--:B------:R-:W-:Y:S01]  /*0c10*/  FMUL.FTZ R154, R37, R76.reuse ;  /* 0x0000004c259a7220 */ /* 0x080fe20000410000 */
[----:B------:R-:W-:Y:S01]  /*0c20*/  FADD.FTZ R134, R76, R134 ;  /* 0x000000864c867221 */ /* 0x000fe20000010000 */
[----:B------:R-:W-:Y:S01]  /*0c30*/  FFMA.FTZ R135, R72, R76, R135 ;  /* 0x0000004c48877223 */ /* 0x000fe20000010087 */
[----:B------:R-:W-:Y:S01]  /*0c40*/  FFMA.FTZ R119, R48, R119, R153 ;  /* 0x0000007730777223 */ /* 0x000fe20000010099 */
[----:B------:R-:W-:-:S02]  /*0c50*/  SHF.L.U32 R76, R73, 0x10, RZ ;  /* 0x00000010494c7819 */ /* 0x000fc400000006ff */
[----:B------:R-:W-:Y:S01]  /*0c60*/  SHF.L.U32 R153, R83, 0x10, RZ ;  /* 0x0000001053997819 */ /* 0x000fe200000006ff */
[----:B------:R-:W-:Y:S01]  /*0c70*/  IMAD.U32 R80, R80, 0x10000, RZ ;  /* 0x0001000050507824 */ /* 0x000fe200078e00ff */
[----:B------:R-:W-:Y:S01]  /*0c80*/  PRMT R74, R74, 0x7632, R74 ;  /* 0x000076324a4a7816 */ /* 0x000fe2000000004a */
[----:B------:R-:W-:Y:S01]  /*0c90*/  FADD.FTZ R76, -R155, R76 ;  /* 0x0000004c9b4c7221 */ /* 0x000fe20000010100 */
[----:B------:R-:W-:Y:S01]  /*0ca0*/  PRMT R77, R77, 0x7632, R77 ;  /* 0x000076324d4d7816 */ /* 0x000fe2000000004d */
[----:B------:R-:W-:Y:S01]  /*0cb0*/  FADD.FTZ R112, R153, R112 ;  /* 0x0000007099707221 */ /* 0x000fe20000010000 */
[-C--:B------:R-:W-:Y:S01]  /*0cc0*/  FFMA.FTZ R113, R120, R153.reuse, R113 ;  /* 0x0000009978717223 */ /* 0x080fe20000010071 */
[----:B------:R-:W-:Y:S01]  /*0cd0*/  FFMA.FTZ R118, R50, R153, R157 ;  /* 0x0000009932767223 */ /* 0x000fe2000001009d */
[----:B------:R-:W-:Y:S01]  /*0ce0*/  FADD.FTZ R136, R80, R136 ;  /* 0x0000008850887221 */ /* 0x000fe20000010000 */
[-C--:B------:R-:W-:Y:S01]  /*0cf0*/  FFMA.FTZ R137, R72, R80.reuse, R137 ;  /* 0x0000005048897223 */ /* 0x080fe20000010089 */
[----:B------:R-:W-:Y:S01]  /*0d00*/  FFMA.FTZ R153, R53, R80, R154 ;  /* 0x0000005035997223 */ /* 0x000fe2000001009a */
[----:B------:R-:W-:Y:S01]  /*0d10*/  IMAD.U32 R74, R74, 0x10000, RZ ;  /* 0x000100004a4a7824 */ /* 0x000fe200078e00ff */
[----:B------:R-:W-:Y:S01]  /*0d20*/  SHF.L.U32 R80, R77, 0x10, RZ ;  /* 0x000000104d507819 */ /* 0x000fe200000006ff */
[----:B------:R-:W-:Y:S01]  /*0d30*/  FMUL.FTZ R76, R149, R76 ;  /* 0x0000004c954c7220 */ /* 0x000fe20000410000 */
[----:B------:R-:W-:Y:S01]  /*0d40*/  PRMT R78, R78, 0x7632, R78 ;  /* 0x000076324e4e7816 */ /* 0x000fe2000000004e */
[----:B------:R-:W-:-:S02]  /*0d50*/  FADD.FTZ R74, -R155, R74 ;  /* 0x0000004a9b4a7221 */ /* 0x000fc40000010100 */
[-C--:B------:R-:W-:Y:S01]  /*0d60*/  FMUL.FTZ R154, R39, R80.reuse ;  /* 0x00000050279a7220 */ /* 0x080fe20000410000 */
[----:B------:R-:W-:Y:S01]  /*0d70*/  FADD.FTZ R126, R80, R126 ;  /* 0x0000007e507e7221 */ /* 0x000fe20000010000 */
[----:B------:R-:W-:Y:S01]  /*0d80*/  FFMA.FTZ R127, R76, R80, R127 ;  /* 0x000000504c7f7223 */ /* 0x000fe2000001007f */
[----:B------:R-:W-:Y:S01]  /*0d90*/  SHF.L.U32 R80, R78, 0x10, RZ ;  /* 0x000000104e507819 */ /* 0x000fe200000006ff */
[----:B------:R-:W-:Y:S01]  /*0da0*/  FMUL.FTZ R78, R149, R74 ;  /* 0x0000004a954e7220 */ /* 0x000fe20000410000 */
[----:B------:R-:W-:Y:S02]  /*0db0*/  PRMT R82, R82, 0x7632, R82 ;  /* 0x0000763252527816 */ /* 0x000fe40000000052 */
[----:B------:R-:W-:Y:S01]  /*0dc0*/  PRMT R75, R75, 0x7632, R75 ;  /* 0x000076324b4b7816 */ /* 0x000fe2000000004b */
[-C--:B------:R-:W-:Y:S01]  /*0dd0*/  FMUL.FTZ R74, R33, R80.reuse ;  /* 0x00000050214a7220 */ /* 0x080fe20000410000 */
[----:B------:R-:W-:Y:S01]  /*0de0*/  PRMT R81, R81, 0x7632, R81 ;  /* 0x0000763251517816 */ /* 0x000fe20000000051 */
[----:B------:R-:W-:Y:S01]  /*0df0*/  FADD.FTZ R114, R80, R114 ;  /* 0x0000007250727221 */ /* 0x000fe20000010000 */
[----:B------:R-:W-:Y:S01]  /*0e00*/  SHF.L.U32 R82, R82, 0x10, RZ ;  /* 0x0000001052527819 */ /* 0x000fe200000006ff */
[----:B------:R-:W-:Y:S01]  /*0e10*/  FFMA.FTZ R115, R78, R80, R115 ;  /* 0x000000504e737223 */ /* 0x000fe20000010073 */
[----:B------:R-:W-:-:S02]  /*0e20*/  PRMT R79, R79, 0x7632, R79 ;  /* 0x000076324f4f7816 */ /* 0x000fc4000000004f */
[----:B------:R-:W-:Y:S01]  /*0e30*/  SHF.L.U32 R80, R75, 0x10, RZ ;  /* 0x000000104b507819 */ /* 0x000fe200000006ff */
[----:B------:R-:W-:Y:S01]  /*0e40*/  FADD.FTZ R116, R82, R116 ;  /* 0x0000007452747221 */ /* 0x000fe20000010000 */
[----:B------:R-:W-:Y:S01]  /*0e50*/  SHF.L.U32 R81, R81, 0x10, RZ ;  /* 0x0000001051517819 */ /* 0x000fe200000006ff */
[-C--:B------:R-:W-:Y:S01]  /*0e60*/  FFMA.FTZ R117, R78, R82.reuse, R117 ;  /* 0x000000524e757223 */ /* 0x080fe20000010075 */
[----:B------:R-:W-:Y:S01]  /*0e70*/  FFMA.FTZ R74, R49, R82, R74 ;  /* 0x00000052314a7223 */ /* 0x000fe2000001004a */
[----:B------:R-:W-:Y:S01]  /*0e80*/  PRMT R83, R83, 0x7632, R83 ;  /* 0x0000763253537816 */ /* 0x000fe20000000053 */
[----:B------:R-:W-:Y:S02]  /*0e90*/  IMAD.U32 R82, R79, 0x10000, RZ ;  /* 0x000100004f527824 */ /* 0x000fe400078e00ff */
[----:B------:R-:W-:Y:S01]  /*0ea0*/  FADD.FTZ R80, -R155, R80 ;  /* 0x000000509b507221 */ /* 0x000fe20000010100 */
[C---:B------:R-:W-:Y:S02]  /*0eb0*/  PRMT R77, R84.reuse, 0x7632, R77 ;  /* 0x00007632544d7816 */ /* 0x040fe4000000004d */
[----:B------:R-:W-:Y:S01]  /*0ec0*/  SHF.L.U32 R84, R84, 0x10, RZ ;  /* 0x0000001054547819 */ /* 0x000fe200000006ff */
[-C--:B------:R-:W-:Y:S01]  /*0ed0*/  FFMA.FTZ R73, R55, R81.reuse, R154 ;  /* 0x0000005137497223 */ /* 0x080fe2000001009a */
[----:B------:R-:W-:Y:S01]  /*0ee0*/  SHF.L.U32 R83, R83, 0x10, RZ ;  /* 0x0000001053537819 */ /* 0x000fe200000006ff */
[----:B------:R-:W-:Y:S01]  /*0ef0*/  FMUL.FTZ R80, R149, R80 ;  /* 0x0000005095507220 */ /* 0x000fe20000410000 */
[----:B------:R-:W-:Y:S01]  /*0f00*/  FMUL.FTZ R154, R35, R82 ;  /* 0x00000052239a7220 */ /* 0x000fe20000410000 */
[----:B------:R-:W-:Y:S01]  /*0f10*/  PRMT R79, R85, 0x7632, R79 ;  /* 0x00007632554f7816 */ /* 0x000fe2000000004f */
[----:B------:R-:W-:Y:S01]  /*0f20*/  FADD.FTZ R84, -R155, R84 ;  /* 0x000000549b547221 */ /* 0x000fe20000010100 */
[----:B------:R-:W-:Y:S01]  /*0f30*/  FADD.FTZ R128, R81, R128 ;  /* 0x0000008051807221 */ /* 0x000fe20000010000 */
[----:B------:R-:W-:Y:S01]  /*0f40*/  FFMA.FTZ R129, R76, R81, R129 ;  /* 0x000000514c817223 */ /* 0x000fe20000010081 */
[----:B------:R-:W-:Y:S01]  /*0f50*/  FADD.FTZ R108, R83, R108 ;  /* 0x0000006c536c7221 */ /* 0x000fe20000010000 */
[-C--:B------:R-:W-:Y:S01]  /*0f60*/  FFMA.FTZ R109, R80, R83.reuse, R109 ;  /* 0x00000053506d7223 */ /* 0x080fe2000001006d */
[----:B------:R-:W-:Y:S01]  /*0f70*/  FFMA.FTZ R75, R51, R83, R154 ;  /* 0x00000053334b7223 */ /* 0x000fe2000001009a */
[----:B------:R-:W-:-:S02]  /*0f80*/  PRMT R81, R86, 0x7632, R81 ;  /* 0x0000763256517816 */ /* 0x000fc40000000051 */
[----:B------:R-:W-:Y:S01]  /*0f90*/  SHF.L.U32 R156, R79, 0x10, RZ ;  /* 0x000000104f9c7819 */ /* 0x000fe200000006ff */
[----:B------:R-:W-:Y:S01]  /*0fa0*/  FADD.FTZ R106, R82, R106 ;  /* 0x0000006a526a7221 */ /* 0x000fe20000010000 */
[C---:B------:R-:W-:Y:S01]  /*0fb0*/  PRMT R83, R87.reuse, 0x7632, R83 ;  /* 0x0000763257537816 */ /* 0x040fe20000000053 */
[----:B------:R-:W-:Y:S01]  /*0fc0*/  FFMA.FTZ R107, R80, R82, R107 ;  /* 0x00000052506b7223 */ /* 0x000fe2000001006b */
[----:B------:R-:W-:Y:S01]  /*0fd0*/  SHF.L.U32 R160, R87, 0x10, RZ ;  /* 0x0000001057a07819 */ /* 0x000fe200000006ff */
[----:B------:R-:W-:Y:S01]  /*0fe0*/  FMUL.FTZ R87, R149, R84 ;  /* 0x0000005495577220 */ /* 0x000fe20000410000 */
[----:B------:R-:W-:Y:S02]  /*0ff0*/  SHF.L.U32 R79, R88, 0x10, RZ ;  /* 0x00000010584f7819 */ /* 0x000fe400000006ff */
[----:B------:R-:W-:Y:S01]  /*1000*/  SHF.L.U32 R82, R85, 0x10, RZ ;  /* 0x0000001055527819 */ /* 0x000fe200000006ff */
[----:B------:R-:W-:Y:S01]  /*1010*/  IMAD.U32 R154, R81, 0x10000, RZ ;  /* 0x00010000519a7824 */ /* 0x000fe200078e00ff */
[----:B------:R-:W-:Y:S01]  /*1020*/  SHF.L.U32 R158, R77, 0x10, RZ ;  /* 0x000000104d9e7819 */ /* 0x000fe200000006ff */
[-C--:B------:R-:W-:Y:S01]  /*1030*/  FMUL.FTZ R81, R28, R79.reuse ;  /* 0x0000004f1c517220 */ /* 0x080fe20000410000 */
[----:B------:R-:W-:Y:S01]  /*1040*/  SHF.L.U32 R77, R92, 0x10, RZ ;  /* 0x000000105c4d7819 */ /* 0x000fe200000006ff */
[----:B------:R-:W-:Y:S01]  /*1050*/  FADD.FTZ R3, R79, R3 ;  /* 0x000000034f037221 */ /* 0x000fe20000010000 */
[----:B------:R-:W-:Y:S01]  /*1060*/  FFMA.FTZ R16, R87, R79, R16 ;  /* 0x0000004f57107223 */ /* 0x000fe20000010010 */
[----:B------:R-:W-:Y:S01]  /*1070*/  SHF.L.U32 R79, R89, 0x10, RZ ;  /* 0x00000010594f7819 */ /* 0x000fe200000006ff */
[----:B------:R-:W-:Y:S01]  /*1080*/  FADD.FTZ R82, -R155, R82 ;  /* 0x000000529b527221 */ /* 0x000fe20000010100 */
[----:B------:R-:W-:Y:S01]  /*1090*/  FADD.FTZ R96, R77, R96 ;  /* 0x000000604d607221 */ /* 0x000fe20000010000 */
[-C--:B------:R-:W-:Y:S01]  /*10a0*/  FFMA.FTZ R104, R87, R77.reuse, R104 ;  /* 0x0000004d57687223 */ /* 0x080fe20000010068 */
[----:B------:R-:W-:Y:S01]  /*10b0*/  FFMA.FTZ R84, R44, R77, R81 ;  /* 0x0000004d2c547223 */ /* 0x000fe20000010051 */
[----:B------:R-:W-:-:S02]  /*10c0*/  IMAD.U32 R77, R93, 0x10000, RZ ;  /* 0x000100005d4d7824 */ /* 0x000fc400078e00ff */
[----:B------:R-:W-:Y:S01]  /*10d0*/  FMUL.FTZ R85, R149, R82 ;  /* 0x0000005295557220 */ /* 0x000fe20000410000 */
[----:B------:R-:W-:Y:S01]  /*10e0*/  FMUL.FTZ R81, R30, R79 ;  /* 0x0000004f1e517220 */ /* 0x000fe20000410000 */
[----:B------:R-:W-:Y:S02]  /*10f0*/  IMAD.U32 R162, R86, 0x10000, RZ ;  /* 0x0001000056a27824 */ /* 0x000fe400078e00ff */
[----:B------:R-:W-:Y:S01]  /*1100*/  FADD.FTZ R22, R77, R22 ;  /* 0x000000164d167221 */ /* 0x000fe20000010000 */
[-C--:B------:R-:W-:Y:S01]  /*1110*/  FFMA.FTZ R102, R85, R77.reuse, R102 ;  /* 0x0000004d55667223 */ /* 0x080fe20000010066 */
[----:B------:R-:W-:Y:S01]  /*1120*/  FFMA.FTZ R82, R46, R77, R81 ;  /* 0x0000004d2e527223 */ /* 0x000fe20000010051 */
[----:B------:R-:W-:Y:S01]  /*1130*/  FADD.FTZ R162, -R155, R162 ;  /* 0x000000a29ba27221 */ /* 0x000fe20000010100 */
[----:B------:R-:W-:Y:S01]  /*1140*/  SHF.L.U32 R77, R90, 0x10, RZ ;  /* 0x000000105a4d7819 */ /* 0x000fe200000006ff */
[----:B------:R-:W-:Y:S01]  /*1150*/  FADD.FTZ R5, R79, R5 ;  /* 0x000000054f057221 */ /* 0x000fe20000010000 */
[----:B------:R-:W-:Y:S01]  /*1160*/  SHF.L.U32 R86, R83, 0x10, RZ ;  /* 0x0000001053567819 */ /* 0x000fe200000006ff */
[----:B------:R-:W-:Y:S01]  /*1170*/  FFMA.FTZ R14, R85, R79, R14 ;  /* 0x0000004f550e7223 */ /* 0x000fe2000001000e */
[----:B------:R-:W-:Y:S01]  /*1180*/  SHF.L.U32 R81, R94, 0x10, RZ ;  /* 0x000000105e517819 */ /* 0x000fe200000006ff */
[----:B------:R-:W-:Y:S01]  /*1190*/  FMUL.FTZ R83, R149, R162 ;  /* 0x000000a295537220 */ /* 0x000fe20000410000 */
[----:B------:R-:W-:Y:S01]  /*11a0*/  FMUL.FTZ R79, R24, R77 ;  /* 0x0000004d184f7220 */ /* 0x000fe20000410000 */
[C---:B------:R-:W-:Y:S01]  /*11b0*/  FADD.FTZ R160, -R155.reuse, R160 ;  /* 0x000000a09ba07221 */ /* 0x040fe20000010100 */
[----:B------:R-:W-:Y:S01]  /*11c0*/  PRMT R88, R88, 0x7632, R88 ;  /* 0x0000763258587816 */ /* 0x000fe20000000058 */
[----:B------:R-:W-:Y:S01]  /*11d0*/  FADD.FTZ R158, -R155, R158 ;  /* 0x0000009e9b9e7221 */ /* 0x000fe20000010100 */
[----:B------:R-:W-:Y:S01]  /*11e0*/  FADD.FTZ R20, R81, R20 ;  /* 0x0000001451147221 */ /* 0x000fe20000010000 */
[-C--:B------:R-:W-:Y:S01]  /*11f0*/  FFMA.FTZ R100, R83, R81.reuse, R100 ;  /* 0x0000005153647223 */ /* 0x080fe20000010064 */
[----:B------:R-:W-:Y:S01]  /*1200*/  FFMA.FTZ R81, R40, R81, R79 ;  /* 0x0000005128517223 */ /* 0x000fe2000001004f */
[----:B------:R-:W-:Y:S01]  /*1210*/  FMUL.FTZ R79, R149, R160 ;  /* 0x000000a0954f7220 */ /* 0x000fe20000410000 */
[----:B------:R-:W-:Y:S01]  /*1220*/  PRMT R92, R92, 0x7632, R92 ;  /* 0x000076325c5c7816 */ /* 0x000fe2000000005c */
[----:B------:R-:W-:-:S02]  /*1230*/  IMAD.U32 R160, R88, 0x10000, RZ ;  /* 0x0001000058a07824 */ /* 0x000fc400078e00ff */
[----:B------:R-:W-:Y:S01]  /*1240*/  FMUL.FTZ R88, R149, R158 ;  /* 0x0000009e95587220 */ /* 0x000fe20000410000 */
[C---:B------:R-:W-:Y:S01]  /*1250*/  FADD.FTZ R156, -R155.reuse, R156 ;  /* 0x0000009c9b9c7221 */ /* 0x040fe20000010100 */
[C---:B------:R-:W-:Y:S01]  /*1260*/  FADD.FTZ R154, -R155.reuse, R154 ;  /* 0x0000009a9b9a7221 */ /* 0x040fe20000010100 */
[----:B------:R-:W-:Y:S01]  /*1270*/  FADD.FTZ R86, -R155, R86 ;  /* 0x000000569b567221 */ /* 0x000fe20000010100 */
[----:B------:R-:W-:Y:S02]  /*1280*/  PRMT R89, R89, 0x7632, R89 ;  /* 0x0000763259597816 */ /* 0x000fe40000000059 */
[----:B------:R-:W-:Y:S01]  /*1290*/  SHF.L.U32 R155, R91, 0x10, RZ ;  /* 0x000000105b9b7819 */ /* 0x000fe200000006ff */
[-C--:B------:R-:W-:Y:S01]  /*12a0*/  FMUL.FTZ R158, R29, R160.reuse ;  /* 0x000000a01d9e7220 */ /* 0x080fe20000410000 */
[----:B------:R-:W-:Y:S01]  /*12b0*/  SHF.L.U32 R92, R92, 0x10, RZ ;  /* 0x000000105c5c7819 */ /* 0x000fe200000006ff */
[----:B------:R-:W-:Y:S01]  /*12c0*/  FADD.FTZ R2, R160, R2 ;  /* 0x00000002a0027221 */ /* 0x000fe20000010000 */
[----:B------:R-:W-:Y:S01]  /*12d0*/  FFMA.FTZ R17, R88, R160, R17 ;  /* 0x000000a058117223 */ /* 0x000fe20000010011 */
[----:B------:R-:W-:-:S02]  /*12e0*/  PRMT R93, R93, 0x7632, R93 ;  /* 0x000076325d5d7816 */ /* 0x000fc4000000005d */
        /* <DEDUP_REMOVED lines=9> */
[----:B------:R-:W-:Y:S01]  /*1380*/  FMUL.FTZ R156, R31, R160 ;  /* 0x000000a01f9c7220 */ /* 0x000fe20000410000 */
[----:B------:R-:W-:-:S02]  /*1390*/  PRMT R90, R90, 0x7632, R90 ;  /* 0x000076325a5a7816 */ /* 0x000fc4000000005a */
[----:B------:R-:W-:Y:S01]  /*13a0*/  PRMT R94, R94, 0x7632, R94 ;  /* 0x000076325e5e7816 */ /* 0x000fe2000000005e */
[----:B------:R-:W-:Y:S01]  /*13b0*/  FFMA.FTZ R89, R47, R158, R156 ;  /* 0x0000009e2f597223 */ /* 0x000fe2000001009c */
[----:B------:R-:W-:Y:S02]  /*13c0*/  SHF.L.U32 R156, R90, 0x10, RZ ;  /* 0x000000105a9c7819 */ /* 0x000fe400000006ff */
[----:B------:R-:W-:Y:S01]  /*13d0*/  PRMT R91, R91, 0x7632, R91 ;  /* 0x000076325b5b7816 */ /* 0x000fe2000000005b */
[----:B------:R-:W-:Y:S02]  /*13e0*/  IMAD.U32 R90, R94, 0x10000, RZ ;  /* 0x000100005e5a7824 */ /* 0x000fe400078e00ff */
[----:B------:R-:W-:Y:S01]  /*13f0*/  FADD.FTZ R7, R77, R7 ;  /* 0x000000074d077221 */ /* 0x000fe20000010000 */
[----:B------:R-:W-:Y:S01]  /*1400*/  FFMA.FTZ R12, R83, R77, R12 ;  /* 0x0000004d530c7223 */ /* 0x000fe2000001000c */
[----:B------:R-:W-:Y:S01]  /*1410*/  FMUL.FTZ R94, R149, R154 ;  /* 0x0000009a955e7220 */ /* 0x000fe20000410000 */
[----:B------:R-:W-:Y:S01]  /*1420*/  SHF.L.U32 R77, R95, 0x10, RZ ;  /* 0x000000105f4d7819 */ /* 0x000fe200000006ff */
[----:B------:R-:W-:Y:S01]  /*1430*/  FADD.FTZ R23, R158, R23 ;  /* 0x000000179e177221 */ /* 0x000fe20000010000 */
[----:B------:R-:W-:Y:S01]  /*1440*/  FFMA.FTZ R103, R92, R158, R103 ;  /* 0x0000009e5c677223 */ /* 0x000fe20000010067 */
[----:B------:R-:W-:Y:S01]  /*1450*/  FMUL.FTZ R154, R25, R156 ;  /* 0x0000009c199a7220 */ /* 0x000fe20000410000 */
[----:B------:R-:W-:-:S02]  /*1460*/  PRMT R95, R95, 0x7632, R95 ;  /* 0x000076325f5f7816 */ /* 0x000fc4000000005f */
        /* <DEDUP_REMOVED lines=13> */
[----:B------:R-:W-:Y:S01]  /*1540*/  FADD.FTZ R156, RZ, R151 ;  /* 0x00000097ff9c7221 */ /* 0x000fe20000010000 */
        /* <DEDUP_REMOVED lines=12> */
[----:B------:R-:W-:Y:S01]  /*1610*/  FADD.FTZ R8, R158, R8 ;  /* 0x000000089e087221 */ /* 0x000fe20000010000 */
[----:B------:R-:W-:Y:S01]  /*1620*/  FFMA.FTZ R11, R154, R158, R11 ;  /* 0x0000009e9a0b7223 */ /* 0x000fe2000001000b */
[----:B------:R-:W-:Y:S01]  /*1630*/  FFMA.FTZ R158, R80, R75, R91 ;  /* 0x0000004b509e7223 */ /* 0x000fe2000001005b */
[----:B------:R-:W-:-:S03]  /*1640*/  FADD.FTZ R93, R75, R156 ;  /* 0x0000009c4b5d7221 */ /* 0x000fc60000010000 */
[----:B------:R-:W-:Y:S01]  /*1650*/  FFMA.FTZ R91, R87, R84, R158 ;  /* 0x00000054575b7223 */ /* 0x000fe2000001009e */
[----:B------:R-:W-:-:S04]  /*1660*/  FADD.FTZ R156, R84, R93 ;  /* 0x0000005d549c7221 */ /* 0x000fc80000010000 */
        /* <DEDUP_REMOVED lines=38> */
.L_x_660:
        /* <DEDUP_REMOVED lines=25> */
[----:B------:R-:W-:Y:S01]  /*1a60*/  FADD.FTZ R156, R75, -R80 ;  /* 0x800000504b9c7221 */ /* 0x000fe20000010000 */
[----:B-----5:R-:W-:Y:S01]  /*1a70*/  @P0 SHF.L.U32 R80, R59, 0x10, RZ ;  /* 0x000000103b500819 */ /* 0x020fe200000006ff */
[----:B------:R-:W-:Y:S01]  /*1a80*/  FMUL.FTZ R75, R149, R118 ;  /* 0x00000076954b7220 */ /* 0x000fe20000410000 */
[----:B------:R-:W-:Y:S01]  /*1a90*/  FADD.FTZ R84, R84, -R87 ;  /* 0x8000005754547221 */ /* 0x000fe20000010000 */
[----:B------:R-:W-:Y:S01]  /*1aa0*/  FADD.FTZ R88, R155, -R88 ;  /* 0x800000589b587221 */ /* 0x000fe20000010000 */
[----:B------:R-:W-:Y:S01]  /*1ab0*/  FADD.FTZ R90, R90, -R83 ;  /* 0x800000535a5a7221 */ /* 0x000fe20000010000 */
[--C-:B------:R-:W-:Y:S01]  /*1ac0*/  @P0 FADD.FTZ R75, R75, R80.reuse ;  /* 0x000000504b4b0221 */ /* 0x100fe20000010000 */
[----:B------:R-:W-:Y:S01]  /*1ad0*/  @P0 PRMT R80, R58, 0x7632, R80 ;  /* 0x000076323a500816 */ /* 0x000fe20000000050 */
[----:B------:R-:W-:Y:S01]  /*1ae0*/  FADD.FTZ R152, R121, -R152 ;  /* 0x8000009879987221 */ /* 0x000fe20000010000 */
[----:B------:R-:W-:Y:S01]  /*1af0*/  FMUL.FTZ R83, R149, R84 ;  /* 0x0000005495537220 */ /* 0x000fe20000410000 */
[----:B------:R-:W-:Y:S01]  /*1b00*/  FADD.FTZ R158, R81, -R78 ;  /* 0x8000004e519e7221 */ /* 0x000fe20000010000 */
[----:B------:R-:W-:Y:S01]  /*1b10*/  FMUL.FTZ R84, R149, R88 ;  /* 0x0000005895547220 */ /* 0x000fe20000410000 */
[----:B------:R-:W-:Y:S01]  /*1b20*/  @P0 PRMT R81, R59, 0x7632, R81 ;  /* 0x000076323b510816 */ /* 0x000fe20000000051 */
[----:B------:R-:W-:Y:S01]  /*1b30*/  FADD.FTZ R76, R73, -R76 ;  /* 0x8000004c494c7221 */ /* 0x000fe20000010000 */
[----:B------:R-:W-:Y:S01]  /*1b40*/  @P0 SHF.L.U32 R88, R80, 0x10, RZ ;  /* 0x0000001050580819 */ /* 0x000fe200000006ff */
[----:B------:R-:W-:Y:S01]  /*1b50*/  FADD.FTZ R154, R74, -R93 ;  /* 0x8000005d4a9a7221 */ /* 0x000fe20000010000 */
[----:B------:R-:W-:Y:S01]  /*1b60*/  @P0 SHF.L.U32 R80, R57, 0x10, RZ ;  /* 0x0000001039500819 */ /* 0x000fe200000006ff */
[----:B------:R-:W-:Y:S01]  /*1b70*/  FMUL.FTZ R73, R149, R152 ;  /* 0x0000009895497220 */ /* 0x000fe20000410000 */
[----:B------:R-:W-:Y:S01]  /*1b80*/  FADD.FTZ R0, R151, -R0 ;  /* 0x8000000097007221 */ /* 0x000fe20000010000 */
[----:B------:R-:W-:Y:S01]  /*1b90*/  @P0 SHF.L.U32 R93, R81, 0x10, RZ ;  /* 0x00000010515d0819 */ /* 0x000fe200000006ff */
[----:B------:R-:W-:Y:S01]  /*1ba0*/  FADD.FTZ R150, R119, -R150 ;  /* 0x8000009677967221 */ /* 0x000fe20000010000 */
[----:B------:R-:W-:Y:S01]  /*1bb0*/  @P0 PRMT R81, R57, 0x7632, R81 ;  /* 0x0000763239510816 */ /* 0x000fe20000000051 */
[----:B------:R-:W-:Y:S01]  /*1bc0*/  FMUL.FTZ R79, R149, R154 ;  /* 0x0000009a954f7220 */ /* 0x000fe20000410000 */
[----:B------:R-:W-:Y:S01]  /*1bd0*/  @P0 FADD.FTZ R73, R73, R80 ;  /* 0x0000005049490221 */ /* 0x000fe20000010000 */
[----:B------:R-:W-:Y:S01]  /*1be0*/  FADD.FTZ R120, R153, -R72 ;  /* 0x8000004899787221 */ /* 0x000fe20000010000 */
[----:B------:R-:W-:Y:S01]  /*1bf0*/  @P0 PRMT R80, R56, 0x7632, R80 ;  /* 0x0000763238500816 */ /* 0x000fe20000000050 */
[----:B------:R-:W-:Y:S01]  /*1c00*/  FADD.FTZ R160, R86, -R91 ;  /* 0x8000005b56a07221 */ /* 0x000fe20000010000 */
[C---:B------:R-:W-:Y:S01]  /*1c10*/  FMUL.FTZ R72, R149.reuse, R0 ;  /* 0x0000000095487220 */ /* 0x040fe20000410000 */
[C---:B------:R-:W-:Y:S01]  /*1c20*/  FMUL.FTZ R74, R149.reuse, R150 ;  /* 0x00000096954a7220 */ /* 0x040fe20000410000 */
[----:B------:R-:W-:Y:S01]  /*1c30*/  FMUL.FTZ R0, R149, R90 ;  /* 0x0000005a95007220 */ /* 0x000fe20000410000 */
[----:B------:R-:W-:Y:S01]  /*1c40*/  @P0 IMAD.U32 R91, R58, 0x10000, RZ ;  /* 0x000100003a5b0824 */ /* 0x000fe200078e00ff */
[----:B------:R-:W-:Y:S01]  /*1c50*/  @P0 SHF.L.U32 R81, R81, 0x10, RZ ;  /* 0x0000001051510819 */ /* 0x000fe200000006ff */
[----:B------:R-:W-:Y:S01]  /*1c60*/  FMUL.FTZ R76, R149, R76 ;  /* 0x0000004c954c7220 */ /* 0x000fe20000410000 */
[----:B------:R-:W-:Y:S01]  /*1c70*/  @P0 FADD.FTZ R79, R79, R88 ;  /* 0x000000584f4f0221 */ /* 0x000fe20000010000 */
[C---:B------:R-:W-:Y:S01]  /*1c80*/  @P0 PRMT R90, R60.reuse, 0x7632, R90 ;  /* 0x000076323c5a0816 */ /* 0x040fe2000000005a */
[----:B------:R-:W-:Y:S01]  /*1c90*/  FADD.FTZ R94, R77, -R94 ;  /* 0x8000005e4d5e7221 */ /* 0x000fe20000010000 */
[----:B------:R-:W-:Y:S01]  /*1ca0*/  @P0 SHF.L.U32 R88, R60, 0x10, RZ ;  /* 0x000000103c580819 */ /* 0x000fe200000006ff */
[----:B------:R-:W-:Y:S01]  /*1cb0*/  FADD.FTZ R82, R82, -R85 ;  /* 0x8000005552527221 */ /* 0x000fe20000010000 */
[----:B------:R-:W-:Y:S01]  /*1cc0*/  FMUL.FTZ R77, R149, R120 ;  /* 0x00000078954d7220 */ /* 0x000fe20000410000 */
[----:B------:R-:W-:-:S02]  /*1cd0*/  @P0 IMAD.U32 R80, R80, 0x10000, RZ ;  /* 0x0001000050500824 */ /* 0x000fc400078e00ff */
[----:B------:R-:W-:Y:S01]  /*1ce0*/  @P0 FADD.FTZ R74, R74, R91 ;  /* 0x0000005b4a4a0221 */ /* 0x000fe20000010000 */
[----:B------:R-:W-:Y:S01]  /*1cf0*/  @P0 FADD.FTZ R76, R76, R81 ;  /* 0x000000514c4c0221 */ /* 0x000fe20000010000 */
[----:B------:R-:W-:Y:S01]  /*1d00*/  @P0 SHF.L.U32 R91, R90, 0x10, RZ ;  /* 0x000000105a5b0819 */ /* 0x000fe200000006ff */
[C---:B------:R-:W-:Y:S01]  /*1d10*/  FMUL.FTZ R78, R149.reuse, R156 ;  /* 0x0000009c954e7220 */ /* 0x040fe20000410000 */
[----:B------:R-:W-:Y:S01]  /*1d20*/  ISETP.NE.AND.EX P1, PT, RZ, UR15, PT, P1 ;  /* 0x0000000fff007c0c */ /* 0x000fe2000bf25310 */
[----:B------:R-:W-:Y:S01]  /*1d30*/  FMUL.FTZ R85, R149, R82 ;  /* 0x0000005295557220 */ /* 0x000fe20000410000 */
[----:B------:R-:W-:Y:S01]  /*1d40*/  @P0 SHF.L.U32 R81, R56, 0x10, RZ ;  /* 0x0000001038510819 */ /* 0x000fe200000006ff */
[----:B------:R-:W-:Y:S01]  /*1d50*/  @P0 FADD.FTZ R77, R77, R80 ;  /* 0x000000504d4d0221 */ /* 0x000fe20000010000 */
[----:B------:R-:W-:Y:S01]  /*1d60*/  @P0 SHF.L.U32 R90, R61, 0x10, RZ ;  /* 0x000000103d5a0819 */ /* 0x000fe200000006ff */
[----:B------:R-:W-:Y:S01]  /*1d70*/  @P0 FADD.FTZ R83, R83, R88 ;  /* 0x0000005853530221 */ /* 0x000fe20000010000 */
[----:B------:R-:W-:Y:S01]  /*1d80*/  @P0 PRMT R80, R61, 0x7632, R80 ;  /* 0x000076323d500816 */ /* 0x000fe20000000050 */
[----:B------:R-:W-:Y:S01]  /*1d90*/  @P0 FADD.FTZ R78, R78, R93 ;  /* 0x0000005d4e4e0221 */ /* 0x000fe20000010000 */
[----:B------:R-:W-:Y:S01]  /*1da0*/  @P0 PRMT R88, R62, 0x7632, R88 ;  /* 0x000076323e580816 */ /* 0x000fe20000000058 */
[----:B------:R-:W-:Y:S01]  /*1db0*/  @P0 FADD.FTZ R72, R72, R81 ;  /* 0x0000005148480221 */ /* 0x000fe20000010000 */
[----:B------:R-:W-:Y:S01]  /*1dc0*/  @P0 FADD.FTZ R84, R84, R91 ;  /* 0x0000005b54540221 */ /* 0x000fe20000010000 */
[--C-:B------:R-:W-:Y:S01]  /*1dd0*/  @P0 FADD.FTZ R85, R85, R90.reuse ;  /* 0x0000005a55550221 */ /* 0x100fe20000010000 */
[----:B------:R-:W-:Y:S01]  /*1de0*/  @P0 PRMT R90, R63, 0x7632, R90 ;  /* 0x000076323f5a0816 */ /* 0x000fe2000000005a */
[----:B------:R-:W-:Y:S01]  /*1df0*/  FADD.FTZ R92, R89, -R92 ;  /* 0x8000005c595c7221 */ /* 0x000fe20000010000 */
[----:B------:R-:W-:Y:S01]  /*1e00*/  @P0 SHF.L.U32 R81, R80, 0x10, RZ ;  /* 0x0000001050510819 */ /* 0x000fe200000006ff */
[C---:B------:R-:W-:Y:S01]  /*1e10*/  FMUL.FTZ R87, R149.reuse, R158 ;  /* 0x0000009e95577220 */ /* 0x040fe20000410000 */
[----:B------:R-:W-:Y:S01]  /*1e20*/  @P0 SHF.L.U32 R91, R88, 0x10, RZ ;  /* 0x00000010585b0819 */ /* 0x000fe200000006ff */
[----:B------:R-:W-:Y:S01]  /*1e30*/  FMUL.FTZ R86, R149, R94 ;  /* 0x0000005e95567220 */ /* 0x000fe20000410000 */
[----:B------:R-:W-:Y:S01]  /*1e40*/  @P0 SHF.L.U32 R93, R63, 0x10, RZ ;  /* 0x000000103f5d0819 */ /* 0x000fe200000006ff */
[----:B------:R-:W-:Y:S01]  /*1e50*/  @P0 IMAD.U32 R80, R62, 0x10000, RZ ;  /* 0x000100003e500824 */ /* 0x000fe200078e00ff */
[----:B------:R-:W-:Y:S01]  /*1e60*/  @P0 SHF.L.U32 R90, R90, 0x10, RZ ;  /* 0x000000105a5a0819 */ /* 0x000fe200000006ff */
[C---:B------:R-:W-:Y:S01]  /*1e70*/  FMUL.FTZ R82, R149.reuse, R92 ;  /* 0x0000005c95527220 */ /* 0x040fe20000410000 */
[----:B------:R-:W-:Y:S01]  /*1e80*/  FMUL.FTZ R89, R149, R160 ;  /* 0x000000a095597220 */ /* 0x000fe20000410000 */
[----:B------:R-:W-:Y:S01]  /*1e90*/  @P0 FADD.FTZ R87, R87, R80 ;  /* 0x0000005057570221 */ /* 0x000fe20000010000 */
[----:B------:R-:W-:Y:S01]  /*1ea0*/  @P0 FADD.FTZ R0, R0, R91 ;  /* 0x0000005b00000221 */ /* 0x000fe20000010000 */
[----:B------:R-:W-:Y:S01]  /*1eb0*/  @P0 FADD.FTZ R86, R86, R93 ;  /* 0x0000005d56560221 */ /* 0x000fe20000010000 */
[----:B------:R-:W-:Y:S01]  /*1ec0*/  @P1 F2FP.BF16.F32.PACK_AB R93, RZ, R75 ;  /* 0x0000004bff5d123e */ /* 0x000fe200000010ff */
[----:B------:R-:W-:Y:S01]  /*1ed0*/  @P0 FADD.FTZ R82, R82, R81 ;  /* 0x0000005152520221 */ /* 0x000fe20000010000 */
[----:B------:R-:W-:Y:S01]  /*1ee0*/  @P1 F2FP.BF16.F32.PACK_AB R91, RZ, R74 ;  /* 0x0000004aff5b123e */ /* 0x000fe200000010ff */
[----:B------:R-:W-:Y:S01]  /*1ef0*/  @P0 FADD.FTZ R89, R89, R90 ;  /* 0x0000005a59590221 */ /* 0x000fe20000010000 */
[----:B------:R-:W-:-:S02]  /*1f00*/  @P1 F2FP.BF16.F32.PACK_AB R88, RZ, R73 ;  /* 0x00000049ff58123e */ /* 0x000fc400000010ff */
[----:B------:R-:W-:Y:S02]  /*1f10*/  @P1 F2FP.BF16.F32.PACK_AB R80, RZ, R72 ;  /* 0x00000048ff50123e */ /* 0x000fe400000010ff */
[----:B------:R-:W-:Y:S02]  /*1f20*/  @P2 F2FP.BF16.F32.PACK_AB R150, RZ, R75 ;  /* 0x0000004bff96223e */ /* 0x000fe400000010ff */
[-C--:B------:R-:W-:Y:S02]  /*1f30*/  @P1 F2FP.BF16.F32.PACK_AB R94, RZ, R78.reuse ;  /* 0x0000004eff5e123e */ /* 0x080fe400000010ff */
[----:B------:R-:W-:Y:S02]  /*1f40*/  @P2 F2FP.BF16.F32.PACK_AB R151, RZ, R78 ;  /* 0x0000004eff97223e */ /* 0x000fe400000010ff */
[----:B------:R-:W-:Y:S02]  /*1f50*/  @P2 F2FP.BF16.F32.PACK_AB R119, RZ, R73 ;  /* 0x00000049ff77223e */ /* 0x000fe400000010ff */
[----:B------:R-:W-:-:S02]  /*1f60*/  F2FP.BF16.F32.PACK_AB R75, R78, R75 ;  /* 0x0000004b4e4b723e */ /* 0x000fc400000010ff */
[----:B------:R-:W-:Y:S02]  /*1f70*/  @P1 F2FP.BF16.F32.PACK_AB R92, RZ, R79 ;  /* 0x0000004fff5c123e */ /* 0x000fe400000010ff */
[-C--:B------:R-:W-:Y:S02]  /*1f80*/  @P1 F2FP.BF16.F32.PACK_AB R90, RZ, R76.reuse ;  /* 0x0000004cff5a123e */ /* 0x080fe400000010ff */
[----:B------:R-:W-:Y:S02]  /*1f90*/  @P2 F2FP.BF16.F32.PACK_AB R120, RZ, R76 ;  /* 0x0000004cff78223e */ /* 0x000fe400000010ff */
[----:B------:R-:W-:Y:S02]  /*1fa0*/  @P1 F2FP.BF16.F32.PACK_AB R81, RZ, R77 ;  /* 0x0000004dff51123e */ /* 0x000fe400000010ff */
[----:B------:R-:W-:Y:S02]  /*1fb0*/  F2FP.BF16.F32.PACK_AB R73, R76, R73 ;  /* 0x000000494c49723e */ /* 0x000fe400000010ff */
[----:B------:R-:W-:-:S02]  /*1fc0*/  @P1 PRMT R67, R93, 0x7610, R67 ;  /* 0x000076105d431816 */ /* 0x000fc40000000043 */
[----:B------:R-:W-:Y:S02]  /*1fd0*/  @P1 PRMT R66, R91, 0x7610, R66 ;  /* 0x000076105b421816 */ /* 0x000fe40000000042 */
[----:B------:R-:W-:Y:S02]  /*1fe0*/  @P1 PRMT R65, R88, 0x7610, R65 ;  /* 0x0000761058411816 */ /* 0x000fe40000000041 */
[----:B------:R-:W-:Y:S02]  /*1ff0*/  @P1 PRMT R64, R80, 0x7610, R64 ;  /* 0x0000761050401816 */ /* 0x000fe40000000040 */
[C---:B------:R-:W-:Y:S02]  /*2000*/  @P1 IADD3 R78, P3, R148.reuse, UR14, RZ ;  /* 0x0000000e944e1c10 */ /* 0x040fe4000ff7e0ff */
[----:B------:R-:W-:Y:S02]  /*2010*/  IADD3 R76, P4, R148, UR18, RZ ;  /* 0x00000012944c7c10 */ /* 0x000fe4000ff9e0ff */
[----:B------:R-:W-:-:S02]  /*2020*/  @P2 F2FP.BF16.F32.PACK_AB R121, RZ, R74 ;  /* 0x0000004aff79223e */ /* 0x000fc400000010ff */
[----:B------:R-:W-:Y:S02]  /*2030*/  @P2 F2FP.BF16.F32.PACK_AB R149, RZ, R79 ;  /* 0x0000004fff95223e */ /* 0x000fe400000010ff */
[----:B------:R-:W-:Y:S02]  /*2040*/  @P2 F2FP.BF16.F32.PACK_AB R95, RZ, R72 ;  /* 0x00000048ff5f223e */ /* 0x000fe400000010ff */
[----:B------:R-:W-:Y:S02]  /*2050*/  F2FP.BF16.F32.PACK_AB R74, R79, R74 ;  /* 0x0000004a4f4a723e */ /* 0x000fe400000010ff */
[----:B------:R-:W-:Y:S02]  /*2060*/  @P2 F2FP.BF16.F32.PACK_AB R118, RZ, R77 ;  /* 0x0000004dff76223e */ /* 0x000fe400000010ff */
[----:B------:R-:W-:Y:S02]  /*2070*/  F2FP.BF16.F32.PACK_AB R72, R77, R72 ;  /* 0x000000484d48723e */ /* 0x000fe400000010ff */
[----:B------:R-:W-:-:S02]  /*2080*/  @P1 PRMT R67, R67, 0x5410, R94 ;  /* 0x0000541043431816 */ /* 0x000fc4000000005e */
[----:B------:R-:W-:Y:S02]  /*2090*/  @P1 PRMT R66, R66, 0x5410, R92 ;  /* 0x0000541042421816 */ /* 0x000fe4000000005c */
[----:B------:R-:W-:Y:S02]  /*20a0*/  @P1 PRMT R65, R65, 0x5410, R90 ;  /* 0x0000541041411816 */ /* 0x000fe4000000005a */
[C---:B------:R-:W-:Y:S02]  /*20b0*/  @P1 IADD3.X R79, R147.reuse, UR15, RZ, P3, !PT ;  /* 0x0000000f934f1c10 */ /* 0x040fe40009ffe4ff */
[----:B------:R-:W-:Y:S02]  /*20c0*/  @P1 PRMT R64, R64, 0x5410, R81 ;  /* 0x0000541040401816 */ /* 0x000fe40000000051 */
[----:B------:R-:W-:Y:S02]  /*20d0*/  IADD3.X R77, R147, UR19, RZ, P4, !PT ;  /* 0x00000013934d7c10 */ /* 0x000fe4000a7fe4ff */
[----:B------:R-:W-:Y:S01]  /*20e0*/  @P1 F2FP.BF16.F32.PACK_AB R80, RZ, R85 ;  /* 0x00000055ff50123e */ /* 0x000fe200000010ff */
[----:B------:R0:W-:Y:S01]  /*20f0*/  @P1 STG.E.128 desc[UR4][R78.64], R64 ;  /* 0x000000404e001986 */ /* 0x0001e2000c101d04 */
[----:B------:R-:W-:-:S02]  /*2100*/  @P1 F2FP.BF16.F32.PACK_AB R81, RZ, R87 ;  /* 0x00000057ff51123e */ /* 0x000fc400000010ff */
[----:B------:R-:W-:Y:S01]  /*2110*/  @P1 F2FP.BF16.F32.PACK_AB R91, RZ, R86 ;  /* 0x00000056ff5b123e */ /* 0x000fe200000010ff */
[----:B------:R1:W-:Y:S01]  /*2120*/  STG.E.128 desc[UR4][R76.64], R72 ;  /* 0x000000484c007986 */ /* 0x0003e2000c101d04 */
[----:B------:R-:W-:Y:S02]  /*2130*/  @P2 PRMT R70, R121, 0x7610, R70 ;  /* 0x0000761079462816 */ /* 0x000fe40000000046 */
[----:B------:R-:W-:Y:S02]  /*2140*/  @P2 PRMT R71, R150, 0x7610, R71 ;  /* 0x0000761096472816 */ /* 0x000fe40000000047 */
[----:B------:R-:W-:Y:S02]  /*2150*/  @P2 PRMT R69, R119, 0x7610, R69 ;  /* 0x0000761077452816 */ /* 0x000fe40000000045 */
[----:B------:R-:W-:Y:S02]  /*2160*/  @P2 PRMT R68, R95, 0x7610, R68 ;  /* 0x000076105f442816 */ /* 0x000fe40000000044 */
[----:B------:R-:W-:-:S02]  /*2170*/  @P2 IADD3 R148, P5, R148, UR16, RZ ;  /* 0x0000001094942c10 */ /* 0x000fc4000ffbe0ff */
[----:B------:R-:W-:Y:S02]  /*2180*/  @P1 F2FP.BF16.F32.PACK_AB R88, RZ, R82 ;  /* 0x00000052ff58123e */ /* 0x000fe400000010ff */
[----:B------:R-:W-:Y:S02]  /*2190*/  @P1 F2FP.BF16.F32.PACK_AB R90, RZ, R0 ;  /* 0x00000000ff5a123e */ /* 0x000fe400000010ff */
[----:B0-----:R-:W-:Y:S02]  /*21a0*/  @P1 PRMT R65, R80, 0x7610, R65 ;  /* 0x0000761050411816 */ /* 0x001fe40000000041 */
[----:B------:R-:W-:Y:S02]  /*21b0*/  @P1 F2FP.BF16.F32.PACK_AB R79, RZ, R84 ;  /* 0x00000054ff4f123e */ /* 0x000fe400000010ff */
[----:B-1----:R-:W-:Y:S02]  /*21c0*/  @P1 F2FP.BF16.F32.PACK_AB R77, RZ, R83 ;  /* 0x00000053ff4d123e */ /* 0x002fe400000010ff */
[----:B------:R-:W-:-:S02]  /*21d0*/  @P1 F2FP.BF16.F32.PACK_AB R92, RZ, R89 ;  /* 0x00000059ff5c123e */ /* 0x000fc400000010ff */
[----:B------:R-:W-:Y:S02]  /*21e0*/  @P1 PRMT R64, R77, 0x7610, R64 ;  /* 0x000076104d401816 */ /* 0x000fe40000000040 */
[----:B------:R-:W0:Y:S01]  /*21f0*/  LDC.64 R76, c[0x0][0x210] ;  /* 0x00008400ff4c7b82 */ /* 0x000e220000000a00 */
[----:B------:R-:W-:Y:S02]  /*2200*/  @P1 PRMT R66, R81, 0x7610, R66 ;  /* 0x0000761051421816 */ /* 0x000fe40000000042 */
[----:B------:R-:W-:Y:S02]  /*2210*/  @P1 IADD3 R80, P3, R142, UR14, RZ ;  /* 0x0000000e8e501c10 */ /* 0x000fe4000ff7e0ff */
[----:B------:R-:W-:Y:S02]  /*2220*/  @P1 PRMT R67, R91, 0x7610, R67 ;  /* 0x000076105b431816 */ /* 0x000fe40000000043 */
[----:B------:R-:W-:Y:S02]  /*2230*/  @P2 PRMT R70, R70, 0x5410, R149 ;  /* 0x0000541046462816 */ /* 0x000fe40000000095 */
[----:B------:R-:W-:-:S02]  /*2240*/  @P2 PRMT R71, R71, 0x5410, R151 ;  /* 0x0000541047472816 */ /* 0x000fc40000000097 */
[----:B------:R-:W-:Y:S02]  /*2250*/  @P2 PRMT R69, R69, 0x5410, R120 ;  /* 0x0000541045452816 */ /* 0x000fe40000000078 */
[----:B------:R-:W-:Y:S02]  /*2260*/  @P2 PRMT R68, R68, 0x5410, R118 ;  /* 0x0000541044442816 */ /* 0x000fe40000000076 */
[----:B------:R-:W-:Y:S02]  /*2270*/  @P2 IADD3.X R149, R147, UR17, RZ, P5, !PT ;  /* 0x0000001193952c10 */ /* 0x000fe4000affe4ff */
[----:B------:R-:W-:Y:S02]  /*2280*/  @P1 PRMT R64, R64, 0x5410, R79 ;  /* 0x0000541040401816 */ /* 0x000fe4000000004f */
[----:B------:R-:W-:Y:S01]  /*2290*/  @P1 IADD3.X R81, R141, UR15, RZ, P3, !PT ;  /* 0x0000000f8d511c10 */ /* 0x000fe20009ffe4ff */
[----:B------:R1:W-:Y:S01]  /*22a0*/  @P2 STG.E.128 desc[UR4][R148.64], R68 ;  /* 0x0000004494002986 */ /* 0x0003e2000c101d04 */
[----:B------:R-:W-:-:S02]  /*22b0*/  @P1 PRMT R65, R65, 0x5410, R88 ;  /* 0x0000541041411816 */ /* 0x000fc40000000058 */
[----:B------:R-:W-:Y:S02]  /*22c0*/  @P1 PRMT R66, R66, 0x5410, R90 ;  /* 0x0000541042421816 */ /* 0x000fe4000000005a */
[----:B------:R-:W-:Y:S02]  /*22d0*/  @P1 PRMT R67, R67, 0x5410, R92 ;  /* 0x0000541043431816 */ /* 0x000fe4000000005c */
[----:B------:R-:W-:Y:S02]  /*22e0*/  F2FP.BF16.F32.PACK_AB R75, R89, R86 ;  /* 0x00000056594b723e */ /* 0x000fe400000010ff */
[----:B------:R-:W-:Y:S01]  /*22f0*/  F2FP.BF16.F32.PACK_AB R74, R0, R87 ;  /* 0x00000057004a723e */ /* 0x000fe200000010ff */
[----:B------:R2:W-:Y:S01]  /*2300*/  @P1 STG.E.128 desc[UR4][R80.64], R64 ;  /* 0x0000004050001986 */ /* 0x0005e2000c101d04 */
[----:B------:R-:W-:Y:S02]  /*2310*/  F2FP.BF16.F32.PACK_AB R73, R82, R85 ;  /* 0x000000555249723e */ /* 0x000fe400000010ff */
[----:B------:R-:W-:-:S02]  /*2320*/  F2FP.BF16.F32.PACK_AB R72, R84, R83 ;  /* 0x000000535448723e */ /* 0x000fc400000010ff */
[----:B------:R-:W-:Y:S02]  /*2330*/  @P2 F2FP.BF16.F32.PACK_AB R86, RZ, R86 ;  /* 0x00000056ff56223e */ /* 0x000fe400000010ff */
[----:B------:R-:W-:Y:S02]  /*2340*/  @P2 F2FP.BF16.F32.PACK_AB R87, RZ, R87 ;  /* 0x00000057ff57223e */ /* 0x000fe400000010ff */
[----:B------:R-:W-:Y:S02]  /*2350*/  @P2 F2FP.BF16.F32.PACK_AB R85, RZ, R85 ;  /* 0x00000055ff55223e */ /* 0x000fe400000010ff */
[----:B------:R-:W-:Y:S02]  /*2360*/  @P2 F2FP.BF16.F32.PACK_AB R83, RZ, R83 ;  /* 0x00000053ff53223e */ /* 0x000fe400000010ff */
[----:B------:R-:W-:Y:S02]  /*2370*/  IADD3 R78, P4, R142, UR18, RZ ;  /* 0x000000128e4e7c10 */ /* 0x000fe4000ff9e0ff */
[----:B------:R-:W-:-:S02]  /*2380*/  @P2 F2FP.BF16.F32.PACK_AB R89, RZ, R89 ;  /* 0x00000059ff59223e */ /* 0x000fc400000010ff */
[----:B------:R-:W-:Y:S02]  /*2390*/  @P2 F2FP.BF16.F32.PACK_AB R0, RZ, R0 ;  /* 0x00000000ff00223e */ /* 0x000fe400000010ff */
[----:B------:R-:W-:Y:S02]  /*23a0*/  @P2 F2FP.BF16.F32.PACK_AB R82, RZ, R82 ;  /* 0x00000052ff52223e */ /* 0x000fe400000010ff */
[----:B------:R-:W-:Y:S02]  /*23b0*/  @P2 F2FP.BF16.F32.PACK_AB R84, RZ, R84 ;  /* 0x00000054ff54223e */ /* 0x000fe400000010ff */
[----:B-1----:R-:W-:Y:S02]  /*23c0*/  @P2 PRMT R71, R86, 0x7610, R71 ;  /* 0x0000761056472816 */ /* 0x002fe40000000047 */
[----:B--2---:R-:W-:Y:S02]  /*23d0*/  @P2 IADD3 R80, P1, R142, UR16, RZ ;  /* 0x000000108e502c10 */ /* 0x004fe4000ff3e0ff */
[----:B------:R-:W-:-:S02]  /*23e0*/  @P2 PRMT R70, R87, 0x7610, R70 ;  /* 0x0000761057462816 */ /* 0x000fc40000000046 */
[----:B------:R-:W-:Y:S02]  /*23f0*/  @P2 PRMT R69, R85, 0x7610, R69 ;  /* 0x0000761055452816 */ /* 0x000fe40000000045 */
[----:B------:R-:W-:Y:S02]  /*2400*/  @P2 PRMT R68, R83, 0x7610, R68 ;  /* 0x0000761053442816 */ /* 0x000fe40000000044 */
[C---:B------:R-:W-:Y:S02]  /*2410*/  IADD3.X R79, R141.reuse, UR19, RZ, P4, !PT ;  /* 0x000000138d4f7c10 */ /* 0x040fe4000a7fe4ff */
[----:B------:R-:W-:Y:S02]  /*2420*/  @P2 IADD3.X R81, R141, UR17, RZ, P1, !PT ;  /* 0x000000118d512c10 */ /* 0x000fe40008ffe4ff */
[----:B------:R-:W-:Y:S01]  /*2430*/  @P2 PRMT R71, R71, 0x5410, R89 ;  /* 0x0000541047472816 */ /* 0x000fe20000000059 */
[----:B------:R1:W-:Y:S01]  /*2440*/  STG.E.128 desc[UR4][R78.64], R72 ;  /* 0x000000484e007986 */ /* 0x0003e2000c101d04 */
[----:B------:R-:W-:-:S02]  /*2450*/  @P2 PRMT R70, R70, 0x5410, R0 ;  /* 0x0000541046462816 */ /* 0x000fc40000000000 */
[----:B------:R-:W-:Y:S02]  /*2460*/  @P2 PRMT R69, R69, 0x5410, R82 ;  /* 0x0000541045452816 */ /* 0x000fe40000000052 */
[----:B------:R-:W-:Y:S02]  /*2470*/  @P2 PRMT R68, R68, 0x5410, R84 ;  /* 0x0000541044442816 */ /* 0x000fe40000000054 */
[----:B0-----:R-:W-:-:S03]  /*2480*/  LEA R146, R76, R146, 0x2 ;  /* 0x000000924c927211 */ /* 0x001fc600078e10ff */
[----:B------:R1:W-:Y:S01]  /*2490*/  @P2 STG.E.128 desc[UR4][R80.64], R68 ;  /* 0x0000004450002986 */ /* 0x0003e2000c101d04 */
[----:B------:R-:W-:-:S13]  /*24a0*/  ISETP.GE.AND P1, PT, R146, R77, PT ;  /* 0x0000004d9200720c */ /* 0x000fda0003f26270 */
[----:B------:R-:W-:Y:S05]  /*24b0*/  @!P1 BRA `(.L_x_648) ;  /* 0xffffffe000709947 */ /* 0x000fea000383ffff */
[----:B------:R-:W-:Y:S05]  /*24c0*/  BSYNC B1 ;  /* 0x0000000000017941 */ /* 0x000fea0003800000 */
.L_x_646:
        /* <DEDUP_REMOVED lines=56> */
.L_x_645:
[----:B------:R-:W-:Y:S05]  /*2850*/  BSYNC B0 ;  /* 0x0000000000007941 */ /* 0x000fea0003800000 */
.L_x_643:
[----:B-1----:R-:W0:Y:S01]  /*2860*/  S2R R70, SR_TID.X ;  /* 0x0000000000467919 */ /* 0x002e220000002100 */
[----:B------:R-:W-:Y:S01]  /*2870*/  MOV R0, 0x400 ;  /* 0x0000040000007802 */ /* 0x000fe20000000f00 */
[----:B------:R-:W-:Y:S05]  /*2880*/  WARPSYNC.ALL ;  /* 0x0000000000007948 */ /* 0x000fea0003800000 */
[----:B------:R-:W1:Y:S01]  /*2890*/  S2R R3, SR_CgaCtaId ;  /* 0x0000000000037919 */ /* 0x000e620000008800 */
[----:B------:R-:W-:Y:S01]  /*28a0*/  ULDC UR6, c[0x0][0x218] ;  /* 0x0000860000067ab9 */ /* 0x000fe20000000800 */
[----:B------:R-:W-:Y:S01]  /*28b0*/  ULDC.64 UR8, c[0x0][0x2e8] ;  /* 0x0000ba0000087ab9 */ /* 0x000fe20000000a00 */
[----:B------:R-:W2:Y:S01]  /*28c0*/  S2R R68, SR_CTAID.X ;  /* 0x0000000000447919 */ /* 0x000ea20000002500 */
[----:B0-----:R-:W-:-:S02]  /*28d0*/  SHF.R.U32.HI R2, RZ, 0x5, R70 ;  /* 0x00000005ff027819 */ /* 0x001fc40000011646 */
[----:B------:R-:W-:Y:S02]  /*28e0*/  LOP3.LUT R8, R70, 0x1f, RZ, 0xc0, !PT ;  /* 0x0000001f46087812 */ /* 0x000fe400078ec0ff */
[----:B------:R-:W-:Y:S02]  /*28f0*/  SHF.L.U32 R9, R2, 0x6, RZ ;  /* 0x0000000602097819 */ /* 0x000fe400000006ff */
[----:B-1----:R-:W-:Y:S02]  /*2900*/  LEA R3, R3, R0, 0x18 ;  /* 0x0000000003037211 */ /* 0x002fe400078ec0ff */
[----:B------:R-:W-:-:S04]  /*2910*/  LOP3.LUT R0, R9, 0xffffffc0, R8, 0xe2, !PT ;  /* 0xffffffc009007812 */ /* 0x000fc800078ee208 */
[-C--:B------:R-:W-:Y:S02]  /*2920*/  LEA R2, R0, R3.reuse, 0x5 ;  /* 0x0000000300027211 */ /* 0x080fe400078e28ff */
[----:B------:R-:W-:-:S03]  /*2930*/  LEA R0, R70, R3, 0x2 ;  /* 0x0000000346007211 */ /* 0x000fc600078e10ff */
[----:B------:R-:W-:Y:S04]  /*2940*/  STS.128 [R2], R32 ;  /* 0x0000002002007388 */ /* 0x000fe80000000c00 */
[----:B------:R2:W-:Y:S04]  /*2950*/  STS.128 [R2+0x10], R36 ;  /* 0x0000102402007388 */ /* 0x0005e80000000c00 */
[----:B------:R-:W-:Y:S04]  /*2960*/  STS.128 [R2+0x400], R56 ;  /* 0x0004003802007388 */ /* 0x000fe80000000c00 */
[----:B------:R-:W-:Y:S01]  /*2970*/  STS.128 [R2+0x410], R16 ;  /* 0x0004101002007388 */ /* 0x000fe20000000c00 */
[----:B------:R-:W-:Y:S01]  /*2980*/  BAR.SYNC.DEFER_BLOCKING 0x0 ;  /* 0x0000000000007b1d */ /* 0x000fe20000010000 */
[----:B--2---:R-:W-:-:S05]  /*2990*/  IMAD R37, R68, UR6, RZ ;  /* 0x0000000644257c24 */ /* 0x004fca000f8e02ff */
        /* <DEDUP_REMOVED lines=17> */
[----:B--2---:R-:W-:-:S03]  /*2ab0*/  FADD.FTZ R9, RZ, R9 ;  /* 0x00000009ff097221 */ /* 0x004fc60000010000 */
[----:B------:R-:W2:Y:S01]  /*2ac0*/  LDS R23, [R0+0x1a00] ;  /* 0x001a000000177984 */ /* 0x000ea20000000800 */
[----:B---3--:R-:W-:-:S03]  /*2ad0*/  FADD.FTZ R10, RZ, R10 ;  /* 0x0000000aff0a7221 */ /* 0x008fc60000010000 */
[----:B------:R-:W3:Y:S01]  /*2ae0*/  LDS R34, [R0+0x1c00] ;  /* 0x001c000000227984 */ /* 0x000ee20000000800 */
[----:B----4-:R-:W-:-:S03]  /*2af0*/  FADD.FTZ R3, R3, R20 ;  /* 0x0000001403037221 */ /* 0x010fc60000010000 */
        /* <DEDUP_REMOVED lines=38> */
[----:B------:R-:W4:Y:S01]  /*2d60*/  LDS R8, [R0+0x1e00] ;  /* 0x001e000000087984 */ /* 0x000f220000000800 */
[----:B-----5:R-:W-:Y:S01]  /*2d70*/  FADD.FTZ R20, RZ, R20 ;  /* 0x00000014ff147221 */ /* 0x020fe20000010000 */
[----:B------:R-:W-:Y:S01]  /*2d80*/  BAR.SYNC.DEFER_BLOCKING 0x0 ;  /* 0x0000000000007b1d */ /* 0x000fe20000010000 */
[----:B------:R-:W-:Y:S02]  /*2d90*/  FADD.FTZ R16, R16, R27 ;  /* 0x0000001b10107221 */ /* 0x000fe40000010000 */
        /* <DEDUP_REMOVED lines=27> */
[----:B-1----:R-:W-:Y:S01]  /*2f50*/  FADD.FTZ R3, R3, R22 ;  /* 0x0000001603037221 */ /* 0x002fe20000010000 */
[----:B------:R-:W-:Y:S02]  /*2f60*/  IMAD.SHL.U32 R22, R38, 0x4, RZ ;  /* 0x0000000426167824 */ /* 0x000fe400078e00ff */
[----:B------:R-:W-:Y:S01]  /*2f70*/  LDS R16, [R0+0x1800] ;  /* 0x0018000000107984 */ /* 0x000fe20000000800 */
[----:B--2---:R-:W-:-:S03]  /*2f80*/  FADD.FTZ R9, RZ, R9 ;  /* 0x00000009ff097221 */ /* 0x004fc60000010000 */
[----:B------:R-:W1:Y:S01]  /*2f90*/  LDS R27, [R0+0x1a00] ;  /* 0x001a0000001b7984 */ /* 0x000e620000000800 */
[----:B---3--:R-:W-:-:S03]  /*2fa0*/  FADD.FTZ R10, RZ, R10 ;  /* 0x0000000aff0a7221 */ /* 0x008fc60000010000 */
[----:B------:R-:W-:Y:S01]  /*2fb0*/  LDS R18, [R0+0x1c00] ;  /* 0x001c000000127984 */ /* 0x000fe20000000800 */
[----:B----4-:R-:W-:-:S03]  /*2fc0*/  FADD.FTZ R21, RZ, R21 ;  /* 0x00000015ff157221 */ /* 0x010fc60000010000 */
[----:B------:R-:W2:Y:S01]  /*2fd0*/  LDS R29, [R0+0x1e00] ;  /* 0x001e0000001d7984 */ /* 0x000ea20000000800 */
[----:B-----5:R-:W-:Y:S01]  /*2fe0*/  FADD.FTZ R4, R9, R4 ;  /* 0x0000000409047221 */ /* 0x020fe20000010000 */
[----:B------:R-:W-:Y:S01]  /*2ff0*/  BAR.SYNC.DEFER_BLOCKING 0x0 ;  /* 0x0000000000007b1d */ /* 0x000fe20000010000 */
[----:B------:R-:W-:Y:S01]  /*3000*/  FADD.FTZ R5, R10, R5 ;  /* 0x000000050a057221 */ /* 0x000fe20000010000 */
[----:B------:R-:W-:Y:S01]  /*3010*/  FADD.FTZ R6, R21, R6 ;  /* 0x0000000615067221 */ /* 0x000fe20000010000 */
[----:B------:R-:W-:Y:S01]  /*3020*/  FADD.FTZ R3, R3, R28 ;  /* 0x0000001c03037221 */ /* 0x000fe20000010000 */
[----:B------:R-:W-:Y:S01]  /*3030*/  FADD.FTZ R4, R4, R7 ;  /* 0x0000000704047221 */ /* 0x000fe20000010000 */
[----:B------:R-:W-:Y:S01]  /*3040*/  IADD3.X R7, RZ, RZ, RZ, P0, !PT ;  /* 0x000000ffff077210 */ /* 0x000fe200007fe4ff */
[----:B------:R-:W-:-:S03]  /*3050*/  FADD.FTZ R5, R5, R30 ;  /* 0x0000001e05057221 */ /* 0x000fc60000010000 */
[----:B------:R-:W-:Y:S01]  /*3060*/  SHF.L.U64.HI R24, R38, 0x2, R7 ;  /* 0x0000000226187819 */ /* 0x000fe20000010207 */
[----:B0-----:R-:W-:Y:S01]  /*3070*/  FADD.FTZ R6, R6, R25 ;  /* 0x0000001906067221 */ /* 0x001fe20000010000 */
[----:B------:R-:W-:Y:S04]  /*3080*/  STS.128 [R2], R40 ;  /* 0x0000002802007388 */ /* 0x000fe80000000c00 */
[----:B------:R-:W-:Y:S01]  /*3090*/  STS.128 [R2+0x10], R44 ;  /* 0x0000102c02007388 */ /* 0x000fe20000000c00 */
[----:B-1----:R-:W-:-:S03]  /*30a0*/  FADD.FTZ R27, R4, R27 ;  /* 0x0000001b041b7221 */ /* 0x002fc60000010000 */
[----:B------:R-:W-:Y:S04]  /*30b0*/  STS.128 [R2+0x400], R60 ;  /* 0x0004003c02007388 */ /* 0x000fe80000000c00 */
[----:B------:R0:W-:Y:S01]  /*30c0*/  STS.128 [R2+0x410], R12 ;  /* 0x0004100c02007388 */ /* 0x0001e20000000c00 */
[----:B--2---:R-:W-:Y:S01]  /*30d0*/  FADD.FTZ R29, R6, R29 ;  /* 0x0000001d061d7221 */ /* 0x004fe20000010000 */
[----:B------:R-:W-:Y:S01]  /*30e0*/  BAR.SYNC.DEFER_BLOCKING 0x0 ;  /* 0x0000000000007b1d */ /* 0x000fe20000010000 */
[----:B------:R-:W-:-:S04]  /*30f0*/  IADD3 R6, P1, R22, UR8, RZ ;  /* 0x0000000816067c10 */ /* 0x000fc8000ff3e0ff */
[----:B------:R-:W-:Y:S02]  /*3100*/  IADD3.X R7, R24, UR9, RZ, P1, !PT ;  /* 0x0000000918077c10 */ /* 0x000fe40008ffe4ff */
[----:B0-----:R-:W-:Y:S01]  /*3110*/  IADD3 R2, P0, R22, UR6, RZ ;  /* 0x0000000616027c10 */ /* 0x001fe2000ff1e0ff */
[----:B------:R-:W-:Y:S01]  /*3120*/  FADD.FTZ R13, R3, R16 ;  /* 0x00000010030d7221 */ /* 0x000fe20000010000 */
[----:B------:R-:W-:Y:S02]  /*3130*/  FADD.FTZ R15, R5, R18 ;  /* 0x00000012050f7221 */ /* 0x000fe40000010000 */
[----:B------:R-:W-:Y:S01]  /*3140*/  IADD3.X R3, R24, UR7, RZ, P0, !PT ;  /* 0x0000000718037c10 */ /* 0x000fe200087fe4ff */
[----:B------:R-:W-:Y:S02]  /*3150*/  ULDC.64 UR6, c[0x0][0x2d0] ;  /* 0x0000b40000067ab9 */ /* 0x000fe40000000a00 */
[----:B------:R-:W-:-:S04]  /*3160*/  IADD3 R4, P0, R22, UR6, RZ ;  /* 0x0000000616047c10 */ /* 0x000fc8000ff1e0ff */
[----:B------:R-:W-:Y:S01]  /*3170*/  IADD3.X R5, R24, UR7, RZ, P0, !PT ;  /* 0x0000000718057c10 */ /* 0x000fe200087fe4ff */
[----:B------:R-:W0:Y:S01]  /*3180*/  LDS R20, [R0] ;  /* 0x0000000000147984 */ /* 0x000e220000000800 */
[----:B------:R-:W-:-:S03]  /*3190*/  ULDC.64 UR6, c[0x0][0x2e0] ;  /* 0x0000b80000067ab9 */ /* 0x000fc60000000a00 */
        /* <DEDUP_REMOVED lines=16> */
[----:B---3--:R-:W-:Y:S01]  /*32a0*/  FADD.FTZ R35, R8, R35 ;  /* 0x0000002308237221 */ /* 0x008fe20000010000 */
[----:B------:R-:W-:Y:S02]  /*32b0*/  IADD3 R8, P0, R22, UR6, RZ ;  /* 0x0000000616087c10 */ /* 0x000fe4000ff1e0ff */
[----:B------:R-:W3:Y:S01]  /*32c0*/  LDS R45, [R0+0x1600] ;  /* 0x00160000002d7984 */ /* 0x000ee20000000800 */
[----:B----4-:R-:W-:-:S03]  /*32d0*/  FADD.FTZ R20, R20, R41 ;  /* 0x0000002914147221 */ /* 0x010fc60000010000 */
        /* <DEDUP_REMOVED lines=30> */
.L_x_647:
[----:B------:R-:W-:Y:S01]  /*34c0*/  HFMA2.MMA R156, -RZ, RZ, 0, 5.9604644775390625e-08 ;  /* 0x00000001ff9c7435 */ /* 0x000fe200000001ff */
[----:B------:R-:W-:Y:S01]  /*34d0*/  BSSY B2, `(.L_x_649) ;  /* 0x0000006000027945 */ /* 0x000fe20003800000 */
[----:B------:R-:W-:Y:S02]  /*34e0*/  MOV R95, 0x1f ;  /* 0x0000001f005f7802 */ /* 0x000fe40000000f00 */
[----:B------:R-:W-:-:S07]  /*34f0*/  MOV R158, 0xffffffff ;  /* 0xffffffff009e7802 */ /* 0x000fce0000000f00 */
[----:B-----5:R-:W-:Y:S05]  /*3500*/  WARPSYNC.COLLECTIVE R158, `(.L_x_650) ;  /* 0x000000009e087348 */ /* 0x020fea0003c00000 */
[----:B------:R0:W1:Y:S02]  /*3510*/  SHFL.BFLY P2, R159, R157, R156, R95 ;  /* 0x0c00009c9d9f7389 */ /* 0x000064000004005f */
[----:B01---5:R-:W-:Y:S01]  /*3520*/  ENDCOLLECTIVE ;  /* 0x000000000000791b */ /* 0x023fe20003800000 */
.L_x_650:
[----:B------:R-:W-:Y:S05]  /*3530*/  BSYNC B2 ;  /* 0x0000000000027941 */ /* 0x000fea0003800000 */
.L_x_649:
        /* <DEDUP_REMOVED lines=8> */
.L_x_651:
[----:B------:R-:W-:Y:S01]  /*35c0*/  MOV R157, R91 ;  /* 0x0000005b009d7202 */ /* 0x000fe20000000f00 */
[----:B------:R-:W-:Y:S01]  /*35d0*/  IMAD.MOV.U32 R156, RZ, RZ, 0x2 ;  /* 0x00000002ff9c7424 */ /* 0x000fe200078e00ff */
[----:B------:R-:W-:-:S07]  /*35e0*/  MOV R160, R159 ;  /* 0x0000009f00a07202 */ /* 0x000fce0000000f00 */
[----:B------:R-:W-:Y:S05]  /*35f0*/  WARPSYNC.COLLECTIVE R158, `(.L_x_652) ;  /* 0x000000009e087348 */ /* 0x000fea0003c00000 */
[----:B------:R0:W1:Y:S02]  /*3600*/  SHFL.BFLY P2, R159, R157, R156, R95 ;  /* 0x0c00009c9d9f7389 */ /* 0x000064000004005f */
[----:B01----:R-:W-:Y:S01]  /*3610*/  ENDCOLLECTIVE ;  /* 0x000000000000791b */ /* 0x003fe20003800000 */
.L_x_652:
[----:B------:R-:W-:-:S05]  /*3620*/  FADD.FTZ R160, R93, R160 ;  /* 0x000000a05da07221 */ /* 0x000fca0000010000 */
[----:B------:R-:W-:Y:S01]  /*3630*/  MOV R157, R160 ;  /* 0x000000a0009d7202 */ /* 0x000fe20000000f00 */
[----:B------:R-:W-:-:S07]  /*3640*/  FADD.FTZ R162, R91, R159 ;  /* 0x0000009f5ba27221 */ /* 0x000fce0000010000 */
[----:B------:R-:W-:Y:S05]  /*3650*/  WARPSYNC.COLLECTIVE R158, `(.L_x_653) ;  /* 0x000000009e087348 */ /* 0x000fea0003c00000 */
[----:B------:R0:W1:Y:S02]  /*3660*/  SHFL.BFLY P2, R159, R157, R156, R95 ;  /* 0x0c00009c9d9f7389 */ /* 0x000064000004005f */
[----:B01----:R-:W-:Y:S01]  /*3670*/  ENDCOLLECTIVE ;  /* 0x000000000000791b */ /* 0x003fe20003800000 */
.L_x_653:
[----:B------:R-:W-:Y:S01]  /*3680*/  HFMA2.MMA R156, -RZ, RZ, 0, 2.384185791015625e-07 ;  /* 0x00000004ff9c7435 */ /* 0x000fe200000001ff */
[----:B------:R-:W-:Y:S02]  /*3690*/  MOV R157, R162 ;  /* 0x000000a2009d7202 */ /* 0x000fe40000000f00 */
[----:B------:R-:W-:-:S08]  /*36a0*/  MOV R161, R159 ;  /* 0x0000009f00a17202 */ /* 0x000fd00000000f00 */
[----:B------:R-:W-:Y:S05]  /*36b0*/  WARPSYNC.COLLECTIVE R158, `(.L_x_654) ;  /* 0x000000009e087348 */ /* 0x000fea0003c00000 */
[----:B------:R0:W1:Y:S02]  /*36c0*/  SHFL.BFLY P2, R159, R157, R156, R95 ;  /* 0x0c00009c9d9f7389 */ /* 0x000064000004005f */
[----:B01----:R-:W-:Y:S01]  /*36d0*/  ENDCOLLECTIVE ;  /* 0x000000000000791b */ /* 0x003fe20003800000 */
.L_x_654:
[----:B------:R-:W-:-:S04]  /*36e0*/  FADD.FTZ R161, R160, R161 ;  /* 0x000000a1a0a17221 */ /* 0x000fc80000010000 */
[----:B------:R-:W-:Y:S02]  /*36f0*/  IMAD.MOV.U32 R157, RZ, RZ, R161 ;  /* 0x000000ffff9d7224 */ /* 0x000fe400078e00a1 */
[----:B------:R-:W-:-:S07]  /*3700*/  FADD.FTZ R163, R162, R159 ;  /* 0x0000009fa2a37221 */ /* 0x000fce0000010000 */
[----:B------:R-:W-:Y:S05]  /*3710*/  WARPSYNC.COLLECTIVE R158, `(.L_x_655) ;  /* 0x000000009e087348 */ /* 0x000fea0003c00000 */
[----:B------:R0:W1:Y:S02]  /*3720*/  SHFL.BFLY P2, R159, R157, R156, R95 ;  /* 0x0c00009c9d9f7389 */ /* 0x000064000004005f */
[----:B01----:R-:W-:Y:S01]  /*3730*/  ENDCOLLECTIVE ;  /* 0x000000000000791b */ /* 0x003fe20003800000 */
.L_x_655:
[----:B------:R-:W-:Y:S01]  /*3740*/  HFMA2.MMA R156, -RZ, RZ, 0, 4.76837158203125e-07 ;  /* 0x00000008ff9c7435 */ /* 0x000fe200000001ff */
[----:B------:R-:W-:Y:S02]  /*3750*/  MOV R157, R163 ;  /* 0x000000a3009d7202 */ /* 0x000fe40000000f00 */
[----:B------:R-:W-:-:S08]  /*3760*/  MOV R164, R159 ;  /* 0x0000009f00a47202 */ /* 0x000fd00000000f00 */
[----:B------:R-:W-:Y:S05]  /*3770*/  WARPSYNC.COLLECTIVE R158, `(.L_x_656) ;  /* 0x000000009e087348 */ /* 0x000fea0003c00000 */
[----:B------:R0:W1:Y:S02]  /*3780*/  SHFL.BFLY P2, R159, R157, R156, R95 ;  /* 0x0c00009c9d9f7389 */ /* 0x000064000004005f */
[----:B01----:R-:W-:Y:S01]  /*3790*/  ENDCOLLECTIVE ;  /* 0x000000000000791b */ /* 0x003fe20003800000 */
.L_x_656:
[----:B------:R-:W-:-:S05]  /*37a0*/  FADD.FTZ R164, R161, R164 ;  /* 0x000000a4a1a47221 */ /* 0x000fca0000010000 */
[----:B------:R-:W-:Y:S01]  /*37b0*/  MOV R157, R164 ;  /* 0x000000a4009d7202 */ /* 0x000fe20000000f00 */
[----:B------:R-:W-:-:S07]  /*37c0*/  FADD.FTZ R93, R163, R159 ;  /* 0x0000009fa35d7221 */ /* 0x000fce0000010000 */
[----:B------:R-:W-:Y:S05]  /*37d0*/  WARPSYNC.COLLECTIVE R158, `(.L_x_657) ;  /* 0x000000009e087348 */ /* 0x000fea0003c00000 */
[----:B------:R0:W1:Y:S02]  /*37e0*/  SHFL.BFLY P2, R159, R157, R156, R95 ;  /* 0x0c00009c9d9f7389 */ /* 0x000064000004005f */
[----:B01----:R-:W-:Y:S01]  /*37f0*/  ENDCOLLECTIVE ;  /* 0x000000000000791b */ /* 0x003fe20003800000 */
.L_x_657:
[----:B------:R-:W-:Y:S01]  /*3800*/  HFMA2.MMA R156, -RZ, RZ, 0, 9.5367431640625e-07 ;  /* 0x00000010ff9c7435 */ /* 0x000fe200000001ff */
[----:B------:R-:W-:Y:S01]  /*3810*/  MOV R157, R93 ;  /* 0x0000005d009d7202 */ /* 0x000fe20000000f00 */
[----:B------:R-:W-:-:S09]  /*3820*/  IMAD.MOV.U32 R165, RZ, RZ, R159 ;  /* 0x000000ffffa57224 */ /* 0x000fd200078e009f */
[----:B------:R-:W-:Y:S05]  /*3830*/  WARPSYNC.COLLECTIVE R158, `(.L_x_658) ;  /* 0x000000009e087348 */ /* 0x000fea0003c00000 */
[----:B------:R0:W1:Y:S02]  /*3840*/  SHFL.BFLY P2, R159, R157, R156, R95 ;  /* 0x0c00009c9d9f7389 */ /* 0x000064000004005f */
[----:B01----:R-:W-:Y:S01]  /*3850*/  ENDCOLLECTIVE ;  /* 0x000000000000791b */ /* 0x003fe20003800000 */
.L_x_658:
[----:B------:R-:W-:-:S05]  /*3860*/  FADD.FTZ R91, R164, R165 ;  /* 0x000000a5a45b7221 */ /* 0x000fca0000010000 */
[----:B------:R-:W-:Y:S02]  /*3870*/  MOV R157, R91 ;  /* 0x0000005b009d7202 */ /* 0x000fe40000000f00 */
[----:B------:R-:W-:-:S07]  /*3880*/  MOV R160, R159 ;  /* 0x0000009f00a07202 */ /* 0x000fce0000000f00 */
[----:B------:R-:W-:Y:S05]  /*3890*/  WARPSYNC.COLLECTIVE R158, `(.L_x_659) ;  /* 0x000000009e087348 */ /* 0x000fea0003c00000 */
[----:B------:R0:W1:Y:S02]  /*38a0*/  SHFL.BFLY P2, R159, R157, R156, R95 ;  /* 0x0c00009c9d9f7389 */ /* 0x000064000004005f */
[----:B01----:R-:W-:Y:S01]  /*38b0*/  ENDCOLLECTIVE ;  /* 0x000000000000791b */ /* 0x003fe20003800000 */
.L_x_659:
[----:B------:R-:W-:Y:S05]  /*38c0*/  BRA `(.L_x_660) ;  /* 0xffffffe000007947 */ /* 0x000fea000383ffff */
.L_x_661:
        /* <DEDUP_REMOVED lines=11> */
.L_x_3167:


//--------------------- .text._ZN10layer_norm31ln_parallel_residual_bwd_kernelINS_13Kernel_traitsIf13__nv_bfloat16S2_S2_fjLj512ELj1ELj4ELj1ELj16ENS_18Kernel_traits_baseILj512EfS2_S2_S2_fjLj128EEEEELb0ELb1ELb0EEEvNS_9BwdParamsE --------------------------
	.section	.text._ZN10layer_norm31ln_parallel_residual_bwd_kernelINS_13Kernel_traitsIf13__nv_bfloat16S2_S2_fjLj512ELj1ELj4ELj1ELj16ENS_18Kernel_traits_baseILj512EfS2_S2_S2_fjLj128EEEEELb0ELb1ELb0EEEvNS_9BwdParamsE,"ax",@progbits
	.align	128
        .global         _ZN10layer_norm31ln_parallel_residual_bwd_kernelINS_13Kernel_traitsIf13__nv_bfloat16S2_S2_fjLj512ELj1ELj4ELj1ELj16ENS_18Kernel_traits_baseILj512EfS2_S2_S2_fjLj128EEEEELb0ELb1ELb0EEEvNS_9BwdParamsE
        .type           _ZN10layer_norm31ln_parallel_residual_bwd_kernelINS_13Kernel_traitsIf13__nv_bfloat16S2_S2_fjLj512ELj1ELj4ELj1ELj16ENS_18Kernel_traits_baseILj512EfS2_S2_S2_fjLj128EEEEELb0ELb1ELb0EEEvNS_9BwdParamsE,@function
        .size           _ZN10layer_norm31ln_parallel_residual_bwd_kernelINS_13Kernel_traitsIf13__nv_bfloat16S2_S2_fjLj512ELj1ELj4ELj1ELj16ENS_18Kernel_traits_baseILj512EfS2_S2_S2_fjLj128EEEEELb0ELb1ELb0EEEvNS_9BwdParamsE,(.L_x_3168 - _ZN10layer_norm31ln_parallel_residual_bwd_kernelINS_13Kernel_traitsIf13__nv_bfloat16S2_S2_fjLj512ELj1ELj4ELj1ELj16ENS_18Kernel_traits_baseILj512EfS2_S2_S2_fjLj128EEEEELb0ELb1ELb0EEEvNS_9BwdParamsE)
        .other          _ZN10layer_norm31ln_parallel_residual_bwd_kernelINS_13Kernel_traitsIf13__nv_bfloat16S2_S2_fjLj512ELj1ELj4ELj1ELj16ENS_18Kernel_traits_baseILj512EfS2_S2_S2_fjLj128EEEEELb0ELb1ELb0EEEvNS_9BwdParamsE,@"STO_CUDA_ENTRY STV_DEFAULT"
_ZN10layer_norm31ln_parallel_residual_bwd_kernelINS_13Kernel_traitsIf13__nv_bfloat16S2_S2_fjLj512ELj1ELj4ELj1ELj16ENS_18Kernel_traits_baseILj512EfS2_S2_S2_fjLj128EEEEELb0ELb1ELb0EEEvNS_9BwdParamsE:
.text._ZN10layer_norm31ln_parallel_residual_bwd_kernelINS_13Kernel_traitsIf13__nv_bfloat16S2_S2_fjLj512ELj1ELj4ELj1ELj16ENS_18Kernel_traits_baseILj512EfS2_S2_S2_fjLj128EEEEELb0ELb1ELb0EEEvNS_9BwdParamsE:
        /* <DEDUP_REMOVED lines=25> */
[----:B-1----:R-:W-:-:S03]  /*0190*/  @P4 IMAD.WIDE.U32 R8, R3, 0x20, R8 ;  /* 0x0000002003084825 */ /* 0x002fc600078e0008 */
        /* <DEDUP_REMOVED lines=26> */
[----:B------:R-:W-:Y:S01]  /*0340*/  IMAD.MOV.U32 R49, RZ, RZ, RZ ;  /* 0x000000ffff317224 */ /* 0x000fe200078e00ff */
[----:B------:R-:W-:-:S13]  /*0350*/  ISETP.NE.AND P5, PT, RZ, UR6, PT ;  /* 0x00000006ff007c0c */ /* 0x000fda000bfa5270 */
.L_x_673:
[----:B0-----:R-:W0:Y:S08]  /*0360*/  LDC.64 R80, c[0x0][0x250] ;  /* 0x00009400ff507b82 */ /* 0x001e300000000a00 */
[----:B------:R-:W1:Y:S01]  /*0370*/  LDC.64 R4, c[0x0][0x258] ;  /* 0x00009600ff047b82 */ /* 0x000e620000000a00 */
[----:B0-----:R-:W-:-:S06]  /*0380*/  IMAD.WIDE R80, R0, 0x4, R80 ;  /* 0x0000000400507825 */ /* 0x001fcc00078e0250 */
[----:B------:R-:W2:Y:S01]  /*0390*/  LDG.E R80, desc[UR4][R80.64] ;  /* 0x0000000450507981 */ /* 0x000ea2000c1e1900 */
[----:B-1----:R-:W-:-:S05]  /*03a0*/  IMAD.WIDE R82, R0, 0x4, R4 ;  /* 0x0000000400527825 */ /* 0x002fca00078e0204 */
[----:B-----5:R0:W5:Y:S01]  /*03b0*/  LDG.E R93, desc[UR4][R82.64] ;  /* 0x00000004525d7981 */ /* 0x020162000c1e1900 */
[----:B------:R-:W-:Y:S01]  /*03c0*/  MOV R5, UR18 ;  /* 0x0000001200057c02 */ /* 0x000fe20008000f00 */
[----:B------:R-:W-:Y:S01]  /*03d0*/  BSSY B1, `(.L_x_664) ;  /* 0x0000066000017945 */ /* 0x000fe20003800000 */
[----:B------:R-:W-:-:S03]  /*03e0*/  IMAD.MOV.U32 R98, RZ, RZ, RZ ;  /* 0x000000ffff627224 */ /* 0x000fc600078e00ff */
[----:B------:R-:W-:-:S05]  /*03f0*/  IMAD R4, R0, R5, RZ ;  /* 0x0000000500047224 */ /* 0x000fca00078e02ff */
[----:B------:R-:W-:-:S04]  /*0400*/  SHF.R.S32.HI R97, RZ, 0x1f, R4 ;  /* 0x0000001fff617819 */ /* 0x000fc80000011404 */
[----:B------:R-:W-:-:S04]  /*0410*/  LEA.HI R97, R97, R4, RZ, 0x3 ;  /* 0x0000000461617211 */ /* 0x000fc800078f18ff */
[----:B------:R-:W-:Y:S01]  /*0420*/  LEA.HI.SX32 R4, R97, R2, 0x1d ;  /* 0x0000000261047211 */ /* 0x000fe200078feaff */
[----:B------:R-:W-:-:S03]  /*0430*/  HFMA2.MMA R97, -RZ, RZ, 0, 0 ;  /* 0x00000000ff617435 */ /* 0x000fc600000001ff */
        /* <DEDUP_REMOVED lines=14> */
[----:B------:R-:W-:Y:S01]  /*0520*/  VIADD R99, R4, 0x20 ;  /* 0x0000002004637836 */ /* 0x000fe20000000000 */
[C---:B--2---:R-:W-:Y:S01]  /*0530*/  PRMT R80, R8.reuse, 0x7632, R80 ;  /* 0x0000763208507816 */ /* 0x044fe20000000050 */
[C---:B------:R-:W-:Y:S01]  /*0540*/  IMAD.U32 R89, R9.reuse, 0x10000, RZ ;  /* 0x0001000009597824 */ /* 0x040fe200078e00ff */
[----:B------:R-:W-:Y:S02]  /*0550*/  SHF.L.U32 R3, R8, 0x10, RZ ;  /* 0x0000001008037819 */ /* 0x000fe400000006ff */
[C---:B------:R-:W-:Y:S02]  /*0560*/  PRMT R81, R10.reuse, 0x7632, R81 ;  /* 0x000076320a517816 */ /* 0x040fe40000000051 */
[----:B------:R-:W-:Y:S01]  /*0570*/  SHF.L.U32 R91, R10, 0x10, RZ ;  /* 0x000000100a5b7819 */ /* 0x000fe200000006ff */
[----:B0-----:R-:W-:Y:S01]  /*0580*/  FADD.FTZ R6, -R96, R3 ;  /* 0x0000000360067221 */ /* 0x001fe20000010100 */
[----:B------:R-:W-:-:S02]  /*0590*/  PRMT R83, R9, 0x7632, R83 ;  /* 0x0000763209537816 */ /* 0x000fc40000000053 */
[----:B------:R-:W-:Y:S01]  /*05a0*/  PRMT R82, R11, 0x7632, R82 ;  /* 0x000076320b527816 */ /* 0x000fe20000000052 */
[----:B-----5:R-:W-:Y:S01]  /*05b0*/  FMUL.FTZ R3, R93, R6 ;  /* 0x000000065d037220 */ /* 0x020fe20000410000 */
[----:B------:R-:W-:Y:S02]  /*05c0*/  SHF.L.U32 R97, R11, 0x10, RZ ;  /* 0x000000100b617819 */ /* 0x000fe400000006ff */
[----:B------:R-:W-:Y:S02]  /*05d0*/  SHF.L.U32 R83, R83, 0x10, RZ ;  /* 0x0000001053537819 */ /* 0x000fe400000006ff */
[----:B------:R-:W-:Y:S02]  /*05e0*/  SHF.L.U32 R81, R81, 0x10, RZ ;  /* 0x0000001051517819 */ /* 0x000fe400000006ff */
[C---:B---3--:R-:W-:Y:S01]  /*05f0*/  PRMT R8, R12.reuse, 0x7632, R8 ;  /* 0x000076320c087816 */ /* 0x048fe20000000008 */
[----:B------:R-:W-:Y:S01]  /*0600*/  IMAD.U32 R9, R12, 0x10000, RZ ;  /* 0x000100000c097824 */ /* 0x000fe200078e00ff */
[C---:B------:R-:W-:Y:S01]  /*0610*/  PRMT R10, R13.reuse, 0x7632, R10 ;  /* 0x000076320d0a7816 */ /* 0x040fe2000000000a */
[----:B------:R-:W-:Y:S01]  /*0620*/  FADD.FTZ R12, -R96, R97 ;  /* 0x00000061600c7221 */ /* 0x000fe20000010100 */
[----:B------:R-:W-:Y:S01]  /*0630*/  SHF.L.U32 R13, R13, 0x10, RZ ;  /* 0x000000100d0d7819 */ /* 0x000fe200000006ff */
[----:B------:R-:W-:-:S02]  /*0640*/  IMAD.U32 R88, R8, 0x10000, RZ ;  /* 0x0001000008587824 */ /* 0x000fc400078e00ff */
[----:B------:R-:W-:Y:S01]  /*0650*/  FADD.FTZ R8, -R96, R89 ;  /* 0x0000005960087221 */ /* 0x000fe20000010100 */
[----:B------:R-:W-:Y:S01]  /*0660*/  PRMT R92, R14, 0x7632, R92 ;  /* 0x000076320e5c7816 */ /* 0x000fe2000000005c */
[----:B------:R-:W-:Y:S01]  /*0670*/  FADD.FTZ R32, R32, R9 ;  /* 0x0000000920207221 */ /* 0x000fe20000010000 */
[----:B------:R-:W-:Y:S01]  /*0680*/  SHF.L.U32 R11, R14, 0x10, RZ ;  /* 0x000000100e0b7819 */ /* 0x000fe200000006ff */
[----:B------:R-:W-:Y:S01]  /*0690*/  FMUL.FTZ R7, R93, R8 ;  /* 0x000000085d077220 */ /* 0x000fe20000410000 */
[----:B------:R-:W-:Y:S01]  /*06a0*/  SHF.L.U32 R90, R10, 0x10, RZ ;  /* 0x000000100a5a7819 */ /* 0x000fe200000006ff */
[----:B------:R-:W-:Y:S01]  /*06b0*/  FADD.FTZ R34, R34, R13 ;  /* 0x0000000d22227221 */ /* 0x000fe20000010000 */
[----:B------:R-:W-:Y:S01]  /*06c0*/  PRMT R14, R15, 0x7632, R14 ;  /* 0x000076320f0e7816 */ /* 0x000fe2000000000e */
[----:B------:R-:W-:Y:S01]  /*06d0*/  FADD.FTZ R10, -R96, R91 ;  /* 0x0000005b600a7221 */ /* 0x000fe20000010100 */
[-C--:B------:R-:W-:Y:S01]  /*06e0*/  FFMA.FTZ R50, R7, R13.reuse, R50 ;  /* 0x0000000d07327223 */ /* 0x080fe20000010032 */
[----:B------:R-:W-:Y:S01]  /*06f0*/  FMUL.FTZ R8, R66, R13 ;  /* 0x0000000d42087220 */ /* 0x000fe20000410000 */
[----:B------:R-:W-:Y:S01]  /*0700*/  SHF.L.U32 R13, R80, 0x10, RZ ;  /* 0x00000010500d7819 */ /* 0x000fe200000006ff */
[-C--:B------:R-:W-:Y:S01]  /*0710*/  FFMA.FTZ R48, R3, R9.reuse, R48 ;  /* 0x0000000903307223 */ /* 0x080fe20000010030 */
[----:B------:R-:W-:Y:S01]  /*0720*/  FMUL.FTZ R6, R64, R9 ;  /* 0x0000000940067220 */ /* 0x000fe20000410000 */
[----:B------:R-:W-:Y:S01]  /*0730*/  FMUL.FTZ R9, R93, R10 ;  /* 0x0000000a5d097220 */ /* 0x000fe20000410000 */
[----:B------:R-:W-:-:S02]  /*0740*/  IMAD.U32 R80, R14, 0x10000, RZ ;  /* 0x000100000e507824 */ /* 0x000fc400078e00ff */
[----:B------:R-:W-:Y:S01]  /*0750*/  FADD.FTZ R14, -R96, R13 ;  /* 0x0000000d600e7221 */ /* 0x000fe20000010100 */
[----:B------:R-:W-:Y:S01]  /*0760*/  SHF.L.U32 R15, R15, 0x10, RZ ;  /* 0x000000100f0f7819 */ /* 0x000fe200000006ff */
[----:B------:R-:W-:Y:S01]  /*0770*/  FADD.FTZ R28, R28, R11 ;  /* 0x0000000b1c1c7221 */ /* 0x000fe20000010000 */
[-C--:B------:R-:W-:Y:S01]  /*0780*/  FFMA.FTZ R44, R9, R11.reuse, R44 ;  /* 0x0000000b092c7223 */ /* 0x080fe2000001002c */
[----:B------:R-:W-:Y:S01]  /*0790*/  FMUL.FTZ R10, R60, R11 ;  /* 0x0000000b3c0a7220 */ /* 0x000fe20000410000 */
[C---:B------:R-:W-:Y:S01]  /*07a0*/  FMUL.FTZ R11, R93.reuse, R12 ;  /* 0x0000000c5d0b7220 */ /* 0x040fe20000410000 */
[----:B------:R-:W-:Y:S01]  /*07b0*/  FMUL.FTZ R14, R93, R14 ;  /* 0x0000000e5d0e7220 */ /* 0x000fe20000410000 */
[----:B------:R-:W-:Y:S01]  /*07c0*/  SHF.L.U32 R91, R82, 0x10, RZ ;  /* 0x00000010525b7819 */ /* 0x000fe200000006ff */
[----:B------:R-:W-:Y:S01]  /*07d0*/  FADD.FTZ R30, R30, R15 ;  /* 0x0000000f1e1e7221 */ /* 0x000fe20000010000 */
[-C--:B------:R-:W-:Y:S01]  /*07e0*/  FFMA.FTZ R46, R11, R15.reuse, R46 ;  /* 0x0000000f0b2e7223 */ /* 0x080fe2000001002e */
[----:B------:R-:W-:Y:S01]  /*07f0*/  FMUL.FTZ R12, R62, R15 ;  /* 0x0000000f3e0c7220 */ /* 0x000fe20000410000 */
[-C--:B------:R-:W-:Y:S01]  /*0800*/  FMUL.FTZ R13, R65, R88.reuse ;  /* 0x00000058410d7220 */ /* 0x080fe20000410000 */
[----:B------:R-:W-:Y:S01]  /*0810*/  FADD.FTZ R82, RZ, R6 ;  /* 0x00000006ff527221 */ /* 0x000fe20000010000 */
[----:B------:R-:W-:Y:S01]  /*0820*/  FADD.FTZ R33, R33, R88 ;  /* 0x0000005821217221 */ /* 0x000fe20000010000 */
[----:B------:R-:W-:Y:S01]  /*0830*/  FFMA.FTZ R49, R14, R88, R49 ;  /* 0x000000580e317223 */ /* 0x000fe20000010031 */
[----:B------:R-:W-:Y:S01]  /*0840*/  FFMA.FTZ R15, R3, R6, RZ ;  /* 0x00000006030f7223 */ /* 0x000fe200000100ff */
[C---:B------:R-:W-:Y:S01]  /*0850*/  FADD.FTZ R88, -R96.reuse, R83 ;  /* 0x0000005360587221 */ /* 0x040fe20000010100 */
[----:B------:R-:W-:Y:S01]  /*0860*/  FADD.FTZ R100, -R96, R81 ;  /* 0x0000005160647221 */ /* 0x000fe20000010100 */
[----:B------:R-:W-:Y:S01]  /*0870*/  FADD.FTZ R81, R82, R13 ;  /* 0x0000000d52517221 */ /* 0x000fe20000010000 */
[----:B------:R-:W-:Y:S01]  /*0880*/  FFMA.FTZ R82, R14, R13, R15 ;  /* 0x0000000d0e527223 */ /* 0x000fe2000001000f */
[----:B------:R-:W-:Y:S01]  /*0890*/  FMUL.FTZ R88, R93, R88 ;  /* 0x000000585d587220 */ /* 0x000fe20000410000 */
[----:B------:R-:W-:Y:S01]  /*08a0*/  FMUL.FTZ R15, R67, R90 ;  /* 0x0000005a430f7220 */ /* 0x000fe20000410000 */
[----:B------:R-:W-:Y:S01]  /*08b0*/  FADD.FTZ R98, R81, R8 ;  /* 0x0000000851627221 */ /* 0x000fe20000010000 */
[----:B------:R-:W-:Y:S01]  /*08c0*/  FFMA.FTZ R81, R7, R8, R82 ;  /* 0x0000000807517223 */ /* 0x000fe20000010052 */
[----:B------:R-:W-:Y:S01]  /*08d0*/  SHF.L.U32 R92, R92, 0x10, RZ ;  /* 0x000000105c5c7819 */ /* 0x000fe200000006ff */
        /* <DEDUP_REMOVED lines=10> */
[----:B------:R-:W-:Y:S01]  /*0980*/  FADD.FTZ R98, -R96, R91 ;  /* 0x0000005b60627221 */ /* 0x000fe20000010100 */
[----:B------:R-:W-:Y:S01]  /*0990*/  FMUL.FTZ R91, R63, R80 ;  /* 0x000000503f5b7220 */ /* 0x000fe20000410000 */
[----:B------:R-:W-:Y:S01]  /*09a0*/  FADD.FTZ R83, R92, R89 ;  /* 0x000000595c537221 */ /* 0x000fe20000010000 */
[----:B------:R-:W-:Y:S01]  /*09b0*/  FFMA.FTZ R82, R90, R89, R81 ;  /* 0x000000595a527223 */ /* 0x000fe20000010051 */
[----:B------:R-:W-:Y:S01]  /*09c0*/  FMUL.FTZ R92, R93, R98 ;  /* 0x000000625d5c7220 */ /* 0x000fe20000410000 */
[----:B------:R-:W-:Y:S01]  /*09d0*/  FADD.FTZ R31, R31, R80 ;  /* 0x000000501f1f7221 */ /* 0x000fe20000010000 */
[----:B------:R-:W-:Y:S01]  /*09e0*/  FADD.FTZ R98, R83, R12 ;  /* 0x0000000c53627221 */ /* 0x000fe20000010000 */
[----:B------:R-:W-:Y:S01]  /*09f0*/  FFMA.FTZ R82, R11, R12, R82 ;  /* 0x0000000c0b527223 */ /* 0x000fe20000010052 */
[----:B------:R-:W-:-:S02]  /*0a00*/  FFMA.FTZ R47, R92, R80, R47 ;  /* 0x000000505c2f7223 */ /* 0x000fc4000001002f */
[----:B------:R-:W-:Y:S01]  /*0a10*/  FADD.FTZ R97, R98, R91 ;  /* 0x0000005b62617221 */ /* 0x000fe20000010000 */
[----:B------:R-:W-:-:S07]  /*0a20*/  FFMA.FTZ R98, R92, R91, R82 ;  /* 0x0000005b5c627223 */ /* 0x000fce0000010052 */
.L_x_665:
[----:B------:R-:W-:Y:S05]  /*0a30*/  BSYNC B1 ;  /* 0x0000000000017941 */ /* 0x000fea0003800000 */
.L_x_664:
        /* <DEDUP_REMOVED lines=16> */
[C---:B------:R-:W-:Y:S02]  /*0b40*/  PRMT R99, R80.reuse, 0x7632, R99 ;  /* 0x0000763250637816 */ /* 0x040fe40000000063 */
[----:B------:R-:W-:Y:S01]  /*0b50*/  SHF.L.U32 R101, R80, 0x10, RZ ;  /* 0x0000001050657819 */ /* 0x000fe200000006ff */
[----:B0-----:R-:W-:Y:S01]  /*0b60*/  FADD.FTZ R94, -R96, R81 ;  /* 0x00000051605e7221 */ /* 0x001fe20000010100 */
[----:B------:R-:W-:Y:S02]  /*0b70*/  PRMT R80, R82, 0x7632, R80 ;  /* 0x0000763252507816 */ /* 0x000fe40000000050 */
[----:B------:R-:W-:-:S02]  /*0b80*/  PRMT R102, R83, 0x7632, R102 ;  /* 0x0000763253667816 */ /* 0x000fc40000000066 */
[----:B------:R-:W-:Y:S01]  /*0b90*/  SHF.L.U32 R103, R82, 0x10, RZ ;  /* 0x0000001052677819 */ /* 0x000fe200000006ff */
[----:B------:R-:W-:Y:S01]  /*0ba0*/  FADD.FTZ R82, -R96, R101 ;  /* 0x0000006560527221 */ /* 0x000fe20000010100 */
[----:B------:R-:W-:Y:S01]  /*0bb0*/  SHF.L.U32 R99, R99, 0x10, RZ ;  /* 0x0000001063637819 */ /* 0x000fe200000006ff */
[----:B------:R-:W-:Y:S01]  /*0bc0*/  IMAD.U32 R95, R102, 0x10000, RZ ;  /* 0x00010000665f7824 */ /* 0x000fe200078e00ff */
[----:B------:R-:W-:Y:S01]  /*0bd0*/  SHF.L.U32 R81, R100, 0x10, RZ ;  /* 0x0000001064517819 */ /* 0x000fe200000006ff */
[----:B------:R-:W-:Y:S01]  /*0be0*/  FADD.FTZ R110, -R96, R103 ;  /* 0x00000067606e7221 */ /* 0x000fe20000010100 */
[----:B------:R-:W-:Y:S01]  /*0bf0*/  SHF.L.U32 R83, R80, 0x10, RZ ;  /* 0x0000001050537819 */ /* 0x000fe200000006ff */
[C---:B------:R-:W-:Y:S01]  /*0c00*/  FADD.FTZ R80, -R96.reuse, R105 ;  /* 0x0000006960507221 */ /* 0x040fe20000010100 */
[C---:B------:R-:W-:Y:S01]  /*0c10*/  FADD.FTZ R102, -R96.reuse, R99 ;  /* 0x0000006360667221 */ /* 0x040fe20000010100 */
[C---:B------:R-:W-:Y:S01]  /*0c20*/  FADD.FTZ R104, -R96.reuse, R81 ;  /* 0x0000005160687221 */ /* 0x040fe20000010100 */
[C---:B------:R-:W-:Y:S01]  /*0c30*/  FADD.FTZ R112, -R96.reuse, R95 ;  /* 0x0000005f60707221 */ /* 0x040fe20000010100 */
[--C-:B------:R-:W-:Y:S01]  /*0c40*/  FADD.FTZ R106, -R96, R83.reuse ;  /* 0x00000053606a7221 */ /* 0x100fe20000010100 */
[C---:B---3--:R-:W-:Y:S01]  /*0c50*/  SHF.L.U32 R95, R84.reuse, 0x10, RZ ;  /* 0x00000010545f7819 */ /* 0x048fe200000006ff */
[----:B------:R-:W-:Y:S01]  /*0c60*/  IMAD.U32 R81, R87, 0x10000, RZ ;  /* 0x0001000057517824 */ /* 0x000fe200078e00ff */
[----:B------:R-:W-:Y:S01]  /*0c70*/  PRMT R96, R85, 0x7632, R96 ;  /* 0x0000763255607816 */ /* 0x000fe20000000060 */
[----:B-----5:R-:W-:Y:S01]  /*0c80*/  FMUL.FTZ R102, R93, R102 ;  /* 0x000000665d667220 */ /* 0x020fe20000410000 */
[----:B------:R-:W-:Y:S01]  /*0c90*/  SHF.L.U32 R99, R85, 0x10, RZ ;  /* 0x0000001055637819 */ /* 0x000fe200000006ff */
[----:B------:R-:W-:Y:S01]  /*0ca0*/  FMUL.FTZ R85, R93, R82 ;  /* 0x000000525d557220 */ /* 0x000fe20000410000 */
[----:B------:R-:W-:Y:S01]  /*0cb0*/  PRMT R83, R84, 0x7632, R83 ;  /* 0x0000763254537816 */ /* 0x000fe20000000053 */
[----:B------:R-:W-:Y:S01]  /*0cc0*/  FADD.FTZ R24, R24, R95 ;  /* 0x0000005f18187221 */ /* 0x000fe20000010000 */
[----:B------:R-:W-:Y:S01]  /*0cd0*/  SHF.L.U32 R103, R86, 0x10, RZ ;  /* 0x0000001056677819 */ /* 0x000fe200000006ff */
[-C--:B------:R-:W-:Y:S01]  /*0ce0*/  FFMA.FTZ R40, R85, R95.reuse, R40 ;  /* 0x0000005f55287223 */ /* 0x080fe20000010028 */
[----:B------:R-:W-:Y:S01]  /*0cf0*/  FMUL.FTZ R84, R56, R95 ;  /* 0x0000005f38547220 */ /* 0x000fe20000410000 */
[----:B------:R-:W-:Y:S01]  /*0d00*/  SHF.L.U32 R100, R83, 0x10, RZ ;  /* 0x0000001053647819 */ /* 0x000fe200000006ff */
[----:B------:R-:W-:Y:S01]  /*0d10*/  FMUL.FTZ R95, R93, R110 ;  /* 0x0000006e5d5f7220 */ /* 0x000fe20000410000 */
[----:B------:R-:W-:Y:S01]  /*0d20*/  PRMT R105, R87, 0x7632, R105 ;  /* 0x0000763257697816 */ /* 0x000fe20000000069 */
[----:B------:R-:W-:Y:S01]  /*0d30*/  FMUL.FTZ R87, R93, R94 ;  /* 0x0000005e5d577220 */ /* 0x000fe20000410000 */
[----:B------:R-:W-:Y:S01]  /*0d40*/  SHF.L.U32 R108, R96, 0x10, RZ ;  /* 0x00000010606c7819 */ /* 0x000fe200000006ff */
[----:B------:R-:W-:Y:S01]  /*0d50*/  FADD.FTZ R20, R20, R103 ;  /* 0x0000006714147221 */ /* 0x000fe20000010000 */
[-C--:B------:R-:W-:Y:S01]  /*0d60*/  FFMA.FTZ R36, R95, R103.reuse, R36 ;  /* 0x000000675f247223 */ /* 0x080fe20000010024 */
[----:B------:R-:W-:Y:S01]  /*0d70*/  FMUL.FTZ R94, R52, R103 ;  /* 0x00000067345e7220 */ /* 0x000fe20000410000 */
[----:B------:R-:W-:Y:S01]  /*0d80*/  FADD.FTZ R96, R97, R84 ;  /* 0x0000005461607221 */ /* 0x000fe20000010000 */
[----:B------:R-:W-:Y:S01]  /*0d90*/  FMUL.FTZ R103, R57, R100 ;  /* 0x0000006439677220 */ /* 0x000fe20000410000 */
[----:B------:R-:W-:Y:S01]  /*0da0*/  FFMA.FTZ R83, R85, R84, R98 ;  /* 0x0000005455537223 */ /* 0x000fe20000010062 */
[----:B------:R-:W-:Y:S01]  /*0db0*/  PRMT R101, R86, 0x7632, R101 ;  /* 0x0000763256657816 */ /* 0x000fe20000000065 */
[----:B------:R-:W-:Y:S01]  /*0dc0*/  FMUL.FTZ R86, R58, R99 ;  /* 0x000000633a567220 */ /* 0x000fe20000410000 */
[----:B------:R-:W-:Y:S01]  /*0dd0*/  FADD.FTZ R97, R96, R103 ;  /* 0x0000006760617221 */ /* 0x000fe20000010000 */
[----:B------:R-:W-:Y:S01]  /*0de0*/  FFMA.FTZ R96, R102, R103, R83 ;  /* 0x0000006766607223 */ /* 0x000fe20000010053 */
[----:B------:R-:W-:-:S02]  /*0df0*/  IMAD.U32 R82, R105, 0x10000, RZ ;  /* 0x0001000069527824 */ /* 0x000fc400078e00ff */
[----:B------:R-:W-:Y:S01]  /*0e00*/  FMUL.FTZ R104, R93, R104 ;  /* 0x000000685d687220 */ /* 0x000fe20000410000 */
[----:B------:R-:W-:Y:S01]  /*0e10*/  FMUL.FTZ R105, R59, R108 ;  /* 0x0000006c3b697220 */ /* 0x000fe20000410000 */
[----:B------:R-:W-:Y:S01]  /*0e20*/  FADD.FTZ R98, R97, R86 ;  /* 0x0000005661627221 */ /* 0x000fe20000010000 */
[----:B------:R-:W-:Y:S01]  /*0e30*/  FFMA.FTZ R83, R87, R86, R96 ;  /* 0x0000005657537223 */ /* 0x000fe20000010060 */
[----:B------:R-:W-:Y:S01]  /*0e40*/  SHF.L.U32 R110, R101, 0x10, RZ ;  /* 0x00000010656e7819 */ /* 0x000fe200000006ff */
[C---:B------:R-:W-:Y:S01]  /*0e50*/  FMUL.FTZ R107, R93.reuse, R80 ;  /* 0x000000505d6b7220 */ /* 0x040fe20000410000 */
[----:B------:R-:W-:Y:S01]  /*0e60*/  FADD.FTZ R97, R98, R105 ;  /* 0x0000006962617221 */ /* 0x000fe20000010000 */
[C---:B------:R-:W-:Y:S01]  /*0e70*/  FFMA.FTZ R80, R104.reuse, R105, R83 ;  /* 0x0000006968507223 */ /* 0x040fe20000010053 */
[----:B------:R-:W-:Y:S01]  /*0e80*/  FMUL.FTZ R106, R93, R106 ;  /* 0x0000006a5d6a7220 */ /* 0x000fe20000410000 */
        /* <DEDUP_REMOVED lines=24> */
.L_x_667:
[----:B------:R-:W-:Y:S05]  /*1010*/  BSYNC B1 ;  /* 0x0000000000017941 */ /* 0x000fea0003800000 */
.L_x_666:
        /* <DEDUP_REMOVED lines=20> */
.L_x_685:
        /* <DEDUP_REMOVED lines=13> */
[----:B------:R-:W-:Y:S01]  /*1230*/  FADD.FTZ R96, R8, -R83 ;  /* 0x8000005308607221 */ /* 0x000fe20000010000 */
[----:B0-----:R-:W-:Y:S01]  /*1240*/  FFMA.FTZ R98, R88, R111, R114 ;  /* 0x0000006f58627223 */ /* 0x001fe20000010072 */
[----:B------:R-:W-:Y:S01]  /*1250*/  FADD.FTZ R82, R13, -R82 ;  /* 0x800000520d527221 */ /* 0x000fe20000010000 */
[----:B-----5:R-:W-:Y:S01]  /*1260*/  FMUL.FTZ R80, R93, R80 ;  /* 0x000000505d507220 */ /* 0x020fe20000410000 */
[----:B------:R-:W-:Y:S01]  /*1270*/  ISETP.NE.U32.AND P1, PT, RZ, UR12, PT ;  /* 0x0000000cff007c0c */ /* 0x000fe2000bf25070 */
[----:B------:R-:W-:Y:S01]  /*1280*/  FADD.FTZ R116, R15, -R98 ;  /* 0x800000620f747221 */ /* 0x000fe20000010000 */
[----:B------:R-:W-:Y:S01]  /*1290*/  FMUL.FTZ R83, R93, R82 ;  /* 0x000000525d537220 */ /* 0x000fe20000410000 */
[----:B------:R-:W-:-:S02]  /*12a0*/  ISETP.NE.U32.AND P2, PT, RZ, UR14, PT ;  /* 0x0000000eff007c0c */ /* 0x000fc4000bf45070 */
[----:B------:R-:W-:Y:S02]  /*12b0*/  ISETP.NE.AND.EX P1, PT, RZ, UR13, PT, P1 ;  /* 0x0000000dff007c0c */ /* 0x000fe4000bf25310 */
[----:B------:R-:W-:Y:S02]  /*12c0*/  @P0 SHF.L.U32 R81, R16, 0x10, RZ ;  /* 0x0000001010510819 */ /* 0x000fe400000006ff */
[----:B------:R-:W-:Y:S02]  /*12d0*/  @P0 PRMT R97, R17, 0x7632, R97 ;  /* 0x0000763211610816 */ /* 0x000fe40000000061 */
[----:B------:R-:W-:Y:S01]  /*12e0*/  @P0 SHF.L.U32 R99, R18, 0x10, RZ ;  /* 0x0000001012630819 */ /* 0x000fe200000006ff */
[----:B------:R-:W-:Y:S01]  /*12f0*/  @P0 FADD.FTZ R80, R80, R81 ;  /* 0x0000005150500221 */ /* 0x000fe20000010000 */
[----:B------:R-:W-:Y:S01]  /*1300*/  FFMA.FTZ R81, R9, R111, R114 ;  /* 0x0000006f09517223 */ /* 0x000fe20000010072 */
[----:B------:R-:W-:Y:S02]  /*1310*/  @P0 SHF.L.U32 R97, R97, 0x10, RZ ;  /* 0x0000001061610819 */ /* 0x000fe400000006ff */
[----:B------:R-:W-:Y:S01]  /*1320*/  ISETP.NE.AND.EX P2, PT, RZ, UR15, PT, P2 ;  /* 0x0000000fff007c0c */ /* 0x000fe2000bf45320 */
[----:B------:R-:W-:Y:S01]  /*1330*/  FADD.FTZ R100, R10, -R81 ;  /* 0x800000510a647221 */ /* 0x000fe20000010000 */
[----:B------:R-:W-:Y:S01]  /*1340*/  FMUL.FTZ R81, R93, R96 ;  /* 0x000000605d517220 */ /* 0x000fe20000410000 */
[----:B------:R-:W-:-:S02]  /*1350*/  @P0 PRMT R96, R16, 0x7632, R96 ;  /* 0x0000763210600816 */ /* 0x000fc40000000060 */
[----:B------:R-:W-:Y:S01]  /*1360*/  FMUL.FTZ R82, R93, R100 ;  /* 0x000000645d527220 */ /* 0x000fe20000410000 */
[----:B------:R-:W-:Y:S02]  /*1370*/  @P0 SHF.L.U32 R100, R17, 0x10, RZ ;  /* 0x0000001011640819 */ /* 0x000fe400000006ff */
[----:B------:R-:W-:Y:S02]  /*1380*/  @P0 IMAD.U32 R98, R96, 0x10000, RZ ;  /* 0x0001000060620824 */ /* 0x000fe400078e00ff */
[----:B------:R-:W-:Y:S01]  /*1390*/  FMUL.FTZ R96, R93, R116 ;  /* 0x000000745d607220 */ /* 0x000fe20000410000 */
[-C--:B------:R-:W-:Y:S01]  /*13a0*/  FFMA.FTZ R116, R92, R111.reuse, R114 ;  /* 0x0000006f5c747223 */ /* 0x080fe20000010072 */
[----:B------:R-:W-:Y:S01]  /*13b0*/  @P0 FADD.FTZ R81, R81, R100 ;  /* 0x0000006451510221 */ /* 0x000fe20000010000 */
[----:B------:R-:W-:Y:S01]  /*13c0*/  @P0 FADD.FTZ R83, R83, R98 ;  /* 0x0000006253530221 */ /* 0x000fe20000010000 */
[----:B------:R-:W-:Y:S01]  /*13d0*/  @P0 FADD.FTZ R96, R96, R97 ;  /* 0x0000006160600221 */ /* 0x000fe20000010000 */
[-CC-:B------:R-:W-:Y:S01]  /*13e0*/  FFMA.FTZ R98, R90, R111.reuse, R114.reuse ;  /* 0x0000006f5a627223 */ /* 0x180fe20000010072 */
[----:B------:R-:W-:Y:S01]  /*13f0*/  FFMA.FTZ R97, R11, R111, R114 ;  /* 0x0000006f0b617223 */ /* 0x000fe20000010072 */
[--C-:B------:R-:W-:Y:S01]  /*1400*/  @P0 FADD.FTZ R82, R82, R99.reuse ;  /* 0x0000006352520221 */ /* 0x100fe20000010000 */
[----:B------:R-:W-:Y:S01]  /*1410*/  @P0 PRMT R99, R19, 0x7632, R99 ;  /* 0x0000763213630816 */ /* 0x000fe20000000063 */
[----:B------:R-:W-:Y:S01]  /*1420*/  FADD.FTZ R98, R89, -R98 ;  /* 0x8000006259627221 */ /* 0x000fe20000010000 */
[--C-:B------:R-:W-:Y:S01]  /*1430*/  FADD.FTZ R100, R12, -R97.reuse ;  /* 0x800000610c647221 */ /* 0x100fe20000010000 */
[----:B------:R-:W-:Y:S01]  /*1440*/  @P0 PRMT R97, R18, 0x7632, R97 ;  /* 0x0000763212610816 */ /* 0x000fe20000000061 */
[----:B------:R-:W-:Y:S01]  /*1450*/  FADD.FTZ R118, R91, -R116 ;  /* 0x800000745b767221 */ /* 0x000fe20000010000 */
[C---:B------:R-:W-:Y:S01]  /*1460*/  FMUL.FTZ R113, R93.reuse, R98 ;  /* 0x000000625d717220 */ /* 0x040fe20000410000 */
[----:B------:R-:W-:Y:S01]  /*1470*/  FMUL.FTZ R115, R93, R100 ;  /* 0x000000645d737220 */ /* 0x000fe20000410000 */
[----:B------:R-:W-:Y:S01]  /*1480*/  @P0 SHF.L.U32 R116, R19, 0x10, RZ ;  /* 0x0000001013740819 */ /* 0x000fe200000006ff */
[----:B------:R-:W-:Y:S01]  /*1490*/  @P0 IMAD.U32 R99, R99, 0x10000, RZ ;  /* 0x0001000063630824 */ /* 0x000fe200078e00ff */
[----:B------:R-:W-:Y:S01]  /*14a0*/  @P0 SHF.L.U32 R98, R97, 0x10, RZ ;  /* 0x0000001061620819 */ /* 0x000fe200000006ff */
[----:B------:R-:W-:Y:S01]  /*14b0*/  FMUL.FTZ R100, R93, R118 ;  /* 0x000000765d647220 */ /* 0x000fe20000410000 */
[----:B------:R-:W-:Y:S01]  /*14c0*/  @P1 F2FP.BF16.F32.PACK_AB R97, RZ, R80 ;  /* 0x00000050ff61123e */ /* 0x000fe200000010ff */
[----:B------:R-:W-:Y:S01]  /*14d0*/  @P0 FADD.FTZ R115, R115, R116 ;  /* 0x0000007473730221 */ /* 0x000fe20000010000 */
[----:B------:R-:W-:Y:S01]  /*14e0*/  @P2 F2FP.BF16.F32.PACK_AB R119, RZ, R81 ;  /* 0x00000051ff77223e */ /* 0x000fe200000010ff */
[----:B------:R-:W-:Y:S01]  /*14f0*/  @P0 FADD.FTZ R113, R113, R98 ;  /* 0x0000006271710221 */ /* 0x000fe20000010000 */
[----:B------:R-:W-:Y:S01]  /*1500*/  @P0 FADD.FTZ R100, R100, R99 ;  /* 0x0000006364640221 */ /* 0x000fe20000010000 */
[----:B------:R-:W-:-:S02]  /*1510*/  ISETP.NE.U32.AND P0, PT, RZ, UR12, PT ;  /* 0x0000000cff007c0c */ /* 0x000fc4000bf05070 */
[----:B------:R-:W-:Y:S02]  /*1520*/  @P1 PRMT R72, R97, 0x7610, R72 ;  /* 0x0000761061481816 */ /* 0x000fe40000000048 */
[----:B------:R-:W-:Y:S02]  /*1530*/  ISETP.NE.AND.EX P0, PT, RZ, UR13, PT, P0 ;  /* 0x0000000dff007c0c */ /* 0x000fe4000bf05300 */
[----:B------:R-:W-:Y:S02]  /*1540*/  @P1 F2FP.BF16.F32.PACK_AB R97, RZ, R82 ;  /* 0x00000052ff61123e */ /* 0x000fe400000010ff */
[----:B------:R-:W-:Y:S02]  /*1550*/  @P2 F2FP.BF16.F32.PACK_AB R99, RZ, R80 ;  /* 0x00000050ff63223e */ /* 0x000fe400000010ff */
        /* <DEDUP_REMOVED lines=36> */
[----:B------:R-:W-:Y:S01]  /*17a0*/  @P2 LEA.HI.X R101, R4, UR15, RZ, 0x4, P6 ;  /* 0x0000000f04652c11 */ /* 0x000fe2000b0f24ff */
[----:B------:R1:W-:Y:S01]  /*17b0*/  STG.E.128 desc[UR4][R98.64], R80 ;  /* 0x0000005062007986 */ /* 0x0003e2000c101d04 */
[----:B------:R-:W-:-:S02]  /*17c0*/  @P2 PRMT R79, R79, 0x5410, R113 ;  /* 0x000054104f4f2816 */ /* 0x000fc40000000071 */
[----:B------:R-:W-:-:S03]  /*17d0*/  IADD3 R4, R4, 0x20, RZ ;  /* 0x0000002004047810 */ /* 0x000fc60007ffe0ff */
[----:B------:R1:W-:Y:S04]  /*17e0*/  @P2 STG.E.128 desc[UR4][R100.64], R76 ;  /* 0x0000004c64002986 */ /* 0x0003e8000c101d04 */
.L_x_670:
[----:B------:R-:W-:Y:S05]  /*17f0*/  BSYNC B1 ;  /* 0x0000000000017941 */ /* 0x000fea0003800000 */
.L_x_669:
[----:B------:R-:W-:Y:S04]  /*1800*/  BSSY B1, `(.L_x_671) ;  /* 0x0000063000017945 */ /* 0x000fe80003800000 */
[----:B------:R-:W-:Y:S05]  /*1810*/  @!P4 BRA `(.L_x_672) ;  /* 0x000000040084c947 */ /* 0x000fea0003800000 */
[----:B------:R-:W-:Y:S01]  /*1820*/  ISETP.NE.U32.AND P0, PT, RZ, UR8, PT ;  /* 0x00000008ff007c0c */ /* 0x000fe2000bf05070 */
[-CC-:B-1----:R-:W-:Y:S01]  /*1830*/  FFMA.FTZ R83, R87, R111.reuse, R114.reuse ;  /* 0x0000006f57537223 */ /* 0x182fe20000010072 */
[-CC-:B0-----:R-:W-:Y:S01]  /*1840*/  FFMA.FTZ R97, R95, R111.reuse, R114.reuse ;  /* 0x0000006f5f617223 */ /* 0x181fe20000010072 */
[-CC-:B------:R-:W-:Y:S01]  /*1850*/  FFMA.FTZ R81, R85, R111.reuse, R114.reuse ;  /* 0x0000006f55517223 */ /* 0x180fe20000010072 */
[----:B------:R-:W-:Y:S01]  /*1860*/  ISETP.NE.AND.EX P0, PT, RZ, UR9, PT, P0 ;  /* 0x00000009ff007c0c */ /* 0x000fe2000bf05300 */
[-CC-:B------:R-:W-:Y:S01]  /*1870*/  FFMA.FTZ R82, R102, R111.reuse, R114.reuse ;  /* 0x0000006f66527223 */ /* 0x180fe20000010072 */
[-CC-:B------:R-:W-:Y:S01]  /*1880*/  FFMA.FTZ R98, R104, R111.reuse, R114.reuse ;  /* 0x0000006f68627223 */ /* 0x180fe20000010072 */
[-CC-:B------:R-:W-:Y:S01]  /*1890*/  FFMA.FTZ R100, R106, R111.reuse, R114.reuse ;  /* 0x0000006f6a647223 */ /* 0x180fe20000010072 */
[-CC-:B------:R-:W-:Y:S01]  /*18a0*/  FFMA.FTZ R99, R107, R111.reuse, R114.reuse ;  /* 0x0000006f6b637223 */ /* 0x180fe20000010072 */
[----:B------:R-:W-:Y:S01]  /*18b0*/  FFMA.FTZ R111, R112, R111, R114 ;  /* 0x0000006f706f7223 */ /* 0x000fe20000010072 */
[----:B------:R-:W-:Y:S01]  /*18c0*/  FADD.FTZ R96, R86, -R83 ;  /* 0x8000005356607221 */ /* 0x000fe20000010000 */
[----:B------:R-:W-:Y:S01]  /*18d0*/  FADD.FTZ R114, R94, -R97 ;  /* 0x800000615e727221 */ /* 0x000fe20000010000 */
[----:B------:R-:W-:Y:S01]  /*18e0*/  FADD.FTZ R80, R84, -R81 ;  /* 0x8000005154507221 */ /* 0x000fe20000010000 */
[----:B------:R-:W-:Y:S01]  /*18f0*/  ISETP.NE.U32.AND P1, PT, RZ, UR12, PT ;  /* 0x0000000cff007c0c */ /* 0x000fe2000bf25070 */
[----:B------:R-:W-:Y:S01]  /*1900*/  FADD.FTZ R82, R103, -R82 ;  /* 0x8000005267527221 */ /* 0x000fe20000010000 */
[----:B------:R-:W-:Y:S01]  /*1910*/  ISETP.NE.U32.AND P2, PT, RZ, UR14, PT ;  /* 0x0000000eff007c0c */ /* 0x000fe2000bf45070 */
[----:B-----5:R-:W-:Y:S01]  /*1920*/  FMUL.FTZ R81, R93, R96 ;  /* 0x000000605d517220 */ /* 0x020fe20000410000 */
[----:B------:R-:W-:Y:S01]  /*1930*/  FADD.FTZ R98, R105, -R98 ;  /* 0x8000006269627221 */ /* 0x000fe20000010000 */
[----:B------:R-:W-:Y:S01]  /*1940*/  FMUL.FTZ R114, R93, R114 ;  /* 0x000000725d727220 */ /* 0x000fe20000410000 */
[----:B------:R-:W-:Y:S01]  /*1950*/  @P0 SHF.L.U32 R96, R69, 0x10, RZ ;  /* 0x0000001045600819 */ /* 0x000fe200000006ff */
[----:B------:R-:W-:-:S02]  /*1960*/  @P0 IMAD.U32 R101, R70, 0x10000, RZ ;  /* 0x0001000046650824 */ /* 0x000fc400078e00ff */
[----:B------:R-:W-:Y:S01]  /*1970*/  FADD.FTZ R116, R108, -R99 ;  /* 0x800000636c747221 */ /* 0x000fe20000010000 */
[----:B------:R-:W-:Y:S01]  /*1980*/  ISETP.NE.AND.EX P1, PT, RZ, UR13, PT, P1 ;  /* 0x0000000dff007c0c */ /* 0x000fe2000bf25310 */
[C---:B------:R-:W-:Y:S01]  /*1990*/  FMUL.FTZ R97, R93.reuse, R82 ;  /* 0x000000525d617220 */ /* 0x040fe20000410000 */
[----:B------:R-:W-:Y:S01]  /*19a0*/  ISETP.NE.AND.EX P2, PT, RZ, UR15, PT, P2 ;  /* 0x0000000fff007c0c */ /* 0x000fe2000bf45320 */
[C---:B------:R-:W-:Y:S01]  /*19b0*/  FMUL.FTZ R80, R93.reuse, R80 ;  /* 0x000000505d507220 */ /* 0x040fe20000410000 */
[----:B------:R-:W-:Y:S01]  /*19c0*/  @P0 SHF.L.U32 R99, R68, 0x10, RZ ;  /* 0x0000001044630819 */ /* 0x000fe200000006ff */
[----:B------:R-:W-:Y:S01]  /*19d0*/  FMUL.FTZ R82, R93, R98 ;  /* 0x000000625d527220 */ /* 0x000fe20000410000 */
[--C-:B------:R-:W-:Y:S01]  /*19e0*/  @P0 FADD.FTZ R114, R114, R101.reuse ;  /* 0x0000006572720221 */ /* 0x100fe20000010000 */
[----:B------:R-:W-:Y:S01]  /*19f0*/  ISETP.NE.U32.AND P6, PT, RZ, UR12, PT ;  /* 0x0000000cff007c0c */ /* 0x000fe2000bfc5070 */
[----:B------:R-:W-:Y:S01]  /*1a00*/  @P0 FADD.FTZ R81, R81, R96 ;  /* 0x0000006051510221 */ /* 0x000fe20000010000 */
[----:B------:R-:W-:Y:S01]  /*1a10*/  @P0 PRMT R98, R69, 0x7632, R98 ;  /* 0x0000763245620816 */ /* 0x000fe20000000062 */
[----:B------:R-:W-:Y:S01]  /*1a20*/  FADD.FTZ R100, R109, -R100 ;  /* 0x800000646d647221 */ /* 0x000fe20000010000 */
[----:B------:R-:W-:Y:S01]  /*1a30*/  @P0 PRMT R101, R70, 0x7632, R101 ;  /* 0x0000763246650816 */ /* 0x000fe20000000065 */
[----:B------:R-:W-:Y:S01]  /*1a40*/  @P0 FADD.FTZ R80, R80, R99 ;  /* 0x0000006350500221 */ /* 0x000fe20000010000 */
[----:B------:R-:W-:Y:S01]  /*1a50*/  @P0 PRMT R96, R68, 0x7632, R96 ;  /* 0x0000763244600816 */ /* 0x000fe20000000060 */
[----:B------:R-:W-:Y:S01]  /*1a60*/  FMUL.FTZ R83, R93, R100 ;  /* 0x000000645d537220 */ /* 0x000fe20000410000 */
[----:B------:R-:W-:Y:S01]  /*1a70*/  ISETP.NE.AND.EX P6, PT, RZ, UR13, PT, P6 ;  /* 0x0000000dff007c0c */ /* 0x000fe2000bfc5360 */
[----:B------:R-:W-:Y:S01]  /*1a80*/  FADD.FTZ R118, R110, -R111 ;  /* 0x8000006f6e767221 */ /* 0x000fe20000010000 */
[----:B------:R-:W-:Y:S01]  /*1a90*/  @P0 SHF.L.U32 R99, R98, 0x10, RZ ;  /* 0x0000001062630819 */ /* 0x000fe200000006ff */
[----:B------:R-:W-:Y:S01]  /*1aa0*/  @P0 IMAD.U32 R98, R101, 0x10000, RZ ;  /* 0x0001000065620824 */ /* 0x000fe200078e00ff */
[----:B------:R-:W-:Y:S01]  /*1ab0*/  @P0 SHF.L.U32 R96, R96, 0x10, RZ ;  /* 0x0000001060600819 */ /* 0x000fe200000006ff */
[----:B------:R-:W-:Y:S01]  /*1ac0*/  FMUL.FTZ R100, R93, R116 ;  /* 0x000000745d647220 */ /* 0x000fe20000410000 */
[----:B------:R-:W-:Y:S01]  /*1ad0*/  @P0 SHF.L.U32 R111, R71, 0x10, RZ ;  /* 0x00000010476f0819 */ /* 0x000fe200000006ff */
[----:B------:R-:W-:Y:S01]  /*1ae0*/  @P0 FADD.FTZ R82, R82, R99 ;  /* 0x0000006352520221 */ /* 0x000fe20000010000 */
[----:B------:R-:W-:Y:S01]  /*1af0*/  @P0 FADD.FTZ R83, R83, R98 ;  /* 0x0000006253530221 */ /* 0x000fe20000010000 */
[----:B------:R-:W-:Y:S01]  /*1b00*/  @P0 FADD.FTZ R97, R97, R96 ;  /* 0x0000006061610221 */ /* 0x000fe20000010000 */
[----:B------:R-:W-:Y:S01]  /*1b10*/  @P2 F2FP.BF16.F32.PACK_AB R99, RZ, R80 ;  /* 0x00000050ff63223e */ /* 0x000fe200000010ff */
[----:B------:R-:W-:Y:S01]  /*1b20*/  @P0 FADD.FTZ R100, R100, R111 ;  /* 0x0000006f64640221 */ /* 0x000fe20000010000 */
[----:B------:R-:W-:Y:S01]  /*1b30*/  @P1 F2FP.BF16.F32.PACK_AB R98, RZ, R81 ;  /* 0x00000051ff62123e */ /* 0x000fe200000010ff */
[----:B------:R-:W-:Y:S01]  /*1b40*/  FMUL.FTZ R93, R93, R118 ;  /* 0x000000765d5d7220 */ /* 0x000fe20000410000 */
[----:B------:R-:W-:-:S02]  /*1b50*/  @P1 F2FP.BF16.F32.PACK_AB R96, RZ, R80 ;  /* 0x00000050ff60123e */ /* 0x000fc400000010ff */
[----:B------:R-:W-:Y:S02]  /*1b60*/  @P1 PRMT R73, R98, 0x7610, R73 ;  /* 0x0000761062491816 */ /* 0x000fe40000000049 */
[----:B------:R-:W-:Y:S02]  /*1b70*/  @P2 PRMT R76, R99, 0x7610, R76 ;  /* 0x00007610634c2816 */ /* 0x000fe4000000004c */
[-C--:B------:R-:W-:Y:S01]  /*1b80*/  @P1 F2FP.BF16.F32.PACK_AB R101, RZ, R97.reuse ;  /* 0x00000061ff65123e */ /* 0x080fe200000010ff */
[----:B------:R-:W0:Y:S01]  /*1b90*/  @P6 LDC.64 R98, c[0x0][0x308] ;  /* 0x0000c200ff626b82 */ /* 0x000e220000000a00 */
[----:B------:R-:W-:Y:S02]  /*1ba0*/  @P2 F2FP.BF16.F32.PACK_AB R111, RZ, R97 ;  /* 0x00000061ff6f223e */ /* 0x000fe400000010ff */
[----:B------:R-:W-:Y:S02]  /*1bb0*/  F2FP.BF16.F32.PACK_AB R80, R97, R80 ;  /* 0x000000506150723e */ /* 0x000fe400000010ff */
[----:B------:R-:W-:-:S02]  /*1bc0*/  @P1 PRMT R72, R96, 0x7610, R72 ;  /* 0x0000761060481816 */ /* 0x000fc40000000048 */
[----:B------:R-:W-:Y:S01]  /*1bd0*/  @P0 PRMT R113, R71, 0x7632, R113 ;  /* 0x0000763247710816 */ /* 0x000fe20000000071 */
[----:B------:R-:W1:Y:S01]  /*1be0*/  LDC.64 R96, c[0x0][0x2f8] ;  /* 0x0000be00ff607b82 */ /* 0x000e620000000a00 */
[-C--:B------:R-:W-:Y:S02]  /*1bf0*/  @P1 F2FP.BF16.F32.PACK_AB R115, RZ, R114.reuse ;  /* 0x00000072ff73123e */ /* 0x080fe400000010ff */
[----:B------:R-:W-:Y:S02]  /*1c00*/  @P0 SHF.L.U32 R116, R113, 0x10, RZ ;  /* 0x0000001071740819 */ /* 0x000fe400000006ff */
[----:B------:R-:W-:Y:S02]  /*1c10*/  @P2 F2FP.BF16.F32.PACK_AB R118, RZ, R114 ;  /* 0x00000072ff76223e */ /* 0x000fe400000010ff */
[----:B------:R-:W-:Y:S01]  /*1c20*/  @P1 F2FP.BF16.F32.PACK_AB R113, RZ, R82 ;  /* 0x00000052ff71123e */ /* 0x000fe200000010ff */
[----:B------:R-:W-:Y:S01]  /*1c30*/  @P0 FADD.FTZ R93, R93, R116 ;  /* 0x000000745d5d0221 */ /* 0x000fe20000010000 */
[----:B------:R-:W-:-:S02]  /*1c40*/  @P2 F2FP.BF16.F32.PACK_AB R116, RZ, R81 ;  /* 0x00000051ff74223e */ /* 0x000fc400000010ff */
[----:B------:R-:W-:Y:S02]  /*1c50*/  F2FP.BF16.F32.PACK_AB R81, R82, R81 ;  /* 0x000000515251723e */ /* 0x000fe400000010ff */
[----:B------:R-:W-:Y:S02]  /*1c60*/  @P2 PRMT R77, R116, 0x7610, R77 ;  /* 0x00007610744d2816 */ /* 0x000fe4000000004d */
[----:B------:R-:W-:Y:S01]  /*1c70*/  @P1 F2FP.BF16.F32.PACK_AB R116, RZ, R100 ;  /* 0x00000064ff74123e */ /* 0x000fe200000010ff */
[----:B0-----:R-:W-:Y:S01]  /*1c80*/  @P6 IMAD.WIDE.U32 R98, R4, 0x10, R98 ;  /* 0x0000001004626825 */ /* 0x001fe200078e0062 */
[----:B------:R-:W-:Y:S02]  /*1c90*/  @P2 F2FP.BF16.F32.PACK_AB R117, RZ, R82 ;  /* 0x00000052ff75223e */ /* 0x000fe400000010ff */
[----:B------:R-:W-:Y:S02]  /*1ca0*/  @P2 F2FP.BF16.F32.PACK_AB R119, RZ, R100 ;  /* 0x00000064ff77223e */ /* 0x000fe400000010ff */
[----:B------:R-:W-:-:S02]  /*1cb0*/  @P1 PRMT R74, R115, 0x7610, R74 ;  /* 0x00007610734a1816 */ /* 0x000fc4000000004a */
[----:B------:R-:W-:Y:S01]  /*1cc0*/  @P2 PRMT R78, R118, 0x7610, R78 ;  /* 0x00007610764e2816 */ /* 0x000fe2000000004e */
[----:B-1----:R-:W-:Y:S01]  /*1cd0*/  IMAD.WIDE.U32 R96, R4, 0x10, R96 ;  /* 0x0000001004607825 */ /* 0x002fe200078e0060 */
[----:B------:R-:W-:Y:S02]  /*1ce0*/  F2FP.BF16.F32.PACK_AB R82, R83, R114 ;  /* 0x000000725352723e */ /* 0x000fe400000010ff */
[-C--:B------:R-:W-:Y:S02]  /*1cf0*/  @P1 F2FP.BF16.F32.PACK_AB R115, RZ, R83.reuse ;  /* 0x00000053ff73123e */ /* 0x080fe400000010ff */
[----:B------:R-:W-:Y:S02]  /*1d00*/  @P2 F2FP.BF16.F32.PACK_AB R118, RZ, R83 ;  /* 0x00000053ff76223e */ /* 0x000fe400000010ff */
[----:B------:R-:W-:Y:S02]  /*1d10*/  @P1 PRMT R75, R116, 0x7610, R75 ;  /* 0x00007610744b1816 */ /* 0x000fe4000000004b */
[----:B------:R-:W-:-:S02]  /*1d20*/  @P1 F2FP.BF16.F32.PACK_AB R114, RZ, R93 ;  /* 0x0000005dff72123e */ /* 0x000fc400000010ff */
[----:B------:R-:W-:Y:S02]  /*1d30*/  F2FP.BF16.F32.PACK_AB R83, R93, R100 ;  /* 0x000000645d53723e */ /* 0x000fe400000010ff */
[----:B------:R-:W-:Y:S02]  /*1d40*/  @P2 F2FP.BF16.F32.PACK_AB R93, RZ, R93 ;  /* 0x0000005dff5d223e */ /* 0x000fe400000010ff */
        /* <DEDUP_REMOVED lines=12> */
[----:B------:R-:W-:-:S05]  /*1e10*/  @P2 PRMT R79, R79, 0x5410, R93 ;  /* 0x000054104f4f2816 */ /* 0x000fca000000005d */
[----:B------:R2:W-:Y:S02]  /*1e20*/  @P2 STG.E.128 desc[UR4][R100.64], R76 ;  /* 0x0000004c64002986 */ /* 0x0005e4000c101d04 */
.L_x_672:
[----:B------:R-:W-:Y:S05]  /*1e30*/  BSYNC B1 ;  /* 0x0000000000017941 */ /* 0x000fea0003800000 */
.L_x_671:
[----:B-12---:R-:W1:Y:S02]  /*1e40*/  LDC.64 R80, c[0x0][0x210] ;  /* 0x00008400ff507b82 */ /* 0x006e640000000a00 */
[----:B-1----:R-:W-:-:S04]  /*1e50*/  LEA R0, R80, R0, 0x2 ;  /* 0x0000000050007211 */ /* 0x002fc800078e10ff */
[----:B------:R-:W-:-:S13]  /*1e60*/  ISETP.GE.AND P0, PT, R0, R81, PT ;  /* 0x000000510000720c */ /* 0x000fda0003f06270 */
[----:B------:R-:W-:Y:S05]  /*1e70*/  @!P0 BRA `(.L_x_673) ;  /* 0xffffffe400388947 */ /* 0x000fea000383ffff */
.L_x_663:
[----:B------:R-:W-:Y:S05]  /*1e80*/  BSYNC B0 ;  /* 0x0000000000007941 */ /* 0x000fea0003800000 */
.L_x_662:
[----:B-----5:R-:W1:Y:S01]  /*1e90*/  S2R R52, SR_TID.X ;  /* 0x0000000000347919 */ /* 0x020e620000002100 */
        /* <DEDUP_REMOVED lines=8> */
[----:B------:R-:W-:Y:S02]  /*1f20*/  IADD3 R18, R5, 0x7f, -R52 ;  /* 0x0000007f05127810 */ /* 0x000fe40007ffe834 */
[----:B--2---:R-:W-:Y:S02]  /*1f30*/  LEA R3, R3, R0, 0x18 ;  /* 0x0000000003037211 */ /* 0x004fe400078ec0ff */
[----:B------:R-:W-:Y:S02]  /*1f40*/  LOP3.LUT R0, R7, 0xffffffc0, R4, 0xe2, !PT ;  /* 0xffffffc007007812 */ /* 0x000fe400078ee204 */
[----:B------:R-:W-:-:S02]  /*1f50*/  LOP3.LUT P3, RZ, R18, 0xffffff80, RZ, 0xc0, !PT ;  /* 0xffffff8012ff7812 */ /* 0x000fc4000786c0ff */
[----:B------:R-:W-:Y:S01]  /*1f60*/  ISETP.GE.U32.AND P2, PT, R18, 0x100, PT ;  /* 0x000001001200780c */ /* 0x000fe20003f46070 */
[----:B------:R-:W-:Y:S01]  /*1f70*/  IMAD R0, R0, 0x20, R3 ;  /* 0x0000002000007824 */ /* 0x000fe200078e0203 */
[----:B------:R-:W-:Y:S02]  /*1f80*/  LEA R3, R52, R3, 0x2 ;  /* 0x0000000334037211 */ /* 0x000fe400078e10ff */
[C---:B------:R-:W-:Y:S02]  /*1f90*/  ISETP.GE.U32.AND P1, PT, R18.reuse, 0x180, PT ;  /* 0x000001801200780c */ /* 0x040fe40003f26070 */
[----:B------:R-:W-:Y:S01]  /*1fa0*/  STS.128 [R0], R32 ;  /* 0x0000002000007388 */ /* 0x000fe20000000c00 */
[----:B------:R-:W-:-:S03]  /*1fb0*/  ISETP.GE.U32.AND P0, PT, R18, 0x200, PT ;  /* 0x000002001200780c */ /* 0x000fc60003f06070 */
[----:B------:R3:W-:Y:S04]  /*1fc0*/  STS.128 [R0+0x10], R28 ;  /* 0x0000101c00007388 */ /* 0x0007e80000000c00 */
[----:B------:R-:W-:Y:S04]  /*1fd0*/  STS.128 [R0+0x400], R24 ;  /* 0x0004001800007388 */ /* 0x000fe80000000c00 */
[----:B------:R1:W-:Y:S01]  /*1fe0*/  STS.128 [R0+0x410], R20 ;  /* 0x0004101400007388 */ /* 0x0003e20000000c00 */
[----:B------:R-:W-:Y:S01]  /*1ff0*/  BAR.SYNC.DEFER_BLOCKING 0x0 ;  /* 0x0000000000007b1d */ /* 0x000fe20000010000 */
[----:B---3--:R-:W-:-:S05]  /*2000*/  IMAD R31, R16, R5, RZ ;  /* 0x00000005101f7224 */ /* 0x008fca00078e02ff */
[----:B-1----:R-:W-:Y:S01]  /*2010*/  IADD3 R22, P4, R31, R52, RZ ;  /* 0x000000341f167210 */ /* 0x002fe20007f9e0ff */
        /* <DEDUP_REMOVED lines=13> */
[----:B--2---:R-:W-:Y:S01]  /*20f0*/  FADD.FTZ R2, R2, R9 ;  /* 0x0000000902027221 */ /* 0x004fe20000010000 */
[----:B------:R-:W-:Y:S02]  /*2100*/  IADD3.X R9, RZ, RZ, RZ, P4, !PT ;  /* 0x000000ffff097210 */ /* 0x000fe400027fe4ff */
        /* <DEDUP_REMOVED lines=15> */
[----:B------:R-:W-:Y:S01]  /*2200*/  SHF.L.U32 R10, R22, 0x2, RZ ;  /* 0x00000002160a7819 */ /* 0x000fe200000006ff */
[----:B------:R-:W-:Y:S01]  /*2210*/  STS.128 [R0], R48 ;  /* 0x0000003000007388 */ /* 0x000fe20000000c00 */
[----:B--2---:R-:W-:Y:S01]  /*2220*/  FADD.FTZ R21, R2, R21 ;  /* 0x0000001502157221 */ /* 0x004fe20000010000 */
[----:B------:R-:W-:-:S02]  /*2230*/  SHF.L.U64.HI R2, R22, 0x2, R9 ;  /* 0x0000000216027819 */ /* 0x000fc40000010209 */
[----:B------:R-:W-:Y:S01]  /*2240*/  STS.128 [R0+0x10], R44 ;  /* 0x0000102c00007388 */ /* 0x000fe20000000c00 */
[----:B------:R-:W-:Y:S01]  /*2250*/  IADD3 R22, P4, R10, UR16, RZ ;  /* 0x000000100a167c10 */ /* 0x000fe2000ff9e0ff */
[----:B---3--:R-:W-:Y:S02]  /*2260*/  FADD.FTZ R23, R4, R23 ;  /* 0x0000001704177221 */ /* 0x008fe40000010000 */
[----:B------:R-:W-:Y:S01]  /*2270*/  STS.128 [R0+0x400], R40 ;  /* 0x0004002800007388 */ /* 0x000fe20000000c00 */
[----:B------:R-:W-:Y:S01]  /*2280*/  IADD3.X R33, R2, UR17, RZ, P4, !PT ;  /* 0x0000001102217c10 */ /* 0x000fe2000a7fe4ff */
[----:B------:R-:W-:Y:S01]  /*2290*/  ULDC.64 UR16, c[0x0][0x2d0] ;  /* 0x0000b40000107ab9 */ /* 0x000fe20000000a00 */
[----:B----4-:R-:W-:Y:S01]  /*22a0*/  FADD.FTZ R25, R6, R25 ;  /* 0x0000001906197221 */ /* 0x010fe20000010000 */
[----:B------:R-:W-:Y:S01]  /*22b0*/  STS.128 [R0+0x410], R36 ;  /* 0x0004102400007388 */ /* 0x000fe20000000c00 */
[----:B------:R-:W-:Y:S01]  /*22c0*/  BAR.SYNC.DEFER_BLOCKING 0x0 ;  /* 0x0000000000007b1d */ /* 0x000fe20000010000 */
[----:B------:R-:W-:Y:S01]  /*22d0*/  IADD3 R10, P4, R10, UR16, RZ ;  /* 0x000000100a0a7c10 */ /* 0x000fe2000ff9e0ff */
[----:B0-----:R-:W-:-:S04]  /*22e0*/  FADD.FTZ R9, R7, R12 ;  /* 0x0000000c07097221 */ /* 0x001fc80000010000 */
        /* <DEDUP_REMOVED lines=17> */
[----:B------:R-:W-:Y:S01]  /*2400*/  @P3 IMAD.MOV.U32 R2, RZ, RZ, R22 ;  /* 0x000000ffff023224 */ /* 0x000fe200078e0016 */
[----:B------:R-:W2:Y:S01]  /*2410*/  LDS R13, [R3+0xe00] ;  /* 0x000e0000030d7984 */ /* 0x000ea20000000800 */
[----:B---3--:R-:W-:Y:S01]  /*2420*/  FADD.FTZ R31, R14, R31 ;  /* 0x0000001f0e1f7221 */ /* 0x008fe20000010000 */
[----:B------:R-:W-:Y:S02]  /*2430*/  @P3 IADD3 R22, P4, R22, 0x200, RZ ;  /* 0x0000020016163810 */ /* 0x000fe40007f9e0ff */
[----:B------:R-:W3:Y:S01]  /*2440*/  LDS R17, [R3+0x1600] ;  /* 0x0016000003117984 */ /* 0x000ee20000000800 */
[----:B----4-:R-:W-:-:S03]  /*2450*/  FADD.FTZ R5, RZ, R5 ;  /* 0x00000005ff057221 */ /* 0x010fc60000010000 */
[----:B------:R4:W3:Y:S01]  /*2460*/  LDS R27, [R3+0x1e00] ;  /* 0x001e0000031b7984 */ /* 0x0008e20000000800 */
[----:B------:R-:W-:-:S04]  /*2470*/  FADD.FTZ R5, R5, R16 ;  /* 0x0000001005057221 */ /* 0x000fc80000010000 */
[----:B------:R-:W-:Y:S01]  /*2480*/  FADD.FTZ R5, R5, R18 ;  /* 0x0000001205057221 */ /* 0x000fe20000010000 */
[----:B----4-:R-:W-:Y:S01]  /*2490*/  @P3 MOV R3, R33 ;  /* 0x0000002100033202 */ /* 0x010fe20000000f00 */
[----:B------:R-:W-:Y:S02]  /*24a0*/  @P3 IMAD.X R33, RZ, RZ, R33, P4 ;  /* 0x000000ffff213224 */ /* 0x000fe400020e0621 */
[----:B------:R-:W-:Y:S01]  /*24b0*/  FADD.FTZ R0, RZ, R0 ;  /* 0x00000000ff007221 */ /* 0x000fe20000010000 */
[----:B------:R-:W-:Y:S01]  /*24c0*/  FADD.FTZ R7, R5, R20 ;  /* 0x0000001405077221 */ /* 0x000fe20000010000 */
[----:B------:R4:W-:Y:S02]  /*24d0*/  @P3 STG.E desc[UR4][R2.64], R31 ;  /* 0x0000001f02003986 */ /* 0x0009e4000c101904 */
[----:B------:R-:W-:-:S04]  /*24e0*/  FADD.FTZ R0, R0, R11 ;  /* 0x0000000b00007221 */ /* 0x000fc80000010000 */
[----:B------:R-:W-:Y:S01]  /*24f0*/  FADD.FTZ R0, R0, R15 ;  /* 0x0000000f00007221 */ /* 0x000fe20000010000 */
[----:B0-----:R-:W-:Y:S01]  /*2500*/  FADD.FTZ R8, RZ, R8 ;  /* 0x00000008ff087221 */ /* 0x001fe20000010000 */
[----:B----4-:R-:W-:Y:S02]  /*2510*/  @P3 MOV R2, R10 ;  /* 0x0000000a00023202 */ /* 0x010fe40000000f00 */
[----:B------:R-:W-:Y:S01]  /*2520*/  @P3 MOV R3, R29 ;  /* 0x0000001d00033202 */ /* 0x000fe20000000f00 */
[----:B-1----:R-:W-:Y:S01]  /*2530*/  FADD.FTZ R19, R0, R19 ;  /* 0x0000001300137221 */ /* 0x002fe20000010000 */
[----:B------:R-:W-:-:S03]  /*2540*/  @P3 IADD3 R10, P5, R10, 0x200, RZ ;  /* 0x000002000a0a3810 */ /* 0x000fc60007fbe0ff */
[----:B------:R0:W-:Y:S01]  /*2550*/  @P3 STG.E desc[UR4][R2.64], R21 ;  /* 0x0000001502003986 */ /* 0x0001e2000c101904 */
[----:B------:R-:W-:Y:S01]  /*2560*/  @P3 IADD3.X R29, RZ, R29, RZ, P5, !PT ;  /* 0x0000001dff1d3210 */ /* 0x000fe20002ffe4ff */
[----:B------:R-:W-:Y:S01]  /*2570*/  @P2 IMAD.MOV.U32 R4, RZ, RZ, R10 ;  /* 0x000000ffff042224 */ /* 0x000fe200078e000a */
[----:B------:R-:W-:Y:S01]  /*2580*/  @P2 IADD3 R10, P4, R10, 0x200, RZ ;  /* 0x000002000a0a2810 */ /* 0x000fe20007f9e0ff */
[----:B--2---:R-:W-:Y:S01]  /*2590*/  FADD.FTZ R8, R8, R13 ;  /* 0x0000000d08087221 */ /* 0x004fe20000010000 */
[-C--:B------:R-:W-:Y:S02]  /*25a0*/  @P2 MOV R5, R29.reuse ;  /* 0x0000001d00052202 */ /* 0x080fe40000000f00 */
[----:B------:R-:W-:Y:S01]  /*25b0*/  @P2 IADD3.X R29, RZ, R29, RZ, P4, !PT ;  /* 0x0000001dff1d2210 */ /* 0x000fe200027fe4ff */
[----:B---3--:R-:W-:Y:S01]  /*25c0*/  FADD.FTZ R8, R8, R17 ;  /* 0x0000001108087221 */ /* 0x008fe20000010000 */
[----:B------:R-:W-:Y:S02]  /*25d0*/  @P1 MOV R6, R10 ;  /* 0x0000000a00061202 */ /* 0x000fe40000000f00 */
[----:B------:R-:W-:Y:S01]  /*25e0*/  @P1 IADD3 R10, P4, R10, 0x200, RZ ;  /* 0x000002000a0a1810 */ /* 0x000fe20007f9e0ff */
[----:B------:R-:W-:Y:S01]  /*25f0*/  FADD.FTZ R27, R8, R27 ;  /* 0x0000001b081b7221 */ /* 0x000fe20000010000 */
[----:B0-----:R-:W-:-:S02]  /*2600*/  @P2 MOV R2, R22 ;  /* 0x0000001600022202 */ /* 0x001fc40000000f00 */
[----:B------:R-:W-:Y:S02]  /*2610*/  @P2 MOV R3, R33 ;  /* 0x0000002100032202 */ /* 0x000fe40000000f00 */
[----:B------:R-:W-:-:S03]  /*2620*/  @P2 IADD3 R22, P3, R22, 0x200, RZ ;  /* 0x0000020016162810 */ /* 0x000fc60007f7e0ff */
[----:B------:R0:W-:Y:S01]  /*2630*/  @P2 STG.E desc[UR4][R2.64], R7 ;  /* 0x0000000702002986 */ /* 0x0001e2000c101904 */
[----:B------:R-:W-:-:S03]  /*2640*/  @P2 IADD3.X R33, RZ, R33, RZ, P3, !PT ;  /* 0x00000021ff212210 */ /* 0x000fc60001ffe4ff */
[----:B------:R1:W-:Y:S01]  /*2650*/  @P2 STG.E desc[UR4][R4.64], R23 ;  /* 0x0000001704002986 */ /* 0x0003e2000c101904 */
[----:B0-----:R-:W-:Y:S01]  /*2660*/  @P1 IMAD.MOV.U32 R2, RZ, RZ, R22 ;  /* 0x000000ffff021224 */ /* 0x001fe200078e0016 */
[----:B------:R-:W-:Y:S02]  /*2670*/  @P1 IADD3 R22, P3, R22, 0x200, RZ ;  /* 0x0000020016161810 */ /* 0x000fe40007f7e0ff */
[----:B------:R-:W-:Y:S01]  /*2680*/  @P1 MOV R3, R33 ;  /* 0x0000002100031202 */ /* 0x000fe20000000f00 */
[----:B-1----:R-:W-:Y:S01]  /*2690*/  IMAD.MOV.U32 R4, RZ, RZ, R10 ;  /* 0x000000ffff047224 */ /* 0x002fe200078e000a */
[-C--:B------:R-:W-:Y:S01]  /*26a0*/  @P1 MOV R7, R29.reuse ;  /* 0x0000001d00071202 */ /* 0x080fe20000000f00 */
[----:B------:R-:W-:Y:S01]  /*26b0*/  @P1 IMAD.X R33, RZ, RZ, R33, P3 ;  /* 0x000000ffff211224 */ /* 0x000fe200018e0621 */
[----:B------:R-:W-:Y:S01]  /*26c0*/  @P1 IADD3.X R29, RZ, R29, RZ, P4, !PT ;  /* 0x0000001dff1d1210 */ /* 0x000fe200027fe4ff */
[----:B------:R0:W-:Y:S03]  /*26d0*/  @P1 STG.E desc[UR4][R2.64], R19 ;  /* 0x0000001302001986 */ /* 0x0001e6000c101904 */
[----:B------:R-:W-:Y:S01]  /*26e0*/  MOV R5, R29 ;  /* 0x0000001d00057202 */ /* 0x000fe20000000f00 */
[----:B------:R1:W-:Y:S01]  /*26f0*/  @P1 STG.E desc[UR4][R6.64], R25 ;  /* 0x0000001906001986 */ /* 0x0003e2000c101904 */
[----:B0-----:R-:W-:-:S02]  /*2700*/  MOV R2, R22 ;  /* 0x0000001600027202 */ /* 0x001fc40000000f00 */
[----:B------:R-:W-:Y:S01]  /*2710*/  MOV R3, R33 ;  /* 0x0000002100037202 */ /* 0x000fe20000000f00 */
[----:B------:R-:W-:Y:S06]  /*2720*/  @!P0 EXIT ;  /* 0x000000000000894d */ /* 0x000fec0003800000 */
[----:B------:R-:W-:Y:S04]  /*2730*/  STG.E desc[UR4][R2.64], R27 ;  /* 0x0000001b02007986 */ /* 0x000fe8000c101904 */
[----:B------:R-:W-:Y:S01]  /*2740*/  STG.E desc[UR4][R4.64], R9 ;  /* 0x0000000904007986 */ /* 0x000fe2000c101904 */
[----:B------:R-:W-:Y:S05]  /*2750*/  EXIT ;  /* 0x000000000000794d */ /* 0x000fea0003800000 */
.L_x_668:
        /* <DEDUP_REMOVED lines=8> */
.L_x_675:
[----:B------:R-:W-:Y:S05]  /*27e0*/  BSYNC B1 ;  /* 0x0000000000017941 */ /* 0x000fea0003800000 */
.L_x_674:
        /* <DEDUP_REMOVED lines=8> */
.L_x_676:
[----:B------:R-:W-:Y:S01]  /*2870*/  FADD.FTZ R80, R80, R97 ;  /* 0x0000006150507221 */ /* 0x000fe20000010000 */
[----:B------:R-:W-:-:S03]  /*2880*/  HFMA2.MMA R113, -RZ, RZ, 0, 1.1920928955078125e-07 ;  /* 0x00000002ff717435 */ /* 0x000fc600000001ff */
[----:B------:R-:W-:Y:S01]  /*2890*/  IMAD.MOV.U32 R111, RZ, RZ, R80 ;  /* 0x000000ffff6f7224 */ /* 0x000fe200078e0050 */
[----:B------:R-:W-:-:S07]  /*28a0*/  MOV R81, R101 ;  /* 0x0000006500517202 */ /* 0x000fce0000000f00 */
[----:B------:R-:W-:Y:S05]  /*28b0*/  WARPSYNC.COLLECTIVE R100, `(.L_x_677) ;  /* 0x0000000064087348 */ /* 0x000fea0003c00000 */
[----:B------:R0:W1:Y:S02]  /*28c0*/  SHFL.BFLY P0, R101, R111, R113, R114 ;  /* 0x0c0000716f657389 */ /* 0x0000640000000072 */
[----:B01----:R-:W-:Y:S01]  /*28d0*/  ENDCOLLECTIVE ;  /* 0x000000000000791b */ /* 0x003fe20003800000 */
.L_x_677:
[----:B------:R-:W-:-:S05]  /*28e0*/  FADD.FTZ R81, R81, R98 ;  /* 0x0000006251517221 */ /* 0x000fca0000010000 */
[----:B------:R-:W-:Y:S02]  /*28f0*/  MOV R111, R81 ;  /* 0x00000051006f7202 */ /* 0x000fe40000000f00 */
[----:B------:R-:W-:-:S07]  /*2900*/  MOV R83, R101 ;  /* 0x0000006500537202 */ /* 0x000fce0000000f00 */
[----:B------:R-:W-:Y:S05]  /*2910*/  WARPSYNC.COLLECTIVE R100, `(.L_x_678) ;  /* 0x0000000064087348 */ /* 0x000fea0003c00000 */
[----:B------:R0:W1:Y:S02]  /*2920*/  SHFL.BFLY P0, R101, R111, R113, R114 ;  /* 0x0c0000716f657389 */ /* 0x0000640000000072 */
[----:B01----:R-:W-:Y:S01]  /*2930*/  ENDCOLLECTIVE ;  /* 0x000000000000791b */ /* 0x003fe20003800000 */
.L_x_678:
[----:B------:R-:W-:Y:S01]  /*2940*/  FADD.FTZ R83, R80, R83 ;  /* 0x0000005350537221 */ /* 0x000fe20000010000 */
[----:B------:R-:W-:-:S04]  /*2950*/  HFMA2.MMA R113, -RZ, RZ, 0, 2.384185791015625e-07 ;  /* 0x00000004ff717435 */ /* 0x000fc800000001ff */
[----:B------:R-:W-:Y:S01]  /*2960*/  MOV R111, R83 ;  /* 0x00000053006f7202 */ /* 0x000fe20000000f00 */
[----:B------:R-:W-:-:S07]  /*2970*/  IMAD.MOV.U32 R82, RZ, RZ, R101 ;  /* 0x000000ffff527224 */ /* 0x000fce00078e0065 */
[----:B------:R-:W-:Y:S05]  /*2980*/  WARPSYNC.COLLECTIVE R100, `(.L_x_679) ;  /* 0x0000000064087348 */ /* 0x000fea0003c00000 */
[----:B------:R0:W1:Y:S02]  /*2990*/  SHFL.BFLY P0, R101, R111, R113, R114 ;  /* 0x0c0000716f657389 */ /* 0x0000640000000072 */
[----:B01----:R-:W-:Y:S01]  /*29a0*/  ENDCOLLECTIVE ;  /* 0x000000000000791b */ /* 0x003fe20003800000 */
.L_x_679:
[----:B------:R-:W-:-:S04]  /*29b0*/  FADD.FTZ R82, R81, R82 ;  /* 0x0000005251527221 */ /* 0x000fc80000010000 */
[----:B------:R-:W-:Y:S01]  /*29c0*/  IMAD.MOV.U32 R111, RZ, RZ, R82 ;  /* 0x000000ffff6f7224 */ /* 0x000fe200078e0052 */
[----:B------:R-:W-:-:S07]  /*29d0*/  MOV R96, R101 ;  /* 0x0000006500607202 */ /* 0x000fce0000000f00 */
[----:B------:R-:W-:Y:S05]  /*29e0*/  WARPSYNC.COLLECTIVE R100, `(.L_x_680) ;  /* 0x0000000064087348 */ /* 0x000fea0003c00000 */
[----:B------:R0:W1:Y:S02]  /*29f0*/  SHFL.BFLY P0, R101, R111, R113, R114 ;  /* 0x0c0000716f657389 */ /* 0x0000640000000072 */
[----:B01----:R-:W-:Y:S01]  /*2a00*/  ENDCOLLECTIVE ;  /* 0x000000000000791b */ /* 0x003fe20003800000 */
.L_x_680:
[----:B------:R-:W-:Y:S01]  /*2a10*/  FADD.FTZ R96, R83, R96 ;  /* 0x0000006053607221 */ /* 0x000fe20000010000 */
[----:B------:R-:W-:-:S04]  /*2a20*/  HFMA2.MMA R113, -RZ, RZ, 0, 4.76837158203125e-07 ;  /* 0x00000008ff717435 */ /* 0x000fc800000001ff */
[----:B------:R-:W-:Y:S02]  /*2a30*/  MOV R111, R96 ;  /* 0x00000060006f7202 */ /* 0x000fe40000000f00 */
[----:B------:R-:W-:-:S07]  /*2a40*/  MOV R99, R101 ;  /* 0x0000006500637202 */ /* 0x000fce0000000f00 */
[----:B------:R-:W-:Y:S05]  /*2a50*/  WARPSYNC.COLLECTIVE R100, `(.L_x_681) ;  /* 0x0000000064087348 */ /* 0x000fea0003c00000 */
[----:B------:R0:W1:Y:S02]  /*2a60*/  SHFL.BFLY P0, R101, R111, R113, R114 ;  /* 0x0c0000716f657389 */ /* 0x0000640000000072 */
[----:B01----:R-:W-:Y:S01]  /*2a70*/  ENDCOLLECTIVE ;  /* 0x000000000000791b */ /* 0x003fe20003800000 */
.L_x_681:
[----:B------:R-:W-:-:S05]  /*2a80*/  FADD.FTZ R99, R82, R99 ;  /* 0x0000006352637221 */ /* 0x000fca0000010000 */
[----:B------:R-:W-:Y:S01]  /*2a90*/  MOV R111, R99 ;  /* 0x00000063006f7202 */ /* 0x000fe20000000f00 */
[----:B------:R-:W-:-:S07]  /*2aa0*/  IMAD.MOV.U32 R97, RZ, RZ, R101 ;  /* 0x000000ffff617224 */ /* 0x000fce00078e0065 */
[----:B------:R-:W-:Y:S05]  /*2ab0*/  WARPSYNC.COLLECTIVE R100, `(.L_x_682) ;  /* 0x0000000064087348 */ /* 0x000fea0003c00000 */
[----:B------:R0:W1:Y:S02]  /*2ac0*/  SHFL.BFLY P0, R101, R111, R113, R114 ;  /* 0x0c0000716f657389 */ /* 0x0000640000000072 */
[----:B01----:R-:W-:Y:S01]  /*2ad0*/  ENDCOLLECTIVE ;  /* 0x000000000000791b */ /* 0x003fe20003800000 */
.L_x_682:
[----:B------:R-:W-:-:S05]  /*2ae0*/  FADD.FTZ R97, R96, R97 ;  /* 0x0000006160617221 */ /* 0x000fca0000010000 */
[----:B------:R-:W-:Y:S01]  /*2af0*/  MOV R111, R97 ;  /* 0x00000061006f7202 */ /* 0x000fe20000000f00 */
[----:B------:R-:W-:Y:S01]  /*2b00*/  IMAD.MOV.U32 R113, RZ, RZ, 0x10 ;  /* 0x00000010ff717424 */ /* 0x000fe200078e00ff */
[----:B------:R-:W-:-:S07]  /*2b10*/  MOV R98, R101 ;  /* 0x0000006500627202 */ /* 0x000fce0000000f00 */
[----:B------:R-:W-:Y:S05]  /*2b20*/  WARPSYNC.COLLECTIVE R100, `(.L_x_683) ;  /* 0x0000000064087348 */ /* 0x000fea0003c00000 */
[----:B------:R0:W1:Y:S02]  /*2b30*/  SHFL.BFLY P0, R101, R111, R113, R114 ;  /* 0x0c0000716f657389 */ /* 0x0000640000000072 */
[----:B01----:R-:W-:Y:S01]  /*2b40*/  ENDCOLLECTIVE ;  /* 0x000000000000791b */ /* 0x003fe20003800000 */
.L_x_683:
[----:B------:R-:W-:-:S05]  /*2b50*/  FADD.FTZ R98, R99, R98 ;  /* 0x0000006263627221 */ /* 0x000fca0000010000 */
[----:B------:R-:W-:Y:S02]  /*2b60*/  MOV R111, R98 ;  /* 0x00000062006f7202 */ /* 0x000fe40000000f00 */
[----:B------:R-:W-:-:S07]  /*2b70*/  MOV R80, R101 ;  /* 0x0000006500507202 */ /* 0x000fce0000000f00 */
[----:B------:R-:W-:Y:S05]  /*2b80*/  WARPSYNC.COLLECTIVE R100, `(.L_x_684) ;  /* 0x0000000064087348 */ /* 0x000fea0003c00000 */
[----:B------:R0:W1:Y:S02]  /*2b90*/  SHFL.BFLY P0, R101, R111, R113, R114 ;  /* 0x0c0000716f657389 */ /* 0x0000640000000072 */
[----:B01----:R-:W-:Y:S01]  /*2ba0*/  ENDCOLLECTIVE ;  /* 0x000000000000791b */ /* 0x003fe20003800000 */
.L_x_684:
[----:B------:R-:W-:Y:S01]  /*2bb0*/  MOV R81, R101 ;  /* 0x0000006500517202 */ /* 0x000fe20000000f00 */
[----:B------:R-:W-:Y:S06]  /*2bc0*/  BRA `(.L_x_685) ;  /* 0xffffffe400647947 */ /* 0x000fec000383ffff */
.L_x_686:
        /* <DEDUP_REMOVED lines=11> */
.L_x_3168:


//--------------------- .text._ZN10layer_norm31ln_parallel_residual_bwd_kernelINS_13Kernel_traitsIf13__nv_bfloat16S2_S2_fjLj512ELj1ELj4ELj1ELj16ENS_18Kernel_traits_baseILj512EfS2_S2_S2_fjLj128EEEEELb0ELb1ELb1EEEvNS_9BwdParamsE --------------------------
	.section	.text._ZN10layer_norm31ln_parallel_residual_bwd_kernelINS_13Kernel_traitsIf13__nv_bfloat16S2_S2_fjLj512ELj1ELj4ELj1ELj16ENS_18Kernel_traits_baseILj512EfS2_S2_S2_fjLj128EEEEELb0ELb1ELb1EEEvNS_9BwdParamsE,"ax",@progbits
	.align	128
        .global         _ZN10layer_norm31ln_parallel_residual_bwd_kernelINS_13Kernel_traitsIf13__nv_bfloat16S2_S2_fjLj512ELj1ELj4ELj1ELj16ENS_18Kernel_traits_baseILj512EfS2_S2_S2_fjLj128EEEEELb0ELb1ELb1EEEvNS_9BwdParamsE
        .type           _ZN10layer_norm31ln_parallel_residual_bwd_kernelINS_13Kernel_traitsIf13__nv_bfloat16S2_S2_fjLj512ELj1ELj4ELj1ELj16ENS_18Kernel_traits_baseILj512EfS2_S2_S2_fjLj128EEEEELb0ELb1ELb1EEEvNS_9BwdParamsE,@function
        .size           _ZN10layer_norm31ln_parallel_residual_bwd_kernelINS_13Kernel_traitsIf13__nv_bfloat16S2_S2_fjLj512ELj1ELj4ELj1ELj16ENS_18Kernel_traits_baseILj512EfS2_S2_S2_fjLj128EEEEELb0ELb1ELb1EEEvNS_9BwdParamsE,(.L_x_3169 - _ZN10layer_norm31ln_parallel_residual_bwd_kernelINS_13Kernel_traitsIf13__nv_bfloat16S2_S2_fjLj512ELj1ELj4ELj1ELj16ENS_18Kernel_traits_baseILj512EfS2_S2_S2_fjLj128EEEEELb0ELb1ELb1EEEvNS_9BwdParamsE)
        .other          _ZN10layer_norm31ln_parallel_residual_bwd_kernelINS_13Kernel_traitsIf13__nv_bfloat16S2_S2_fjLj512ELj1ELj4ELj1ELj16ENS_18Kernel_traits_baseILj512EfS2_S2_S2_fjLj128EEEEELb0ELb1ELb1EEEvNS_9BwdParamsE,@"STO_CUDA_ENTRY STV_DEFAULT"
_ZN10layer_norm31ln_parallel_residual_bwd_kernelINS_13Kernel_traitsIf13__nv_bfloat16S2_S2_fjLj512ELj1ELj4ELj1ELj16ENS_18Kernel_traits_baseILj512EfS2_S2_S2_fjLj128EEEEELb0ELb1ELb1EEEvNS_9BwdParamsE:
.text._ZN10layer_norm31ln_parallel_residual_bwd_kernelINS_13Kernel_traitsIf13__nv_bfloat16S2_S2_fjLj512ELj1ELj4ELj1ELj16ENS_18Kernel_traits_baseILj512EfS2_S2_S2_fjLj128EEEEELb0ELb1ELb1EEEvNS_9BwdParamsE:
        /* <DEDUP_REMOVED lines=31> */
.L_x_688:
[----:B------:R-:W-:Y:S01]  /*01f0*/  SHF.L.U32 R0, R54, 0x5, RZ ;  /* 0x0000000536007819 */ /* 0x000fe200000006ff */
[----:B------:R-:W-:-:S03]  /*0200*/  ULDC.64 UR6, c[0x0][0x260] ;  /* 0x0000980000067ab9 */ /* 0x000fc60000000a00 */
[----:B------:R-:W-:-:S04]  /*0210*/  LOP3.LUT R0, R0, 0x3e0, RZ, 0xc0, !PT ;  /* 0x000003e000007812 */ /* 0x000fc800078ec0ff */
[----:B------:R-:W-:-:S04]  /*0220*/  IADD3 R2, P0, R0, UR6, RZ ;  /* 0x0000000600027c10 */ /* 0x000fc8000ff1e0ff */
[----:B------:R-:W-:Y:S01]  /*0230*/  IADD3.X R3, RZ, UR7, RZ, P0, !PT ;  /* 0x00000007ff037c10 */ /* 0x000fe200087fe4ff */
[----:B------:R-:W-:-:S04]  /*0240*/  ULDC.64 UR6, c[0x0][0x2c8] ;  /* 0x0000b20000067ab9 */ /* 0x000fc80000000a00 */
[----:B------:R0:W5:Y:S04]  /*0250*/  LDG.E.128 R16, desc[UR4][R2.64] ;  /* 0x0000000402107981 */ /* 0x000168000c1e1d00 */
[----:B------:R0:W5:Y:S04]  /*0260*/  LDG.E.128 R12, desc[UR4][R2.64+0x10] ;  /* 0x00001004020c7981 */ /* 0x000168000c1e1d00 */
[----:B------:R0:W5:Y:S04]  /*0270*/  LDG.E.128 R8, desc[UR4][R2.64+0x400] ;  /* 0x0004000402087981 */ /* 0x000168000c1e1d00 */
[----:B------:R0:W5:Y:S01]  /*0280*/  LDG.E.128 R4, desc[UR4][R2.64+0x410] ;  /* 0x0004100402047981 */ /* 0x000162000c1e1d00 */
[----:B------:R-:W-:Y:S01]  /*0290*/  ISETP.NE.U32.AND P0, PT, RZ, UR6, PT ;  /* 0x00000006ff007c0c */ /* 0x000fe2000bf05070 */
[----:B------:R-:W-:Y:S01]  /*02a0*/  ULDC.U8 UR6, c[0x0][0x2a0] ;  /* 0x0000a80000067ab9 */ /* 0x000fe20000000000 */
[----:B------:R-:W-:Y:S01]  /*02b0*/  HFMA2.MMA R55, -RZ, RZ, 0, 0 ;  /* 0x00000000ff377435 */ /* 0x000fe200000001ff */
[----:B------:R-:W-:Y:S01]  /*02c0*/  BSSY B1, `(.L_x_690) ;  /* 0x00001a4000017945 */ /* 0x000fe20003800000 */
        /* <DEDUP_REMOVED lines=16> */
[----:B------:R-:W-:Y:S02]  /*03d0*/  ISETP.NE.AND P3, PT, RZ, UR6, PT ;  /* 0x00000006ff007c0c */ /* 0x000fe4000bf65270 */
[----:B------:R-:W-:Y:S02]  /*03e0*/  MOV R87, RZ ;  /* 0x000000ff00577202 */ /* 0x000fe40000000f00 */
[----:B0-----:R-:W-:-:S09]  /*03f0*/  LOP3.LUT R52, R54, 0x1f, RZ, 0xc0, !PT ;  /* 0x0000001f36347812 */ /* 0x001fd200078ec0ff */
.L_x_692:
[----:B0-----:R-:W0:Y:S01]  /*0400*/  LDC.64 R2, c[0x0][0x238] ;  /* 0x00008e00ff027b82 */ /* 0x001e220000000a00 */
[----:B------:R-:W-:-:S05]  /*0410*/  IMAD R0, R89, UR8, RZ ;  /* 0x0000000859007c24 */ /* 0x000fca000f8e02ff */
[----:B------:R-:W-:Y:S02]  /*0420*/  SHF.R.S32.HI R39, RZ, 0x1f, R0 ;  /* 0x0000001fff277819 */ /* 0x000fe40000011400 */
[----:B------:R-:W1:Y:S02]  /*0430*/  LDC.64 R36, c[0x0][0x2b8] ;  /* 0x0000ae00ff247b82 */ /* 0x000e640000000a00 */
[----:B------:R-:W-:-:S04]  /*0440*/  LEA.HI R95, R39, R0, RZ, 0x3 ;  /* 0x00000000275f7211 */ /* 0x000fc800078f18ff */
[----:B------:R-:W-:Y:S02]  /*0450*/  LEA.HI.SX32 R95, R95, R52, 0x1d ;  /* 0x000000345f5f7211 */ /* 0x000fe400078feaff */
[----:B------:R-:W2:Y:S02]  /*0460*/  LDC.64 R38, c[0x0][0x250] ;  /* 0x00009400ff267b82 */ /* 0x000ea40000000a00 */
[C---:B------:R-:W-:Y:S01]  /*0470*/  IADD3 R91, R95.reuse, 0x20, RZ ;  /* 0x000000205f5b7810 */ /* 0x040fe20007ffe0ff */
[----:B0-----:R-:W-:-:S05]  /*0480*/  IMAD.WIDE.U32 R40, R95, 0x10, R2 ;  /* 0x000000105f287825 */ /* 0x001fca00078e0002 */
[----:B------:R-:W0:Y:S01]  /*0490*/  @P0 LDC.64 R52, c[0x0][0x2c8] ;  /* 0x0000b200ff340b82 */ /* 0x000e220000000a00 */
[----:B------:R-:W-:Y:S01]  /*04a0*/  IMAD.WIDE.U32 R48, R91, 0x10, R2 ;  /* 0x000000105b307825 */ /* 0x000fe200078e0002 */
[----:B------:R-:W3:Y:S03]  /*04b0*/  LDG.E.128 R40, desc[UR4][R40.64] ;  /* 0x0000000428287981 */ /* 0x000ee6000c1e1d00 */
[----:B-1----:R-:W-:-:S03]  /*04c0*/  IMAD.WIDE.U32 R44, R95, 0x10, R36 ;  /* 0x000000105f2c7825 */ /* 0x002fc600078e0024 */
[----:B------:R-:W1:Y:S01]  /*04d0*/  LDC.64 R2, c[0x0][0x258] ;  /* 0x00009600ff027b82 */ /* 0x000e620000000a00 */
[----:B------:R-:W4:Y:S01]  /*04e0*/  LDG.E.128 R48, desc[UR4][R48.64] ;  /* 0x0000000430307981 */ /* 0x000f22000c1e1d00 */
[----:B------:R-:W-:-:S03]  /*04f0*/  VIADD R93, R95, 0x20 ;  /* 0x000000205f5d7836 */ /* 0x000fc60000000000 */
[----:B------:R-:W4:Y:S01]  /*0500*/  LDG.E.128 R44, desc[UR4][R44.64] ;  /* 0x000000042c2c7981 */ /* 0x000f22000c1e1d00 */
[----:B--2---:R-:W-:-:S05]  /*0510*/  IMAD.WIDE R98, R89, 0x4, R38 ;  /* 0x0000000459627825 */ /* 0x004fca00078e0226 */
[----:B------:R4:W2:Y:S01]  /*0520*/  LDG.E R0, desc[UR4][R98.64] ;  /* 0x0000000462007981 */ /* 0x0008a2000c1e1900 */
[----:B------:R-:W-:-:S06]  /*0530*/  IMAD.WIDE.U32 R36, R93, 0x10, R36 ;  /* 0x000000105d247825 */ /* 0x000fcc00078e0024 */
[----:B------:R-:W2:Y:S01]  /*0540*/  LDG.E.128 R36, desc[UR4][R36.64] ;  /* 0x0000000424247981 */ /* 0x000ea2000c1e1d00 */
[----:B-1----:R-:W-:Y:S02]  /*0550*/  IMAD.WIDE R96, R89, 0x4, R2 ;  /* 0x0000000459607825 */ /* 0x002fe400078e0202 */
[----:B------:R-:W1:Y:S03]  /*0560*/  @P0 LDC.64 R2, c[0x0][0x2c8] ;  /* 0x0000b200ff020b82 */ /* 0x000e660000000a00 */
[----:B------:R-:W2:Y:S01]  /*0570*/  LDG.E R86, desc[UR4][R96.64] ;  /* 0x0000000460567981 */ /* 0x000ea2000c1e1900 */
[----:B0-----:R-:W-:-:S05]  /*0580*/  @P0 IMAD.WIDE.U32 R52, R95, 0x10, R52 ;  /* 0x000000105f340825 */ /* 0x001fca00078e0034 */
[----:B-----5:R-:W5:Y:S01]  /*0590*/  @P0 LDG.E.128 R20, desc[UR4][R52.64] ;  /* 0x0000000434140981 */ /* 0x020f62000c1e1d00 */
[----:B-1----:R-:W-:-:S05]  /*05a0*/  @P0 IMAD.WIDE.U32 R2, R93, 0x10, R2 ;  /* 0x000000105d020825 */ /* 0x002fca00078e0002 */
[----:B------:R2:W5:Y:S01]  /*05b0*/  @P0 LDG.E.128 R24, desc[UR4][R2.64] ;  /* 0x0000000402180981 */ /* 0x000562000c1e1d00 */
[----:B------:R-:W-:Y:S01]  /*05c0*/  UMOV UR6, 0xffffffff ;  /* 0xffffffff00067882 */ /* 0x000fe20000000000 */
[C---:B---3--:R-:W-:Y:S02]  /*05d0*/  PRMT R92, R41.reuse, 0x7632, R92 ;  /* 0x00007632295c7816 */ /* 0x048fe4000000005c */
[----:B------:R-:W-:Y:S02]  /*05e0*/  SHF.L.U32 R94, R41, 0x10, RZ ;  /* 0x00000010295e7819 */ /* 0x000fe400000006ff */
[----:B------:R-:W-:Y:S02]  /*05f0*/  PRMT R101, R43, 0x7632, R101 ;  /* 0x000076322b657816 */ /* 0x000fe40000000065 */
[C---:B------:R-:W-:Y:S02]  /*0600*/  PRMT R41, R42.reuse, 0x7632, R41 ;  /* 0x000076322a297816 */ /* 0x040fe40000000029 */
[----:B------:R-:W-:-:S02]  /*0610*/  SHF.L.U32 R100, R42, 0x10, RZ ;  /* 0x000000102a647819 */ /* 0x000fc400000006ff */
[----:B------:R-:W-:Y:S02]  /*0620*/  SHF.L.U32 R102, R43, 0x10, RZ ;  /* 0x000000102b667819 */ /* 0x000fe400000006ff */
[----:B------:R-:W-:Y:S02]  /*0630*/  PRMT R88, R40, 0x7632, R88 ;  /* 0x0000763228587816 */ /* 0x000fe40000000058 */
[----:B----4-:R-:W-:Y:S02]  /*0640*/  PRMT R99, R44, 0x7632, R99 ;  /* 0x000076322c637816 */ /* 0x010fe40000000063 */
[----:B--2---:R-:W-:Y:S02]  /*0650*/  FSEL R3, R0, RZ, !P3 ;  /* 0x000000ff00037208 */ /* 0x004fe40005800000 */
[----:B------:R-:W-:Y:S02]  /*0660*/  SHF.L.U32 R98, R44, 0x10, RZ ;  /* 0x000000102c627819 */ /* 0x000fe400000006ff */
[----:B------:R-:W-:-:S02]  /*0670*/  PRMT R43, R48, 0x7632, R43 ;  /* 0x00007632302b7816 */ /* 0x000fc4000000002b */
[----:B------:R-:W-:Y:S02]  /*0680*/  SHF.L.U32 R90, R40, 0x10, RZ ;  /* 0x00000010285a7819 */ /* 0x000fe400000006ff */
[C---:B------:R-:W-:Y:S02]  /*0690*/  PRMT R44, R46.reuse, 0x7632, R44 ;  /* 0x000076322e2c7816 */ /* 0x040fe4000000002c */
[----:B------:R-:W-:Y:S02]  /*06a0*/  SHF.L.U32 R97, R46, 0x10, RZ ;  /* 0x000000102e617819 */ /* 0x000fe400000006ff */
[----:B------:R-:W-:Y:S02]  /*06b0*/  SHF.L.U32 R48, R48, 0x10, RZ ;  /* 0x0000001030307819 */ /* 0x000fe400000006ff */
[C---:B------:R-:W-:Y:S02]  /*06c0*/  PRMT R40, R47.reuse, 0x7632, R40 ;  /* 0x000076322f287816 */ /* 0x040fe40000000028 */
[----:B------:R-:W-:-:S02]  /*06d0*/  SHF.L.U32 R42, R47, 0x10, RZ ;  /* 0x000000102f2a7819 */ /* 0x000fc400000006ff */
[----:B------:R-:W-:Y:S01]  /*06e0*/  SHF.L.U32 R46, R101, 0x10, RZ ;  /* 0x00000010652e7819 */ /* 0x000fe200000006ff */
[----:B------:R-:W-:Y:S01]  /*06f0*/  FADD.FTZ R117, -R3, R100 ;  /* 0x0000006403757221 */ /* 0x000fe20000010100 */
[----:B------:R-:W-:Y:S02]  /*0700*/  PRMT R47, R49, 0x7632, R47 ;  /* 0x00007632312f7816 */ /* 0x000fe4000000002f */
[----:B------:R-:W-:Y:S02]  /*0710*/  PRMT R53, R50, 0x7632, R53 ;  /* 0x0000763232357816 */ /* 0x000fe40000000035 */
[----:B------:R-:W-:Y:S02]  /*0720*/  SHF.L.U32 R0, R41, 0x10, RZ ;  /* 0x0000001029007819 */ /* 0x000fe400000006ff */
[----:B------:R-:W-:Y:S02]  /*0730*/  SHF.L.U32 R88, R88, 0x10, RZ ;  /* 0x0000001058587819 */ /* 0x000fe400000006ff */
[----:B------:R-:W-:Y:S01]  /*0740*/  SHF.L.U32 R92, R92, 0x10, RZ ;  /* 0x000000105c5c7819 */ /* 0x000fe200000006ff */
[----:B------:R-:W-:Y:S01]  /*0750*/  FADD.FTZ R111, -R3, R48 ;  /* 0x00000030036f7221 */ /* 0x000fe20000010100 */
[----:B------:R-:W-:Y:S01]  /*0760*/  SHF.L.U32 R52, R49, 0x10, RZ ;  /* 0x0000001031347819 */ /* 0x000fe200000006ff */
[----:B------:R-:W-:Y:S01]  /*0770*/  FADD.FTZ R49, -R3, R94 ;  /* 0x0000005e03317221 */ /* 0x000fe20000010100 */
[C---:B------:R-:W-:Y:S01]  /*0780*/  PRMT R104, R51.reuse, 0x7632, R104 ;  /* 0x0000763233687816 */ /* 0x040fe20000000068 */
[----:B------:R-:W-:-:S02]  /*0790*/  IMAD.U32 R106, R51, 0x10000, RZ ;  /* 0x00010000336a7824 */ /* 0x000fc400078e00ff */
[----:B------:R-:W-:Y:S01]  /*07a0*/  FADD.FTZ R103, -R3, R46 ;  /* 0x0000002e03677221 */ /* 0x000fe20000010100 */
[----:B------:R-:W-:Y:S01]  /*07b0*/  SHF.L.U32 R48, R53, 0x10, RZ ;  /* 0x0000001035307819 */ /* 0x000fe200000006ff */
[----:B------:R-:W-:Y:S01]  /*07c0*/  IMAD.U32 R2, R45, 0x10000, RZ ;  /* 0x000100002d027824 */ /* 0x000fe200078e00ff */
[C---:B------:R-:W-:Y:S01]  /*07d0*/  PRMT R94, R36.reuse, 0x7632, R94 ;  /* 0x00007632245e7816 */ /* 0x040fe2000000005e */
[C---:B------:R-:W-:Y:S01]  /*07e0*/  FADD.FTZ R51, -R3.reuse, R102 ;  /* 0x0000006603337221 */ /* 0x040fe20000010100 */
[----:B------:R-:W-:Y:S01]  /*07f0*/  SHF.L.U32 R107, R36, 0x10, RZ ;  /* 0x00000010246b7819 */ /* 0x000fe200000006ff */
[----:B------:R-:W-:Y:S01]  /*0800*/  FADD.FTZ R101, -R3, R0 ;  /* 0x0000000003657221 */ /* 0x000fe20000010100 */
[----:B------:R-:W-:Y:S01]  /*0810*/  PRMT R96, R45, 0x7632, R96 ;  /* 0x000076322d607816 */ /* 0x000fe20000000060 */
[----:B------:R-:W-:Y:S01]  /*0820*/  IMAD.U32 R46, R47, 0x10000, RZ ;  /* 0x000100002f2e7824 */ /* 0x000fe200078e00ff */
[----:B------:R-:W-:Y:S01]  /*0830*/  SHF.L.U32 R50, R50, 0x10, RZ ;  /* 0x0000001032327819 */ /* 0x000fe200000006ff */
[----:B------:R-:W-:Y:S01]  /*0840*/  FMUL.FTZ R36, R86, R117 ;  /* 0x0000007556247220 */ /* 0x000fe20000410000 */
[C---:B------:R-:W-:Y:S01]  /*0850*/  FADD.FTZ R45, -R3.reuse, R90 ;  /* 0x0000005a032d7221 */ /* 0x040fe20000010100 */
[C---:B------:R-:W-:Y:S01]  /*0860*/  FADD.FTZ R115, -R3.reuse, R88 ;  /* 0x0000005803737221 */ /* 0x040fe20000010100 */
[----:B------:R-:W-:Y:S01]  /*0870*/  FADD.FTZ R113, -R3, R92 ;  /* 0x0000005c03717221 */ /* 0x000fe20000010100 */
[----:B------:R-:W-:-:S02]  /*0880*/  SHF.L.U32 R0, R43, 0x10, RZ ;  /* 0x000000102b007819 */ /* 0x000fc400000006ff */
[C---:B------:R-:W-:Y:S02]  /*0890*/  PRMT R90, R37.reuse, 0x7632, R90 ;  /* 0x00007632255a7816 */ /* 0x040fe4000000005a */
[----:B------:R-:W-:Y:S01]  /*08a0*/  SHF.L.U32 R92, R37, 0x10, RZ ;  /* 0x00000010255c7819 */ /* 0x000fe200000006ff */
[----:B------:R-:W-:Y:S01]  /*08b0*/  FMUL.FTZ R37, R86, R49 ;  /* 0x0000003156257220 */ /* 0x000fe20000410000 */
[C---:B------:R-:W-:Y:S01]  /*08c0*/  FADD.FTZ R43, -R3.reuse, R46 ;  /* 0x0000002e032b7221 */ /* 0x040fe20000010100 */
[----:B------:R-:W-:Y:S01]  /*08d0*/  FADD.FTZ R41, -R3, R48 ;  /* 0x0000003003297221 */ /* 0x000fe20000010100 */
[----:B------:R-:W-:Y:S01]  /*08e0*/  FADD.FTZ R62, R97, R62 ;  /* 0x0000003e613e7221 */ /* 0x000fe20000010000 */
[-C--:B------:R-:W-:Y:S01]  /*08f0*/  FFMA.FTZ R57, R36, R97.reuse, R57 ;  /* 0x0000006124397223 */ /* 0x080fe20000010039 */
[----:B------:R-:W-:Y:S01]  /*0900*/  FMUL.FTZ R49, R12, R97 ;  /* 0x000000610c317220 */ /* 0x000fe20000410000 */
[----:B------:R-:W-:Y:S01]  /*0910*/  FMUL.FTZ R51, R86, R51 ;  /* 0x0000003356337220 */ /* 0x000fe20000410000 */
[----:B------:R-:W-:Y:S01]  /*0920*/  FADD.FTZ R105, -R3, R50 ;  /* 0x0000003203697221 */ /* 0x000fe20000010100 */
[----:B------:R-:W-:Y:S01]  /*0930*/  IMAD.U32 R46, R99, 0x10000, RZ ;  /* 0x00010000632e7824 */ /* 0x000fe200078e00ff */
[----:B------:R-:W-:Y:S01]  /*0940*/  SHF.L.U32 R48, R44, 0x10, RZ ;  /* 0x000000102c307819 */ /* 0x000fe200000006ff */
[----:B------:R-:W-:Y:S01]  /*0950*/  FMUL.FTZ R97, R86, R115 ;  /* 0x0000007356617220 */ /* 0x000fe20000410000 */
[C---:B------:R-:W-:Y:S01]  /*0960*/  FADD.FTZ R109, -R3.reuse, R52 ;  /* 0x00000034036d7221 */ /* 0x040fe20000010100 */
[----:B------:R-:W-:Y:S01]  /*0970*/  FADD.FTZ R47, -R3, R0 ;  /* 0x00000000032f7221 */ /* 0x000fe20000010100 */
[----:B------:R-:W-:Y:S01]  /*0980*/  SHF.L.U32 R50, R40, 0x10, RZ ;  /* 0x0000001028327819 */ /* 0x000fe200000006ff */
[----:B------:R-:W-:Y:S01]  /*0990*/  FMUL.FTZ R101, R86, R101 ;  /* 0x0000006556657220 */ /* 0x000fe20000410000 */
[----:B------:R-:W-:Y:S01]  /*09a0*/  PRMT R88, R38, 0x7632, R88 ;  /* 0x0000763226587816 */ /* 0x000fe20000000058 */
[----:B------:R-:W-:Y:S01]  /*09b0*/  FMUL.FTZ R0, R86, R45 ;  /* 0x0000002d56007220 */ /* 0x000fe20000410000 */
[----:B------:R-:W-:Y:S01]  /*09c0*/  SHF.L.U32 R52, R38, 0x10, RZ ;  /* 0x0000001026347819 */ /* 0x000fe200000006ff */
[----:B------:R-:W-:Y:S01]  /*09d0*/  FMUL.FTZ R103, R86, R103 ;  /* 0x0000006756677220 */ /* 0x000fe20000410000 */
[C---:B------:R-:W-:Y:S01]  /*09e0*/  PRMT R38, R39.reuse, 0x7632, R38 ;  /* 0x0000763227267816 */ /* 0x040fe20000000026 */
[----:B------:R-:W-:Y:S01]  /*09f0*/  FADD.FTZ R61, R42, R61 ;  /* 0x0000003d2a3d7221 */ /* 0x000fe20000010000 */
[----:B------:R-:W-:Y:S01]  /*0a00*/  SHF.L.U32 R45, R39, 0x10, RZ ;  /* 0x00000010272d7819 */ /* 0x000fe200000006ff */
[-C--:B------:R-:W-:Y:S01]  /*0a10*/  FFMA.FTZ R70, R51, R42.reuse, R70 ;  /* 0x0000002a33467223 */ /* 0x080fe20000010046 */
[----:B------:R-:W-:Y:S01]  /*0a20*/  FMUL.FTZ R40, R14, R42 ;  /* 0x0000002a0e287220 */ /* 0x000fe20000410000 */
[----:B------:R-:W-:Y:S01]  /*0a30*/  FMUL.FTZ R39, R16, R98 ;  /* 0x0000006210277220 */ /* 0x000fe20000410000 */
[----:B------:R-:W-:Y:S01]  /*0a40*/  FADD.FTZ R83, R46, R83 ;  /* 0x000000532e537221 */ /* 0x000fe20000010000 */
[-C--:B------:R-:W-:Y:S01]  /*0a50*/  FFMA.FTZ R84, R97, R46.reuse, R84 ;  /* 0x0000002e61547223 */ /* 0x080fe20000010054 */
[----:B------:R-:W-:Y:S01]  /*0a60*/  FMUL.FTZ R42, R17, R46 ;  /* 0x0000002e112a7220 */ /* 0x000fe20000410000 */
        /* <DEDUP_REMOVED lines=9> */
[----:B------:R-:W-:Y:S01]  /*0b00*/  SHF.L.U32 R96, R96, 0x10, RZ ;  /* 0x0000001060607819 */ /* 0x000fe200000006ff */
[----:B------:R-:W-:Y:S01]  /*0b10*/  FADD.FTZ R111, RZ, R39 ;  /* 0x00000027ff6f7221 */ /* 0x000fe20000010000 */
[----:B------:R-:W-:Y:S01]  /*0b20*/  FMUL.FTZ R99, R86, R113 ;  /* 0x0000007156637220 */ /* 0x000fe20000410000 */
[----:B------:R-:W-:Y:S01]  /*0b30*/  FFMA.FTZ R98, R0, R39, RZ ;  /* 0x0000002700627223 */ /* 0x000fe200000100ff */
[----:B------:R-:W-:Y:S01]  /*0b40*/  FADD.FTZ R81, R2, R81 ;  /* 0x0000005102517221 */ /* 0x000fe20000010000 */
[-C--:B------:R-:W-:Y:S01]  /*0b50*/  FFMA.FTZ R82, R37, R2.reuse, R82 ;  /* 0x0000000225527223 */ /* 0x080fe20000010052 */
[----:B------:R-:W-:Y:S01]  /*0b60*/  FMUL.FTZ R2, R18, R2 ;  /* 0x0000000212027220 */ /* 0x000fe20000410000 */
[----:B------:R-:W-:Y:S01]  /*0b70*/  FADD.FTZ R111, R111, R42 ;  /* 0x0000002a6f6f7221 */ /* 0x000fe20000010000 */
[----:B------:R-:W-:Y:S01]  /*0b80*/  FADD.FTZ R79, R96, R79 ;  /* 0x0000004f604f7221 */ /* 0x000fe20000010000 */
[-C--:B------:R-:W-:Y:S01]  /*0b90*/  FFMA.FTZ R80, R99, R96.reuse, R80 ;  /* 0x0000006063507223 */ /* 0x080fe20000010050 */
[----:B------:R-:W-:Y:S01]  /*0ba0*/  FMUL.FTZ R44, R19, R96 ;  /* 0x00000060132c7220 */ /* 0x000fe20000410000 */
[----:B------:R-:W-:Y:S01]  /*0bb0*/  FFMA.FTZ R100, R97, R42, R98 ;  /* 0x0000002a61647223 */ /* 0x000fe20000010062 */
[----:B------:R-:W-:Y:S01]  /*0bc0*/  SHF.L.U32 R96, R90, 0x10, RZ ;  /* 0x000000105a607819 */ /* 0x000fe200000006ff */
        /* <DEDUP_REMOVED lines=16> */
[----:B------:R-:W-:-:S03]  /*0cd0*/  FFMA.FTZ R52, R101, R46, R52 ;  /* 0x0000002e65347223 */ /* 0x000fc60000010034 */
        /* <DEDUP_REMOVED lines=8> */
[----:B------:R-:W-:Y:S02]  /*0d60*/  IMAD.U32 R111, R38, 0x10000, RZ ;  /* 0x00010000266f7824 */ /* 0x000fe400078e00ff */
[----:B------:R-:W-:Y:S01]  /*0d70*/  FMUL.FTZ R38, R9, R94 ;  /* 0x0000005e09267220 */ /* 0x000fe20000410000 */
[----:B------:R-:W-:Y:S01]  /*0d80*/  FADD.FTZ R113, R92, R107 ;  /* 0x0000006b5c717221 */ /* 0x000fe20000010000 */
[----:B------:R-:W-:Y:S01]  /*0d90*/  FMUL.FTZ R47, R86, R47 ;  /* 0x0000002f562f7220 */ /* 0x000fe20000410000 */
[----:B------:R-:W-:-:S02]  /*0da0*/  FFMA.FTZ R52, R50, R107, R115 ;  /* 0x0000006b32347223 */ /* 0x000fc40000010073 */
[----:B------:R-:W-:Y:S01]  /*0db0*/  FADD.FTZ R100, R113, R38 ;  /* 0x0000002671647221 */ /* 0x000fe20000010000 */
[----:B------:R-:W-:Y:S01]  /*0dc0*/  FADD.FTZ R74, R94, R74 ;  /* 0x0000004a5e4a7221 */ /* 0x000fe20000010000 */
[C---:B------:R-:W-:Y:S01]  /*0dd0*/  FFMA.FTZ R113, R47.reuse, R38, R52 ;  /* 0x000000262f717223 */ /* 0x040fe20000010034 */
[----:B------:R-:W-:Y:S01]  /*0de0*/  FFMA.FTZ R64, R47, R94, R64 ;  /* 0x0000005e2f407223 */ /* 0x000fe20000010040 */
[C---:B------:R-:W-:Y:S01]  /*0df0*/  FMUL.FTZ R43, R86.reuse, R43 ;  /* 0x0000002b562b7220 */ /* 0x040fe20000410000 */
[----:B------:R-:W-:Y:S01]  /*0e00*/  FMUL.FTZ R94, R86, R41 ;  /* 0x00000029565e7220 */ /* 0x000fe20000410000 */
[-C--:B------:R-:W-:Y:S01]  /*0e10*/  FMUL.FTZ R92, R11, R96.reuse ;  /* 0x000000600b5c7220 */ /* 0x080fe20000410000 */
[----:B------:R-:W-:Y:S01]  /*0e20*/  FADD.FTZ R41, R100, R109 ;  /* 0x0000006d64297221 */ /* 0x000fe20000010000 */
[----:B------:R-:W-:Y:S01]  /*0e30*/  FFMA.FTZ R52, R90, R109, R113 ;  /* 0x0000006d5a347223 */ /* 0x000fe20000010071 */
[----:B------:R-:W-:Y:S01]  /*0e40*/  FADD.FTZ R53, -R3, R106 ;  /* 0x0000006a03357221 */ /* 0x000fe20000010100 */
[----:B------:R-:W-:Y:S01]  /*0e50*/  FADD.FTZ R76, R96, R76 ;  /* 0x0000004c604c7221 */ /* 0x000fe20000010000 */
[----:B------:R-:W-:Y:S01]  /*0e60*/  FFMA.FTZ R78, R43, R96, R78 ;  /* 0x000000602b4e7223 */ /* 0x000fe2000001004e */
[----:B------:R-:W-:Y:S01]  /*0e70*/  FADD.FTZ R96, R41, R92 ;  /* 0x0000005c29607221 */ /* 0x000fe20000010000 */
[----:B------:R-:W-:Y:S01]  /*0e80*/  FFMA.FTZ R113, R43, R92, R52 ;  /* 0x0000005c2b717223 */ /* 0x000fe20000010034 */
[----:B------:R-:W-:Y:S01]  /*0e90*/  FMUL.FTZ R53, R86, R53 ;  /* 0x0000003556357220 */ /* 0x000fe20000410000 */
[----:B------:R-:W-:Y:S01]  /*0ea0*/  SHF.L.U32 R104, R104, 0x10, RZ ;  /* 0x0000001068687819 */ /* 0x000fe200000006ff */
[-C--:B------:R-:W-:Y:S01]  /*0eb0*/  FMUL.FTZ R41, R5, R98.reuse ;  /* 0x0000006205297220 */ /* 0x080fe20000410000 */
[----:B------:R-:W-:Y:S01]  /*0ec0*/  FADD.FTZ R52, R96, R105 ;  /* 0x0000006960347221 */ /* 0x000fe20000010000 */
[----:B------:R-:W-:Y:S01]  /*0ed0*/  FFMA.FTZ R113, R88, R105, R113 ;  /* 0x0000006958717223 */ /* 0x000fe20000010071 */
[----:B------:R-:W-:Y:S01]  /*0ee0*/  FADD.FTZ R63, R45, R63 ;  /* 0x0000003f2d3f7221 */ /* 0x000fe20000010000 */
[-C--:B------:R-:W-:Y:S01]  /*0ef0*/  FFMA.FTZ R68, R53, R45.reuse, R68 ;  /* 0x0000002d35447223 */ /* 0x080fe20000010044 */
[----:B------:R-:W-:Y:S01]  /*0f00*/  FMUL.FTZ R96, R6, R45 ;  /* 0x0000002d06607220 */ /* 0x000fe20000410000 */
[----:B------:R-:W-:Y:S01]  /*0f10*/  FADD.FTZ R45, R52, R41 ;  /* 0x00000029342d7221 */ /* 0x000fe20000010000 */
[----:B------:R-:W-:Y:S01]  /*0f20*/  FADD.FTZ R3, -R3, R104 ;  /* 0x0000006803037221 */ /* 0x000fe20000010100 */
        /* <DEDUP_REMOVED lines=31> */
.L_x_704:
[----:B-1----:R-:W-:Y:S01]  /*1120*/  FADD.FTZ R102, R45, R102 ;  /* 0x000000662d667221 */ /* 0x002fe20000010000 */
[----:B--2---:R-:W-:Y:S01]  /*1130*/  FADD.FTZ R113, R100, R113 ;  /* 0x0000007164717221 */ /* 0x004fe20000010000 */
[----:B------:R-:W-:Y:S02]  /*1140*/  ISETP.NE.U32.AND P1, PT, RZ, UR10, PT ;  /* 0x0000000aff007c0c */ /* 0x000fe4000bf25070 */
[----:B------:R-:W-:Y:S01]  /*1150*/  FMUL.FTZ R102, R102, UR9 ;  /* 0x0000000966667c20 */ /* 0x000fe20008410000 */
[----:B0-----:R-:W-:Y:S01]  /*1160*/  FMUL.FTZ R100, R113, UR9 ;  /* 0x0000000971647c20 */ /* 0x001fe20008410000 */
[----:B------:R-:W-:Y:S02]  /*1170*/  ISETP.NE.AND.EX P1, PT, RZ, UR11, PT, P1 ;  /* 0x0000000bff007c0c */ /* 0x000fe4000bf25310 */
[----:B------:R-:W-:Y:S02]  /*1180*/  ISETP.NE.U32.AND P2, PT, RZ, UR12, PT ;  /* 0x0000000cff007c0c */ /* 0x000fe4000bf45070 */
[----:B------:R-:W-:-:S02]  /*1190*/  FSEL R111, R102, RZ, !P3 ;  /* 0x000000ff666f7208 */ /* 0x000fc40005800000 */
        /* <DEDUP_REMOVED lines=8> */
[----:B------:R-:W-:Y:S01]  /*1220*/  FADD.FTZ R49, R49, -R36 ;  /* 0x8000002431317221 */ /* 0x000fe20000010000 */
[-CC-:B------:R-:W-:Y:S01]  /*1230*/  FFMA.FTZ R97, R97, R100.reuse, R111.reuse ;  /* 0x0000006461617223 */ /* 0x180fe2000001006f */
[-CC-:B------:R-:W-:Y:S01]  /*1240*/  FFMA.FTZ R99, R99, R100.reuse, R111.reuse ;  /* 0x0000006463637223 */ /* 0x180fe2000001006f */
[----:B-----5:R-:W-:Y:S01]  /*1250*/  @P0 SHF.L.U32 R2, R23, 0x10, RZ ;  /* 0x0000001017020819 */ /* 0x020fe200000006ff */
[C---:B------:R-:W-:Y:S01]  /*1260*/  FMUL.FTZ R36, R86.reuse, R39 ;  /* 0x0000002756247220 */ /* 0x040fe20000410000 */
[----:B------:R-:W-:Y:S01]  /*1270*/  FMUL.FTZ R39, R86, R51 ;  /* 0x0000003356277220 */ /* 0x000fe20000410000 */
[-C--:B------:R-:W-:Y:S01]  /*1280*/  FFMA.FTZ R94, R94, R100.reuse, R111 ;  /* 0x000000645e5e7223 */ /* 0x080fe2000001006f */
        /* <DEDUP_REMOVED lines=10> */
[----:B------:R-:W-:Y:S01]  /*1330*/  @P0 PRMT R44, R23, 0x7632, R44 ;  /* 0x00007632172c0816 */ /* 0x000fe2000000002c */
[--C-:B------:R-:W-:Y:S01]  /*1340*/  @P0 FADD.FTZ R39, R39, R2.reuse ;  /* 0x0000000227270221 */ /* 0x100fe20000010000 */
[----:B------:R-:W-:Y:S01]  /*1350*/  FFMA.FTZ R111, R3, R100, R111 ;  /* 0x00000064036f7223 */ /* 0x000fe2000001006f */
[----:B------:R-:W-:Y:S01]  /*1360*/  @P0 PRMT R2, R22, 0x7632, R2 ;  /* 0x0000763216020816 */ /* 0x000fe20000000002 */
[----:B------:R-:W-:Y:S01]  /*1370*/  FADD.FTZ R3, R41, -R94 ;  /* 0x8000005e29037221 */ /* 0x000fe20000010000 */
[----:B------:R-:W-:Y:S01]  /*1380*/  FMUL.FTZ R41, R86, R97 ;  /* 0x0000006156297220 */ /* 0x000fe20000410000 */
[----:B------:R-:W-:Y:S01]  /*1390*/  @P0 SHF.L.U32 R97, R44, 0x10, RZ ;  /* 0x000000102c610819 */ /* 0x000fe200000006ff */
[----:B------:R-:W-:Y:S01]  /*13a0*/  FMUL.FTZ R37, R86, R37 ;  /* 0x0000002556257220 */ /* 0x000fe20000410000 */
[----:B------:R-:W-:Y:S01]  /*13b0*/  @P0 SHF.L.U32 R44, R2, 0x10, RZ ;  /* 0x00000010022c0819 */ /* 0x000fe200000006ff */
[----:B------:R-:W-:Y:S01]  /*13c0*/  FMUL.FTZ R42, R86, R3 ;  /* 0x00000003562a7220 */ /* 0x000fe20000410000 */
[C---:B------:R-:W-:Y:S01]  /*13d0*/  @P0 SHF.L.U32 R2, R21.reuse, 0x10, RZ ;  /* 0x0000001015020819 */ /* 0x040fe200000006ff */
[----:B------:R-:W-:Y:S01]  /*13e0*/  FADD.FTZ R101, R46, -R101 ;  /* 0x800000652e657221 */ /* 0x000fe20000010000 */
[----:B------:R-:W-:Y:S01]  /*13f0*/  @P0 PRMT R3, R21, 0x7632, R3 ;  /* 0x0000763215030816 */ /* 0x000fe20000000003 */
[----:B------:R-:W-:Y:S01]  /*1400*/  FADD.FTZ R47, R107, -R50 ;  /* 0x800000326b2f7221 */ /* 0x000fe20000010000 */
[----:B------:R-:W-:Y:S01]  /*1410*/  FADD.FTZ R45, R38, -R45 ;  /* 0x8000002d262d7221 */ /* 0x000fe20000010000 */
[--C-:B------:R-:W-:Y:S01]  /*1420*/  @P0 FADD.FTZ R37, R37, R2.reuse ;  /* 0x0000000225250221 */ /* 0x100fe20000010000 */
[----:B------:R-:W-:Y:S01]  /*1430*/  @P0 PRMT R2, R20, 0x7632, R2 ;  /* 0x0000763214020816 */ /* 0x000fe20000000002 */
[----:B------:R-:W-:Y:S01]  /*1440*/  FADD.FTZ R107, R96, -R53 ;  /* 0x80000035606b7221 */ /* 0x000fe20000010000 */
[C---:B------:R-:W-:Y:S01]  /*1450*/  FMUL.FTZ R53, R86.reuse, R101 ;  /* 0x0000006556357220 */ /* 0x040fe20000410000 */
[----:B------:R-:W-:Y:S01]  /*1460*/  @P0 SHF.L.U32 R3, R3, 0x10, RZ ;  /* 0x0000001003030819 */ /* 0x000fe200000006ff */
[----:B------:R-:W-:Y:S01]  /*1470*/  FMUL.FTZ R0, R86, R99 ;  /* 0x0000006356007220 */ /* 0x000fe20000410000 */
[----:B------:R-:W-:Y:S01]  /*1480*/  @P0 SHF.L.U32 R2, R2, 0x10, RZ ;  /* 0x0000001002020819 */ /* 0x000fe200000006ff */
[----:B------:R-:W-:Y:S01]  /*1490*/  FMUL.FTZ R40, R86, R45 ;  /* 0x0000002d56287220 */ /* 0x000fe20000410000 */
[----:B------:R-:W-:Y:S01]  /*14a0*/  @P0 SHF.L.U32 R45, R22, 0x10, RZ ;  /* 0x00000010162d0819 */ /* 0x000fe200000006ff */
[----:B------:R-:W-:Y:S01]  /*14b0*/  FMUL.FTZ R38, R86, R49 ;  /* 0x0000003156267220 */ /* 0x000fe20000410000 */
[--C-:B------:R-:W-:Y:S01]  /*14c0*/  @P0 FADD.FTZ R53, R53, R44.reuse ;  /* 0x0000002c35350221 */ /* 0x100fe20000010000 */
[----:B------:R-:W-:Y:S01]  /*14d0*/  @P0 FADD.FTZ R0, R0, R3 ;  /* 0x0000000300000221 */ /* 0x000fe20000010000 */
[----:B------:R-:W-:Y:S01]  /*14e0*/  @P0 PRMT R44, R27, 0x7632, R44 ;  /* 0x000076321b2c0816 */ /* 0x000fe2000000002c */
[--C-:B------:R-:W-:Y:S01]  /*14f0*/  @P0 FADD.FTZ R41, R41, R2.reuse ;  /* 0x0000000229290221 */ /* 0x100fe20000010000 */
[----:B------:R-:W-:Y:S01]  /*1500*/  @P0 IMAD.U32 R3, R20, 0x10000, RZ ;  /* 0x0001000014030824 */ /* 0x000fe200078e00ff */
[----:B------:R-:W-:Y:S01]  /*1510*/  @P0 PRMT R2, R26, 0x7632, R2 ;  /* 0x000076321a020816 */ /* 0x000fe20000000002 */
[----:B------:R-:W-:Y:S01]  /*1520*/  FADD.FTZ R105, R105, -R88 ;  /* 0x8000005869697221 */ /* 0x000fe20000010000 */
[----:B------:R-:W-:Y:S01]  /*1530*/  @P0 FADD.FTZ R38, R38, R45 ;  /* 0x0000002d26260221 */ /* 0x000fe20000010000 */
[----:B------:R-:W-:Y:S01]  /*1540*/  @P0 SHF.L.U32 R45, R44, 0x10, RZ ;  /* 0x000000102c2d0819 */ /* 0x000fe200000006ff */
[----:B------:R-:W-:Y:S01]  /*1550*/  FADD.FTZ R43, R92, -R43 ;  /* 0x8000002b5c2b7221 */ /* 0x000fe20000010000 */
[----:B------:R-:W-:Y:S01]  /*1560*/  @P0 SHF.L.U32 R44, R26, 0x10, RZ ;  /* 0x000000101a2c0819 */ /* 0x000fe200000006ff */
[----:B------:R-:W-:Y:S01]  /*1570*/  FMUL.FTZ R51, R86, R105 ;  /* 0x0000006956337220 */ /* 0x000fe20000410000 */
[----:B------:R-:W-:Y:S01]  /*1580*/  @P0 FADD.FTZ R36, R36, R3 ;  /* 0x0000000324240221 */ /* 0x000fe20000010000 */
[----:B------:R-:W-:Y:S01]  /*1590*/  @P0 SHF.L.U32 R99, R2, 0x10, RZ ;  /* 0x0000001002630819 */ /* 0x000fe200000006ff */
[----:B------:R-:W-:Y:S01]  /*15a0*/  FADD.FTZ R103, R48, -R103 ;  /* 0x8000006730677221 */ /* 0x000fe20000010000 */
[----:B------:R-:W-:Y:S01]  /*15b0*/  FADD.FTZ R109, R109, -R90 ;  /* 0x8000005a6d6d7221 */ /* 0x000fe20000010000 */
[----:B------:R-:W0:Y:S01]  /*15c0*/  @P1 LDC.64 R2, c[0x0][0x308] ;  /* 0x0000c200ff021b82 */ /* 0x000e220000000a00 */
[----:B------:R-:W-:Y:S01]  /*15d0*/  FADD.FTZ R111, R98, -R111 ;  /* 0x8000006f626f7221 */ /* 0x000fe20000010000 */
[C---:B------:R-:W-:Y:S01]  /*15e0*/  FMUL.FTZ R49, R86.reuse, R43 ;  /* 0x0000002b56317220 */ /* 0x040fe20000410000 */
[----:B------:R-:W-:Y:S01]  /*15f0*/  @P0 SHF.L.U32 R50, R27, 0x10, RZ ;  /* 0x000000101b320819 */ /* 0x000fe200000006ff */
[--C-:B------:R-:W-:Y:S01]  /*1600*/  @P0 FADD.FTZ R51, R51, R44.reuse ;  /* 0x0000002c33330221 */ /* 0x100fe20000010000 */
[C---:B------:R-:W-:Y:S01]  /*1610*/  FMUL.FTZ R48, R86.reuse, R103 ;  /* 0x0000006756307220 */ /* 0x040fe20000410000 */
[C---:B------:R-:W-:Y:S01]  /*1620*/  FMUL.FTZ R47, R86.reuse, R47 ;  /* 0x0000002f562f7220 */ /* 0x040fe20000410000 */
[C---:B------:R-:W-:Y:S01]  /*1630*/  FMUL.FTZ R46, R86.reuse, R109 ;  /* 0x0000006d562e7220 */ /* 0x040fe20000410000 */
[C---:B------:R-:W-:Y:S01]  /*1640*/  FMUL.FTZ R43, R86.reuse, R107 ;  /* 0x0000006b562b7220 */ /* 0x040fe20000410000 */
[----:B------:R-:W-:Y:S01]  /*1650*/  @P0 PRMT R44, R25, 0x7632, R44 ;  /* 0x00007632192c0816 */ /* 0x000fe2000000002c */
[----:B------:R-:W-:Y:S01]  /*1660*/  FMUL.FTZ R86, R86, R111 ;  /* 0x0000006f56567220 */ /* 0x000fe20000410000 */
[----:B------:R-:W-:Y:S01]  /*1670*/  @P0 FADD.FTZ R48, R48, R97 ;  /* 0x0000006130300221 */ /* 0x000fe20000010000 */
[----:B------:R-:W-:Y:S01]  /*1680*/  @P0 FADD.FTZ R43, R43, R50 ;  /* 0x000000322b2b0221 */ /* 0x000fe20000010000 */
[----:B------:R-:W-:Y:S01]  /*1690*/  @P1 F2FP.BF16.F32.PACK_AB R94, RZ, R39 ;  /* 0x00000027ff5e123e */ /* 0x000fe200000010ff */
[--C-:B------:R-:W-:Y:S01]  /*16a0*/  @P0 FADD.FTZ R86, R86, R45.reuse ;  /* 0x0000002d56560221 */ /* 0x100fe20000010000 */
[----:B------:R-:W-:Y:S01]  /*16b0*/  @P0 IMAD.U32 R50, R44, 0x10000, RZ ;  /* 0x000100002c320824 */ /* 0x000fe200078e00ff */
[----:B------:R-:W-:Y:S01]  /*16c0*/  @P0 PRMT R45, R24, 0x7632, R45 ;  /* 0x00007632182d0816 */ /* 0x000fe2000000002d */
[----:B------:R-:W-:Y:S01]  /*16d0*/  @P0 FADD.FTZ R42, R42, R99 ;  /* 0x000000632a2a0221 */ /* 0x000fe20000010000 */
[----:B------:R-:W-:Y:S01]  /*16e0*/  @P0 SHF.L.U32 R44, R24, 0x10, RZ ;  /* 0x00000010182c0819 */ /* 0x000fe200000006ff */
[----:B------:R-:W-:Y:S01]  /*16f0*/  @P0 FADD.FTZ R49, R49, R50 ;  /* 0x0000003231310221 */ /* 0x000fe20000010000 */
[----:B------:R-:W-:-:S02]  /*1700*/  @P0 SHF.L.U32 R45, R45, 0x10, RZ ;  /* 0x000000102d2d0819 */ /* 0x000fc400000006ff */
[----:B------:R-:W-:Y:S01]  /*1710*/  @P1 F2FP.BF16.F32.PACK_AB R90, RZ, R38 ;  /* 0x00000026ff5a123e */ /* 0x000fe200000010ff */
[----:B------:R-:W-:Y:S01]  /*1720*/  @P0 FADD.FTZ R47, R47, R44 ;  /* 0x0000002c2f2f0221 */ /* 0x000fe20000010000 */
[----:B------:R-:W-:Y:S01]  /*1730*/  @P1 F2FP.BF16.F32.PACK_AB R50, RZ, R37 ;  /* 0x00000025ff32123e */ /* 0x000fe200000010ff */
[----:B------:R-:W-:Y:S01]  /*1740*/  @P0 FADD.FTZ R40, R40, R45 ;  /* 0x0000002d28280221 */ /* 0x000fe20000010000 */
[----:B------:R-:W-:Y:S01]  /*1750*/  @P1 F2FP.BF16.F32.PACK_AB R44, RZ, R36 ;  /* 0x00000024ff2c123e */ /* 0x000fe200000010ff */
[----:B0-----:R-:W-:Y:S01]  /*1760*/  @P1 IMAD.WIDE.U32 R2, R95, 0x10, R2 ;  /* 0x000000105f021825 */ /* 0x001fe200078e0002 */
[----:B------:R-:W-:Y:S02]  /*1770*/  @P1 F2FP.BF16.F32.PACK_AB R96, RZ, R48 ;  /* 0x00000030ff60123e */ /* 0x000fe400000010ff */
[----:B------:R-:W-:Y:S02]  /*1780*/  @P1 F2FP.BF16.F32.PACK_AB R92, RZ, R53 ;  /* 0x00000035ff5c123e */ /* 0x000fe400000010ff */
[----:B------:R-:W-:-:S02]  /*1790*/  @P1 F2FP.BF16.F32.PACK_AB R88, RZ, R0 ;  /* 0x00000000ff58123e */ /* 0x000fc400000010ff */
[----:B------:R-:W-:Y:S02]  /*17a0*/  @P1 F2FP.BF16.F32.PACK_AB R45, RZ, R41 ;  /* 0x00000029ff2d123e */ /* 0x000fe400000010ff */
[----:B------:R-:W-:Y:S02]  /*17b0*/  @P1 PRMT R31, R94, 0x7610, R31 ;  /* 0x000076105e1f1816 */ /* 0x000fe4000000001f */
[----:B------:R-:W-:Y:S02]  /*17c0*/  @P1 PRMT R30, R90, 0x7610, R30 ;  /* 0x000076105a1e1816 */ /* 0x000fe4000000001e */
[----:B------:R-:W-:Y:S02]  /*17d0*/  @P1 PRMT R29, R50, 0x7610, R29 ;  /* 0x00007610321d1816 */ /* 0x000fe4000000001d */
[----:B------:R-:W-:Y:S02]  /*17e0*/  @P1 PRMT R28, R44, 0x7610, R28 ;  /* 0x000076102c1c1816 */ /* 0x000fe4000000001c */
[----:B------:R-:W-:-:S02]  /*17f0*/  @P1 PRMT R31, R31, 0x5410, R96 ;  /* 0x000054101f1f1816 */ /* 0x000fc40000000060 */
[----:B------:R-:W-:Y:S02]  /*1800*/  @P1 PRMT R30, R30, 0x5410, R92 ;  /* 0x000054101e1e1816 */ /* 0x000fe4000000005c */
[----:B------:R-:W-:Y:S02]  /*1810*/  @P1 PRMT R29, R29, 0x5410, R88 ;  /* 0x000054101d1d1816 */ /* 0x000fe40000000058 */
[----:B------:R-:W-:Y:S02]  /*1820*/  @P1 PRMT R28, R28, 0x5410, R45 ;  /* 0x000054101c1c1816 */ /* 0x000fe4000000002d */
[----:B------:R-:W0:Y:S01]  /*1830*/  @P2 LDC.64 R44, c[0x0][0x300] ;  /* 0x0000c000ff2c2b82 */ /* 0x000e220000000a00 */
[----:B------:R-:W-:Y:S02]  /*1840*/  @P0 SHF.L.U32 R97, R25, 0x10, RZ ;  /* 0x0000001019610819 */ /* 0x000fe400000006ff */
[----:B------:R1:W-:Y:S01]  /*1850*/  @P1 STG.E.128 desc[UR4][R2.64], R28 ;  /* 0x0000001c02001986 */ /* 0x0003e2000c101d04 */
[----:B------:R-:W-:-:S02]  /*1860*/  @P2 F2FP.BF16.F32.PACK_AB R103, RZ, R36 ;  /* 0x00000024ff67223e */ /* 0x000fc400000010ff */
[----:B------:R-:W-:Y:S01]  /*1870*/  @P0 FADD.FTZ R46, R46, R97 ;  /* 0x000000612e2e0221 */ /* 0x000fe20000010000 */
[----:B------:R-:W-:Y:S02]  /*1880*/  @P2 F2FP.BF16.F32.PACK_AB R104, RZ, R41 ;  /* 0x00000029ff68223e */ /* 0x000fe400000010ff */
[-C--:B------:R-:W-:Y:S02]  /*1890*/  @P1 F2FP.BF16.F32.PACK_AB R94, RZ, R40.reuse ;  /* 0x00000028ff5e123e */ /* 0x080fe400000010ff */
[----:B------:R-:W-:Y:S02]  /*18a0*/  @P2 F2FP.BF16.F32.PACK_AB R90, RZ, R40 ;  /* 0x00000028ff5a223e */ /* 0x000fe400000010ff */
[----:B------:R-:W-:Y:S02]  /*18b0*/  F2FP.BF16.F32.PACK_AB R36, R41, R36 ;  /* 0x000000242924723e */ /* 0x000fe400000010ff */
[-C--:B------:R-:W-:Y:S02]  /*18c0*/  @P1 F2FP.BF16.F32.PACK_AB R99, RZ, R46.reuse ;  /* 0x0000002eff63123e */ /* 0x080fe400000010ff */
[----:B------:R-:W-:-:S02]  /*18d0*/  @P2 F2FP.BF16.F32.PACK_AB R97, RZ, R46 ;  /* 0x0000002eff61223e */ /* 0x000fc400000010ff */
[-C--:B------:R-:W-:Y:S01]  /*18e0*/  @P1 F2FP.BF16.F32.PACK_AB R50, RZ, R47.reuse ;  /* 0x0000002fff32123e */ /* 0x080fe200000010ff */
[----:B-1----:R-:W1:Y:S01]  /*18f0*/  LDC.64 R2, c[0x0][0x2f8] ;  /* 0x0000be00ff027b82 */ /* 0x002e620000000a00 */
[-C--:B------:R-:W-:Y:S02]  /*1900*/  @P2 F2FP.BF16.F32.PACK_AB R98, RZ, R47.reuse ;  /* 0x0000002fff62223e */ /* 0x080fe400000010ff */
[----:B------:R-:W-:Y:S01]  /*1910*/  F2FP.BF16.F32.PACK_AB R41, R49, R46 ;  /* 0x0000002e3129723e */ /* 0x000fe200000010ff */
[----:B0-----:R-:W-:Y:S01]  /*1920*/  @P2 IMAD.WIDE.U32 R44, R95, 0x10, R44 ;  /* 0x000000105f2c2825 */ /* 0x001fe200078e002c */
[----:B------:R-:W-:Y:S02]  /*1930*/  F2FP.BF16.F32.PACK_AB R40, R40, R47 ;  /* 0x0000002f2828723e */ /* 0x000fe400000010ff */
[----:B------:R-:W-:Y:S01]  /*1940*/  @P2 F2FP.BF16.F32.PACK_AB R109, RZ, R39 ;  /* 0x00000027ff6d223e */ /* 0x000fe200000010ff */
[----:B------:R-:W0:Y:S01]  /*1950*/  @P1 LDC.64 R46, c[0x0][0x308] ;  /* 0x0000c200ff2e1b82 */ /* 0x000e220000000a00 */
[----:B------:R-:W-:-:S02]  /*1960*/  @P2 F2FP.BF16.F32.PACK_AB R110, RZ, R48 ;  /* 0x00000030ff6e223e */ /* 0x000fc400000010ff */
[-C--:B------:R-:W-:Y:S02]  /*1970*/  @P1 F2FP.BF16.F32.PACK_AB R100, RZ, R49.reuse ;  /* 0x00000031ff64123e */ /* 0x080fe400000010ff */
[----:B------:R-:W-:Y:S02]  /*1980*/  @P2 F2FP.BF16.F32.PACK_AB R88, RZ, R49 ;  /* 0x00000031ff58223e */ /* 0x000fe400000010ff */
[----:B------:R-:W-:Y:S02]  /*1990*/  F2FP.BF16.F32.PACK_AB R39, R48, R39 ;  /* 0x000000273027723e */ /* 0x000fe400000010ff */
[----:B------:R-:W2:Y:S01]  /*19a0*/  @P2 LDC.64 R48, c[0x0][0x300] ;  /* 0x0000c000ff302b82 */ /* 0x000ea20000000a00 */
[----:B------:R-:W-:Y:S02]  /*19b0*/  @P1 PRMT R28, R50, 0x7610, R28 ;  /* 0x00007610321c1816 */ /* 0x000fe4000000001c */
[-C--:B------:R-:W-:Y:S02]  /*19c0*/  @P1 F2FP.BF16.F32.PACK_AB R102, RZ, R42.reuse ;  /* 0x0000002aff66123e */ /* 0x080fe400000010ff */
[----:B------:R-:W-:-:S02]  /*19d0*/  @P2 F2FP.BF16.F32.PACK_AB R92, RZ, R42 ;  /* 0x0000002aff5c223e */ /* 0x000fc400000010ff */
[----:B------:R-:W-:Y:S02]  /*19e0*/  @P2 F2FP.BF16.F32.PACK_AB R107, RZ, R38 ;  /* 0x00000026ff6b223e */ /* 0x000fe400000010ff */
[----:B------:R-:W-:Y:S02]  /*19f0*/  @P2 F2FP.BF16.F32.PACK_AB R105, RZ, R37 ;  /* 0x00000025ff69223e */ /* 0x000fe400000010ff */
[-C--:B------:R-:W-:Y:S02]  /*1a00*/  @P1 F2FP.BF16.F32.PACK_AB R101, RZ, R51.reuse ;  /* 0x00000033ff65123e */ /* 0x080fe400000010ff */
[-C--:B------:R-:W-:Y:S02]  /*1a10*/  @P2 F2FP.BF16.F32.PACK_AB R96, RZ, R51.reuse ;  /* 0x00000033ff60223e */ /* 0x080fe400000010ff */
[----:B------:R-:W-:Y:S01]  /*1a20*/  F2FP.BF16.F32.PACK_AB R42, R42, R51 ;  /* 0x000000332a2a723e */ /* 0x000fe200000010ff */
[----:B-1----:R-:W-:Y:S01]  /*1a30*/  IMAD.WIDE.U32 R50, R95, 0x10, R2 ;  /* 0x000000105f327825 */ /* 0x002fe200078e0002 */
[----:B------:R-:W-:-:S02]  /*1a40*/  @P1 PRMT R28, R28, 0x5410, R94 ;  /* 0x000054101c1c1816 */ /* 0x000fc4000000005e */
[----:B------:R-:W1:Y:S01]  /*1a50*/  LDC.64 R94, c[0x0][0x210] ;  /* 0x00008400ff5e7b82 */ /* 0x000e620000000a00 */
[----:B------:R-:W-:Y:S01]  /*1a60*/  @P2 F2FP.BF16.F32.PACK_AB R108, RZ, R53 ;  /* 0x00000035ff6c223e */ /* 0x000fe200000010ff */
[----:B0-----:R-:W-:Y:S01]  /*1a70*/  @P1 IMAD.WIDE.U32 R46, R93, 0x10, R46 ;  /* 0x000000105d2e1825 */ /* 0x001fe200078e002e */
[----:B------:R-:W-:Y:S02]  /*1a80*/  @P2 F2FP.BF16.F32.PACK_AB R106, RZ, R0 ;  /* 0x00000000ff6a223e */ /* 0x000fe400000010ff */
[----:B------:R-:W-:Y:S01]  /*1a90*/  @P2 PRMT R35, R109, 0x7610, R35 ;  /* 0x000076106d232816 */ /* 0x000fe20000000023 */
[----:B------:R-:W-:Y:S01]  /*1aa0*/  IMAD.WIDE.U32 R2, R91, 0x10, R2 ;  /* 0x000000105b027825 */ /* 0x000fe200078e0002 */
[----:B------:R-:W-:Y:S02]  /*1ab0*/  @P2 PRMT R34, R107, 0x7610, R34 ;  /* 0x000076106b222816 */ /* 0x000fe40000000022 */
[----:B------:R-:W-:Y:S01]  /*1ac0*/  @P2 PRMT R33, R105, 0x7610, R33 ;  /* 0x0000761069212816 */ /* 0x000fe20000000021 */
[----:B--2---:R-:W-:Y:S01]  /*1ad0*/  @P2 IMAD.WIDE.U32 R48, R93, 0x10, R48 ;  /* 0x000000105d302825 */ /* 0x004fe200078e0030 */
[----:B------:R-:W-:-:S02]  /*1ae0*/  @P2 PRMT R32, R103, 0x7610, R32 ;  /* 0x0000761067202816 */ /* 0x000fc40000000020 */
[----:B------:R-:W-:Y:S02]  /*1af0*/  F2FP.BF16.F32.PACK_AB R38, R53, R38 ;  /* 0x000000263526723e */ /* 0x000fe400000010ff */
[----:B------:R-:W-:Y:S02]  /*1b00*/  F2FP.BF16.F32.PACK_AB R37, R0, R37 ;  /* 0x000000250025723e */ /* 0x000fe400000010ff */
[----:B------:R-:W-:Y:S02]  /*1b10*/  @P2 PRMT R35, R35, 0x5410, R110 ;  /* 0x0000541023232816 */ /* 0x000fe4000000006e */
[----:B------:R-:W-:Y:S01]  /*1b20*/  @P2 PRMT R34, R34, 0x5410, R108 ;  /* 0x0000541022222816 */ /* 0x000fe2000000006c */
[----:B------:R0:W-:Y:S01]  /*1b30*/  STG.E.128 desc[UR4][R50.64], R36 ;  /* 0x0000002432007986 */ /* 0x0001e2000c101d04 */
[----:B------:R-:W-:Y:S02]  /*1b40*/  @P2 PRMT R33, R33, 0x5410, R106 ;  /* 0x0000541021212816 */ /* 0x000fe4000000006a */
[----:B------:R-:W-:-:S02]  /*1b50*/  @P2 PRMT R32, R32, 0x5410, R104 ;  /* 0x0000541020202816 */ /* 0x000fc40000000068 */
[----:B------:R-:W-:Y:S02]  /*1b60*/  @P1 F2FP.BF16.F32.PACK_AB R0, RZ, R43 ;  /* 0x0000002bff00123e */ /* 0x000fe400000010ff */
[----:B------:R-:W-:Y:S01]  /*1b70*/  @P1 PRMT R30, R101, 0x7610, R30 ;  /* 0x00007610651e1816 */ /* 0x000fe2000000001e */
[----:B------:R2:W-:Y:S01]  /*1b80*/  @P2 STG.E.128 desc[UR4][R44.64], R32 ;  /* 0x000000202c002986 */ /* 0x0005e2000c101d04 */
[----:B------:R-:W-:Y:S02]  /*1b90*/  @P1 PRMT R29, R99, 0x7610, R29 ;  /* 0x00007610631d1816 */ /* 0x000fe4000000001d */
[----:B------:R-:W-:Y:S02]  /*1ba0*/  @P1 PRMT R31, R0, 0x7610, R31 ;  /* 0x00007610001f1816 */ /* 0x000fe4000000001f */
[----:B------:R-:W-:Y:S02]  /*1bb0*/  @P2 F2FP.BF16.F32.PACK_AB R53, RZ, R86 ;  /* 0x00000056ff35223e */ /* 0x000fe400000010ff */
[----:B------:R-:W-:-:S02]  /*1bc0*/  @P1 PRMT R30, R30, 0x5410, R102 ;  /* 0x000054101e1e1816 */ /* 0x000fc40000000066 */
[----:B------:R-:W-:Y:S02]  /*1bd0*/  @P1 PRMT R29, R29, 0x5410, R100 ;  /* 0x000054101d1d1816 */ /* 0x000fe40000000064 */
[-C--:B0-----:R-:W-:Y:S02]  /*1be0*/  @P2 F2FP.BF16.F32.PACK_AB R51, RZ, R43.reuse ;  /* 0x0000002bff33223e */ /* 0x081fe400000010ff */
[----:B------:R-:W-:Y:S02]  /*1bf0*/  F2FP.BF16.F32.PACK_AB R43, R86, R43 ;  /* 0x0000002b562b723e */ /* 0x000fe400000010ff */
[----:B-1----:R-:W-:Y:S02]  /*1c00*/  LEA R89, R94, R89, 0x2 ;  /* 0x000000595e597211 */ /* 0x002fe400078e10ff */
[----:B--2---:R-:W-:Y:S02]  /*1c10*/  @P1 F2FP.BF16.F32.PACK_AB R45, RZ, R86 ;  /* 0x00000056ff2d123e */ /* 0x004fe400000010ff */
[----:B------:R-:W-:-:S02]  /*1c20*/  @P2 PRMT R35, R51, 0x7610, R35 ;  /* 0x0000761033232816 */ /* 0x000fc40000000023 */
[----:B------:R-:W-:Y:S02]  /*1c30*/  @P2 PRMT R34, R96, 0x7610, R34 ;  /* 0x0000761060222816 */ /* 0x000fe40000000022 */
[----:B------:R-:W-:Y:S02]  /*1c40*/  @P2 PRMT R33, R97, 0x7610, R33 ;  /* 0x0000761061212816 */ /* 0x000fe40000000021 */
[----:B------:R-:W-:Y:S02]  /*1c50*/  @P2 PRMT R32, R98, 0x7610, R32 ;  /* 0x0000761062202816 */ /* 0x000fe40000000020 */
[----:B------:R-:W-:Y:S02]  /*1c60*/  @P1 PRMT R31, R31, 0x5410, R45 ;  /* 0x000054101f1f1816 */ /* 0x000fe4000000002d */
[----:B------:R-:W-:Y:S02]  /*1c70*/  @P2 PRMT R35, R35, 0x5410, R53 ;  /* 0x0000541023232816 */ /* 0x000fe40000000035 */
[----:B------:R-:W-:Y:S01]  /*1c80*/  @P2 PRMT R34, R34, 0x5410, R92 ;  /* 0x0000541022222816 */ /* 0x000fe2000000005c */
[----:B------:R0:W-:Y:S01]  /*1c90*/  @P1 STG.E.128 desc[UR4][R46.64], R28 ;  /* 0x0000001c2e001986 */ /* 0x0001e2000c101d04 */
[----:B------:R-:W-:-:S02]  /*1ca0*/  @P2 PRMT R33, R33, 0x5410, R88 ;  /* 0x0000541021212816 */ /* 0x000fc40000000058 */
[----:B------:R-:W-:Y:S01]  /*1cb0*/  @P2 PRMT R32, R32, 0x5410, R90 ;  /* 0x0000541020202816 */ /* 0x000fe2000000005a */
[----:B------:R0:W-:Y:S01]  /*1cc0*/  STG.E.128 desc[UR4][R2.64], R40 ;  /* 0x0000002802007986 */ /* 0x0001e2000c101d04 */
[----:B------:R-:W-:-:S03]  /*1cd0*/  ISETP.GE.AND P1, PT, R89, R95, PT ;  /* 0x0000005f5900720c */ /* 0x000fc60003f26270 */
[----:B------:R0:W-:Y:S10]  /*1ce0*/  @P2 STG.E.128 desc[UR4][R48.64], R32 ;  /* 0x0000002030002986 */ /* 0x0001f4000c101d04 */
[----:B------:R-:W-:Y:S05]  /*1cf0*/  @!P1 BRA `(.L_x_692) ;  /* 0xffffffe400c09947 */ /* 0x000fea000383ffff */
[----:B------:R-:W-:Y:S05]  /*1d00*/  BSYNC B1 ;  /* 0x0000000000017941 */ /* 0x000fea0003800000 */
.L_x_690:
        /* <DEDUP_REMOVED lines=25> */
[----:B0-----:R-:W-:Y:S02]  /*1ea0*/  MOV R28, R59 ;  /* 0x0000003b001c7202 */ /* 0x001fe40000000f00 */
[----:B------:R-:W-:Y:S02]  /*1eb0*/  MOV R29, R55 ;  /* 0x00000037001d7202 */ /* 0x000fe40000000f00 */
[----:B------:R-:W-:-:S02]  /*1ec0*/  MOV R66, R68 ;  /* 0x0000004400427202 */ /* 0x000fc40000000f00 */
[----:B------:R-:W-:Y:S02]  /*1ed0*/  MOV R30, R63 ;  /* 0x0000003f001e7202 */ /* 0x000fe40000000f00 */
[----:B------:R-:W-:Y:S02]  /*1ee0*/  MOV R67, R58 ;  /* 0x0000003a00437202 */ /* 0x000fe40000000f00 */
[----:B------:R-:W-:-:S07]  /*1ef0*/  MOV R31, R60 ;  /* 0x0000003c001f7202 */ /* 0x000fce0000000f00 */
.L_x_689:
[----:B------:R-:W-:Y:S05]  /*1f00*/  BSYNC B0 ;  /* 0x0000000000007941 */ /* 0x000fea0003800000 */
.L_x_687:
        /* <DEDUP_REMOVED lines=48> */
[----:B------:R0:W-:Y:S01]  /*2210*/  STS.128 [R0+0x10], R12 ;  /* 0x0000100c00007388 */ /* 0x0001e20000000c00 */
[----:B---3--:R-:W-:-:S03]  /*2220*/  FADD.FTZ R11, R11, R24 ;  /* 0x000000180b0b7221 */ /* 0x008fc60000010000 */
[----:B------:R-:W-:Y:S01]  /*2230*/  STS.128 [R0+0x400], R20 ;  /* 0x0004001400007388 */ /* 0x000fe20000000c00 */
[----:B----4-:R-:W-:-:S03]  /*2240*/  FADD.FTZ R29, R8, R29 ;  /* 0x0000001d081d7221 */ /* 0x010fc60000010000 */
[----:B------:R-:W-:Y:S01]  /*2250*/  STS.128 [R0+0x410], R64 ;  /* 0x0004104000007388 */ /* 0x000fe20000000c00 */
[----:B-----5:R-:W-:Y:S01]  /*2260*/  FADD.FTZ R9, R9, R26 ;  /* 0x0000001a09097221 */ /* 0x020fe20000010000 */
[----:B------:R-:W-:Y:S01]  /*2270*/  BAR.SYNC.DEFER_BLOCKING 0x0 ;  /* 0x0000000000007b1d */ /* 0x000fe20000010000 */
[----:B0-----:R-:W-:-:S05]  /*2280*/  IMAD R15, R34, UR6, RZ ;  /* 0x00000006220f7c24 */ /* 0x001fca000f8e02ff */
[----:B------:R-:W-:Y:S01]  /*2290*/  ULDC.64 UR6, c[0x0][0x2d8] ;  /* 0x0000b60000067ab9 */ /* 0x000fe20000000a00 */
[----:B------:R-:W-:-:S04]  /*22a0*/  IADD3 R54, P0, R15, R54, RZ ;  /* 0x000000360f367210 */ /* 0x000fc80007f1e0ff */
        /* <DEDUP_REMOVED lines=25> */
[----:B------:R-:W-:Y:S01]  /*2440*/  FADD.FTZ R31, R31, R4 ;  /* 0x000000041f1f7221 */ /* 0x000fe20000010000 */
[----:B------:R-:W-:Y:S02]  /*2450*/  IADD3 R2, P0, R8, UR6, RZ ;  /* 0x0000000608027c10 */ /* 0x000fe4000ff1e0ff */
[----:B------:R-:W-:Y:S01]  /*2460*/  SHF.L.U64.HI R10, R54, 0x2, R3 ;  /* 0x00000002360a7819 */ /* 0x000fe20000010203 */
[----:B------:R-:W-:-:S03]  /*2470*/  FADD.FTZ R13, R30, R13 ;  /* 0x0000000d1e0d7221 */ /* 0x000fc60000010000 */
[----:B------:R-:W-:Y:S01]  /*2480*/  IADD3.X R3, R10, UR7, RZ, P0, !PT ;  /* 0x000000070a037c10 */ /* 0x000fe200087fe4ff */
[----:B------:R-:W-:Y:S01]  /*2490*/  ULDC.64 UR6, c[0x0][0x2d0] ;  /* 0x0000b40000067ab9 */ /* 0x000fe20000000a00 */
[----:B------:R-:W-:Y:S01]  /*24a0*/  FADD.FTZ R0, R0, R5 ;  /* 0x0000000500007221 */ /* 0x000fe20000010000 */
[----:B------:R-:W-:Y:S01]  /*24b0*/  IADD3 R4, P0, R8, UR6, RZ ;  /* 0x0000000608047c10 */ /* 0x000fe2000ff1e0ff */
[----:B------:R-:W-:-:S03]  /*24c0*/  FADD.FTZ R7, R7, R12 ;  /* 0x0000000c07077221 */ /* 0x000fc60000010000 */
[----:B------:R-:W-:Y:S01]  /*24d0*/  IADD3.X R5, R10, UR7, RZ, P0, !PT ;  /* 0x000000070a057c10 */ /* 0x000fe200087fe4ff */
[----:B0-----:R-:W-:Y:S01]  /*24e0*/  FADD.FTZ R6, R31, R6 ;  /* 0x000000061f067221 */ /* 0x001fe20000010000 */
        /* <DEDUP_REMOVED lines=13> */
.L_x_691:
        /* <DEDUP_REMOVED lines=8> */
.L_x_694:
[----:B------:R-:W-:Y:S05]  /*2640*/  BSYNC B2 ;  /* 0x0000000000027941 */ /* 0x000fea0003800000 */
.L_x_693:
        /* <DEDUP_REMOVED lines=8> */
.L_x_695:
[----:B------:R-:W-:Y:S01]  /*26d0*/  FADD.FTZ R100, R45, R100 ;  /* 0x000000642d647221 */ /* 0x000fe20000010000 */
[----:B------:R-:W-:-:S04]  /*26e0*/  HFMA2.MMA R112, -RZ, RZ, 0, 1.1920928955078125e-07 ;  /* 0x00000002ff707435 */ /* 0x000fc800000001ff */
[----:B------:R-:W-:Y:S01]  /*26f0*/  MOV R117, R100 ;  /* 0x0000006400757202 */ /* 0x000fe20000000f00 */
[----:B------:R-:W-:-:S07]  /*2700*/  IMAD.MOV.U32 R102, RZ, RZ, R110 ;  /* 0x000000ffff667224 */ /* 0x000fce00078e006e */
[----:B------:R-:W-:Y:S05]  /*2710*/  WARPSYNC.COLLECTIVE R108, `(.L_x_696) ;  /* 0x000000006c087348 */ /* 0x000fea0003c00000 */
[----:B------:R0:W1:Y:S02]  /*2720*/  SHFL.BFLY P1, R110, R117, R112, R119 ;  /* 0x0c000070756e7389 */ /* 0x0000640000020077 */
[----:B01----:R-:W-:Y:S01]  /*2730*/  ENDCOLLECTIVE ;  /* 0x000000000000791b */ /* 0x003fe20003800000 */
.L_x_696:
[----:B------:R-:W-:-:S05]  /*2740*/  FADD.FTZ R102, R113, R102 ;  /* 0x0000006671667221 */ /* 0x000fca0000010000 */
[----:B------:R-:W-:Y:S02]  /*2750*/  MOV R117, R102 ;  /* 0x0000006600757202 */ /* 0x000fe40000000f00 */
[----:B------:R-:W-:-:S07]  /*2760*/  MOV R111, R110 ;  /* 0x0000006e006f7202 */ /* 0x000fce0000000f00 */
[----:B------:R-:W-:Y:S05]  /*2770*/  WARPSYNC.COLLECTIVE R108, `(.L_x_697) ;  /* 0x000000006c087348 */ /* 0x000fea0003c00000 */
[----:B------:R0:W1:Y:S02]  /*2780*/  SHFL.BFLY P1, R110, R117, R112, R119 ;  /* 0x0c000070756e7389 */ /* 0x0000640000020077 */
[----:B01----:R-:W-:Y:S01]  /*2790*/  ENDCOLLECTIVE ;  /* 0x000000000000791b */ /* 0x003fe20003800000 */
.L_x_697:
[----:B------:R-:W-:-:S05]  /*27a0*/  FADD.FTZ R111, R100, R111 ;  /* 0x0000006f646f7221 */ /* 0x000fca0000010000 */
[----:B------:R-:W-:Y:S01]  /*27b0*/  MOV R117, R111 ;  /* 0x0000006f00757202 */ /* 0x000fe20000000f00 */
[----:B------:R-:W-:Y:S01]  /*27c0*/  IMAD.MOV.U32 R112, RZ, RZ, 0x4 ;  /* 0x00000004ff707424 */ /* 0x000fe200078e00ff */
[----:B------:R-:W-:-:S07]  /*27d0*/  MOV R115, R110 ;  /* 0x0000006e00737202 */ /* 0x000fce0000000f00 */
[----:B------:R-:W-:Y:S05]  /*27e0*/  WARPSYNC.COLLECTIVE R108, `(.L_x_698) ;  /* 0x000000006c087348 */ /* 0x000fea0003c00000 */
[----:B------:R0:W1:Y:S02]  /*27f0*/  SHFL.BFLY P1, R110, R117, R112, R119 ;  /* 0x0c000070756e7389 */ /* 0x0000640000020077 */
[----:B01----:R-:W-:Y:S01]  /*2800*/  ENDCOLLECTIVE ;  /* 0x000000000000791b */ /* 0x003fe20003800000 */
.L_x_698:
[----:B------:R-:W-:-:S05]  /*2810*/  FADD.FTZ R115, R102, R115 ;  /* 0x0000007366737221 */ /* 0x000fca0000010000 */
[----:B------:R-:W-:Y:S02]  /*2820*/  MOV R117, R115 ;  /* 0x0000007300757202 */ /* 0x000fe40000000f00 */
[----:B------:R-:W-:-:S07]  /*2830*/  MOV R104, R110 ;  /* 0x0000006e00687202 */ /* 0x000fce0000000f00 */
[----:B------:R-:W-:Y:S05]  /*2840*/  WARPSYNC.COLLECTIVE R108, `(.L_x_699) ;  /* 0x000000006c087348 */ /* 0x000fea0003c00000 */
[----:B------:R0:W1:Y:S02]  /*2850*/  SHFL.BFLY P1, R110, R117, R112, R119 ;  /* 0x0c000070756e7389 */ /* 0x0000640000020077 */
[----:B01----:R-:W-:Y:S01]  /*2860*/  ENDCOLLECTIVE ;  /* 0x000000000000791b */ /* 0x003fe20003800000 */
.L_x_699:
[----:B------:R-:W-:Y:S01]  /*2870*/  FADD.FTZ R104, R111, R104 ;  /* 0x000000686f687221 */ /* 0x000fe20000010000 */
[----:B------:R-:W-:-:S04]  /*2880*/  HFMA2.MMA R112, -RZ, RZ, 0, 4.76837158203125e-07 ;  /* 0x00000008ff707435 */ /* 0x000fc800000001ff */
[----:B------:R-:W-:Y:S02]  /*2890*/  MOV R117, R104 ;  /* 0x0000006800757202 */ /* 0x000fe40000000f00 */
[----:B------:R-:W-:-:S07]  /*28a0*/  MOV R106, R110 ;  /* 0x0000006e006a7202 */ /* 0x000fce0000000f00 */
[----:B------:R-:W-:Y:S05]  /*28b0*/  WARPSYNC.COLLECTIVE R108, `(.L_x_700) ;  /* 0x000000006c087348 */ /* 0x000fea0003c00000 */
[----:B------:R0:W1:Y:S02]  /*28c0*/  SHFL.BFLY P1, R110, R117, R112, R119 ;  /* 0x0c000070756e7389 */ /* 0x0000640000020077 */
[----:B01----:R-:W-:Y:S01]  /*28d0*/  ENDCOLLECTIVE ;  /* 0x000000000000791b */ /* 0x003fe20003800000 */
.L_x_700:
[----:B------:R-:W-:-:S04]  /*28e0*/  FADD.FTZ R106, R115, R106 ;  /* 0x0000006a736a7221 */ /* 0x000fc80000010000 */
[----:B------:R-:W-:Y:S01]  /*28f0*/  IMAD.MOV.U32 R117, RZ, RZ, R106 ;  /* 0x000000ffff757224 */ /* 0x000fe200078e006a */
[----:B------:R-:W-:-:S07]  /*2900*/  MOV R45, R110 ;  /* 0x0000006e002d7202 */ /* 0x000fce0000000f00 */
[----:B------:R-:W-:Y:S05]  /*2910*/  WARPSYNC.COLLECTIVE R108, `(.L_x_701) ;  /* 0x000000006c087348 */ /* 0x000fea0003c00000 */
[----:B------:R0:W1:Y:S02]  /*2920*/  SHFL.BFLY P1, R110, R117, R112, R119 ;  /* 0x0c000070756e7389 */ /* 0x0000640000020077 */
[----:B01----:R-:W-:Y:S01]  /*2930*/  ENDCOLLECTIVE ;  /* 0x000000000000791b */ /* 0x003fe20003800000 */
.L_x_701:
[----:B------:R-:W-:Y:S01]  /*2940*/  FADD.FTZ R45, R104, R45 ;  /* 0x0000002d682d7221 */ /* 0x000fe20000010000 */
[----:B------:R-:W-:-:S04]  /*2950*/  HFMA2.MMA R112, -RZ, RZ, 0, 9.5367431640625e-07 ;  /* 0x00000010ff707435 */ /* 0x000fc800000001ff */
[----:B------:R-:W-:Y:S02]  /*2960*/  MOV R117, R45 ;  /* 0x0000002d00757202 */ /* 0x000fe40000000f00 */
[----:B------:R-:W-:-:S07]  /*2970*/  MOV R113, R110 ;  /* 0x0000006e00717202 */ /* 0x000fce0000000f00 */
[----:B------:R-:W-:Y:S05]  /*2980*/  WARPSYNC.COLLECTIVE R108, `(.L_x_702) ;  /* 0x000000006c087348 */ /* 0x000fea0003c00000 */
[----:B------:R0:W1:Y:S02]  /*2990*/  SHFL.BFLY P1, R110, R117, R112, R119 ;  /* 0x0c000070756e7389 */ /* 0x0000640000020077 */
[----:B01----:R-:W-:Y:S01]  /*29a0*/  ENDCOLLECTIVE ;  /* 0x000000000000791b */ /* 0x003fe20003800000 */
.L_x_702:
[----:B------:R-:W-:-:S05]  /*29b0*/  FADD.FTZ R100, R106, R113 ;  /* 0x000000716a647221 */ /* 0x000fca0000010000 */
[----:B------:R-:W-:Y:S02]  /*29c0*/  MOV R117, R100 ;  /* 0x0000006400757202 */ /* 0x000fe40000000f00 */
[----:B------:R-:W-:-:S07]  /*29d0*/  MOV R102, R110 ;  /* 0x0000006e00667202 */ /* 0x000fce0000000f00 */
[----:B------:R-:W-:Y:S05]  /*29e0*/  WARPSYNC.COLLECTIVE R108, `(.L_x_703) ;  /* 0x000000006c087348 */ /* 0x000fea0003c00000 */
[----:B------:R0:W1:Y:S02]  /*29f0*/  SHFL.BFLY P1, R110, R117, R112, R119 ;  /* 0x0c000070756e7389 */ /* 0x0000640000020077 */
[----:B01----:R-:W-:Y:S01]  /*2a00*/  ENDCOLLECTIVE ;  /* 0x000000000000791b */ /* 0x003fe20003800000 */
.L_x_703:
[----:B------:R-:W-:Y:S01]  /*2a10*/  MOV R113, R110 ;  /* 0x0000006e00717202 */ /* 0x000fe20000000f00 */
[----:B------:R-:W-:Y:S06]  /*2a20*/  BRA `(.L_x_704) ;  /* 0xffffffe400bc7947 */ /* 0x000fec000383ffff */
.L_x_705:
        /* <DEDUP_REMOVED lines=13> */
.L_x_3169:


//--------------------- .text._ZN10layer_norm31ln_parallel_residual_bwd_kernelINS_13Kernel_traitsIf13__nv_bfloat16S2_S2_fjLj512ELj1ELj4ELj1ELj16ENS_18Kernel_traits_baseILj512EfS2_S2_S2_fjLj128EEEEELb1ELb0ELb0EEEvNS_9BwdParamsE --------------------------
	.section	.text._ZN10layer_norm31ln_parallel_residual_bwd_kernelINS_13Kernel_traitsIf13__nv_bfloat16S2_S2_fjLj512ELj1ELj4ELj1ELj16ENS_18Kernel_traits_baseILj512EfS2_S2_S2_fjLj128EEEEELb1ELb0ELb0EEEvNS_9BwdParamsE,"ax",@progbits
	.align	128
        .global         _ZN10layer_norm31ln_parallel_residual_bwd_kernelINS_13Kernel_traitsIf13__nv_bfloat16S2_S2_fjLj512ELj1ELj4ELj1ELj16ENS_18Kernel_traits_baseILj512EfS2_S2_S2_fjLj128EEEEELb1ELb0ELb0EEEvNS_9BwdParamsE
        .type           _ZN10layer_norm31ln_parallel_residual_bwd_kernelINS_13Kernel_traitsIf13__nv_bfloat16S2_S2_fjLj512ELj1ELj4ELj1ELj16ENS_18Kernel_traits_baseILj512EfS2_S2_S2_fjLj128EEEEELb1ELb0ELb0EEEvNS_9BwdParamsE,@function
        .size           _ZN10layer_norm31ln_parallel_residual_bwd_kernelINS_13Kernel_traitsIf13__nv_bfloat16S2_S2_fjLj512ELj1ELj4ELj1ELj16ENS_18Kernel_traits_baseILj512EfS2_S2_S2_fjLj128EEEEELb1ELb0ELb0EEEvNS_9BwdParamsE,(.L_x_3170 - _ZN10layer_norm31ln_parallel_residual_bwd_kernelINS_13Kernel_traitsIf13__nv_bfloat16S2_S2_fjLj512ELj1ELj4ELj1ELj16ENS_18Kernel_traits_baseILj512EfS2_S2_S2_fjLj128EEEEELb1ELb0ELb0EEEvNS_9BwdParamsE)
        .other          _ZN10layer_norm31ln_parallel_residual_bwd_kernelINS_13Kernel_traitsIf13__nv_bfloat16S2_S2_fjLj512ELj1ELj4ELj1ELj16ENS_18Kernel_traits_baseILj512EfS2_S2_S2_fjLj128EEEEELb1ELb0ELb0EEEvNS_9BwdParamsE,@"STO_CUDA_ENTRY STV_DEFAULT"
_ZN10layer_norm31ln_parallel_residual_bwd_kernelINS_13Kernel_traitsIf13__nv_bfloat16S2_S2_fjLj512ELj1ELj4ELj1ELj16ENS_18Kernel_traits_baseILj512EfS2_S2_S2_fjLj128EEEEELb1ELb0ELb0EEEvNS_9BwdParamsE:
.text._ZN10layer_norm31ln_parallel_residual_bwd_kernelINS_13Kernel_traitsIf13__nv_bfloat16S2_S2_fjLj512ELj1ELj4ELj1ELj16ENS_18Kernel_traits_baseILj512EfS2_S2_S2_fjLj128EEEEELb1ELb0ELb0EEEvNS_9BwdParamsE:
        /* <DEDUP_REMOVED lines=29> */
[----:B------:R-:W5:Y:S04]  /*01d0*/  @P3 LDG.E.128 R96, desc[UR4][R2.64+0x10] ;  /* 0x0000100402603981 */ /* 0x000f68000c1e1d00 */
[----:B------:R-:W5:Y:S01]  /*01e0*/  @P3 LDG.E.128 R92, desc[UR4][R4.64] ;  /* 0x00000004045c3981 */ /* 0x000f62000c1e1d00 */
[----:B--2---:R-:W-:-:S03]  /*01f0*/  @P4 IMAD.WIDE.U32 R6, R11, 0x20, R6 ;  /* 0x000000200b064825 */ /* 0x004fc600078e0006 */
[----:B------:R-:W5:Y:S04]  /*0200*/  @P3 LDG.E.128 R88, desc[UR4][R4.64+0x10] ;  /* 0x0000100404583981 */ /* 0x000f68000c1e1d00 */
[----:B------:R-:W5:Y:S04]  /*0210*/  @P4 LDG.E.128 R84, desc[UR4][R6.64] ;  /* 0x0000000406544981 */ /* 0x000f68000c1e1d00 */
[----:B------:R-:W5:Y:S01]  /*0220*/  @P4 LDG.E.128 R80, desc[UR4][R6.64+0x10] ;  /* 0x0000100406504981 */ /* 0x000f62000c1e1d00 */
[----:B0-----:R-:W-:Y:S02]  /*0230*/  @P4 IMAD.WIDE.U32 R8, R11, 0x20, R8 ;  /* 0x000000200b084825 */ /* 0x001fe400078e0008 */
[----:B------:R-:W0:Y:S01]  /*0240*/  S2R R11, SR_CTAID.X ;  /* 0x00000000000b7919 */ /* 0x000e220000002500 */
[----:B------:R-:W-:Y:S01]  /*0250*/  SHF.R.U32.HI R136, RZ, 0x5, R136 ;  /* 0x00000005ff887819 */ /* 0x000fe20000011688 */
[----:B------:R-:W-:Y:S01]  /*0260*/  BSSY B0, `(.L_x_706) ;  /* 0x0000299000007945 */ /* 0x000fe20003800000 */
[----:B------:R-:W-:Y:S01]  /*0270*/  CS2R R68, SRZ ;  /* 0x0000000000447805 */ /* 0x000fe2000001ff00 */
[----:B------:R-:W5:Y:S01]  /*0280*/  @P4 LDG.E.128 R76, desc[UR4][R8.64] ;  /* 0x00000004084c4981 */ /* 0x000f62000c1e1d00 */
[----:B------:R-:W-:-:S02]  /*0290*/  CS2R R70, SRZ ;  /* 0x0000000000467805 */ /* 0x000fc4000001ff00 */
[----:B------:R-:W-:Y:S02]  /*02a0*/  CS2R R64, SRZ ;  /* 0x0000000000407805 */ /* 0x000fe4000001ff00 */
[----:B------:R-:W-:Y:S01]  /*02b0*/  CS2R R66, SRZ ;  /* 0x0000000000427805 */ /* 0x000fe2000001ff00 */
[----:B------:R1:W5:Y:S01]  /*02c0*/  @P4 LDG.E.128 R72, desc[UR4][R8.64+0x10] ;  /* 0x0000100408484981 */ /* 0x000362000c1e1d00 */
[----:B------:R-:W-:Y:S02]  /*02d0*/  CS2R R60, SRZ ;  /* 0x00000000003c7805 */ /* 0x000fe4000001ff00 */
[----:B------:R-:W-:Y:S02]  /*02e0*/  CS2R R62, SRZ ;  /* 0x00000000003e7805 */ /* 0x000fe4000001ff00 */
[----:B------:R-:W-:Y:S02]  /*02f0*/  CS2R R56, SRZ ;  /* 0x0000000000387805 */ /* 0x000fe4000001ff00 */
[----:B------:R-:W-:-:S02]  /*0300*/  CS2R R58, SRZ ;  /* 0x00000000003a7805 */ /* 0x000fc4000001ff00 */
        /* <DEDUP_REMOVED lines=25> */
[----:B-1----:R-:W-:Y:S02]  /*04a0*/  CS2R R8, SRZ ;  /* 0x0000000000087805 */ /* 0x002fe4000001ff00 */
[----:B------:R-:W-:Y:S01]  /*04b0*/  CS2R R10, SRZ ;  /* 0x00000000000a7805 */ /* 0x000fe2000001ff00 */
[----:B------:R-:W-:Y:S06]  /*04c0*/  @P0 BRA `(.L_x_707) ;  /* 0x0000002400c80947 */ /* 0x000fec0003800000 */
[----:B------:R-:W0:Y:S01]  /*04d0*/  LDC.U8 R172, c[0x0][0x2a0] ;  /* 0x0000a800ffac7b82 */ /* 0x000e220000000000 */
[----:B------:R-:W-:-:S07]  /*04e0*/  IMAD.MOV.U32 R69, RZ, RZ, RZ ;  /* 0x000000ffff457224 */ /* 0x000fce00078e00ff */
.L_x_717:
[----:B------:R-:W1:Y:S08]  /*04f0*/  LDC.64 R116, c[0x0][0x250] ;  /* 0x00009400ff747b82 */ /* 0x000e700000000a00 */
        /* <DEDUP_REMOVED lines=14> */
[----:B-1----:R-:W-:Y:S06]  /*05e0*/  @!P3 BRA `(.L_x_709) ;  /* 0x000000080040b947 */ /* 0x002fec0003800000 */
[----:B------:R-:W1:Y:S01]  /*05f0*/  LDC.64 R132, c[0x0][0x2c0] ;  /* 0x0000b000ff847b82 */ /* 0x000e620000000a00 */
[----:B------:R-:W-:-:S04]  /*0600*/  LEA R116, P0, R137, UR10, 0x4 ;  /* 0x0000000a89747c11 */ /* 0x000fc8000f8020ff */
[----:B------:R-:W-:-:S03]  /*0610*/  LEA.HI.X R117, R137, UR11, RZ, 0x4, P0 ;  /* 0x0000000b89757c11 */ /* 0x000fc600080f24ff */
[----:B------:R-:W2:Y:S03]  /*0620*/  LDC.64 R128, c[0x0][0x2b8] ;  /* 0x0000ae00ff807b82 */ /* 0x000ea60000000a00 */
[----:B------:R-:W3:Y:S01]  /*0630*/  LDG.E.128 R116, desc[UR4][R116.64] ;  /* 0x0000000474747981 */ /* 0x000ee2000c1e1d00 */
[----:B------:R-:W-:Y:S01]  /*0640*/  ISETP.NE.U32.AND P0, PT, RZ, UR12, PT ;  /* 0x0000000cff007c0c */ /* 0x000fe2000bf05070 */
[----:B-1----:R-:W-:-:S03]  /*0650*/  IMAD.WIDE.U32 R132, R137, 0x10, R132 ;  /* 0x0000001089847825 */ /* 0x002fc600078e0084 */
[----:B------:R-:W-:-:S03]  /*0660*/  ISETP.NE.AND.EX P0, PT, RZ, UR13, PT, P0 ;  /* 0x0000000dff007c0c */ /* 0x000fc6000bf05300 */
[----:B------:R-:W4:Y:S01]  /*0670*/  LDG.E.128 R132, desc[UR4][R132.64] ;  /* 0x0000000484847981 */ /* 0x000f22000c1e1d00 */
[----:B--2---:R-:W-:-:S06]  /*0680*/  IMAD.WIDE.U32 R128, R137, 0x10, R128 ;  /* 0x0000001089807825 */ /* 0x004fcc00078e0080 */
[----:B------:R-:W2:Y:S03]  /*0690*/  LDG.E.128 R128, desc[UR4][R128.64] ;  /* 0x0000000480807981 */ /* 0x000ea6000c1e1d00 */
[----:B------:R-:W1:Y:S01]  /*06a0*/  @P0 LDC.64 R160, c[0x0][0x248] ;  /* 0x00009200ffa00b82 */ /* 0x000e620000000a00 */
[C---:B------:R-:W-:Y:S02]  /*06b0*/  SHF.L.U32 R125, R137.reuse, 0x3, RZ ;  /* 0x00000003897d7819 */ /* 0x040fe400000006ff */
[----:B------:R-:W-:Y:S02]  /*06c0*/  SHF.L.U64.HI R0, R137, 0x3, RZ ;  /* 0x0000000389007819 */ /* 0x000fe400000102ff */
[----:B-1----:R-:W-:-:S05]  /*06d0*/  @P0 IADD3 R160, P5, R125, R160, RZ ;  /* 0x000000a07da00210 */ /* 0x002fca0007fbe0ff */
[----:B------:R-:W-:Y:S01]  /*06e0*/  @P0 IMAD.X R161, R0, 0x1, R161, P5 ;  /* 0x0000000100a10824 */ /* 0x000fe200028e06a1 */
[----:B------:R-:W-:-:S04]  /*06f0*/  IADD3 R124, P5, R125, UR6, RZ ;  /* 0x000000067d7c7c10 */ /* 0x000fc8000ffbe0ff */
[----:B------:R-:W-:Y:S01]  /*0700*/  IADD3.X R125, R0, UR7, RZ, P5, !PT ;  /* 0x00000007007d7c10 */ /* 0x000fe2000affe4ff */
[----:B------:R1:W5:Y:S05]  /*0710*/  @P0 LDG.E.64 R2, desc[UR4][R160.64] ;  /* 0x00000004a0020981 */ /* 0x00036a000c1e1b00 */
[----:B------:R-:W5:Y:S01]  /*0720*/  LDG.E.64 R124, desc[UR4][R124.64] ;  /* 0x000000047c7c7981 */ /* 0x000f62000c1e1b00 */
[----:B------:R-:W-:Y:S02]  /*0730*/  ISETP.NE.U32.AND P1, PT, RZ, UR8, PT ;  /* 0x00000008ff007c0c */ /* 0x000fe4000bf25070 */
[----:B0-----:R-:W-:Y:S02]  /*0740*/  ISETP.NE.AND P0, PT, R172, RZ, PT ;  /* 0x000000ffac00720c */ /* 0x001fe40003f05270 */
[----:B------:R-:W-:-:S02]  /*0750*/  ISETP.NE.AND.EX P1, PT, RZ, UR9, PT, P1 ;  /* 0x00000009ff007c0c */ /* 0x000fc4000bf25310 */
[----:B-----5:R-:W-:-:S11]  /*0760*/  FSEL R155, R156, RZ, !P0 ;  /* 0x000000ff9c9b7208 */ /* 0x020fd60004000000 */
[----:B------:R-:W-:-:S04]  /*0770*/  @P1 LEA R158, P2, R137, UR8, 0x4 ;  /* 0x00000008899e1c11 */ /* 0x000fc8000f8420ff */
[----:B------:R-:W-:-:S05]  /*0780*/  @P1 LEA.HI.X R159, R137, UR9, RZ, 0x4, P2 ;  /* 0x00000009899f1c11 */ /* 0x000fca00090f24ff */
[----:B------:R0:W5:Y:S01]  /*0790*/  @P1 LDG.E.128 R4, desc[UR4][R158.64] ;  /* 0x000000049e041981 */ /* 0x000162000c1e1d00 */
[C---:B---3--:R-:W-:Y:S02]  /*07a0*/  PRMT R163, R118.reuse, 0x7632, R163 ;  /* 0x0000763276a37816 */ /* 0x048fe400000000a3 */
[----:B------:R-:W-:Y:S02]  /*07b0*/  SHF.L.U32 R118, R118, 0x10, RZ ;  /* 0x0000001076767819 */ /* 0x000fe400000006ff */
[C---:B------:R-:W-:Y:S02]  /*07c0*/  PRMT R0, R116.reuse, 0x7632, R0 ;  /* 0x0000763274007816 */ /* 0x040fe40000000000 */
[----:B------:R-:W-:Y:S01]  /*07d0*/  SHF.L.U32 R116, R116, 0x10, RZ ;  /* 0x0000001074747819 */ /* 0x000fe200000006ff */
[----:B------:R-:W-:Y:S01]  /*07e0*/  FADD.FTZ R169, -R155, R118 ;  /* 0x000000769ba97221 */ /* 0x000fe20000010100 */
[----:B------:R-:W-:Y:S02]  /*07f0*/  PRMT R157, R117, 0x7632, R157 ;  /* 0x00007632759d7816 */ /* 0x000fe4000000009d */
[----:B------:R-:W-:Y:S01]  /*0800*/  SHF.L.U32 R118, R163, 0x10, RZ ;  /* 0x00000010a3767819 */ /* 0x000fe200000006ff */
[----:B------:R-:W-:-:S02]  /*0810*/  IMAD.U32 R162, R117, 0x10000, RZ ;  /* 0x0001000075a27824 */ /* 0x000fc400078e00ff */
[----:B------:R-:W-:Y:S01]  /*0820*/  FADD.FTZ R117, R116, -R155 ;  /* 0x8000009b74757221 */ /* 0x000fe20000010000 */
[----:B------:R-:W-:Y:S01]  /*0830*/  IMAD.U32 R116, R157, 0x10000, RZ ;  /* 0x000100009d747824 */ /* 0x000fe200078e00ff */
[----:B------:R-:W-:Y:S01]  /*0840*/  SHF.L.U32 R0, R0, 0x10, RZ ;  /* 0x0000001000007819 */ /* 0x000fe200000006ff */
[C-C-:B------:R-:W-:Y:S01]  /*0850*/  FADD.FTZ R175, -R155.reuse, R118.reuse ;  /* 0x000000769baf7221 */ /* 0x140fe20000010100 */
[----:B----4-:R-:W-:Y:S01]  /*0860*/  PRMT R118, R132, 0x7632, R118 ;  /* 0x0000763284767816 */ /* 0x010fe20000000076 */
[----:B------:R-:W-:Y:S01]  /*0870*/  FADD.FTZ R167, -R155, R116 ;  /* 0x000000749ba77221 */ /* 0x000fe20000010100 */
[----:B-1----:R-:W-:Y:S01]  /*0880*/  PRMT R160, R119, 0x7632, R160 ;  /* 0x0000763277a07816 */ /* 0x002fe200000000a0 */
[----:B------:R-:W-:Y:S01]  /*0890*/  FADD.FTZ R163, -R155, R0 ;  /* 0x000000009ba37221 */ /* 0x000fe20000010100 */
[----:B------:R-:W-:Y:S01]  /*08a0*/  SHF.L.U32 R118, R118, 0x10, RZ ;  /* 0x0000001076767819 */ /* 0x000fe200000006ff */
[----:B0-----:R-:W-:Y:S01]  /*08b0*/  IMAD.U32 R158, R119, 0x10000, RZ ;  /* 0x00010000779e7824 */ /* 0x001fe200078e00ff */
[----:B--2---:R-:W-:-:S02]  /*08c0*/  PRMT R116, R128, 0x7632, R116 ;  /* 0x0000763280747816 */ /* 0x004fc40000000074 */
[C---:B------:R-:W-:Y:S02]  /*08d0*/  PRMT R168, R130.reuse, 0x7632, R168 ;  /* 0x0000763282a87816 */ /* 0x040fe400000000a8 */
[----:B------:R-:W-:Y:S02]  /*08e0*/  SHF.L.U32 R171, R130, 0x10, RZ ;  /* 0x0000001082ab7819 */ /* 0x000fe400000006ff */
[----:B------:R-:W-:Y:S01]  /*08f0*/  PRMT R130, R133, 0x7632, R130 ;  /* 0x0000763285827816 */ /* 0x000fe20000000082 */
[C---:B------:R-:W-:Y:S01]  /*0900*/  IMAD.U32 R161, R129.reuse, 0x10000, RZ ;  /* 0x0001000081a17824 */ /* 0x040fe200078e00ff */
[----:B------:R-:W-:Y:S01]  /*0910*/  SHF.L.U32 R119, R128, 0x10, RZ ;  /* 0x0000001080777819 */ /* 0x000fe200000006ff */
[----:B------:R-:W-:Y:S01]  /*0920*/  IMAD.U32 R116, R116, 0x10000, RZ ;  /* 0x0001000074747824 */ /* 0x000fe200078e00ff */
[----:B------:R-:W-:Y:S01]  /*0930*/  PRMT R165, R129, 0x7632, R165 ;  /* 0x0000763281a57816 */ /* 0x000fe200000000a5 */
[----:B------:R-:W-:Y:S01]  /*0940*/  FMUL.FTZ R128, R93, R118 ;  /* 0x000000765d807220 */ /* 0x000fe20000410000 */
[----:B------:R-:W-:Y:S01]  /*0950*/  FMUL.FTZ R164, R138, R163 ;  /* 0x000000a38aa47220 */ /* 0x000fe20000410000 */
[----:B------:R-:W-:Y:S01]  /*0960*/  SHF.L.U32 R130, R130, 0x10, RZ ;  /* 0x0000001082827819 */ /* 0x000fe200000006ff */
[----:B------:R-:W-:Y:S01]  /*0970*/  IMAD.U32 R160, R160, 0x10000, RZ ;  /* 0x00010000a0a07824 */ /* 0x000fe200078e00ff */
[----:B------:R-:W-:Y:S01]  /*0980*/  SHF.L.U32 R129, R132, 0x10, RZ ;  /* 0x0000001084817819 */ /* 0x000fe200000006ff */
[----:B------:R-:W-:Y:S01]  /*0990*/  IMAD.U32 R133, R133, 0x10000, RZ ;  /* 0x0001000085857824 */ /* 0x000fe200078e00ff */
[----:B------:R-:W-:Y:S01]  /*09a0*/  PRMT R132, R134, 0x7632, R132 ;  /* 0x0000763286847816 */ /* 0x000fe20000000084 */
[----:B------:R-:W-:Y:S01]  /*09b0*/  FADD.FTZ R53, R53, R116 ;  /* 0x0000007435357221 */ /* 0x000fe20000010000 */
[-C--:B------:R-:W-:Y:S01]  /*09c0*/  FFMA.FTZ R163, R101, R116.reuse, R128 ;  /* 0x0000007465a37223 */ /* 0x080fe20000010080 */
[----:B------:R-:W-:Y:S01]  /*09d0*/  FFMA.FTZ R69, R164, R116, R69 ;  /* 0x00000074a4457223 */ /* 0x000fe20000010045 */
[C---:B------:R-:W-:Y:S01]  /*09e0*/  FADD.FTZ R159, -R155.reuse, R162 ;  /* 0x000000a29b9f7221 */ /* 0x040fe20000010100 */
[C---:B------:R-:W-:Y:S01]  /*09f0*/  FADD.FTZ R177, -R155.reuse, R158 ;  /* 0x0000009e9bb17221 */ /* 0x040fe20000010100 */
[----:B------:R-:W-:Y:S01]  /*0a00*/  FADD.FTZ R181, -R155, R160 ;  /* 0x000000a09bb57221 */ /* 0x000fe20000010100 */
[----:B------:R-:W-:-:S02]  /*0a10*/  IMAD.U32 R116, R165, 0x10000, RZ ;  /* 0x00010000a5747824 */ /* 0x000fc400078e00ff */
[----:B------:R-:W-:Y:S01]  /*0a20*/  FMUL.FTZ R128, R95, R130 ;  /* 0x000000825f807220 */ /* 0x000fe20000410000 */
[----:B------:R-:W-:Y:S01]  /*0a30*/  FMUL.FTZ R166, R138, R167 ;  /* 0x000000a78aa67220 */ /* 0x000fe20000410000 */
[----:B------:R-:W-:Y:S01]  /*0a40*/  SHF.L.U32 R173, R134, 0x10, RZ ;  /* 0x0000001086ad7819 */ /* 0x000fe200000006ff */
[----:B------:R-:W-:Y:S01]  /*0a50*/  FMUL.FTZ R155, R138, R117 ;  /* 0x000000758a9b7220 */ /* 0x000fe20000410000 */
[----:B------:R-:W-:Y:S01]  /*0a60*/  SHF.L.U32 R132, R132, 0x10, RZ ;  /* 0x0000001084847819 */ /* 0x000fe200000006ff */
[C---:B------:R-:W-:Y:S01]  /*0a70*/  IMAD.U32 R179, R131.reuse, 0x10000, RZ ;  /* 0x0001000083b37824 */ /* 0x040fe200078e00ff */
[----:B------:R-:W-:Y:S01]  /*0a80*/  PRMT R170, R131, 0x7632, R170 ;  /* 0x0000763283aa7816 */ /* 0x000fe200000000aa */
[----:B------:R-:W-:Y:S01]  /*0a90*/  FMUL.FTZ R117, R94, R133 ;  /* 0x000000855e757220 */ /* 0x000fe20000410000 */
[C---:B------:R-:W-:Y:S01]  /*0aa0*/  PRMT R134, R135.reuse, 0x7632, R134 ;  /* 0x0000763287867816 */ /* 0x040fe20000000086 */
[----:B------:R-:W-:Y:S01]  /*0ab0*/  FMUL.FTZ R131, R92, R129 ;  /* 0x000000815c837220 */ /* 0x000fe20000410000 */
[----:B------:R-:W-:-:S02]  /*0ac0*/  IMAD.U32 R135, R135, 0x10000, RZ ;  /* 0x0001000087877824 */ /* 0x000fc400078e00ff */
[----:B------:R-:W-:Y:S01]  /*0ad0*/  FADD.FTZ R55, R55, R116 ;  /* 0x0000007437377221 */ /* 0x000fe20000010000 */
[-C--:B------:R-:W-:Y:S01]  /*0ae0*/  FFMA.FTZ R165, R103, R116.reuse, R128 ;  /* 0x0000007467a57223 */ /* 0x080fe20000010080 */
[----:B------:R-:W-:Y:S01]  /*0af0*/  FFMA.FTZ R71, R166, R116, R71 ;  /* 0x00000074a6477223 */ /* 0x000fe20000010047 */
[----:B------:R-:W-:Y:S01]  /*0b00*/  SHF.L.U32 R116, R168, 0x10, RZ ;  /* 0x00000010a8747819 */ /* 0x000fe200000006ff */
[----:B------:R-:W-:Y:S01]  /*0b10*/  FFMA.FTZ R158, R102, R161, R117 ;  /* 0x000000a1669e7223 */ /* 0x000fe20000010075 */
[----:B------:R-:W-:Y:S01]  /*0b20*/  FMUL.FTZ R128, R89, R132 ;  /* 0x0000008459807220 */ /* 0x000fe20000410000 */
[----:B------:R-:W-:Y:S01]  /*0b30*/  FMUL.FTZ R168, R138, R175 ;  /* 0x000000af8aa87220 */ /* 0x000fe20000410000 */
[----:B------:R-:W-:Y:S01]  /*0b40*/  FFMA.FTZ R0, R100, R119, R131 ;  /* 0x0000007764007223 */ /* 0x000fe20000010083 */
[----:B------:R-:W-:Y:S01]  /*0b50*/  FMUL.FTZ R117, R90, R135 ;  /* 0x000000875a757220 */ /* 0x000fe20000410000 */
[----:B------:R-:W-:Y:S01]  /*0b60*/  FADD.FTZ R52, R52, R119 ;  /* 0x0000007734347221 */ /* 0x000fe20000010000 */
[----:B------:R-:W-:Y:S01]  /*0b70*/  FFMA.FTZ R68, R155, R119, R68 ;  /* 0x000000779b447223 */ /* 0x000fe20000010044 */
[----:B------:R-:W-:Y:S01]  /*0b80*/  FMUL.FTZ R119, R88, R173 ;  /* 0x000000ad58777220 */ /* 0x000fe20000410000 */
[----:B------:R-:W-:Y:S01]  /*0b90*/  FADD.FTZ R49, R49, R116 ;  /* 0x0000007431317221 */ /* 0x000fe20000010000 */
[-C--:B------:R-:W-:Y:S01]  /*0ba0*/  FFMA.FTZ R167, R97, R116.reuse, R128 ;  /* 0x0000007461a77223 */ /* 0x080fe20000010080 */
[----:B------:R-:W-:Y:S01]  /*0bb0*/  FFMA.FTZ R65, R168, R116, R65 ;  /* 0x00000074a8417223 */ /* 0x000fe20000010041 */
[----:B------:R-:W-:Y:S01]  /*0bc0*/  FFMA.FTZ R162, R98, R179, R117 ;  /* 0x000000b362a27223 */ /* 0x000fe20000010075 */
[----:B------:R-:W-:Y:S01]  /*0bd0*/  FADD.FTZ R116, RZ, R0 ;  /* 0x00000000ff747221 */ /* 0x000fe20000010000 */
[----:B------:R-:W-:Y:S01]  /*0be0*/  FFMA.FTZ R117, R155, R0, RZ ;  /* 0x000000009b757223 */ /* 0x000fe200000100ff */
[----:B------:R-:W-:Y:S01]  /*0bf0*/  FFMA.FTZ R160, R96, R171, R119 ;  /* 0x000000ab60a07223 */ /* 0x000fe20000010077 */
[----:B------:R-:W-:Y:S01]  /*0c00*/  FMUL.FTZ R157, R138, R159 ;  /* 0x0000009f8a9d7220 */ /* 0x000fe20000410000 */
[----:B------:R-:W-:Y:S01]  /*0c10*/  FADD.FTZ R119, R116, R163 ;  /* 0x000000a374777221 */ /* 0x000fe20000010000 */
[----:B------:R-:W-:-:S03]  /*0c20*/  FFMA.FTZ R116, R164, R163, R117 ;  /* 0x000000a3a4747223 */ /* 0x000fc60000010075 */
[----:B------:R-:W-:Y:S01]  /*0c30*/  FADD.FTZ R128, R119, R158 ;  /* 0x0000009e77807221 */ /* 0x000fe20000010000 */
[----:B------:R-:W-:Y:S01]  /*0c40*/  FFMA.FTZ R117, R157, R158, R116 ;  /* 0x0000009e9d757223 */ /* 0x000fe20000010074 */
[----:B------:R-:W-:Y:S02]  /*0c50*/  FMUL.FTZ R159, R138, R169 ;  /* 0x000000a98a9f7220 */ /* 0x000fe40000410000 */
[----:B------:R-:W-:Y:S01]  /*0c60*/  FADD.FTZ R119, R128, R165 ;  /* 0x000000a580777221 */ /* 0x000fe20000010000 */
[----:B------:R-:W-:Y:S01]  /*0c70*/  FFMA.FTZ R116, R166, R165, R117 ;  /* 0x000000a5a6747223 */ /* 0x000fe20000010075 */
[----:B------:R-:W-:Y:S01]  /*0c80*/  FADD.FTZ R21, R21, R118 ;  /* 0x0000007615157221 */ /* 0x000fe20000010000 */
[----:B------:R-:W-:Y:S01]  /*0c90*/  FFMA.FTZ R37, R164, R118, R37 ;  /* 0x00000076a4257223 */ /* 0x000fe20000010025 */
[----:B------:R-:W-:Y:S02]  /*0ca0*/  IMAD.U32 R174, R134, 0x10000, RZ ;  /* 0x0001000086ae7824 */ /* 0x000fe400078e00ff */
[----:B------:R-:W-:Y:S01]  /*0cb0*/  FADD.FTZ R118, R119, R160 ;  /* 0x000000a077767221 */ /* 0x000fe20000010000 */
[----:B------:R-:W-:Y:S01]  /*0cc0*/  FFMA.FTZ R117, R159, R160, R116 ;  /* 0x000000a09f757223 */ /* 0x000fe20000010074 */
[----:B------:R-:W-:Y:S01]  /*0cd0*/  FADD.FTZ R54, R54, R161 ;  /* 0x000000a136367221 */ /* 0x000fe20000010000 */
[----:B------:R-:W-:Y:S01]  /*0ce0*/  FFMA.FTZ R70, R157, R161, R70 ;  /* 0x000000a19d467223 */ /* 0x000fe20000010046 */
[----:B------:R-:W-:Y:S01]  /*0cf0*/  FMUL.FTZ R161, R138, R177 ;  /* 0x000000b18aa17220 */ /* 0x000fe20000410000 */
[----:B------:R-:W-:-:S02]  /*0d00*/  IMAD.U32 R134, R170, 0x10000, RZ ;  /* 0x00010000aa867824 */ /* 0x000fc400078e00ff */
[----:B------:R-:W-:Y:S01]  /*0d10*/  FMUL.FTZ R176, R91, R174 ;  /* 0x000000ae5bb07220 */ /* 0x000fe20000410000 */
[----:B------:R-:W-:Y:S01]  /*0d20*/  FADD.FTZ R119, R118, R167 ;  /* 0x000000a776777221 */ /* 0x000fe20000010000 */
[----:B------:R-:W-:Y:S01]  /*0d30*/  FFMA.FTZ R116, R168, R167, R117 ;  /* 0x000000a7a8747223 */ /* 0x000fe20000010075 */
[----:B------:R-:W-:Y:S01]  /*0d40*/  FMUL.FTZ R170, R138, R181 ;  /* 0x000000b58aaa7220 */ /* 0x000fe20000410000 */
        /* <DEDUP_REMOVED lines=26> */
.L_x_709:
[----:B------:R-:W-:Y:S05]  /*0ef0*/  BSYNC B1 ;  /* 0x0000000000017941 */ /* 0x000fea0003800000 */
.L_x_708:
[----:B------:R-:W-:Y:S04]  /*0f00*/  BSSY B1, `(.L_x_710) ;  /* 0x0000091000017945 */ /* 0x000fe80003800000 */
[----:B------:R-:W-:Y:S05]  /*0f10*/  @!P4 BRA `(.L_x_711) ;  /* 0x00000008003cc947 */ /* 0x000fea0003800000 */
[----:B------:R-:W1:Y:S01]  /*0f20*/  LDC.64 R132, c[0x0][0x2c0] ;  /* 0x0000b000ff847b82 */ /* 0x000e620000000a00 */
[----:B------:R-:W-:-:S04]  /*0f30*/  LEA R116, P0, R175, UR10, 0x4 ;  /* 0x0000000aaf747c11 */ /* 0x000fc8000f8020ff */
[----:B------:R-:W-:-:S03]  /*0f40*/  LEA.HI.X R117, R175, UR11, RZ, 0x4, P0 ;  /* 0x0000000baf757c11 */ /* 0x000fc600080f24ff */
[----:B------:R-:W2:Y:S03]  /*0f50*/  LDC.64 R128, c[0x0][0x2b8] ;  /* 0x0000ae00ff807b82 */ /* 0x000ea60000000a00 */
[----:B------:R-:W3:Y:S01]  /*0f60*/  LDG.E.128 R116, desc[UR4][R116.64] ;  /* 0x0000000474747981 */ /* 0x000ee2000c1e1d00 */
[----:B------:R-:W-:Y:S01]  /*0f70*/  ISETP.NE.U32.AND P0, PT, RZ, UR12, PT ;  /* 0x0000000cff007c0c */ /* 0x000fe2000bf05070 */
[----:B-1----:R-:W-:-:S06]  /*0f80*/  IMAD.WIDE.U32 R132, R175, 0x10, R132 ;  /* 0x00000010af847825 */ /* 0x002fcc00078e0084 */
[----:B------:R-:W4:Y:S01]  /*0f90*/  LDG.E.128 R132, desc[UR4][R132.64] ;  /* 0x0000000484847981 */ /* 0x000f22000c1e1d00 */
[----:B--2---:R-:W-:Y:S01]  /*0fa0*/  IMAD.WIDE.U32 R128, R175, 0x10, R128 ;  /* 0x00000010af807825 */ /* 0x004fe200078e0080 */
[----:B------:R-:W-:-:S05]  /*0fb0*/  ISETP.NE.AND.EX P0, PT, RZ, UR13, PT, P0 ;  /* 0x0000000dff007c0c */ /* 0x000fca000bf05300 */
[----:B------:R-:W2:Y:S08]  /*0fc0*/  LDG.E.128 R128, desc[UR4][R128.64] ;  /* 0x0000000480807981 */ /* 0x000eb0000c1e1d00 */
[----:B------:R-:W1:Y:S01]  /*0fd0*/  @P0 LDC.64 R142, c[0x0][0x248] ;  /* 0x00009200ff8e0b82 */ /* 0x000e620000000a00 */
[----:B------:R-:W-:Y:S01]  /*0fe0*/  IMAD.SHL.U32 R123, R175, 0x8, RZ ;  /* 0x00000008af7b7824 */ /* 0x000fe200078e00ff */
[----:B------:R-:W-:-:S04]  /*0ff0*/  SHF.R.U32.HI R144, RZ, 0x1d, R175 ;  /* 0x0000001dff907819 */ /* 0x000fc800000116af */
[----:B-1----:R-:W-:-:S04]  /*1000*/  @P0 IADD3 R142, P5, R123, R142, RZ ;  /* 0x0000008e7b8e0210 */ /* 0x002fc80007fbe0ff */
[C---:B------:R-:W-:Y:S02]  /*1010*/  @P0 IADD3.X R143, R144.reuse, R143, RZ, P5, !PT ;  /* 0x0000008f908f0210 */ /* 0x040fe40002ffe4ff */
[----:B------:R-:W-:Y:S02]  /*1020*/  IADD3 R122, P5, R123, UR6, RZ ;  /* 0x000000067b7a7c10 */ /* 0x000fe4000ffbe0ff */
[----:B------:R-:W-:Y:S01]  /*1030*/  ISETP.NE.U32.AND P1, PT, RZ, UR8, PT ;  /* 0x00000008ff007c0c */ /* 0x000fe2000bf25070 */
[----:B------:R1:W5:Y:S01]  /*1040*/  @P0 LDG.E.64 R120, desc[UR4][R142.64] ;  /* 0x000000048e780981 */ /* 0x000362000c1e1b00 */
[----:B------:R-:W-:-:S06]  /*1050*/  IADD3.X R123, R144, UR7, RZ, P5, !PT ;  /* 0x00000007907b7c10 */ /* 0x000fcc000affe4ff */
[----:B------:R-:W5:Y:S01]  /*1060*/  LDG.E.64 R122, desc[UR4][R122.64] ;  /* 0x000000047a7a7981 */ /* 0x000f62000c1e1b00 */
[----:B------:R-:W-:Y:S02]  /*1070*/  ISETP.NE.AND.EX P1, PT, RZ, UR9, PT, P1 ;  /* 0x00000009ff007c0c */ /* 0x000fe4000bf25310 */
[----:B0-----:R-:W-:-:S04]  /*1080*/  ISETP.NE.AND P0, PT, R172, RZ, PT ;  /* 0x000000ffac00720c */ /* 0x001fc80003f05270 */
[----:B-----5:R-:W-:-:S07]  /*1090*/  FSEL R183, R156, RZ, !P0 ;  /* 0x000000ff9cb77208 */ /* 0x020fce0004000000 */
[----:B------:R-:W-:-:S04]  /*10a0*/  @P1 LEA R140, P2, R175, UR8, 0x4 ;  /* 0x00000008af8c1c11 */ /* 0x000fc8000f8420ff */
[----:B------:R-:W-:-:S05]  /*10b0*/  @P1 LEA.HI.X R141, R175, UR9, RZ, 0x4, P2 ;  /* 0x00000009af8d1c11 */ /* 0x000fca00090f24ff */
[----:B------:R0:W5:Y:S01]  /*10c0*/  @P1 LDG.E.128 R104, desc[UR4][R140.64] ;  /* 0x000000048c681981 */ /* 0x000162000c1e1d00 */
[C---:B---3--:R-:W-:Y:S01]  /*10d0*/  PRMT R146, R118.reuse, 0x7632, R146 ;  /* 0x0000763276927816 */ /* 0x048fe20000000092 */
[----:B------:R-:W-:Y:S01]  /*10e0*/  IMAD.U32 R118, R118, 0x10000, RZ ;  /* 0x0001000076767824 */ /* 0x000fe200078e00ff */
[C---:B------:R-:W-:Y:S01]  /*10f0*/  PRMT R139, R116.reuse, 0x7632, R139 ;  /* 0x00007632748b7816 */ /* 0x040fe2000000008b */
[----:B------:R-:W-:Y:S02]  /*1100*/  IMAD.U32 R116, R116, 0x10000, RZ ;  /* 0x0001000074747824 */ /* 0x000fe400078e00ff */
[----:B-1----:R-:W-:Y:S01]  /*1110*/  FADD.FTZ R143, -R183, R118 ;  /* 0x00000076b78f7221 */ /* 0x002fe20000010100 */
[----:B------:R-:W-:Y:S02]  /*1120*/  SHF.L.U32 R139, R139, 0x10, RZ ;  /* 0x000000108b8b7819 */ /* 0x000fe400000006ff */
[----:B------:R-:W-:Y:S02]  /*1130*/  PRMT R142, R119, 0x7632, R142 ;  /* 0x00007632778e7816 */ /* 0x000fe4000000008e */
[----:B------:R-:W-:-:S02]  /*1140*/  PRMT R144, R117, 0x7632, R144 ;  /* 0x0000763275907816 */ /* 0x000fc40000000090 */
[----:B------:R-:W-:Y:S01]  /*1150*/  SHF.L.U32 R145, R117, 0x10, RZ ;  /* 0x0000001075917819 */ /* 0x000fe200000006ff */
[----:B------:R-:W-:Y:S01]  /*1160*/  FADD.FTZ R117, -R183, R116 ;  /* 0x00000074b7757221 */ /* 0x000fe20000010100 */
[----:B------:R-:W-:Y:S02]  /*1170*/  SHF.L.U32 R119, R119, 0x10, RZ ;  /* 0x0000001077777819 */ /* 0x000fe400000006ff */
[----:B----4-:R-:W-:Y:S01]  /*1180*/  PRMT R118, R132, 0x7632, R118 ;  /* 0x0000763284767816 */ /* 0x010fe20000000076 */
[----:B------:R-:W-:-:S03]  /*1190*/  FADD.FTZ R147, -R183, R139 ;  /* 0x0000008bb7937221 */ /* 0x000fc60000010100 */
[----:B------:R-:W-:Y:S01]  /*11a0*/  SHF.L.U32 R118, R118, 0x10, RZ ;  /* 0x0000001076767819 */ /* 0x000fe200000006ff */
[----:B------:R-:W-:Y:S01]  /*11b0*/  IMAD.U32 R144, R144, 0x10000, RZ ;  /* 0x0001000090907824 */ /* 0x000fe200078e00ff */
[----:B--2---:R-:W-:Y:S02]  /*11c0*/  PRMT R116, R128, 0x7632, R116 ;  /* 0x0000763280747816 */ /* 0x004fe40000000074 */
[C---:B------:R-:W-:Y:S02]  /*11d0*/  PRMT R152, R130.reuse, 0x7632, R152 ;  /* 0x0000763282987816 */ /* 0x040fe40000000098 */
[----:B------:R-:W-:Y:S01]  /*11e0*/  SHF.L.U32 R153, R130, 0x10, RZ ;  /* 0x0000001082997819 */ /* 0x000fe200000006ff */
[----:B------:R-:W-:Y:S01]  /*11f0*/  FADD.FTZ R179, -R183, R119 ;  /* 0x00000077b7b37221 */ /* 0x000fe20000010100 */
[----:B------:R-:W-:Y:S01]  /*1200*/  PRMT R130, R133, 0x7632, R130 ;  /* 0x0000763285827816 */ /* 0x000fe20000000082 */
[----:B------:R-:W-:Y:S02]  /*1210*/  IMAD.U32 R119, R128, 0x10000, RZ ;  /* 0x0001000080777824 */ /* 0x000fe400078e00ff */
[----:B0-----:R-:W-:Y:S01]  /*1220*/  FADD.FTZ R141, -R183, R145 ;  /* 0x00000091b78d7221 */ /* 0x001fe20000010100 */
[----:B------:R-:W-:-:S02]  /*1230*/  IMAD.U32 R116, R116, 0x10000, RZ ;  /* 0x0001000074747824 */ /* 0x000fc400078e00ff */
[----:B------:R-:W-:Y:S01]  /*1240*/  FMUL.FTZ R128, R77, R118 ;  /* 0x000000764d807220 */ /* 0x000fe20000410000 */
[----:B------:R-:W-:Y:S01]  /*1250*/  FMUL.FTZ R148, R138, R147 ;  /* 0x000000938a947220 */ /* 0x000fe20000410000 */
[----:B------:R-:W-:Y:S01]  /*1260*/  PRMT R149, R129, 0x7632, R149 ;  /* 0x0000763281957816 */ /* 0x000fe20000000095 */
[----:B------:R-:W-:Y:S01]  /*1270*/  FADD.FTZ R151, -R183, R144 ;  /* 0x00000090b7977221 */ /* 0x000fe20000010100 */
[----:B------:R-:W-:Y:S02]  /*1280*/  SHF.L.U32 R145, R129, 0x10, RZ ;  /* 0x0000001081917819 */ /* 0x000fe400000006ff */
[----:B------:R-:W-:Y:S02]  /*1290*/  SHF.L.U32 R130, R130, 0x10, RZ ;  /* 0x0000001082827819 */ /* 0x000fe400000006ff */
[----:B------:R-:W-:Y:S01]  /*12a0*/  SHF.L.U32 R129, R132, 0x10, RZ ;  /* 0x0000001084817819 */ /* 0x000fe200000006ff */
[----:B------:R-:W-:Y:S01]  /*12b0*/  FADD.FTZ R45, R45, R116 ;  /* 0x000000742d2d7221 */ /* 0x000fe20000010000 */
[----:B------:R-:W-:Y:S01]  /*12c0*/  SHF.L.U32 R146, R146, 0x10, RZ ;  /* 0x0000001092927819 */ /* 0x000fe200000006ff */
[-C--:B------:R-:W-:Y:S01]  /*12d0*/  FFMA.FTZ R147, R85, R116.reuse, R128 ;  /* 0x0000007455937223 */ /* 0x080fe20000010080 */
[----:B------:R-:W-:Y:S01]  /*12e0*/  PRMT R132, R134, 0x7632, R132 ;  /* 0x0000763286847816 */ /* 0x000fe20000000084 */
[----:B------:R-:W-:Y:S01]  /*12f0*/  FFMA.FTZ R61, R148, R116, R61 ;  /* 0x00000074943d7223 */ /* 0x000fe2000001003d */
[----:B------:R-:W-:Y:S01]  /*1300*/  SHF.L.U32 R116, R149, 0x10, RZ ;  /* 0x0000001095747819 */ /* 0x000fe200000006ff */
[----:B------:R-:W-:Y:S01]  /*1310*/  FMUL.FTZ R128, R79, R130 ;  /* 0x000000824f807220 */ /* 0x000fe20000410000 */
[----:B------:R-:W-:Y:S01]  /*1320*/  SHF.L.U32 R133, R133, 0x10, RZ ;  /* 0x0000001085857819 */ /* 0x000fe200000006ff */
[----:B------:R-:W-:Y:S01]  /*1330*/  FMUL.FTZ R150, R138, R151 ;  /* 0x000000978a967220 */ /* 0x000fe20000410000 */
[----:B------:R-:W-:Y:S01]  /*1340*/  FADD.FTZ R177, -R183, R146 ;  /* 0x00000092b7b17221 */ /* 0x000fe20000010100 */
[C---:B------:R-:W-:Y:S01]  /*1350*/  PRMT R154, R131.reuse, 0x7632, R154 ;  /* 0x00007632839a7816 */ /* 0x040fe2000000009a */
[----:B------:R-:W-:Y:S01]  /*1360*/  IMAD.U32 R181, R131, 0x10000, RZ ;  /* 0x0001000083b57824 */ /* 0x000fe200078e00ff */
[----:B------:R-:W-:Y:S01]  /*1370*/  SHF.L.U32 R142, R142, 0x10, RZ ;  /* 0x000000108e8e7819 */ /* 0x000fe200000006ff */
[----:B------:R-:W-:-:S02]  /*1380*/  IMAD.U32 R132, R132, 0x10000, RZ ;  /* 0x0001000084847824 */ /* 0x000fc400078e00ff */
[----:B------:R-:W-:Y:S01]  /*1390*/  FMUL.FTZ R131, R76, R129 ;  /* 0x000000814c837220 */ /* 0x000fe20000410000 */
[----:B------:R-:W-:Y:S01]  /*13a0*/  IMAD.U32 R175, R134, 0x10000, RZ ;  /* 0x0001000086af7824 */ /* 0x000fe200078e00ff */
[----:B------:R-:W-:Y:S01]  /*13b0*/  PRMT R134, R135, 0x7632, R134 ;  /* 0x0000763287867816 */ /* 0x000fe20000000086 */
[----:B------:R-:W-:Y:S01]  /*13c0*/  FMUL.FTZ R139, R138, R117 ;  /* 0x000000758a8b7220 */ /* 0x000fe20000410000 */
[----:B------:R-:W-:Y:S01]  /*13d0*/  FADD.FTZ R47, R47, R116 ;  /* 0x000000742f2f7221 */ /* 0x000fe20000010000 */
[-C--:B------:R-:W-:Y:S01]  /*13e0*/  FFMA.FTZ R149, R87, R116.reuse, R128 ;  /* 0x0000007457957223 */ /* 0x080fe20000010080 */
[----:B------:R-:W-:Y:S01]  /*13f0*/  FFMA.FTZ R63, R150, R116, R63 ;  /* 0x00000074963f7223 */ /* 0x000fe2000001003f */
[----:B------:R-:W-:Y:S01]  /*1400*/  SHF.L.U32 R135, R135, 0x10, RZ ;  /* 0x0000001087877819 */ /* 0x000fe200000006ff */
[----:B------:R-:W-:Y:S01]  /*1410*/  FMUL.FTZ R117, R78, R133 ;  /* 0x000000854e757220 */ /* 0x000fe20000410000 */
[----:B------:R-:W-:Y:S01]  /*1420*/  SHF.L.U32 R116, R152, 0x10, RZ ;  /* 0x0000001098747819 */ /* 0x000fe200000006ff */
[----:B------:R-:W-:Y:S01]  /*1430*/  FMUL.FTZ R128, R73, R132 ;  /* 0x0000008449807220 */ /* 0x000fe20000410000 */
[----:B------:R-:W-:Y:S01]  /*1440*/  FMUL.FTZ R152, R138, R177 ;  /* 0x000000b18a987220 */ /* 0x000fe20000410000 */
[----:B------:R-:W-:Y:S01]  /*1450*/  FFMA.FTZ R140, R84, R119, R131 ;  /* 0x00000077548c7223 */ /* 0x000fe20000010083 */
[----:B------:R-:W-:Y:S01]  /*1460*/  FADD.FTZ R183, -R183, R142 ;  /* 0x0000008eb7b77221 */ /* 0x000fe20000010100 */
[----:B------:R-:W-:Y:S01]  /*1470*/  FFMA.FTZ R142, R86, R145, R117 ;  /* 0x00000091568e7223 */ /* 0x000fe20000010075 */
[----:B------:R-:W-:Y:S01]  /*1480*/  FMUL.FTZ R117, R74, R135 ;  /* 0x000000874a757220 */ /* 0x000fe20000410000 */
[----:B------:R-:W-:Y:S01]  /*1490*/  FADD.FTZ R41, R41, R116 ;  /* 0x0000007429297221 */ /* 0x000fe20000010000 */
[-C--:B------:R-:W-:Y:S01]  /*14a0*/  FFMA.FTZ R151, R81, R116.reuse, R128 ;  /* 0x0000007451977223 */ /* 0x080fe20000010080 */
[----:B------:R-:W-:Y:S01]  /*14b0*/  FFMA.FTZ R57, R152, R116, R57 ;  /* 0x0000007498397223 */ /* 0x000fe20000010039 */
[----:B------:R-:W-:Y:S01]  /*14c0*/  FADD.FTZ R116, R173, R140 ;  /* 0x0000008cad747221 */ /* 0x000fe20000010000 */
[C---:B------:R-:W-:Y:S01]  /*14d0*/  FFMA.FTZ R171, R139.reuse, R140, R171 ;  /* 0x0000008c8bab7223 */ /* 0x040fe200000100ab */
[----:B------:R-:W-:Y:S01]  /*14e0*/  FFMA.FTZ R146, R82, R181, R117 ;  /* 0x000000b552927223 */ /* 0x000fe20000010075 */
[----:B------:R-:W-:Y:S01]  /*14f0*/  FMUL.FTZ R141, R138, R141 ;  /* 0x0000008d8a8d7220 */ /* 0x000fe20000410000 */
[----:B------:R-:W-:Y:S01]  /*1500*/  FADD.FTZ R117, R116, R147 ;  /* 0x0000009374757221 */ /* 0x000fe20000010000 */
[----:B------:R-:W-:Y:S01]  /*1510*/  FFMA.FTZ R116, R148, R147, R171 ;  /* 0x0000009394747223 */ /* 0x000fe200000100ab */
[----:B------:R-:W-:Y:S01]  /*1520*/  FADD.FTZ R44, R44, R119 ;  /* 0x000000772c2c7221 */ /* 0x000fe20000010000 */
[----:B------:R-:W-:Y:S01]  /*1530*/  FFMA.FTZ R60, R139, R119, R60 ;  /* 0x000000778b3c7223 */ /* 0x000fe2000001003c */
[----:B------:R-:W-:Y:S01]  /*1540*/  FMUL.FTZ R119, R72, R175 ;  /* 0x000000af48777220 */ /* 0x000fe20000410000 */
[----:B------:R-:W-:Y:S01]  /*1550*/  FADD.FTZ R128, R117, R142 ;  /* 0x0000008e75807221 */ /* 0x000fe20000010000 */
[----:B------:R-:W-:Y:S01]  /*1560*/  FFMA.FTZ R117, R141, R142, R116 ;  /* 0x0000008e8d757223 */ /* 0x000fe20000010074 */
[----:B------:R-:W-:Y:S01]  /*1570*/  FMUL.FTZ R143, R138, R143 ;  /* 0x0000008f8a8f7220 */ /* 0x000fe20000410000 */
[----:B------:R-:W-:Y:S01]  /*1580*/  FFMA.FTZ R144, R80, R153, R119 ;  /* 0x0000009950907223 */ /* 0x000fe20000010077 */
[----:B------:R-:W-:Y:S01]  /*1590*/  FADD.FTZ R119, R128, R149 ;  /* 0x0000009580777221 */ /* 0x000fe20000010000 */
[----:B------:R-:W-:Y:S01]  /*15a0*/  FFMA.FTZ R116, R150, R149, R117 ;  /* 0x0000009596747223 */ /* 0x000fe20000010075 */
[----:B------:R-:W-:Y:S01]  /*15b0*/  SHF.L.U32 R156, R134, 0x10, RZ ;  /* 0x00000010869c7819 */ /* 0x000fe200000006ff */
[----:B------:R-:W-:Y:S01]  /*15c0*/  FADD.FTZ R13, R13, R118 ;  /* 0x000000760d0d7221 */ /* 0x000fe20000010000 */
[----:B------:R-:W-:Y:S01]  /*15d0*/  FFMA.FTZ R29, R148, R118, R29 ;  /* 0x00000076941d7223 */ /* 0x000fe2000001001d */
        /* <DEDUP_REMOVED lines=35> */
.L_x_711:
[----:B------:R-:W-:Y:S05]  /*1810*/  BSYNC B1 ;  /* 0x0000000000017941 */ /* 0x000fea0003800000 */
.L_x_710:
        /* <DEDUP_REMOVED lines=20> */
.L_x_735:
[----:B-12---:R-:W-:Y:S01]  /*1960*/  FADD.FTZ R129, R129, R116 ;  /* 0x0000007481817221 */ /* 0x006fe20000010000 */
[----:B---3--:R-:W-:Y:S01]  /*1970*/  FADD.FTZ R118, R131, R118 ;  /* 0x0000007683767221 */ /* 0x008fe20000010000 */
[----:B------:R-:W-:Y:S02]  /*1980*/  BSSY B1, `(.L_x_713) ;  /* 0x0000092000017945 */ /* 0x000fe40003800000 */
[----:B------:R-:W-:Y:S01]  /*1990*/  FMUL.FTZ R129, R129, UR14 ;  /* 0x0000000e81817c20 */ /* 0x000fe20008410000 */
[----:B------:R-:W-:Y:S01]  /*19a0*/  FMUL.FTZ R128, R118, UR14 ;  /* 0x0000000e76807c20 */ /* 0x000fe20008410000 */
[----:B------:R-:W-:Y:S06]  /*19b0*/  @!P3 BRA `(.L_x_714) ;  /* 0x000000080038b947 */ /* 0x000fec0003800000 */
[----:B------:R-:W-:Y:S02]  /*19c0*/  ISETP.NE.U32.AND P2, PT, RZ, UR8, PT ;  /* 0x00000008ff007c0c */ /* 0x000fe4000bf45070 */
[----:B0-----:R-:W-:Y:S02]  /*19d0*/  ISETP.NE.AND P1, PT, R172, RZ, PT ;  /* 0x000000ffac00720c */ /* 0x001fe40003f25270 */
[----:B------:R-:W-:Y:S02]  /*19e0*/  ISETP.NE.U32.AND P0, PT, RZ, UR12, PT ;  /* 0x0000000cff007c0c */ /* 0x000fe4000bf05070 */
[----:B------:R-:W-:Y:S02]  /*19f0*/  ISETP.NE.AND.EX P2, PT, RZ, UR9, PT, P2 ;  /* 0x00000009ff007c0c */ /* 0x000fe4000bf45320 */
[----:B------:R-:W-:Y:S02]  /*1a00*/  FSEL R171, R129, RZ, !P1 ;  /* 0x000000ff81ab7208 */ /* 0x000fe40004800000 */
[----:B------:R-:W-:-:S02]  /*1a10*/  ISETP.NE.AND.EX P0, PT, RZ, UR13, PT, P0 ;  /* 0x0000000dff007c0c */ /* 0x000fc4000bf05300 */
[----:B------:R-:W-:Y:S01]  /*1a20*/  MOV R118, R124 ;  /* 0x0000007c00767202 */ /* 0x000fe20000000f00 */
[-CC-:B------:R-:W-:Y:S01]  /*1a30*/  FFMA.FTZ R117, R155, R128.reuse, R171.reuse ;  /* 0x000000809b757223 */ /* 0x180fe200000100ab */
[-CC-:B------:R-:W-:Y:S01]  /*1a40*/  FFMA.FTZ R131, R157, R128.reuse, R171.reuse ;  /* 0x000000809d837223 */ /* 0x180fe200000100ab */
[-C--:B------:R-:W-:Y:S01]  /*1a50*/  FFMA.FTZ R132, R166, R128.reuse, R171 ;  /* 0x00000080a6847223 */ /* 0x080fe200000100ab */
[----:B------:R-:W-:Y:S01]  /*1a60*/  LOP3.LUT P5, RZ, R118, 0xff, RZ, 0xc0, !PT ;  /* 0x000000ff76ff7812 */ /* 0x000fe200078ac0ff */
        /* <DEDUP_REMOVED lines=9> */
[-CC-:B------:R-:W-:Y:S01]  /*1b00*/  FFMA.FTZ R116, R164, R128.reuse, R171.reuse ;  /* 0x00000080a4747223 */ /* 0x180fe200000100ab */
[----:B------:R-:W-:Y:S01]  /*1b10*/  FMUL.FTZ R131, R138, R131 ;  /* 0x000000838a837220 */ /* 0x000fe20000410000 */
[----:B------:R-:W-:Y:S01]  /*1b20*/  @P0 LOP3.LUT P6, RZ, R119, 0xff, RZ, 0xc0, !PT ;  /* 0x000000ff77ff0812 */ /* 0x000fe200078cc0ff */
[-CC-:B------:R-:W-:Y:S01]  /*1b30*/  FFMA.FTZ R175, R161, R128.reuse, R171.reuse ;  /* 0x00000080a1af7223 */ /* 0x180fe200000100ab */
[----:B------:R-:W-:Y:S01]  /*1b40*/  FADD.FTZ R119, R163, -R116 ;  /* 0x80000074a3777221 */ /* 0x000fe20000010000 */
[----:B------:R-:W-:Y:S01]  /*1b50*/  @P2 SHF.L.U32 R118, R118, 0x10, RZ ;  /* 0x0000001076762819 */ /* 0x000fe200000006ff */
[----:B------:R-:W-:Y:S01]  /*1b60*/  @P2 FADD.FTZ R131, R131, R130 ;  /* 0x0000008283832221 */ /* 0x000fe20000010000 */
[----:B------:R-:W-:Y:S01]  /*1b70*/  ISETP.NE.U32.AND P1, PT, RZ, UR16, PT ;  /* 0x00000010ff007c0c */ /* 0x000fe2000bf25070 */
[----:B------:R-:W-:Y:S01]  /*1b80*/  FMUL.FTZ R119, R138, R119 ;  /* 0x000000778a777220 */ /* 0x000fe20000410000 */
[-CC-:B------:R-:W-:Y:S01]  /*1b90*/  FFMA.FTZ R116, R168, R128.reuse, R171.reuse ;  /* 0x00000080a8747223 */ /* 0x180fe200000100ab */
        /* <DEDUP_REMOVED lines=11> */
[----:B------:R-:W-:-:S02]  /*1c50*/  @P2 IMAD.U32 R134, R134, 0x10000, RZ ;  /* 0x0001000086862824 */ /* 0x000fc400078e00ff */
[----:B------:R-:W-:Y:S01]  /*1c60*/  FMUL.FTZ R133, R138, R133 ;  /* 0x000000858a857220 */ /* 0x000fe20000410000 */
[----:B------:R-:W-:Y:S01]  /*1c70*/  @P2 SHF.L.U32 R171, R6, 0x10, RZ ;  /* 0x0000001006ab2819 */ /* 0x000fe200000006ff */
[----:B------:R-:W-:Y:S01]  /*1c80*/  @P2 IMAD.U32 R118, R118, 0x10000, RZ ;  /* 0x0001000076762824 */ /* 0x000fe200078e00ff */
[----:B------:R-:W-:Y:S01]  /*1c90*/  @P2 SHF.L.U32 R179, R7, 0x10, RZ ;  /* 0x0000001007b32819 */ /* 0x000fe200000006ff */
[----:B------:R-:W-:Y:S01]  /*1ca0*/  FMUL.FTZ R130, R138, R135 ;  /* 0x000000878a827220 */ /* 0x000fe20000410000 */
[----:B------:R-:W-:Y:S01]  /*1cb0*/  @P2 SHF.L.U32 R132, R132, 0x10, RZ ;  /* 0x0000001084842819 */ /* 0x000fe200000006ff */
        /* <DEDUP_REMOVED lines=91> */
[----:B------:R-:W-:Y:S02]  /*2270*/  @P0 PRMT R115, R115, 0x5410, R180 ;  /* 0x0000541073730816 */ /* 0x000fe400000000b4 */
[----:B------:R-:W-:-:S03]  /*2280*/  IADD3 R137, R137, 0x20, RZ ;  /* 0x0000002089897810 */ /* 0x000fc60007ffe0ff */
[----:B------:R1:W-:Y:S04]  /*2290*/  @P0 STG.E.128 desc[UR4][R134.64], R112 ;  /* 0x0000007086000986 */ /* 0x0003e8000c101d04 */
.L_x_714:
[----:B------:R-:W-:Y:S05]  /*22a0*/  BSYNC B1 ;  /* 0x0000000000017941 */ /* 0x000fea0003800000 */
.L_x_713:
[----:B------:R-:W-:Y:S04]  /*22b0*/  BSSY B1, `(.L_x_715) ;  /* 0x000008f000017945 */ /* 0x000fe80003800000 */
[----:B------:R-:W-:Y:S05]  /*22c0*/  @!P4 BRA `(.L_x_716) ;  /* 0x000000080034c947 */ /* 0x000fea0003800000 */
[----:B------:R-:W-:Y:S01]  /*22d0*/  ISETP.NE.U32.AND P0, PT, RZ, UR12, PT ;  /* 0x0000000cff007c0c */ /* 0x000fe2000bf05070 */
[----:B-1----:R-:W-:Y:S01]  /*22e0*/  IMAD.MOV.U32 R116, RZ, RZ, R122 ;  /* 0x000000ffff747224 */ /* 0x002fe200078e007a */
[----:B------:R-:W-:Y:S02]  /*22f0*/  ISETP.NE.U32.AND P2, PT, RZ, UR8, PT ;  /* 0x00000008ff007c0c */ /* 0x000fe4000bf45070 */
[----:B------:R-:W-:Y:S02]  /*2300*/  ISETP.NE.AND.EX P0, PT, RZ, UR13, PT, P0 ;  /* 0x0000000dff007c0c */ /* 0x000fe4000bf05300 */
[----:B0-----:R-:W-:Y:S02]  /*2310*/  ISETP.NE.AND P1, PT, R172, RZ, PT ;  /* 0x000000ffac00720c */ /* 0x001fe40003f25270 */
[----:B------:R-:W-:Y:S02]  /*2320*/  ISETP.NE.AND.EX P2, PT, RZ, UR9, PT, P2 ;  /* 0x00000009ff007c0c */ /* 0x000fe4000bf45320 */
[----:B------:R-:W-:-:S02]  /*2330*/  FSEL R119, R129, RZ, !P1 ;  /* 0x000000ff81777208 */ /* 0x000fc40004800000 */
[----:B------:R-:W-:Y:S02]  /*2340*/  LOP3.LUT P5, RZ, R116, 0xff, RZ, 0xc0, !PT ;  /* 0x000000ff74ff7812 */ /* 0x000fe400078ac0ff */
[----:B------:R-:W-:Y:S01]  /*2350*/  ISETP.NE.U32.AND P1, PT, RZ, UR16, PT ;  /* 0x00000010ff007c0c */ /* 0x000fe2000bf25070 */
[-CC-:B------:R-:W-:Y:S01]  /*2360*/  FFMA.FTZ R117, R139, R128.reuse, R119.reuse ;  /* 0x000000808b757223 */ /* 0x180fe20000010077 */
[--C-:B------:R-:W-:Y:S01]  /*2370*/  FFMA.FTZ R118, R148, R128, R119.reuse ;  /* 0x0000008094767223 */ /* 0x100fe20000010077 */
[----:B------:R-:W-:Y:S01]  /*2380*/  @P0 MOV R116, R120 ;  /* 0x0000007800740202 */ /* 0x000fe20000000f00 */
[-CC-:B------:R-:W-:Y:S01]  /*2390*/  FFMA.FTZ R129, R141, R128.reuse, R119.reuse ;  /* 0x000000808d817223 */ /* 0x180fe20000010077 */
[-CC-:B------:R-:W-:Y:S01]  /*23a0*/  FFMA.FTZ R132, R150, R128.reuse, R119.reuse ;  /* 0x0000008096847223 */ /* 0x180fe20000010077 */
[-CC-:B------:R-:W-:Y:S01]  /*23b0*/  FFMA.FTZ R133, R143, R128.reuse, R119.reuse ;  /* 0x000000808f857223 */ /* 0x180fe20000010077 */
[-CC-:B------:R-:W-:Y:S01]  /*23c0*/  FFMA.FTZ R134, R152, R128.reuse, R119.reuse ;  /* 0x0000008098867223 */ /* 0x180fe20000010077 */
[-CC-:B------:R-:W-:Y:S01]  /*23d0*/  FFMA.FTZ R171, R145, R128.reuse, R119.reuse ;  /* 0x0000008091ab7223 */ /* 0x180fe20000010077 */
[----:B-----5:R-:W-:Y:S01]  /*23e0*/  FFMA.FTZ R156, R154, R128, R119 ;  /* 0x000000809a9c7223 */ /* 0x020fe20000010077 */
[----:B------:R-:W-:Y:S01]  /*23f0*/  @P2 PRMT R128, R104, 0x7632, R128 ;  /* 0x0000763268802816 */ /* 0x000fe20000000080 */
[----:B------:R-:W-:Y:S01]  /*2400*/  FADD.FTZ R117, R140, -R117 ;  /* 0x800000758c757221 */ /* 0x000fe20000010000 */
[----:B------:R-:W-:Y:S01]  /*2410*/  FADD.FTZ R119, R147, -R118 ;  /* 0x8000007693777221 */ /* 0x000fe20000010000 */
[----:B------:R-:W-:Y:S01]  /*2420*/  @P0 LOP3.LUT P6, RZ, R116, 0xff, RZ, 0xc0, !PT ;  /* 0x000000ff74ff0812 */ /* 0x000fe200078cc0ff */
[----:B------:R-:W-:Y:S01]  /*2430*/  FADD.FTZ R129, R142, -R129 ;  /* 0x800000818e817221 */ /* 0x000fe20000010000 */
[----:B------:R-:W-:Y:S01]  /*2440*/  @P2 SHF.L.U32 R116, R104, 0x10, RZ ;  /* 0x0000001068742819 */ /* 0x000fe200000006ff */
[----:B------:R-:W-:Y:S01]  /*2450*/  FMUL.FTZ R117, R138, R117 ;  /* 0x000000758a757220 */ /* 0x000fe20000410000 */
[----:B------:R-:W-:Y:S01]  /*2460*/  @P2 SHF.L.U32 R128, R128, 0x10, RZ ;  /* 0x0000001080802819 */ /* 0x000fe200000006ff */
[----:B------:R-:W-:Y:S01]  /*2470*/  FMUL.FTZ R119, R138, R119 ;  /* 0x000000778a777220 */ /* 0x000fe20000410000 */
[----:B------:R-:W-:-:S02]  /*2480*/  @P2 IMAD.U32 R130, R105, 0x10000, RZ ;  /* 0x0001000069822824 */ /* 0x000fc400078e00ff */
[----:B------:R-:W-:Y:S01]  /*2490*/  @P2 FADD.FTZ R117, R117, R116 ;  /* 0x0000007475752221 */ /* 0x000fe20000010000 */
        /* <DEDUP_REMOVED lines=12> */
[----:B------:R-:W-:Y:S01]  /*2560*/  @P2 SHF.L.U32 R116, R116, 0x10, RZ ;  /* 0x0000001074742819 */ /* 0x000fe200000006ff */
[----:B------:R-:W-:Y:S01]  /*2570*/  FMUL.FTZ R131, R138, R131 ;  /* 0x000000838a837220 */ /* 0x000fe20000410000 */
        /* <DEDUP_REMOVED lines=98> */
.L_x_716:
[----:B------:R-:W-:Y:S05]  /*2ba0*/  BSYNC B1 ;  /* 0x0000000000017941 */ /* 0x000fea0003800000 */
.L_x_715:
[----:B-12---:R-:W1:Y:S02]  /*2bb0*/  LDC.64 R116, c[0x0][0x210] ;  /* 0x00008400ff747b82 */ /* 0x006e640000000a00 */
[----:B-1----:R-:W-:-:S04]  /*2bc0*/  LEA R136, R116, R136, 0x2 ;  /* 0x0000008874887211 */ /* 0x002fc800078e10ff */
[----:B------:R-:W-:-:S13]  /*2bd0*/  ISETP.GE.AND P0, PT, R136, R117, PT ;  /* 0x000000758800720c */ /* 0x000fda0003f06270 */
[----:B------:R-:W-:Y:S05]  /*2be0*/  @!P0 BRA `(.L_x_717) ;  /* 0xffffffd800408947 */ /* 0x000fea000383ffff */
.L_x_707:
[----:B------:R-:W-:Y:S05]  /*2bf0*/  BSYNC B0 ;  /* 0x0000000000007941 */ /* 0x000fea0003800000 */
.L_x_706:
        /* <DEDUP_REMOVED lines=19> */
[----:B------:R1:W-:Y:S01]  /*2d30*/  STS.128 [R0], R52 ;  /* 0x0000003400007388 */ /* 0x0003e20000000c00 */
[C---:B------:R-:W-:Y:S02]  /*2d40*/  ISETP.GE.U32.AND P0, PT, R127.reuse, 0x100, PT ;  /* 0x000001007f00780c */ /* 0x040fe40003f06070 */
[C---:B------:R-:W-:Y:S01]  /*2d50*/  ISETP.GE.U32.AND P1, PT, R127.reuse, 0x180, PT ;  /* 0x000001807f00780c */ /* 0x040fe20003f26070 */
[----:B------:R-:W-:Y:S01]  /*2d60*/  STS.128 [R0+0x10], R48 ;  /* 0x0000103000007388 */ /* 0x000fe20000000c00 */
[----:B------:R-:W-:-:S03]  /*2d70*/  ISETP.GE.U32.AND P2, PT, R127, 0x200, PT ;  /* 0x000002007f00780c */ /* 0x000fc60003f46070 */
[----:B------:R-:W-:Y:S04]  /*2d80*/  STS.128 [R0+0x400], R44 ;  /* 0x0004002c00007388 */ /* 0x000fe80000000c00 */
[----:B------:R-:W-:Y:S01]  /*2d90*/  STS.128 [R0+0x410], R40 ;  /* 0x0004102800007388 */ /* 0x000fe20000000c00 */
[----:B------:R-:W-:Y:S01]  /*2da0*/  BAR.SYNC.DEFER_BLOCKING 0x0 ;  /* 0x0000000000007b1d */ /* 0x000fe20000010000 */
[----:B-1----:R-:W-:-:S05]  /*2db0*/  IADD3 R54, P4, R75, R74, RZ ;  /* 0x0000004a4b367210 */ /* 0x002fca0007f9e0ff */
        /* <DEDUP_REMOVED lines=73> */
[----:B------:R4:W-:Y:S01]  /*3250*/  STS.128 [R0+0x410], R8 ;  /* 0x0004100800007388 */ /* 0x0009e20000000c00 */
[----:B------:R-:W-:Y:S01]  /*3260*/  BAR.SYNC.DEFER_BLOCKING 0x0 ;  /* 0x0000000000007b1d */ /* 0x000fe20000010000 */
[----:B----4-:R-:W-:-:S05]  /*3270*/  FADD.FTZ R9, R5, R44 ;  /* 0x0000002c05097221 */ /* 0x010fca0000010000 */
        /* <DEDUP_REMOVED lines=31> */
[----:B-1----:R-:W-:Y:S01]  /*3470*/  FADD.FTZ R13, R13, R10 ;  /* 0x0000000a0d0d7221 */ /* 0x002fe20000010000 */
[C---:B------:R-:W-:Y:S01]  /*3480*/  IMAD.SHL.U32 R10, R54.reuse, 0x4, RZ ;  /* 0x00000004360a7824 */ /* 0x040fe200078e00ff */
[----:B------:R-:W-:Y:S01]  /*3490*/  SHF.L.U64.HI R2, R54, 0x2, R17 ;  /* 0x0000000236027819 */ /* 0x000fe20000010211 */
[----:B------:R-:W-:Y:S01]  /*34a0*/  STS.128 [R0+0x10], R32 ;  /* 0x0000102000007388 */ /* 0x000fe20000000c00 */
[----:B--2---:R-:W-:-:S02]  /*34b0*/  FADD.FTZ R11, R11, R12 ;  /* 0x0000000c0b0b7221 */ /* 0x004fc40000010000 */
[C---:B------:R-:W-:Y:S01]  /*34c0*/  IADD3 R20, P4, R10.reuse, UR18, RZ ;  /* 0x000000120a147c10 */ /* 0x040fe2000ff9e0ff */
[----:B------:R-:W-:Y:S01]  /*34d0*/  STS.128 [R0+0x400], R28 ;  /* 0x0004001c00007388 */ /* 0x000fe20000000c00 */
[----:B---3--:R-:W-:Y:S01]  /*34e0*/  FADD.FTZ R15, R15, R14 ;  /* 0x0000000e0f0f7221 */ /* 0x008fe20000010000 */
[----:B------:R-:W-:Y:S02]  /*34f0*/  IADD3 R12, P5, R10, UR20, RZ ;  /* 0x000000140a0c7c10 */ /* 0x000fe4000ffbe0ff */
        /* <DEDUP_REMOVED lines=14> */
[----:B0-----:R-:W-:Y:S01]  /*35e0*/  FADD.FTZ R16, RZ, R16 ;  /* 0x00000010ff107221 */ /* 0x001fe20000010000 */
[----:B-1----:R-:W-:-:S02]  /*35f0*/  FADD.FTZ R18, RZ, R18 ;  /* 0x00000012ff127221 */ /* 0x002fc40000010000 */
[----:B------:R-:W0:Y:S01]  /*3600*/  LDS R33, [R3+0x1600] ;  /* 0x0016000003217984 */ /* 0x000e220000000800 */
[----:B--2---:R-:W-:-:S03]  /*3610*/  FADD.FTZ R16, R16, R21 ;  /* 0x0000001510107221 */ /* 0x004fc60000010000 */
[----:B------:R-:W1:Y:S01]  /*3620*/  LDS R5, [R3+0x1800] ;  /* 0x0018000003057984 */ /* 0x000e620000000800 */
[----:B---3--:R-:W-:-:S03]  /*3630*/  FADD.FTZ R18, R18, R23 ;  /* 0x0000001712127221 */ /* 0x008fc60000010000 */
[----:B------:R2:W3:Y:S01]  /*3640*/  LDS R21, [R3+0x1a00] ;  /* 0x001a000003157984 */ /* 0x0004e20000000800 */
[----:B----4-:R-:W-:-:S03]  /*3650*/  FADD.FTZ R0, RZ, R0 ;  /* 0x00000000ff007221 */ /* 0x010fc60000010000 */
[----:B------:R2:W4:Y:S01]  /*3660*/  LDS R23, [R3+0x1c00] ;  /* 0x001c000003177984 */ /* 0x0005220000000800 */
[----:B------:R-:W-:-:S03]  /*3670*/  FADD.FTZ R0, R0, R7 ;  /* 0x0000000700007221 */ /* 0x000fc60000010000 */
[----:B------:R2:W2:Y:S01]  /*3680*/  LDS R8, [R3+0x1e00] ;  /* 0x001e000003087984 */ /* 0x0004a20000000800 */
[----:B------:R-:W-:Y:S01]  /*3690*/  FADD.FTZ R0, R0, R31 ;  /* 0x0000001f00007221 */ /* 0x000fe20000010000 */
[----:B------:R-:W-:Y:S01]  /*36a0*/  IADD3.X R31, R2, UR19, RZ, P4, !PT ;  /* 0x00000013021f7c10 */ /* 0x000fe2000a7fe4ff */
[----:B------:R-:W-:Y:S01]  /*36b0*/  ULDC.64 UR18, c[0x0][0x2d0] ;  /* 0x0000b40000127ab9 */ /* 0x000fe20000000a00 */
[----:B------:R-:W-:Y:S01]  /*36c0*/  FADD.FTZ R6, RZ, R6 ;  /* 0x00000006ff067221 */ /* 0x000fe20000010000 */
[C---:B------:R-:W-:Y:S02]  /*36d0*/  IADD3 R14, P4, R10.reuse, UR18, RZ ;  /* 0x000000120a0e7c10 */ /* 0x040fe4000ff9e0ff */
[----:B------:R-:W-:Y:S01]  /*36e0*/  IADD3 R10, P6, R10, UR22, RZ ;  /* 0x000000160a0a7c10 */ /* 0x000fe2000ffde0ff */
[----:B------:R-:W-:-:S03]  /*36f0*/  FADD.FTZ R6, R6, R25 ;  /* 0x0000001906067221 */ /* 0x000fc60000010000 */
[----:B------:R-:W-:Y:S01]  /*3700*/  IADD3.X R25, R2, UR23, RZ, P6, !PT ;  /* 0x0000001702197c10 */ /* 0x000fe2000b7fe4ff */
[----:B------:R-:W-:Y:S01]  /*3710*/  FADD.FTZ R16, R16, R27 ;  /* 0x0000001b10107221 */ /* 0x000fe20000010000 */
[----:B------:R-:W-:Y:S01]  /*3720*/  IADD3.X R27, R2, UR21, RZ, P5, !PT ;  /* 0x00000015021b7c10 */ /* 0x000fe2000affe4ff */
[----:B------:R-:W-:Y:S01]  /*3730*/  FADD.FTZ R18, R18, R29 ;  /* 0x0000001d12127221 */ /* 0x000fe20000010000 */
[----:B------:R-:W-:Y:S01]  /*3740*/  IADD3.X R29, R2, UR19, RZ, P4, !PT ;  /* 0x00000013021d7c10 */ /* 0x000fe2000a7fe4ff */
[----:B0-----:R-:W-:Y:S01]  /*3750*/  FADD.FTZ R33, R6, R33 ;  /* 0x0000002106217221 */ /* 0x001fe20000010000 */
[----:B-1----:R-:W-:Y:S01]  /*3760*/  FADD.FTZ R17, R16, R5 ;  /* 0x0000000510117221 */ /* 0x002fe20000010000 */
[----:B------:R-:W-:Y:S06]  /*3770*/  @!P3 BRA `(.L_x_719) ;  /* 0x000000000050b947 */ /* 0x000fec0003800000 */
        /* <DEDUP_REMOVED lines=20> */
.L_x_719:
[----:B------:R-:W-:Y:S05]  /*38c0*/  BSYNC B0 ;  /* 0x0000000000007941 */ /* 0x000fea0003800000 */
.L_x_718:
[----:B------:R-:W-:Y:S01]  /*38d0*/  BSSY B0, `(.L_x_720) ;  /* 0x0000017000007945 */ /* 0x000fe20003800000 */
[----:B---3--:R-:W-:-:S03]  /*38e0*/  FADD.FTZ R21, R18, R21 ;  /* 0x0000001512157221 */ /* 0x008fc60000010000 */
[----:B------:R-:W-:Y:S05]  /*38f0*/  @!P0 BRA `(.L_x_721) ;  /* 0x0000000000508947 */ /* 0x000fea0003800000 */
[----:B-1----:R-:W-:Y:S01]  /*3900*/  MOV R2, R20 ;  /* 0x0000001400027202 */ /* 0x002fe20000000f00 */
        /* <DEDUP_REMOVED lines=19> */
.L_x_721:
[----:B------:R-:W-:Y:S05]  /*3a40*/  BSYNC B0 ;  /* 0x0000000000007941 */ /* 0x000fea0003800000 */
.L_x_720:
[----:B------:R-:W-:Y:S01]  /*3a50*/  BSSY B0, `(.L_x_722) ;  /* 0x0000017000007945 */ /* 0x000fe20003800000 */
[----:B----4-:R-:W-:-:S03]  /*3a60*/  FADD.FTZ R23, R0, R23 ;  /* 0x0000001700177221 */ /* 0x010fc60000010000 */
[----:B------:R-:W-:Y:S05]  /*3a70*/  @!P1 BRA `(.L_x_723) ;  /* 0x0000000000509947 */ /* 0x000fea0003800000 */
[----:B-1-3--:R-:W-:Y:S01]  /*3a80*/  MOV R2, R20 ;  /* 0x0000001400027202 */ /* 0x00afe20000000f00 */
        /* <DEDUP_REMOVED lines=19> */
.L_x_723:
[----:B------:R-:W-:Y:S05]  /*3bc0*/  BSYNC B0 ;  /* 0x0000000000007941 */ /* 0x000fea0003800000 */
.L_x_722:
[----:B-1-34-:R-:W-:Y:S02]  /*3bd0*/  MOV R2, R20 ;  /* 0x0000001400027202 */ /* 0x01afe40000000f00 */
[----:B--2---:R-:W-:Y:S01]  /*3be0*/  MOV R3, R31 ;  /* 0x0000001f00037202 */ /* 0x004fe20000000f00 */
[----:B------:R-:W-:Y:S06]  /*3bf0*/  @!P2 EXIT ;  /* 0x000000000000a94d */ /* 0x000fec0003800000 */
[----:B------:R0:W-:Y:S01]  /*3c00*/  STG.E desc[UR4][R2.64], R9 ;  /* 0x0000000902007986 */ /* 0x0001e2000c101904 */
[----:B------:R-:W-:Y:S01]  /*3c10*/  FADD.FTZ R33, R33, R8 ;  /* 0x0000000821217221 */ /* 0x000fe20000010000 */
        /* <DEDUP_REMOVED lines=10> */
.L_x_712:
[----:B------:R-:W-:Y:S01]  /*3cc0*/  HFMA2.MMA R134, -RZ, RZ, 0, 5.9604644775390625e-08 ;  /* 0x00000001ff867435 */ /* 0x000fe200000001ff */
[----:B------:R-:W-:Y:S01]  /*3cd0*/  BSSY B1, `(.L_x_724) ;  /* 0x0000007000017945 */ /* 0x000fe20003800000 */
[----:B------:R-:W-:Y:S01]  /*3ce0*/  IMAD.MOV.U32 R135, RZ, RZ, R173 ;  /* 0x000000ffff877224 */ /* 0x000fe200078e00ad */
[----:B------:R-:W-:Y:S01]  /*3cf0*/  MOV R175, 0x1f ;  /* 0x0000001f00af7802 */ /* 0x000fe20000000f00 */
[----:B------:R-:W-:-:S07]  /*3d00*/  IMAD.MOV.U32 R132, RZ, RZ, -0x1 ;  /* 0xffffffffff847424 */ /* 0x000fce00078e00ff */
[----:B0----5:R-:W-:Y:S05]  /*3d10*/  WARPSYNC.COLLECTIVE R132, `(.L_x_725) ;  /* 0x0000000084087348 */ /* 0x021fea0003c00000 */
[----:B------:R1:W2:Y:S02]  /*3d20*/  SHFL.BFLY P0, R133, R135, R134, R175 ;  /* 0x0c00008687857389 */ /* 0x0002a400000000af */
[----:B012--5:R-:W-:Y:S01]  /*3d30*/  ENDCOLLECTIVE ;  /* 0x000000000000791b */ /* 0x027fe20003800000 */
.L_x_725:
[----:B------:R-:W-:Y:S05]  /*3d40*/  BSYNC B1 ;  /* 0x0000000000017941 */ /* 0x000fea0003800000 */
.L_x_724:
        /* <DEDUP_REMOVED lines=8> */
.L_x_726:
[----:B------:R-:W-:Y:S01]  /*3dd0*/  FADD.FTZ R116, R116, R173 ;  /* 0x000000ad74747221 */ /* 0x000fe20000010000 */
[----:B------:R-:W-:-:S04]  /*3de0*/  HFMA2.MMA R134, -RZ, RZ, 0, 1.1920928955078125e-07 ;  /* 0x00000002ff867435 */ /* 0x000fc800000001ff */
[----:B------:R-:W-:Y:S01]  /*3df0*/  MOV R135, R116 ;  /* 0x0000007400877202 */ /* 0x000fe20000000f00 */
[----:B------:R-:W-:-:S07]  /*3e00*/  IMAD.MOV.U32 R118, RZ, RZ, R133 ;  /* 0x000000ffff767224 */ /* 0x000fce00078e0085 */
[----:B------:R-:W-:Y:S05]  /*3e10*/  WARPSYNC.COLLECTIVE R132, `(.L_x_727) ;  /* 0x0000000084087348 */ /* 0x000fea0003c00000 */
[----:B------:R0:W1:Y:S02]  /*3e20*/  SHFL.BFLY P0, R133, R135, R134, R175 ;  /* 0x0c00008687857389 */ /* 0x00006400000000af */
[----:B01----:R-:W-:Y:S01]  /*3e30*/  ENDCOLLECTIVE ;  /* 0x000000000000791b */ /* 0x003fe20003800000 */
.L_x_727:
[----:B------:R-:W-:-:S05]  /*3e40*/  FADD.FTZ R118, R118, R171 ;  /* 0x000000ab76767221 */ /* 0x000fca0000010000 */
[----:B------:R-:W-:Y:S01]  /*3e50*/  MOV R135, R118 ;  /* 0x0000007600877202 */ /* 0x000fe20000000f00 */
[----:B------:R-:W-:-:S07]  /*3e60*/  IMAD.MOV.U32 R117, RZ, RZ, R133 ;  /* 0x000000ffff757224 */ /* 0x000fce00078e0085 */
[----:B------:R-:W-:Y:S05]  /*3e70*/  WARPSYNC.COLLECTIVE R132, `(.L_x_728) ;  /* 0x0000000084087348 */ /* 0x000fea0003c00000 */
[----:B------:R0:W1:Y:S02]  /*3e80*/  SHFL.BFLY P0, R133, R135, R134, R175 ;  /* 0x0c00008687857389 */ /* 0x00006400000000af */
[----:B01----:R-:W-:Y:S01]  /*3e90*/  ENDCOLLECTIVE ;  /* 0x000000000000791b */ /* 0x003fe20003800000 */
.L_x_728:
[----:B------:R-:W-:Y:S01]  /*3ea0*/  FADD.FTZ R117, R116, R117 ;  /* 0x0000007574757221 */ /* 0x000fe20000010000 */
[----:B------:R-:W-:-:S03]  /*3eb0*/  HFMA2.MMA R134, -RZ, RZ, 0, 2.384185791015625e-07 ;  /* 0x00000004ff867435 */ /* 0x000fc600000001ff */
[----:B------:R-:W-:Y:S01]  /*3ec0*/  IMAD.MOV.U32 R135, RZ, RZ, R117 ;  /* 0x000000ffff877224 */ /* 0x000fe200078e0075 */
[----:B------:R-:W-:-:S07]  /*3ed0*/  MOV R119, R133 ;  /* 0x0000008500777202 */ /* 0x000fce0000000f00 */
[----:B------:R-:W-:Y:S05]  /*3ee0*/  WARPSYNC.COLLECTIVE R132, `(.L_x_729) ;  /* 0x0000000084087348 */ /* 0x000fea0003c00000 */
[----:B------:R0:W1:Y:S02]  /*3ef0*/  SHFL.BFLY P0, R133, R135, R134, R175 ;  /* 0x0c00008687857389 */ /* 0x00006400000000af */
[----:B01----:R-:W-:Y:S01]  /*3f00*/  ENDCOLLECTIVE ;  /* 0x000000000000791b */ /* 0x003fe20003800000 */
.L_x_729:
[----:B------:R-:W-:-:S04]  /*3f10*/  FADD.FTZ R119, R118, R119 ;  /* 0x0000007776777221 */ /* 0x000fc80000010000 */
[----:B------:R-:W-:Y:S01]  /*3f20*/  IMAD.MOV.U32 R135, RZ, RZ, R119 ;  /* 0x000000ffff877224 */ /* 0x000fe200078e0077 */
[----:B------:R-:W-:-:S07]  /*3f30*/  MOV R128, R133 ;  /* 0x0000008500807202 */ /* 0x000fce0000000f00 */
[----:B------:R-:W-:Y:S05]  /*3f40*/  WARPSYNC.COLLECTIVE R132, `(.L_x_730) ;  /* 0x0000000084087348 */ /* 0x000fea0003c00000 */
[----:B------:R0:W1:Y:S02]  /*3f50*/  SHFL.BFLY P0, R133, R135, R134, R175 ;  /* 0x0c00008687857389 */ /* 0x00006400000000af */
[----:B01----:R-:W-:Y:S01]  /*3f60*/  ENDCOLLECTIVE ;  /* 0x000000000000791b */ /* 0x003fe20003800000 */
.L_x_730:
[----:B------:R-:W-:-:S05]  /*3f70*/  FADD.FTZ R128, R117, R128 ;  /* 0x0000008075807221 */ /* 0x000fca0000010000 */
[----:B------:R-:W-:Y:S01]  /*3f80*/  MOV R135, R128 ;  /* 0x0000008000877202 */ /* 0x000fe20000000f00 */
[----:B------:R-:W-:Y:S01]  /*3f90*/  IMAD.MOV.U32 R134, RZ, RZ, 0x8 ;  /* 0x00000008ff867424 */ /* 0x000fe200078e00ff */
[----:B------:R-:W-:-:S07]  /*3fa0*/  MOV R130, R133 ;  /* 0x0000008500827202 */ /* 0x000fce0000000f00 */
[----:B------:R-:W-:Y:S05]  /*3fb0*/  WARPSYNC.COLLECTIVE R132, `(.L_x_731) ;  /* 0x0000000084087348 */ /* 0x000fea0003c00000 */
[----:B------:R0:W1:Y:S02]  /*3fc0*/  SHFL.BFLY P0, R133, R135, R134, R175 ;  /* 0x0c00008687857389 */ /* 0x00006400000000af */
[----:B01----:R-:W-:Y:S01]  /*3fd0*/  ENDCOLLECTIVE ;  /* 0x000000000000791b */ /* 0x003fe20003800000 */
.L_x_731:
[----:B------:R-:W-:-:S05]  /*3fe0*/  FADD.FTZ R130, R119, R130 ;  /* 0x0000008277827221 */ /* 0x000fca0000010000 */
[----:B------:R-:W-:Y:S02]  /*3ff0*/  MOV R135, R130 ;  /* 0x0000008200877202 */ /* 0x000fe40000000f00 */
[----:B------:R-:W-:-:S07]  /*4000*/  MOV R129, R133 ;  /* 0x0000008500817202 */ /* 0x000fce0000000f00 */
[----:B------:R-:W-:Y:S05]  /*4010*/  WARPSYNC.COLLECTIVE R132, `(.L_x_732) ;  /* 0x0000000084087348 */ /* 0x000fea0003c00000 */
[----:B------:R0:W1:Y:S02]  /*4020*/  SHFL.BFLY P0, R133, R135, R134, R175 ;  /* 0x0c00008687857389 */ /* 0x00006400000000af */
[----:B01----:R-:W-:Y:S01]  /*4030*/  ENDCOLLECTIVE ;  /* 0x000000000000791b */ /* 0x003fe20003800000 */
.L_x_732:
[----:B------:R-:W-:Y:S01]  /*4040*/  FADD.FTZ R129, R128, R129 ;  /* 0x0000008180817221 */ /* 0x000fe20000010000 */
[----:B------:R-:W-:-:S04]  /*4050*/  HFMA2.MMA R134, -RZ, RZ, 0, 9.5367431640625e-07 ;  /* 0x00000010ff867435 */ /* 0x000fc800000001ff */
[----:B------:R-:W-:Y:S01]  /*4060*/  MOV R135, R129 ;  /* 0x0000008100877202 */ /* 0x000fe20000000f00 */
[----:B------:R-:W-:-:S07]  /*4070*/  IMAD.MOV.U32 R131, RZ, RZ, R133 ;  /* 0x000000ffff837224 */ /* 0x000fce00078e0085 */
[----:B------:R-:W-:Y:S05]  /*4080*/  WARPSYNC.COLLECTIVE R132, `(.L_x_733) ;  /* 0x0000000084087348 */ /* 0x000fea0003c00000 */
[----:B------:R0:W1:Y:S02]  /*4090*/  SHFL.BFLY P0, R133, R135, R134, R175 ;  /* 0x0c00008687857389 */ /* 0x00006400000000af */
[----:B01----:R-:W-:Y:S01]  /*40a0*/  ENDCOLLECTIVE ;  /* 0x000000000000791b */ /* 0x003fe20003800000 */
.L_x_733:
[----:B------:R-:W-:-:S05]  /*40b0*/  FADD.FTZ R131, R130, R131 ;  /* 0x0000008382837221 */ /* 0x000fca0000010000 */
[----:B------:R-:W-:Y:S01]  /*40c0*/  MOV R135, R131 ;  /* 0x0000008300877202 */ /* 0x000fe20000000f00 */
[----:B------:R-:W-:-:S07]  /*40d0*/  IMAD.MOV.U32 R116, RZ, RZ, R133 ;  /* 0x000000ffff747224 */ /* 0x000fce00078e0085 */
[----:B------:R-:W-:Y:S05]  /*40e0*/  WARPSYNC.COLLECTIVE R132, `(.L_x_734) ;  /* 0x0000000084087348 */ /* 0x000fea0003c00000 */
[----:B------:R0:W1:Y:S02]  /*40f0*/  SHFL.BFLY P0, R133, R135, R134, R175 ;  /* 0x0c00008687857389 */ /* 0x00006400000000af */
[----:B01----:R-:W-:Y:S01]  /*4100*/  ENDCOLLECTIVE ;  /* 0x000000000000791b */ /* 0x003fe20003800000 */
.L_x_734:
[----:B------:R-:W-:Y:S01]  /*4110*/  MOV R118, R133 ;  /* 0x0000008500767202 */ /* 0x000fe20000000f00 */
[----:B------:R-:W-:Y:S06]  /*4120*/  BRA `(.L_x_735) ;  /* 0xffffffd8000c7947 */ /* 0x000fec000383ffff */
.L_x_736:
        /* <DEDUP_REMOVED lines=13> */
.L_x_3170:


//--------------------- .text._ZN10layer_norm31ln_parallel_residual_bwd_kernelINS_13Kernel_traitsIf13__nv_bfloat16S2_S2_fjLj512ELj1ELj4ELj1ELj16ENS_18Kernel_traits_baseILj512EfS2_S2_S2_fjLj128EEEEELb1ELb0ELb1EEEvNS_9BwdParamsE --------------------------
	.section	.text._ZN10layer_norm31ln_parallel_residual_bwd_kernelINS_13Kernel_traitsIf13__nv_bfloat16S2_S2_fjLj512ELj1ELj4ELj1ELj16ENS_18Kernel_traits_baseILj512EfS2_S2_S2_fjLj128EEEEELb1ELb0ELb1EEEvNS_9BwdParamsE,"ax",@progbits
	.align	128
        .global         _ZN10layer_norm31ln_parallel_residual_bwd_kernelINS_13Kernel_traitsIf13__nv_bfloat16S2_S2_fjLj512ELj1ELj4ELj1ELj16ENS_18Kernel_traits_baseILj512EfS2_S2_S2_fjLj128EEEEELb1ELb0ELb1EEEvNS_9BwdParamsE
        .type           _ZN10layer_norm31ln_parallel_residual_bwd_kernelINS_13Kernel_traitsIf13__nv_bfloat16S2_S2_fjLj512ELj1ELj4ELj1ELj16ENS_18Kernel_traits_baseILj512EfS2_S2_S2_fjLj128EEEEELb1ELb0ELb1EEEvNS_9BwdParamsE,@function
        .size           _ZN10layer_norm31ln_parallel_residual_bwd_kernelINS_13Kernel_traitsIf13__nv_bfloat16S2_S2_fjLj512ELj1ELj4ELj1ELj16ENS_18Kernel_traits_baseILj512EfS2_S2_S2_fjLj128EEEEELb1ELb0ELb1EEEvNS_9BwdParamsE,(.L_x_3171 - _ZN10layer_norm31ln_parallel_residual_bwd_kernelINS_13Kernel_traitsIf13__nv_bfloat16S2_S2_fjLj512ELj1ELj4ELj1ELj16ENS_18Kernel_traits_baseILj512EfS2_S2_S2_fjLj128EEEEELb1ELb0ELb1EEEvNS_9BwdParamsE)
        .other          _ZN10layer_norm31ln_parallel_residual_bwd_kernelINS_13Kernel_traitsIf13__nv_bfloat16S2_S2_fjLj512ELj1ELj4ELj1ELj16ENS_18Kernel_traits_baseILj512EfS2_S2_S2_fjLj128EEEEELb1ELb0ELb1EEEvNS_9BwdParamsE,@"STO_CUDA_ENTRY STV_DEFAULT"
_ZN10layer_norm31ln_parallel_residual_bwd_kernelINS_13Kernel_traitsIf13__nv_bfloat16S2_S2_fjLj512ELj1ELj4ELj1ELj16ENS_18Kernel_traits_baseILj512EfS2_S2_S2_fjLj128EEEEELb1ELb0ELb1EEEvNS_9BwdParamsE:
.text._ZN10layer_norm31ln_parallel_residual_bwd_kernelINS_13Kernel_traitsIf13__nv_bfloat16S2_S2_fjLj512ELj1ELj4ELj1ELj16ENS_18Kernel_traits_baseILj512EfS2_S2_S2_fjLj128EEEEELb1ELb0ELb1EEEvNS_9BwdParamsE:
        /* <DEDUP_REMOVED lines=50> */
.L_x_738:
[----:B------:R-:W-:Y:S01]  /*0320*/  IMAD.SHL.U32 R0, R146, 0x20, RZ ;  /* 0x0000002092007824 */ /* 0x000fe200078e00ff */
[----:B------:R-:W-:Y:S01]  /*0330*/  ULDC.64 UR8, c[0x0][0x268] ;  /* 0x00009a0000087ab9 */ /* 0x000fe20000000a00 */
[----:B------:R-:W-:Y:S01]  /*0340*/  ULDC.64 UR6, c[0x0][0x260] ;  /* 0x0000980000067ab9 */ /* 0x000fe20000000a00 */
[----:B------:R-:W0:Y:S02]  /*0350*/  LDC.U8 R148, c[0x0][0x2a0] ;  /* 0x0000a800ff947b82 */ /* 0x000e240000000000 */
[----:B------:R-:W-:-:S04]  /*0360*/  LOP3.LUT R0, R0, 0x3e0, RZ, 0xc0, !PT ;  /* 0x000003e000007812 */ /* 0x000fc800078ec0ff */
[C---:B------:R-:W-:Y:S02]  /*0370*/  IADD3 R36, P1, R0.reuse, UR8, RZ ;  /* 0x0000000800247c10 */ /* 0x040fe4000ff3e0ff */
[----:B------:R-:W-:-:S03]  /*0380*/  IADD3 R2, P0, R0, UR6, RZ ;  /* 0x0000000600027c10 */ /* 0x000fc6000ff1e0ff */
[----:B------:R-:W-:Y:S01]  /*0390*/  IMAD.X R37, RZ, RZ, UR9, P1 ;  /* 0x00000009ff257e24 */ /* 0x000fe200088e06ff */
[----:B------:R-:W-:Y:S01]  /*03a0*/  IADD3.X R3, RZ, UR7, RZ, P0, !PT ;  /* 0x00000007ff037c10 */ /* 0x000fe200087fe4ff */
[----:B------:R-:W-:-:S03]  /*03b0*/  ULDC.64 UR6, c[0x0][0x2c8] ;  /* 0x0000b20000067ab9 */ /* 0x000fc60000000a00 */
[----:B------:R1:W5:Y:S04]  /*03c0*/  LDG.E.128 R16, desc[UR4][R36.64] ;  /* 0x0000000424107981 */ /* 0x000368000c1e1d00 */
[----:B------:R1:W5:Y:S04]  /*03d0*/  LDG.E.128 R32, desc[UR4][R2.64] ;  /* 0x0000000402207981 */ /* 0x000368000c1e1d00 */
[----:B------:R1:W5:Y:S04]  /*03e0*/  LDG.E.128 R28, desc[UR4][R2.64+0x10] ;  /* 0x00001004021c7981 */ /* 0x000368000c1e1d00 */
[----:B------:R1:W5:Y:S04]  /*03f0*/  LDG.E.128 R24, desc[UR4][R2.64+0x400] ;  /* 0x0004000402187981 */ /* 0x000368000c1e1d00 */
[----:B------:R1:W5:Y:S04]  /*0400*/  LDG.E.128 R20, desc[UR4][R2.64+0x410] ;  /* 0x0004100402147981 */ /* 0x000368000c1e1d00 */
[----:B------:R1:W5:Y:S04]  /*0410*/  LDG.E.128 R12, desc[UR4][R36.64+0x10] ;  /* 0x00001004240c7981 */ /* 0x000368000c1e1d00 */
[----:B------:R1:W5:Y:S04]  /*0420*/  LDG.E.128 R8, desc[UR4][R36.64+0x400] ;  /* 0x0004000424087981 */ /* 0x000368000c1e1d00 */
[----:B------:R1:W5:Y:S01]  /*0430*/  LDG.E.128 R4, desc[UR4][R36.64+0x410] ;  /* 0x0004100424047981 */ /* 0x000362000c1e1d00 */
[----:B------:R-:W-:Y:S01]  /*0440*/  ISETP.NE.U32.AND P0, PT, RZ, UR6, PT ;  /* 0x00000006ff007c0c */ /* 0x000fe2000bf05070 */
[----:B------:R-:W-:Y:S01]  /*0450*/  HFMA2.MMA R145, -RZ, RZ, 0, 0 ;  /* 0x00000000ff917435 */ /* 0x000fe200000001ff */
[----:B------:R-:W-:Y:S01]  /*0460*/  BSSY B1, `(.L_x_740) ;  /* 0x0000272000017945 */ /* 0x000fe20003800000 */
[----:B------:R-:W-:-:S02]  /*0470*/  LOP3.LUT R146, R146, 0x1f, RZ, 0xc0, !PT ;  /* 0x0000001f92927812 */ /* 0x000fc400078ec0ff */
[----:B------:R-:W-:Y:S02]  /*0480*/  CS2R R84, SRZ ;  /* 0x0000000000547805 */ /* 0x000fe4000001ff00 */
[----:B------:R-:W-:Y:S02]  /*0490*/  ISETP.NE.AND.EX P0, PT, RZ, UR7, PT, P0 ;  /* 0x00000007ff007c0c */ /* 0x000fe4000bf05300 */
        /* <DEDUP_REMOVED lines=29> */
[----:B------:R-:W-:Y:S02]  /*0670*/  MOV R149, RZ ;  /* 0x000000ff00957202 */ /* 0x000fe40000000f00 */
[----:B------:R-:W-:Y:S01]  /*0680*/  CS2R R142, SRZ ;  /* 0x00000000008e7805 */ /* 0x000fe2000001ff00 */
[----:B01----:R-:W-:-:S07]  /*0690*/  IMAD.MOV.U32 R151, RZ, RZ, RZ ;  /* 0x000000ffff977224 */ /* 0x003fce00078e00ff */
.L_x_742:
[----:B------:R-:W-:Y:S01]  /*06a0*/  IMAD R0, R144, UR10, RZ ;  /* 0x0000000a90007c24 */ /* 0x000fe2000f8e02ff */
[----:B0-----:R-:W0:Y:S04]  /*06b0*/  LDC.64 R56, c[0x0][0x250] ;  /* 0x00009400ff387b82 */ /* 0x001e280000000a00 */
        /* <DEDUP_REMOVED lines=11> */
[----:B------:R-:W4:Y:S01]  /*0770*/  LDG.E.128 R64, desc[UR4][R64.64] ;  /* 0x0000000440407981 */ /* 0x000f22000c1e1d00 */
[C---:B-1----:R-:W-:Y:S01]  /*0780*/  IMAD.WIDE.U32 R72, R83.reuse, 0x10, R60 ;  /* 0x0000001053487825 */ /* 0x042fe200078e003c */
[----:B------:R-:W0:Y:S02]  /*0790*/  LDC.64 R80, c[0x0][0x300] ;  /* 0x0000c000ff507b82 */ /* 0x000e240000000a00 */
[----:B------:R-:W4:Y:S04]  /*07a0*/  LDG.E R0, desc[UR4][R56.64] ;  /* 0x0000000438007981 */ /* 0x000f28000c1e1900 */
[----:B------:R-:W4:Y:S01]  /*07b0*/  LDG.E.128 R72, desc[UR4][R72.64] ;  /* 0x0000000448487981 */ /* 0x000f22000c1e1d00 */
[----:B--2---:R-:W-:Y:S01]  /*07c0*/  IMAD.WIDE.U32 R68, R83, 0x10, R58 ;  /* 0x0000001053447825 */ /* 0x004fe200078e003a */
[----:B------:R-:W1:Y:S05]  /*07d0*/  @P0 LDC.64 R158, c[0x0][0x2c8] ;  /* 0x0000b200ff9e0b82 */ /* 0x000e6a0000000a00 */
[----:B------:R-:W2:Y:S01]  /*07e0*/  LDG.E.128 R68, desc[UR4][R68.64] ;  /* 0x0000000444447981 */ /* 0x000ea2000c1e1d00 */
[----:B---3--:R-:W-:-:S02]  /*07f0*/  IMAD.WIDE R78, R144, 0x4, R78 ;  /* 0x00000004904e7825 */ /* 0x008fc400078e024e */
[----:B------:R-:W3:Y:S03]  /*0800*/  @P0 LDC.64 R160, c[0x0][0x2c8] ;  /* 0x0000b200ffa00b82 */ /* 0x000ee60000000a00 */
[----:B------:R0:W2:Y:S01]  /*0810*/  LDG.E R154, desc[UR4][R78.64] ;  /* 0x000000044e9a7981 */ /* 0x0000a2000c1e1900 */
[----:B------:R-:W-:-:S05]  /*0820*/  VIADD R165, R83, 0x20 ;  /* 0x0000002053a57836 */ /* 0x000fca0000000000 */
[----:B------:R-:W-:Y:S02]  /*0830*/  SHF.L.U32 R155, R165, 0x4, RZ ;  /* 0x00000004a59b7819 */ /* 0x000fe400000006ff */
[----:B------:R-:W-:Y:S02]  /*0840*/  SHF.R.U32.HI R152, RZ, 0x1c, R165 ;  /* 0x0000001cff987819 */ /* 0x000fe400000116a5 */
[----:B------:R-:W-:-:S04]  /*0850*/  IADD3 R52, P1, R155, UR12, RZ ;  /* 0x0000000c9b347c10 */ /* 0x000fc8000ff3e0ff */
[----:B------:R-:W-:Y:S01]  /*0860*/  IADD3.X R53, R152, UR13, RZ, P1, !PT ;  /* 0x0000000d98357c10 */ /* 0x000fe20008ffe4ff */
[----:B------:R-:W-:-:S05]  /*0870*/  IMAD.WIDE.U32 R60, R165, 0x10, R60 ;  /* 0x00000010a53c7825 */ /* 0x000fca00078e003c */
[----:B------:R-:W2:Y:S01]  /*0880*/  LDG.E.128 R52, desc[UR4][R52.64] ;  /* 0x0000000434347981 */ /* 0x000ea2000c1e1d00 */
[----:B------:R-:W-:-:S03]  /*0890*/  IMAD.WIDE.U32 R58, R165, 0x10, R58 ;  /* 0x00000010a53a7825 */ /* 0x000fc600078e003a */
[----:B------:R-:W2:Y:S04]  /*08a0*/  LDG.E.128 R60, desc[UR4][R60.64] ;  /* 0x000000043c3c7981 */ /* 0x000ea8000c1e1d00 */
[----:B------:R-:W2:Y:S01]  /*08b0*/  LDG.E.128 R56, desc[UR4][R58.64] ;  /* 0x000000043a387981 */ /* 0x000ea2000c1e1d00 */
[----:B0-----:R-:W-:-:S04]  /*08c0*/  ISETP.NE.U32.AND P1, PT, R80, RZ, PT ;  /* 0x000000ff5000720c */ /* 0x001fc80003f25070 */
[----:B------:R-:W-:-:S13]  /*08d0*/  ISETP.NE.AND.EX P1, PT, R81, RZ, PT, P1 ;  /* 0x000000ff5100720c */ /* 0x000fda0003f25310 */
[----:B------:R-:W0:Y:S01]  /*08e0*/  @P1 LDC.64 R78, c[0x0][0x248] ;  /* 0x00009200ff4e1b82 */ /* 0x000e220000000a00 */
[----:B------:R-:W-:Y:S01]  /*08f0*/  IMAD.SHL.U32 R163, R83, 0x8, RZ ;  /* 0x0000000853a37824 */ /* 0x000fe200078e00ff */
[----:B------:R-:W-:-:S06]  /*0900*/  SHF.R.U32.HI R164, RZ, 0x1d, R83 ;  /* 0x0000001dffa47819 */ /* 0x000fcc0000011653 */
[----:B------:R-:W3:Y:S01]  /*0910*/  @P1 LDC.64 R156, c[0x0][0x248] ;  /* 0x00009200ff9c1b82 */ /* 0x000ee20000000a00 */
[----:B0-----:R-:W-:-:S05]  /*0920*/  @P1 IADD3 R78, P2, R163, R78, RZ ;  /* 0x0000004ea34e1210 */ /* 0x001fca0007f5e0ff */
[----:B------:R-:W-:Y:S01]  /*0930*/  @P1 IMAD.X R79, R164, 0x1, R79, P2 ;  /* 0x00000001a44f1824 */ /* 0x000fe200010e064f */
[----:B-1----:R-:W-:-:S04]  /*0940*/  @P0 LEA R158, P2, R83, R158, 0x4 ;  /* 0x0000009e539e0211 */ /* 0x002fc800078420ff */
[----:B------:R-:W-:Y:S01]  /*0950*/  @P0 LEA.HI.X R159, R83, R159, RZ, 0x4, P2 ;  /* 0x0000009f539f0211 */ /* 0x000fe200010f24ff */
[----:B-----5:R-:W5:Y:S01]  /*0960*/  @P1 LDG.E.64 R76, desc[UR4][R78.64] ;  /* 0x000000044e4c1981 */ /* 0x020f62000c1e1b00 */
[----:B------:R-:W-:Y:S02]  /*0970*/  IADD3 R82, P2, R163, UR14, RZ ;  /* 0x0000000ea3527c10 */ /* 0x000fe4000ff5e0ff */
[----:B------:R-:W-:Y:S01]  /*0980*/  SHF.L.U32 R167, R165, 0x3, RZ ;  /* 0x00000003a5a77819 */ /* 0x000fe200000006ff */
[----:B------:R-:W5:Y:S01]  /*0990*/  @P0 LDG.E.128 R36, desc[UR4][R158.64] ;  /* 0x000000049e240981 */ /* 0x000f62000c1e1d00 */
[----:B------:R-:W-:-:S06]  /*09a0*/  IADD3.X R83, R164, UR15, RZ, P2, !PT ;  /* 0x0000000fa4537c10 */ /* 0x000fcc00097fe4ff */
[----:B------:R-:W5:Y:S01]  /*09b0*/  LDG.E.64 R82, desc[UR4][R82.64] ;  /* 0x0000000452527981 */ /* 0x000f62000c1e1b00 */
[----:B------:R-:W-:Y:S02]  /*09c0*/  SHF.R.U32.HI R166, RZ, 0x1d, R165 ;  /* 0x0000001dffa67819 */ /* 0x000fe400000116a5 */
[----:B---3--:R-:W-:-:S04]  /*09d0*/  @P1 IADD3 R156, P3, R167, R156, RZ ;  /* 0x0000009ca79c1210 */ /* 0x008fc80007f7e0ff */
[----:B------:R-:W-:Y:S02]  /*09e0*/  @P1 IADD3.X R157, R166, R157, RZ, P3, !PT ;  /* 0x0000009da69d1210 */ /* 0x000fe40001ffe4ff */
[C---:B------:R-:W-:Y:S02]  /*09f0*/  @P0 LEA R160, P3, R165.reuse, R160, 0x4 ;  /* 0x000000a0a5a00211 */ /* 0x040fe400078620ff */
[----:B------:R-:W-:Y:S01]  /*0a00*/  ISETP.NE.AND P2, PT, R148, RZ, PT ;  /* 0x000000ff9400720c */ /* 0x000fe20003f45270 */
[----:B------:R4:W5:Y:S01]  /*0a10*/  @P1 LDG.E.64 R2, desc[UR4][R156.64] ;  /* 0x000000049c021981 */ /* 0x000962000c1e1b00 */
[----:B------:R-:W-:Y:S02]  /*0a20*/  @P0 LEA.HI.X R161, R165, R161, RZ, 0x4, P3 ;  /* 0x000000a1a5a10211 */ /* 0x000fe400018f24ff */
[----:B------:R-:W-:-:S03]  /*0a30*/  IADD3 R162, P3, R167, UR14, RZ ;  /* 0x0000000ea7a27c10 */ /* 0x000fc6000ff7e0ff */
[----:B------:R0:W5:Y:S01]  /*0a40*/  @P0 LDG.E.128 R40, desc[UR4][R160.64] ;  /* 0x00000004a0280981 */ /* 0x000162000c1e1d00 */
[----:B------:R-:W-:-:S05]  /*0a50*/  IADD3.X R163, R166, UR15, RZ, P3, !PT ;  /* 0x0000000fa6a37c10 */ /* 0x000fca0009ffe4ff */
[----:B------:R1:W5:Y:S01]  /*0a60*/  LDG.E.64 R78, desc[UR4][R162.64] ;  /* 0x00000004a24e7981 */ /* 0x000362000c1e1b00 */
[----:B------:R-:W-:Y:S01]  /*0a70*/  UMOV UR6, 0xffffffff ;  /* 0xffffffff00067882 */ /* 0x000fe20000000000 */
[----:B----4-:R-:W-:Y:S02]  /*0a80*/  SHF.L.U32 R157, R65, 0x10, RZ ;  /* 0x00000010419d7819 */ /* 0x010fe400000006ff */
[----:B------:R-:W-:Y:S02]  /*0a90*/  FSEL R179, R0, RZ, !P2 ;  /* 0x000000ff00b37208 */ /* 0x000fe40005000000 */
[C---:B------:R-:W-:Y:S02]  /*0aa0*/  PRMT R170, R67.reuse, 0x7632, R170 ;  /* 0x0000763243aa7816 */ /* 0x040fe400000000aa */
[----:B------:R-:W-:Y:S01]  /*0ab0*/  SHF.L.U32 R171, R67, 0x10, RZ ;  /* 0x0000001043ab7819 */ /* 0x000fe200000006ff */
[----:B------:R-:W-:Y:S01]  /*0ac0*/  FADD.FTZ R67, -R179, R157 ;  /* 0x0000009db3437221 */ /* 0x000fe20000010100 */
[----:B0-----:R-:W-:-:S02]  /*0ad0*/  SHF.L.U32 R161, R73, 0x10, RZ ;  /* 0x0000001049a17819 */ /* 0x001fc400000006ff */
[C---:B------:R-:W-:Y:S01]  /*0ae0*/  PRMT R164, R64.reuse, 0x7632, R164 ;  /* 0x0000763240a47816 */ /* 0x040fe200000000a4 */
[----:B------:R-:W-:Y:S01]  /*0af0*/  IMAD.U32 R64, R64, 0x10000, RZ ;  /* 0x0001000040407824 */ /* 0x000fe200078e00ff */
[C---:B------:R-:W-:Y:S02]  /*0b00*/  PRMT R166, R66.reuse, 0x7632, R166 ;  /* 0x0000763242a67816 */ /* 0x040fe400000000a6 */
[C---:B--2---:R-:W-:Y:S01]  /*0b10*/  PRMT R159, R69.reuse, 0x7632, R159 ;  /* 0x00007632459f7816 */ /* 0x044fe2000000009f */
[----:B------:R-:W-:Y:S01]  /*0b20*/  IMAD.U32 R66, R66, 0x10000, RZ ;  /* 0x0001000042427824 */ /* 0x000fe200078e00ff */
[----:B------:R-:W-:Y:S02]  /*0b30*/  SHF.L.U32 R69, R69, 0x10, RZ ;  /* 0x0000001045457819 */ /* 0x000fe400000006ff */
[C---:B------:R-:W-:Y:S02]  /*0b40*/  PRMT R172, R71.reuse, 0x7632, R172 ;  /* 0x0000763247ac7816 */ /* 0x040fe400000000ac */
[----:B------:R-:W-:Y:S01]  /*0b50*/  SHF.L.U32 R160, R71, 0x10, RZ ;  /* 0x0000001047a07819 */ /* 0x000fe200000006ff */
[----:B------:R-:W-:Y:S01]  /*0b60*/  FMUL.FTZ R67, R154, R67 ;  /* 0x000000439a437220 */ /* 0x000fe20000410000 */
[----:B------:R-:W-:Y:S01]  /*0b70*/  FMUL.FTZ R71, R18, R161 ;  /* 0x000000a112477220 */ /* 0x000fe20000410000 */
[C---:B-1----:R-:W-:Y:S01]  /*0b80*/  PRMT R163, R70.reuse, 0x7632, R163 ;  /* 0x0000763246a37816 */ /* 0x042fe200000000a3 */
[----:B------:R-:W-:Y:S01]  /*0b90*/  IMAD.U32 R167, R70, 0x10000, RZ ;  /* 0x0001000046a77824 */ /* 0x000fe200078e00ff */
[----:B------:R-:W-:Y:S01]  /*0ba0*/  PRMT R165, R65, 0x7632, R165 ;  /* 0x0000763241a57816 */ /* 0x000fe200000000a5 */
[C---:B------:R-:W-:Y:S01]  /*0bb0*/  IMAD.U32 R158, R72.reuse, 0x10000, RZ ;  /* 0x00010000489e7824 */ /* 0x040fe200078e00ff */
[----:B------:R-:W-:Y:S01]  /*0bc0*/  PRMT R70, R72, 0x7632, R70 ;  /* 0x0000763248467816 */ /* 0x000fe20000000046 */
[----:B------:R-:W-:Y:S01]  /*0bd0*/  FADD.FTZ R65, R64, -R179 ;  /* 0x800000b340417221 */ /* 0x000fe20000010000 */
[----:B------:R-:W-:Y:S01]  /*0be0*/  PRMT R72, R73, 0x7632, R72 ;  /* 0x0000763249487816 */ /* 0x000fe20000000048 */
[----:B------:R-:W-:Y:S01]  /*0bf0*/  FADD.FTZ R139, R69, R139 ;  /* 0x0000008b458b7221 */ /* 0x000fe20000010000 */
[----:B------:R-:W-:Y:S01]  /*0c00*/  SHF.L.U32 R174, R75, 0x10, RZ ;  /* 0x000000104bae7819 */ /* 0x000fe200000006ff */
[----:B------:R-:W-:Y:S01]  /*0c10*/  FADD.FTZ R73, -R179, R66 ;  /* 0x00000042b3497221 */ /* 0x000fe20000010100 */
[-C--:B------:R-:W-:Y:S01]  /*0c20*/  FFMA.FTZ R138, R67, R69.reuse, R138 ;  /* 0x00000045438a7223 */ /* 0x080fe2000001008a */
[----:B------:R-:W-:Y:S01]  /*0c30*/  FFMA.FTZ R64, R34, R69, R71 ;  /* 0x0000004522407223 */ /* 0x000fe20000010047 */
[----:B------:R-:W-:Y:S01]  /*0c40*/  FADD.FTZ R69, -R179, R171 ;  /* 0x000000abb3457221 */ /* 0x000fe20000010100 */
[----:B------:R-:W-:Y:S01]  /*0c50*/  PRMT R156, R68, 0x7632, R156 ;  /* 0x00007632449c7816 */ /* 0x000fe2000000009c */
[----:B------:R-:W-:Y:S01]  /*0c60*/  FMUL.FTZ R0, R154, R65 ;  /* 0x000000419a007220 */ /* 0x000fe20000410000 */
[----:B------:R-:W-:-:S02]  /*0c70*/  IMAD.U32 R68, R68, 0x10000, RZ ;  /* 0x0001000044447824 */ /* 0x000fc400078e00ff */
[----:B------:R-:W-:Y:S01]  /*0c80*/  FMUL.FTZ R65, R16, R158 ;  /* 0x0000009e10417220 */ /* 0x000fe20000410000 */
        /* <DEDUP_REMOVED lines=11> */
[----:B------:R-:W-:Y:S01]  /*0d40*/  IMAD.U32 R160, R70, 0x10000, RZ ;  /* 0x0001000046a07824 */ /* 0x000fe200078e00ff */
[----:B------:R-:W-:-:S02]  /*0d50*/  SHF.L.U32 R162, R72, 0x10, RZ ;  /* 0x0000001048a27819 */ /* 0x000fc400000006ff */
[----:B------:R-:W-:Y:S01]  /*0d60*/  PRMT R168, R74, 0x7632, R168 ;  /* 0x000076324aa87816 */ /* 0x000fe200000000a8 */
[C---:B------:R-:W-:Y:S01]  /*0d70*/  FADD.FTZ R73, -R179.reuse, R164 ;  /* 0x000000a4b3497221 */ /* 0x040fe20000010100 */
[----:B------:R-:W-:Y:S01]  /*0d80*/  SHF.L.U32 R156, R156, 0x10, RZ ;  /* 0x000000109c9c7819 */ /* 0x000fe200000006ff */
[----:B------:R-:W-:Y:S02]  /*0d90*/  IMAD.U32 R169, R74, 0x10000, RZ ;  /* 0x000100004aa97824 */ /* 0x000fe400078e00ff */
[----:B------:R-:W-:Y:S01]  /*0da0*/  FADD.FTZ R165, -R179, R165 ;  /* 0x000000a5b3a57221 */ /* 0x000fe20000010100 */
[----:B------:R-:W-:Y:S01]  /*0db0*/  FMUL.FTZ R72, R17, R160 ;  /* 0x000000a011487220 */ /* 0x000fe20000410000 */
[----:B------:R-:W-:Y:S02]  /*0dc0*/  IMAD.U32 R74, R159, 0x10000, RZ ;  /* 0x000100009f4a7824 */ /* 0x000fe400078e00ff */
[----:B------:R-:W-:Y:S01]  /*0dd0*/  FMUL.FTZ R164, R19, R162 ;  /* 0x000000a213a47220 */ /* 0x000fe20000410000 */
[----:B------:R-:W-:Y:S01]  /*0de0*/  IMAD.U32 R166, R166, 0x10000, RZ ;  /* 0x00010000a6a67824 */ /* 0x000fe200078e00ff */
[----:B------:R-:W-:Y:S01]  /*0df0*/  PRMT R173, R75, 0x7632, R173 ;  /* 0x000076324bad7816 */ /* 0x000fe200000000ad */
[----:B------:R-:W-:-:S02]  /*0e00*/  IMAD.U32 R168, R168, 0x10000, RZ ;  /* 0x00010000a8a87824 */ /* 0x000fc400078e00ff */
[C---:B------:R-:W-:Y:S01]  /*0e10*/  FMUL.FTZ R70, R154.reuse, R73 ;  /* 0x000000499a467220 */ /* 0x040fe20000410000 */
[----:B------:R-:W-:Y:S01]  /*0e20*/  FMUL.FTZ R73, R154, R165 ;  /* 0x000000a59a497220 */ /* 0x000fe20000410000 */
[----:B------:R-:W-:Y:S01]  /*0e30*/  FFMA.FTZ R75, R33, R156, R72 ;  /* 0x0000009c214b7223 */ /* 0x000fe20000010048 */
[----:B------:R-:W-:Y:S01]  /*0e40*/  FFMA.FTZ R72, R35, R74, R164 ;  /* 0x0000004a23487223 */ /* 0x000fe200000100a4 */
[----:B------:R-:W-:Y:S01]  /*0e50*/  SHF.L.U32 R163, R163, 0x10, RZ ;  /* 0x00000010a3a37819 */ /* 0x000fe200000006ff */
[----:B------:R-:W-:Y:S01]  /*0e60*/  FADD.FTZ R157, -R179, R166 ;  /* 0x000000a6b39d7221 */ /* 0x000fe20000010100 */
[----:B------:R-:W-:Y:S01]  /*0e70*/  SHF.L.U32 R170, R170, 0x10, RZ ;  /* 0x00000010aaaa7819 */ /* 0x000fe200000006ff */
[----:B------:R-:W-:Y:S01]  /*0e80*/  FMUL.FTZ R164, R13, R168 ;  /* 0x000000a80da47220 */ /* 0x000fe20000410000 */
[----:B------:R-:W-:Y:S01]  /*0e90*/  FADD.FTZ R145, R158, R145 ;  /* 0x000000919e917221 */ /* 0x000fe20000010000 */
[----:B------:R-:W-:Y:S01]  /*0ea0*/  FFMA.FTZ R147, R0, R158, R147 ;  /* 0x0000009e00937223 */ /* 0x000fe20000010093 */
[----:B------:R-:W-:Y:S01]  /*0eb0*/  FADD.FTZ R135, R74, R135 ;  /* 0x000000874a877221 */ /* 0x000fe20000010000 */
[C---:B------:R-:W-:Y:S01]  /*0ec0*/  FFMA.FTZ R134, R73.reuse, R74, R134 ;  /* 0x0000004a49867223 */ /* 0x040fe20000010086 */
[----:B------:R-:W-:Y:S01]  /*0ed0*/  PRMT R158, R52, 0x7632, R158 ;  /* 0x00007632349e7816 */ /* 0x000fe2000000009e */
[----:B------:R-:W-:Y:S01]  /*0ee0*/  FMUL.FTZ R74, R154, R157 ;  /* 0x0000009d9a4a7220 */ /* 0x000fe20000410000 */
[----:B------:R-:W-:Y:S01]  /*0ef0*/  FADD.FTZ R133, R162, R133 ;  /* 0x00000085a2857221 */ /* 0x000fe20000010000 */
[----:B------:R-:W-:Y:S01]  /*0f00*/  FFMA.FTZ R132, R73, R162, R132 ;  /* 0x000000a249847223 */ /* 0x000fe20000010084 */
[----:B------:R-:W-:-:S02]  /*0f10*/  IMAD.U32 R52, R52, 0x10000, RZ ;  /* 0x0001000034347824 */ /* 0x000fc400078e00ff */
[----:B------:R-:W-:Y:S01]  /*0f20*/  FFMA.FTZ R157, R29, R163, R164 ;  /* 0x000000a31d9d7223 */ /* 0x000fe200000100a4 */
[----:B------:R-:W-:Y:S01]  /*0f30*/  FADD.FTZ R140, R160, R140 ;  /* 0x0000008ca08c7221 */ /* 0x000fe20000010000 */
[----:B------:R-:W-:Y:S01]  /*0f40*/  FFMA.FTZ R141, R70, R160, R141 ;  /* 0x000000a0468d7223 */ /* 0x000fe2000001008d */
[----:B------:R-:W-:Y:S01]  /*0f50*/  PRMT R162, R54, 0x7632, R162 ;  /* 0x0000763236a27816 */ /* 0x000fe200000000a2 */
[----:B------:R-:W-:Y:S01]  /*0f60*/  FADD.FTZ R159, -R179, R170 ;  /* 0x000000aab39f7221 */ /* 0x000fe20000010100 */
[----:B------:R-:W-:Y:S01]  /*0f70*/  FADD.FTZ R137, R161, R137 ;  /* 0x00000089a1897221 */ /* 0x000fe20000010000 */
[----:B------:R-:W-:Y:S01]  /*0f80*/  FFMA.FTZ R136, R67, R161, R136 ;  /* 0x000000a143887223 */ /* 0x000fe20000010088 */
[----:B------:R-:W-:Y:S02]  /*0f90*/  PRMT R160, R53, 0x7632, R160 ;  /* 0x0000763235a07816 */ /* 0x000fe400000000a0 */
[----:B------:R-:W-:Y:S01]  /*0fa0*/  PRMT R164, R55, 0x7632, R164 ;  /* 0x0000763237a47816 */ /* 0x000fe200000000a4 */
[----:B------:R-:W-:Y:S01]  /*0fb0*/  FMUL.FTZ R71, R12, R169 ;  /* 0x000000a90c477220 */ /* 0x000fe20000410000 */
[----:B------:R-:W-:Y:S01]  /*0fc0*/  SHF.L.U32 R161, R53, 0x10, RZ ;  /* 0x0000001035a17819 */ /* 0x000fe200000006ff */
[----:B------:R-:W-:Y:S01]  /*0fd0*/  FADD.FTZ R53, -R179, R52 ;  /* 0x00000034b3357221 */ /* 0x000fe20000010100 */
[----:B------:R-:W-:Y:S01]  /*0fe0*/  SHF.L.U32 R55, R55, 0x10, RZ ;  /* 0x0000001037377819 */ /* 0x000fe200000006ff */
[----:B------:R-:W-:Y:S01]  /*0ff0*/  FADD.FTZ R142, R156, R142 ;  /* 0x0000008e9c8e7221 */ /* 0x000fe20000010000 */
[----:B------:R-:W-:Y:S01]  /*1000*/  FFMA.FTZ R143, R70, R156, R143 ;  /* 0x0000009c468f7223 */ /* 0x000fe2000001008f */
[----:B------:R-:W-:Y:S01]  /*1010*/  SHF.L.U32 R173, R173, 0x10, RZ ;  /* 0x00000010adad7819 */ /* 0x000fe200000006ff */
[----:B------:R-:W-:-:S02]  /*1020*/  IMAD.U32 R165, R60, 0x10000, RZ ;  /* 0x000100003ca57824 */ /* 0x000fc400078e00ff */
[----:B------:R-:W-:Y:S01]  /*1030*/  FMUL.FTZ R156, R154, R159 ;  /* 0x0000009f9a9c7220 */ /* 0x000fe20000410000 */
[----:B------:R-:W-:Y:S01]  /*1040*/  IMAD.U32 R54, R54, 0x10000, RZ ;  /* 0x0001000036367824 */ /* 0x000fe200078e00ff */
[----:B------:R-:W-:Y:S01]  /*1050*/  SHF.L.U32 R160, R160, 0x10, RZ ;  /* 0x00000010a0a07819 */ /* 0x000fe200000006ff */
[----:B------:R-:W-:Y:S02]  /*1060*/  IMAD.U32 R158, R158, 0x10000, RZ ;  /* 0x000100009e9e7824 */ /* 0x000fe400078e00ff */
[----:B------:R-:W-:Y:S02]  /*1070*/  IMAD.U32 R162, R162, 0x10000, RZ ;  /* 0x00010000a2a27824 */ /* 0x000fe400078e00ff */
[----:B------:R-:W-:Y:S01]  /*1080*/  FADD.FTZ R130, R167, R130 ;  /* 0x00000082a7827221 */ /* 0x000fe20000010000 */
[-C--:B------:R-:W-:Y:S01]  /*1090*/  FFMA.FTZ R131, R66, R167.reuse, R131 ;  /* 0x000000a742837223 */ /* 0x080fe20000010083 */
[----:B------:R-:W-:Y:S01]  /*10a0*/  FFMA.FTZ R71, R28, R167, R71 ;  /* 0x000000a71c477223 */ /* 0x000fe20000010047 */
[----:B------:R-:W-:Y:S01]  /*10b0*/  FADD.FTZ R126, R163, R126 ;  /* 0x0000007ea37e7221 */ /* 0x000fe20000010000 */
[----:B------:R-:W-:Y:S01]  /*10c0*/  FFMA.FTZ R127, R74, R163, R127 ;  /* 0x000000a34a7f7223 */ /* 0x000fe2000001007f */
[C---:B------:R-:W-:Y:S01]  /*10d0*/  FADD.FTZ R177, -R179.reuse, R55 ;  /* 0x00000037b3b17221 */ /* 0x040fe20000010100 */
[----:B------:R-:W-:Y:S01]  /*10e0*/  FMUL.FTZ R52, R154, R53 ;  /* 0x000000359a347220 */ /* 0x000fe20000410000 */
[----:B------:R-:W-:Y:S01]  /*10f0*/  FADD.FTZ R163, -R179, R161 ;  /* 0x000000a1b3a37221 */ /* 0x000fe20000010100 */
[----:B------:R-:W-:Y:S01]  /*1100*/  IMAD.U32 R55, R56, 0x10000, RZ ;  /* 0x0001000038377824 */ /* 0x000fe200078e00ff */
[----:B------:R-:W-:Y:S01]  /*1110*/  SHF.L.U32 R167, R61, 0x10, RZ ;  /* 0x000000103da77819 */ /* 0x000fe200000006ff */
[----:B------:R-:W-:Y:S01]  /*1120*/  FMUL.FTZ R53, R8, R165 ;  /* 0x000000a508357220 */ /* 0x000fe20000410000 */
[----:B------:R-:W-:Y:S01]  /*1130*/  FMUL.FTZ R166, R15, R173 ;  /* 0x000000ad0fa67220 */ /* 0x000fe20000410000 */
[----:B------:R-:W-:Y:S01]  /*1140*/  FADD.FTZ R129, R169, R129 ;  /* 0x00000081a9817221 */ /* 0x000fe20000010000 */
[----:B------:R-:W-:Y:S01]  /*1150*/  FFMA.FTZ R128, R66, R169, R128 ;  /* 0x000000a942807223 */ /* 0x000fe20000010080 */
[----:B------:R-:W-:Y:S01]  /*1160*/  FADD.FTZ R114, R173, R114 ;  /* 0x00000072ad727221 */ /* 0x000fe20000010000 */
[----:B------:R-:W-:Y:S01]  /*1170*/  FFMA.FTZ R117, R156, R173, R117 ;  /* 0x000000ad9c757223 */ /* 0x000fe20000010075 */
[C---:B------:R-:W-:Y:S01]  /*1180*/  FADD.FTZ R171, -R179.reuse, R54 ;  /* 0x00000036b3ab7221 */ /* 0x040fe20000010100 */
[----:B------:R-:W-:Y:S01]  /*1190*/  SHF.L.U32 R164, R164, 0x10, RZ ;  /* 0x00000010a4a47819 */ /* 0x000fe200000006ff */
[C---:B------:R-:W-:Y:S01]  /*11a0*/  FADD.FTZ R161, -R179.reuse, R158 ;  /* 0x0000009eb3a17221 */ /* 0x040fe20000010100 */
[C---:B------:R-:W-:Y:S01]  /*11b0*/  FADD.FTZ R175, -R179.reuse, R162 ;  /* 0x000000a2b3af7221 */ /* 0x040fe20000010100 */
[----:B------:R-:W-:Y:S01]  /*11c0*/  FADD.FTZ R169, -R179, R160 ;  /* 0x000000a0b3a97221 */ /* 0x000fe20000010100 */
[----:B------:R-:W-:Y:S01]  /*11d0*/  PRMT R158, R56, 0x7632, R158 ;  /* 0x00007632389e7816 */ /* 0x000fe2000000009e */
[----:B------:R-:W-:Y:S01]  /*11e0*/  IMAD.U32 R173, R62, 0x10000, RZ ;  /* 0x000100003ead7824 */ /* 0x000fe200078e00ff */
[----:B------:R-:W-:Y:S01]  /*11f0*/  PRMT R162, R57, 0x7632, R162 ;  /* 0x0000763239a27816 */ /* 0x000fe200000000a2 */
[----:B------:R-:W-:Y:S01]  /*1200*/  FADD.FTZ R121, R174, R121 ;  /* 0x00000079ae797221 */ /* 0x000fe20000010000 */
[----:B------:R-:W-:Y:S01]  /*1210*/  FFMA.FTZ R120, R69, R174, R120 ;  /* 0x000000ae45787223 */ /* 0x000fe20000010078 */
[----:B------:R-:W-:Y:S01]  /*1220*/  SHF.L.U32 R57, R57, 0x10, RZ ;  /* 0x0000001039397819 */ /* 0x000fe200000006ff */
[C---:B------:R-:W-:Y:S01]  /*1230*/  IMAD.U32 R56, R58.reuse, 0x10000, RZ ;  /* 0x000100003a387824 */ /* 0x040fe200078e00ff */
[----:B------:R-:W-:Y:S01]  /*1240*/  PRMT R170, R58, 0x7632, R170 ;  /* 0x000076323aaa7816 */ /* 0x000fe200000000aa */
[----:B------:R-:W-:Y:S01]  /*1250*/  FADD.FTZ R116, R55, R116 ;  /* 0x0000007437747221 */ /* 0x000fe20000010000 */
[----:B------:R-:W-:Y:S01]  /*1260*/  PRMT R160, R60, 0x7632, R160 ;  /* 0x000076323ca07816 */ /* 0x000fe200000000a0 */
[-C--:B------:R-:W-:Y:S01]  /*1270*/  FFMA.FTZ R115, R52, R55.reuse, R115 ;  /* 0x0000003734737223 */ /* 0x080fe20000010073 */
[C---:B------:R-:W-:Y:S01]  /*1280*/  PRMT R174, R59.reuse, 0x7632, R174 ;  /* 0x000076323bae7816 */ /* 0x040fe200000000ae */
[----:B------:R-:W-:Y:S01]  /*1290*/  FFMA.FTZ R53, R24, R55, R53 ;  /* 0x0000003718357223 */ /* 0x000fe20000010035 */
[----:B------:R-:W-:Y:S01]  /*12a0*/  SHF.L.U32 R58, R59, 0x10, RZ ;  /* 0x000000103b3a7819 */ /* 0x000fe200000006ff */
[----:B------:R-:W-:Y:S01]  /*12b0*/  FMUL.FTZ R54, R154, R163 ;  /* 0x000000a39a367220 */ /* 0x000fe20000410000 */
[----:B------:R-:W-:Y:S01]  /*12c0*/  PRMT R60, R61, 0x7632, R60 ;  /* 0x000076323d3c7816 */ /* 0x000fe2000000003c */
[----:B------:R-:W-:Y:S01]  /*12d0*/  FMUL.FTZ R59, R10, R167 ;  /* 0x000000a70a3b7220 */ /* 0x000fe20000410000 */
[----:B------:R-:W-:Y:S01]  /*12e0*/  FMUL.FTZ R55, R154, R171 ;  /* 0x000000ab9a377220 */ /* 0x000fe20000410000 */
[----:B------:R-:W-:-:S02]  /*12f0*/  IMAD.U32 R172, R172, 0x10000, RZ ;  /* 0x00010000acac7824 */ /* 0x000fc400078e00ff */
[----:B------:R-:W-:Y:S01]  /*1300*/  FADD.FTZ R179, -R179, R164 ;  /* 0x000000a4b3b37221 */ /* 0x000fe20000010100 */
[----:B------:R-:W-:Y:S01]  /*1310*/  SHF.L.U32 R178, R63, 0x10, RZ ;  /* 0x000000103fb27819 */ /* 0x000fe200000006ff */
[----:B------:R-:W-:Y:S01]  /*1320*/  FMUL.FTZ R61, R4, R173 ;  /* 0x000000ad043d7220 */ /* 0x000fe20000410000 */
[----:B------:R-:W-:Y:S01]  /*1330*/  SHF.L.U32 R164, R160, 0x10, RZ ;  /* 0x00000010a0a47819 */ /* 0x000fe200000006ff */
[----:B------:R-:W-:Y:S01]  /*1340*/  FADD.FTZ R108, R57, R108 ;  /* 0x0000006c396c7221 */ /* 0x000fe20000010000 */
[-C--:B------:R-:W-:Y:S01]  /*1350*/  FFMA.FTZ R109, R54, R57.reuse, R109 ;  /* 0x00000039366d7223 */ /* 0x080fe2000001006d */
[----:B------:R-:W-:Y:S01]  /*1360*/  FFMA.FTZ R57, R26, R57, R59 ;  /* 0x000000391a397223 */ /* 0x000fe2000001003b */
[----:B------:R-:W-:Y:S01]  /*1370*/  FADD.FTZ R104, R56, R104 ;  /* 0x0000006838687221 */ /* 0x000fe20000010000 */
[----:B------:R-:W-:Y:S01]  /*1380*/  FFMA.FTZ R105, R55, R56, R105 ;  /* 0x0000003837697223 */ /* 0x000fe20000010069 */
[----:B------:R-:W-:Y:S01]  /*1390*/  FFMA.FTZ R159, R31, R172, R166 ;  /* 0x000000ac1f9f7223 */ /* 0x000fe200000100a6 */
[----:B------:R-:W-:Y:S01]  /*13a0*/  FFMA.FTZ R56, R20, R56, R61 ;  /* 0x0000003814387223 */ /* 0x000fe2000001003d */
[----:B------:R-:W-:Y:S01]  /*13b0*/  FMUL.FTZ R59, R154, R177 ;  /* 0x000000b19a3b7220 */ /* 0x000fe20000410000 */
[----:B------:R-:W-:Y:S01]  /*13c0*/  FMUL.FTZ R61, R6, R178 ;  /* 0x000000b2063d7220 */ /* 0x000fe20000410000 */
[----:B------:R-:W-:-:S02]  /*13d0*/  IMAD.U32 R166, R60, 0x10000, RZ ;  /* 0x000100003ca67824 */ /* 0x000fc400078e00ff */
[----:B------:R-:W-:Y:S01]  /*13e0*/  FMUL.FTZ R60, R154, R161 ;  /* 0x000000a19a3c7220 */ /* 0x000fe20000410000 */
[----:B------:R-:W-:Y:S02]  /*13f0*/  IMAD.U32 R158, R158, 0x10000, RZ ;  /* 0x000100009e9e7824 */ /* 0x000fe400078e00ff */
[----:B------:R-:W-:Y:S01]  /*1400*/  FMUL.FTZ R160, R9, R164 ;  /* 0x000000a409a07220 */ /* 0x000fe20000410000 */
[----:B------:R-:W-:Y:S01]  /*1410*/  FADD.FTZ R99, R58, R99 ;  /* 0x000000633a637221 */ /* 0x000fe20000010000 */
[-C--:B------:R-:W-:Y:S01]  /*1420*/  FFMA.FTZ R96, R59, R58.reuse, R96 ;  /* 0x0000003a3b607223 */ /* 0x080fe20000010060 */
[----:B------:R-:W-:Y:S01]  /*1430*/  FFMA.FTZ R58, R22, R58, R61 ;  /* 0x0000003a163a7223 */ /* 0x000fe2000001003d */
[----:B------:R-:W-:Y:S01]  /*1440*/  FADD.FTZ R110, R158, R110 ;  /* 0x0000006e9e6e7221 */ /* 0x000fe20000010000 */
[-C--:B------:R-:W-:Y:S01]  /*1450*/  FFMA.FTZ R111, R60, R158.reuse, R111 ;  /* 0x0000009e3c6f7223 */ /* 0x080fe2000001006f */
[----:B------:R-:W-:Y:S01]  /*1460*/  FFMA.FTZ R61, R25, R158, R160 ;  /* 0x0000009e193d7223 */ /* 0x000fe200000100a0 */
[----:B------:R-:W-:Y:S01]  /*1470*/  FADD.FTZ R158, RZ, R65 ;  /* 0x00000041ff9e7221 */ /* 0x000fe20000010000 */
[----:B------:R-:W-:Y:S01]  /*1480*/  FFMA.FTZ R161, R0, R65, RZ ;  /* 0x0000004100a17223 */ /* 0x000fe200000100ff */
[----:B------:R-:W-:Y:S01]  /*1490*/  FADD.FTZ R118, R172, R118 ;  /* 0x00000076ac767221 */ /* 0x000fe20000010000 */
[----:B------:R-:W-:Y:S01]  /*14a0*/  FFMA.FTZ R119, R156, R172, R119 ;  /* 0x000000ac9c777223 */ /* 0x000fe20000010077 */
[----:B------:R-:W-:Y:S01]  /*14b0*/  FADD.FTZ R163, R75, R158 ;  /* 0x0000009e4ba37221 */ /* 0x000fe20000010000 */
[----:B------:R-:W-:Y:S01]  /*14c0*/  PRMT R172, R62, 0x7632, R172 ;  /* 0x000076323eac7816 */ /* 0x000fe200000000ac */
[----:B------:R-:W-:Y:S01]  /*14d0*/  FFMA.FTZ R158, R70, R75, R161 ;  /* 0x0000004b469e7223 */ /* 0x000fe200000100a1 */
[----:B------:R-:W-:Y:S01]  /*14e0*/  FADD.FTZ R125, R168, R125 ;  /* 0x0000007da87d7221 */ /* 0x000fe20000010000 */
[----:B------:R-:W-:Y:S01]  /*14f0*/  FFMA.FTZ R124, R74, R168, R124 ;  /* 0x000000a84a7c7223 */ /* 0x000fe2000001007c */
[----:B------:R-:W-:Y:S01]  /*1500*/  SHF.L.U32 R162, R162, 0x10, RZ ;  /* 0x00000010a2a27819 */ /* 0x000fe200000006ff */
[----:B------:R-:W-:Y:S01]  /*1510*/  FADD.FTZ R163, R64, R163 ;  /* 0x000000a340a37221 */ /* 0x000fe20000010000 */
[----:B------:R-:W-:Y:S01]  /*1520*/  FMUL.FTZ R168, R11, R166 ;  /* 0x000000a60ba87220 */ /* 0x000fe20000410000 */
[----:B------:R-:W-:Y:S01]  /*1530*/  FMUL.FTZ R62, R154, R169 ;  /* 0x000000a99a3e7220 */ /* 0x000fe20000410000 */
[----:B------:R-:W-:Y:S01]  /*1540*/  FFMA.FTZ R158, R67, R64, R158 ;  /* 0x00000040439e7223 */ /* 0x000fe2000001009e */
[----:B------:R-:W-:Y:S01]  /*1550*/  IMAD.U32 R172, R172, 0x10000, RZ ;  /* 0x00010000acac7824 */ /* 0x000fe200078e00ff */
[----:B------:R-:W-:Y:S01]  /*1560*/  PRMT R176, R63, 0x7632, R176 ;  /* 0x000076323fb07816 */ /* 0x000fe200000000b0 */
[----:B------:R-:W-:Y:S01]  /*1570*/  FADD.FTZ R160, R72, R163 ;  /* 0x000000a348a07221 */ /* 0x000fe20000010000 */
[----:B------:R-:W-:Y:S01]  /*1580*/  FADD.FTZ R100, R162, R100 ;  /* 0x00000064a2647221 */ /* 0x000fe20000010000 */
[-C--:B------:R-:W-:Y:S01]  /*1590*/  FFMA.FTZ R101, R62, R162.reuse, R101 ;  /* 0x000000a23e657223 */ /* 0x080fe20000010065 */
[----:B------:R-:W-:Y:S01]  /*15a0*/  FFMA.FTZ R63, R27, R162, R168 ;  /* 0x000000a21b3f7223 */ /* 0x000fe200000100a8 */
[----:B------:R-:W-:Y:S01]  /*15b0*/  FFMA.FTZ R163, R73, R72, R158 ;  /* 0x0000004849a37223 */ /* 0x000fe2000001009e */
[----:B------:R-:W-:Y:S01]  /*15c0*/  IMAD.U32 R170, R170, 0x10000, RZ ;  /* 0x00010000aaaa7824 */ /* 0x000fe200078e00ff */
        /* <DEDUP_REMOVED lines=9> */
[----:B------:R-:W-:Y:S01]  /*1660*/  FADD.FTZ R87, R157, R160 ;  /* 0x000000a09d577221 */ /* 0x000fe20000010000 */
[----:B------:R-:W-:Y:S01]  /*1670*/  FFMA.FTZ R160, R74, R157, R163 ;  /* 0x0000009d4aa07223 */ /* 0x000fe200000100a3 */
[----:B------:R-:W-:-:S02]  /*1680*/  FMUL.FTZ R163, R154, R179 ;  /* 0x000000b39aa37220 */ /* 0x000fc40000410000 */
[----:B------:R-:W-:Y:S01]  /*1690*/  FADD.FTZ R162, R68, R87 ;  /* 0x0000005744a27221 */ /* 0x000fe20000010000 */
[----:B------:R-:W-:Y:S01]  /*16a0*/  FFMA.FTZ R87, R69, R68, R160 ;  /* 0x0000004445577223 */ /* 0x000fe200000100a0 */
[----:B------:R-:W-:Y:S02]  /*16b0*/  FFMA.FTZ R169, R163, R174, R88 ;  /* 0x000000aea3a97223 */ /* 0x000fe40000010058 */
[----:B------:R-:W-:Y:S01]  /*16c0*/  FADD.FTZ R162, R159, R162 ;  /* 0x000000a29fa27221 */ /* 0x000fe20000010000 */
[----:B------:R-:W-:-:S03]  /*16d0*/  FFMA.FTZ R88, R156, R159, R87 ;  /* 0x0000009f9c587223 */ /* 0x000fc60000010057 */
[----:B------:R-:W-:Y:S01]  /*16e0*/  FADD.FTZ R162, R53, R162 ;  /* 0x000000a235a27221 */ /* 0x000fe20000010000 */
[----:B------:R-:W-:-:S03]  /*16f0*/  FFMA.FTZ R87, R52, R53, R88 ;  /* 0x0000003534577223 */ /* 0x000fc60000010058 */
[----:B------:R-:W-:Y:S01]  /*1700*/  FADD.FTZ R162, R162, R61 ;  /* 0x0000003da2a27221 */ /* 0x000fe20000010000 */
[----:B------:R-:W-:Y:S01]  /*1710*/  FFMA.FTZ R87, R60, R61, R87 ;  /* 0x0000003d3c577223 */ /* 0x000fe20000010057 */
[----:B------:R-:W-:Y:S02]  /*1720*/  FADD.FTZ R112, R165, R112 ;  /* 0x00000070a5707221 */ /* 0x000fe40000010000 */
[----:B------:R-:W-:Y:S01]  /*1730*/  FADD.FTZ R162, R162, R57 ;  /* 0x00000039a2a27221 */ /* 0x000fe20000010000 */
[----:B------:R-:W-:Y:S01]  /*1740*/  FFMA.FTZ R87, R54, R57, R87 ;  /* 0x0000003936577223 */ /* 0x000fe20000010057 */
[----:B------:R-:W-:Y:S01]  /*1750*/  FFMA.FTZ R113, R52, R165, R113 ;  /* 0x000000a534717223 */ /* 0x000fe20000010071 */
[----:B------:R-:W-:Y:S01]  /*1760*/  FADD.FTZ R165, R178, R85 ;  /* 0x00000055b2a57221 */ /* 0x000fe20000010000 */
[----:B------:R-:W-:Y:S01]  /*1770*/  FADD.FTZ R85, R162, R63 ;  /* 0x0000003fa2557221 */ /* 0x000fe20000010000 */
[----:B------:R-:W-:Y:S01]  /*1780*/  FFMA.FTZ R88, R62, R63, R87 ;  /* 0x0000003f3e587223 */ /* 0x000fe20000010057 */
[----:B------:R-:W-:-:S02]  /*1790*/  SHF.L.U32 R176, R176, 0x10, RZ ;  /* 0x00000010b0b07819 */ /* 0x000fc400000006ff */
[----:B------:R-:W-:Y:S01]  /*17a0*/  FADD.FTZ R85, R85, R56 ;  /* 0x0000003855557221 */ /* 0x000fe20000010000 */
[----:B------:R-:W-:Y:S02]  /*17b0*/  FFMA.FTZ R88, R55, R56, R88 ;  /* 0x0000003837587223 */ /* 0x000fe40000010058 */
[----:B------:R-:W-:Y:S01]  /*17c0*/  FMUL.FTZ R168, R7, R176 ;  /* 0x000000b007a87220 */ /* 0x000fe20000410000 */
        /* <DEDUP_REMOVED lines=29> */
[----:B-1----:R-:W-:-:S03]  /*19a0*/  FADD.FTZ R171, R162, R171 ;  /* 0x000000aba2ab7221 */ /* 0x002fc60000010000 */
[----:B------:R-:W0:Y:S04]  /*19b0*/  SHFL.BFLY PT, R164, R167, 0x4, 0x1f ;  /* 0x0c801f00a7a47f89 */ /* 0x000e2800000e0000 */
[----:B------:R-:W1:Y:S01]  /*19c0*/  SHFL.BFLY PT, R166, R171, 0x4, 0x1f ;  /* 0x0c801f00aba67f89 */ /* 0x000e6200000e0000 */
[----:B0-----:R-:W-:Y:S01]  /*19d0*/  FADD.FTZ R164, R167, R164 ;  /* 0x000000a4a7a47221 */ /* 0x001fe20000010000 */
[----:B-1----:R-:W-:-:S04]  /*19e0*/  FADD.FTZ R166, R171, R166 ;  /* 0x000000a6aba67221 */ /* 0x002fc80000010000 */
[----:B------:R-:W0:Y:S04]  /*19f0*/  SHFL.BFLY PT, R85, R164, 0x8, 0x1f ;  /* 0x0d001f00a4557f89 */ /* 0x000e2800000e0000 */
[----:B------:R-:W1:Y:S01]  /*1a00*/  SHFL.BFLY PT, R87, R166, 0x8, 0x1f ;  /* 0x0d001f00a6577f89 */ /* 0x000e6200000e0000 */
[----:B0-----:R-:W-:Y:S01]  /*1a10*/  FADD.FTZ R168, R164, R85 ;  /* 0x00000055a4a87221 */ /* 0x001fe20000010000 */
[----:B------:R-:W-:Y:S02]  /*1a20*/  IMAD.MOV.U32 R85, RZ, RZ, R165 ;  /* 0x000000ffff557224 */ /* 0x000fe400078e00a5 */
[----:B-1----:R-:W-:Y:S02]  /*1a30*/  FADD.FTZ R162, R166, R87 ;  /* 0x00000057a6a27221 */ /* 0x002fe40000010000 */
[----:B------:R0:W1:Y:S01]  /*1a40*/  SHFL.BFLY PT, R167, R168, 0x10, 0x1f ;  /* 0x0e001f00a8a77f89 */ /* 0x00006200000e0000 */
[----:B------:R-:W-:-:S03]  /*1a50*/  IMAD.MOV.U32 R87, RZ, RZ, R170 ;  /* 0x000000ffff577224 */ /* 0x000fc600078e00aa */
[----:B------:R0:W2:Y:S04]  /*1a60*/  SHFL.BFLY PT, R171, R162, 0x10, 0x1f ;  /* 0x0e001f00a2ab7f89 */ /* 0x0000a800000e0000 */
.L_x_754:
[----:B-1----:R-:W-:Y:S01]  /*1a70*/  FADD.FTZ R167, R168, R167 ;  /* 0x000000a7a8a77221 */ /* 0x002fe20000010000 */
[----:B--2---:R-:W-:Y:S01]  /*1a80*/  FADD.FTZ R171, R162, R171 ;  /* 0x000000aba2ab7221 */ /* 0x004fe20000010000 */
[----:B0----5:R-:W-:Y:S02]  /*1a90*/  MOV R162, R82 ;  /* 0x0000005200a27202 */ /* 0x021fe40000000f00 */
[----:B------:R-:W-:Y:S01]  /*1aa0*/  FMUL.FTZ R167, R167, UR11 ;  /* 0x0000000ba7a77c20 */ /* 0x000fe20008410000 */
[----:B------:R-:W-:Y:S01]  /*1ab0*/  FMUL.FTZ R171, R171, UR11 ;  /* 0x0000000babab7c20 */ /* 0x000fe20008410000 */
[----:B------:R-:W-:Y:S02]  /*1ac0*/  LOP3.LUT P4, RZ, R162, 0xff, RZ, 0xc0, !PT ;  /* 0x000000ffa2ff7812 */ /* 0x000fe4000788c0ff */
[----:B------:R-:W-:Y:S02]  /*1ad0*/  LOP3.LUT P5, RZ, R82, 0xff0000, RZ, 0xc0, !PT ;  /* 0x00ff000052ff7812 */ /* 0x000fe400078ac0ff */
[----:B------:R-:W-:-:S02]  /*1ae0*/  FSEL R164, R167, RZ, !P2 ;  /* 0x000000ffa7a47208 */ /* 0x000fc40005000000 */
[C---:B------:R-:W-:Y:S02]  /*1af0*/  LOP3.LUT P2, RZ, R82.reuse, 0xff00, RZ, 0xc0, !PT ;  /* 0x0000ff0052ff7812 */ /* 0x040fe4000784c0ff */
[----:B------:R-:W-:Y:S01]  /*1b00*/  LOP3.LUT P6, RZ, R82, 0xff000000, RZ, 0xc0, !PT ;  /* 0xff00000052ff7812 */ /* 0x000fe200078cc0ff */
[-CC-:B------:R-:W-:Y:S01]  /*1b10*/  FFMA.FTZ R67, R67, R171.reuse, R164.reuse ;  /* 0x000000ab43437223 */ /* 0x180fe200000100a4 */
[-CC-:B------:R-:W-:Y:S01]  /*1b20*/  FFMA.FTZ R0, R0, R171.reuse, R164.reuse ;  /* 0x000000ab00007223 */ /* 0x180fe200000100a4 */
[-CC-:B------:R-:W-:Y:S01]  /*1b30*/  FFMA.FTZ R70, R70, R171.reuse, R164.reuse ;  /* 0x000000ab46467223 */ /* 0x180fe200000100a4 */
[-C--:B------:R-:W-:Y:S01]  /*1b40*/  FFMA.FTZ R66, R66, R171.reuse, R164 ;  /* 0x000000ab42427223 */ /* 0x080fe200000100a4 */
[----:B------:R-:W-:Y:S01]  /*1b50*/  FADD.FTZ R67, R64, -R67 ;  /* 0x8000004340437221 */ /* 0x000fe20000010000 */
[----:B------:R-:W-:Y:S01]  /*1b60*/  @P0 PRMT R64, R36, 0x7632, R64 ;  /* 0x0000763224400816 */ /* 0x000fe20000000040 */
[----:B------:R-:W-:Y:S01]  /*1b70*/  FADD.FTZ R65, R65, -R0 ;  /* 0x8000000041417221 */ /* 0x000fe20000010000 */
[----:B------:R-:W-:Y:S01]  /*1b80*/  FADD.FTZ R75, R75, -R70 ;  /* 0x800000464b4b7221 */ /* 0x000fe20000010000 */
[----:B------:R-:W-:Y:S01]  /*1b90*/  FADD.FTZ R71, R71, -R66 ;  /* 0x8000004247477221 */ /* 0x000fe20000010000 */
[----:B------:R-:W-:Y:S01]  /*1ba0*/  @P0 SHF.L.U32 R66, R37, 0x10, RZ ;  /* 0x0000001025420819 */ /* 0x000fe200000006ff */
[----:B------:R-:W-:Y:S01]  /*1bb0*/  FFMA.FTZ R73, R73, R171, R164 ;  /* 0x000000ab49497223 */ /* 0x000fe200000100a4 */
[----:B------:R-:W-:Y:S01]  /*1bc0*/  @P0 SHF.L.U32 R64, R64, 0x10, RZ ;  /* 0x0000001040400819 */ /* 0x000fe200000006ff */
[----:B------:R-:W-:-:S02]  /*1bd0*/  @P0 IMAD.U32 R0, R36, 0x10000, RZ ;  /* 0x0001000024000824 */ /* 0x000fc400078e00ff */
[C---:B------:R-:W-:Y:S01]  /*1be0*/  FMUL.FTZ R65, R154.reuse, R65 ;  /* 0x000000419a417220 */ /* 0x040fe20000410000 */
[C---:B------:R-:W-:Y:S01]  /*1bf0*/  FMUL.FTZ R75, R154.reuse, R75 ;  /* 0x0000004b9a4b7220 */ /* 0x040fe20000410000 */
[----:B------:R-:W-:Y:S01]  /*1c00*/  FMUL.FTZ R67, R154, R67 ;  /* 0x000000439a437220 */ /* 0x000fe20000410000 */
[----:B------:R-:W-:Y:S01]  /*1c10*/  FFMA.FTZ R74, R74, R171, R164 ;  /* 0x000000ab4a4a7223 */ /* 0x000fe200000100a4 */
[----:B------:R-:W-:Y:S01]  /*1c20*/  @P0 PRMT R70, R37, 0x7632, R70 ;  /* 0x0000763225460816 */ /* 0x000fe20000000046 */
[----:B------:R-:W-:Y:S01]  /*1c30*/  FADD.FTZ R73, R72, -R73 ;  /* 0x8000004948497221 */ /* 0x000fe20000010000 */
[----:B------:R-:W-:Y:S01]  /*1c40*/  @P0 FADD.FTZ R65, R65, R0 ;  /* 0x0000000041410221 */ /* 0x000fe20000010000 */
[----:B------:R-:W-:Y:S01]  /*1c50*/  @P0 FADD.FTZ R75, R75, R64 ;  /* 0x000000404b4b0221 */ /* 0x000fe20000010000 */
[----:B------:R-:W-:Y:S01]  /*1c60*/  @P0 FADD.FTZ R67, R67, R66 ;  /* 0x0000004243430221 */ /* 0x000fe20000010000 */
[----:B------:R-:W-:Y:S01]  /*1c70*/  FADD.FTZ R157, R157, -R74 ;  /* 0x8000004a9d9d7221 */ /* 0x000fe20000010000 */
[----:B------:R-:W-:-:S02]  /*1c80*/  @P0 IMAD.U32 R70, R70, 0x10000, RZ ;  /* 0x0001000046460824 */ /* 0x000fc400078e00ff */
[----:B------:R-:W-:Y:S01]  /*1c90*/  FMUL.FTZ R73, R154, R73 ;  /* 0x000000499a497220 */ /* 0x000fe20000410000 */
[----:B------:R-:W-:Y:S01]  /*1ca0*/  FMUL.FTZ R72, R65, UR18 ;  /* 0x0000001241487c20 */ /* 0x000fe20008410000 */
[----:B------:R-:W-:Y:S01]  /*1cb0*/  FMUL.FTZ R74, R75, UR18 ;  /* 0x000000124b4a7c20 */ /* 0x000fe20008410000 */
[----:B------:R-:W-:Y:S01]  /*1cc0*/  FMUL.FTZ R0, R67, UR18 ;  /* 0x0000001243007c20 */ /* 0x000fe20008410000 */
[-C--:B------:R-:W-:Y:S01]  /*1cd0*/  FFMA.FTZ R69, R69, R171.reuse, R164 ;  /* 0x000000ab45457223 */ /* 0x080fe200000100a4 */
[----:B------:R-:W-:Y:S01]  /*1ce0*/  @P0 FADD.FTZ R73, R73, R70 ;  /* 0x0000004649490221 */ /* 0x000fe20000010000 */
[-CC-:B------:R-:W-:Y:S01]  /*1cf0*/  FFMA.FTZ R52, R52, R171.reuse, R164.reuse ;  /* 0x000000ab34347223 */ /* 0x180fe200000100a4 */
[----:B------:R-:W-:Y:S01]  /*1d00*/  FSEL R70, R72, RZ, P4 ;  /* 0x000000ff48467208 */ /* 0x000fe20002000000 */
[----:B------:R-:W-:Y:S01]  /*1d10*/  FADD.FTZ R69, R68, -R69 ;  /* 0x8000004544457221 */ /* 0x000fe20000010000 */
[----:B------:R-:W-:Y:S01]  /*1d20*/  FSEL R167, R74, RZ, P2 ;  /* 0x000000ff4aa77208 */ /* 0x000fe20001000000 */
[--C-:B------:R-:W-:Y:S01]  /*1d30*/  FFMA.FTZ R156, R156, R171, R164.reuse ;  /* 0x000000ab9c9c7223 */ /* 0x100fe200000100a4 */
[----:B------:R-:W-:Y:S01]  /*1d40*/  FSEL R82, R0, RZ, P5 ;  /* 0x000000ff00527208 */ /* 0x000fe20002800000 */
[----:B------:R-:W-:Y:S01]  /*1d50*/  FMUL.FTZ R69, R154, R69 ;  /* 0x000000459a457220 */ /* 0x000fe20000410000 */
[C---:B------:R-:W-:Y:S01]  /*1d60*/  LOP3.LUT P3, RZ, R83.reuse, 0xff, RZ, 0xc0, !PT ;  /* 0x000000ff53ff7812 */ /* 0x040fe2000786c0ff */
[-C--:B------:R-:W-:Y:S01]  /*1d70*/  FFMA.FTZ R54, R54, R171.reuse, R164 ;  /* 0x000000ab36367223 */ /* 0x080fe200000100a4 */
[----:B------:R-:W-:Y:S01]  /*1d80*/  LOP3.LUT P4, RZ, R83, 0xff00, RZ, 0xc0, !PT ;  /* 0x0000ff0053ff7812 */ /* 0x000fe2000788c0ff */
[----:B------:R-:W-:Y:S01]  /*1d90*/  FADD.FTZ R159, R159, -R156 ;  /* 0x8000009c9f9f7221 */ /* 0x000fe20000010000 */
[C---:B------:R-:W-:Y:S01]  /*1da0*/  LOP3.LUT P2, RZ, R83.reuse, 0xff0000, RZ, 0xc0, !PT ;  /* 0x00ff000053ff7812 */ /* 0x040fe2000784c0ff */
[-CC-:B------:R-:W-:Y:S01]  /*1db0*/  FFMA.FTZ R62, R62, R171.reuse, R164.reuse ;  /* 0x000000ab3e3e7223 */ /* 0x180fe200000100a4 */
[----:B------:R-:W-:Y:S01]  /*1dc0*/  LOP3.LUT P5, RZ, R83, 0xff000000, RZ, 0xc0, !PT ;  /* 0xff00000053ff7812 */ /* 0x000fe200078ac0ff */
[----:B------:R-:W-:Y:S01]  /*1dd0*/  FFMA.FTZ R83, R55, R171, R164 ;  /* 0x000000ab37537223 */ /* 0x000fe200000100a4 */
[----:B------:R-:W-:Y:S01]  /*1de0*/  FADD.FTZ R55, R53, -R52 ;  /* 0x8000003435377221 */ /* 0x000fe20000010000 */
[C---:B------:R-:W-:Y:S01]  /*1df0*/  @P0 IMAD.U32 R52, R39.reuse, 0x10000, RZ ;  /* 0x0001000027340824 */ /* 0x040fe200078e00ff */
[----:B------:R-:W-:Y:S01]  /*1e00*/  @P0 PRMT R53, R39, 0x7632, R53 ;  /* 0x0000763227350816 */ /* 0x000fe20000000035 */
[----:B------:R-:W-:Y:S01]  /*1e10*/  FADD.FTZ R57, R57, -R54 ;  /* 0x8000003639397221 */ /* 0x000fe20000010000 */
[----:B------:R-:W-:Y:S01]  /*1e20*/  FMUL.FTZ R159, R154, R159 ;  /* 0x0000009f9a9f7220 */ /* 0x000fe20000410000 */
[----:B------:R-:W-:Y:S01]  /*1e30*/  @P0 FADD.FTZ R69, R69, R52 ;  /* 0x0000003445450221 */ /* 0x000fe20000010000 */
[----:B------:R-:W-:Y:S01]  /*1e40*/  @P0 SHF.L.U32 R52, R53, 0x10, RZ ;  /* 0x0000001035340819 */ /* 0x000fe200000006ff */
[----:B------:R-:W-:Y:S01]  /*1e50*/  FFMA.FTZ R165, R59, R171, R164 ;  /* 0x000000ab3ba57223 */ /* 0x000fe200000100a4 */
[----:B------:R-:W-:Y:S01]  /*1e60*/  FADD.FTZ R59, R63, -R62 ;  /* 0x8000003e3f3b7221 */ /* 0x000fe20000010000 */
[----:B------:R-:W-:Y:S01]  /*1e70*/  FMUL.FTZ R156, R69, UR18 ;  /* 0x00000012459c7c20 */ /* 0x000fe20008410000 */
[----:B------:R-:W-:Y:S01]  /*1e80*/  @P0 SHF.L.U32 R64, R38, 0x10, RZ ;  /* 0x0000001026400819 */ /* 0x000fe200000006ff */
[----:B------:R-:W-:Y:S01]  /*1e90*/  FMUL.FTZ R63, R154, R57 ;  /* 0x000000399a3f7220 */ /* 0x000fe20000410000 */
[----:B------:R-:W-:Y:S01]  /*1ea0*/  @P0 PRMT R66, R38, 0x7632, R66 ;  /* 0x0000763226420816 */ /* 0x000fe20000000042 */
[----:B------:R-:W-:Y:S01]  /*1eb0*/  FMUL.FTZ R71, R154, R71 ;  /* 0x000000479a477220 */ /* 0x000fe20000410000 */
[----:B------:R-:W-:Y:S01]  /*1ec0*/  @P0 FADD.FTZ R159, R159, R52 ;  /* 0x000000349f9f0221 */ /* 0x000fe20000010000 */
[----:B------:R-:W-:Y:S01]  /*1ed0*/  FSEL R57, R156, RZ, P2 ;  /* 0x000000ff9c397208 */ /* 0x000fe20001000000 */
[----:B------:R-:W-:Y:S01]  /*1ee0*/  FFMA.FTZ R60, R60, R171, R164 ;  /* 0x000000ab3c3c7223 */ /* 0x000fe200000100a4 */
[----:B------:R-:W-:Y:S01]  /*1ef0*/  @P0 SHF.L.U32 R52, R41, 0x10, RZ ;  /* 0x0000001029340819 */ /* 0x000fe200000006ff */
[----:B------:R-:W-:Y:S01]  /*1f00*/  @P0 FADD.FTZ R71, R71, R64 ;  /* 0x0000004047470221 */ /* 0x000fe20000010000 */
[----:B------:R-:W-:Y:S01]  /*1f10*/  ISETP.NE.U32.AND P2, PT, RZ, UR16, PT ;  /* 0x00000010ff007c0c */ /* 0x000fe2000bf45070 */
[----:B------:R-:W-:Y:S01]  /*1f20*/  FMUL.FTZ R157, R154, R157 ;  /* 0x0000009d9a9d7220 */ /* 0x000fe20000410000 */
[----:B------:R-:W-:Y:S01]  /*1f30*/  @P0 SHF.L.U32 R66, R66, 0x10, RZ ;  /* 0x0000001042420819 */ /* 0x000fe200000006ff */
[----:B------:R-:W-:Y:S01]  /*1f40*/  FADD.FTZ R61, R61, -R60 ;  /* 0x8000003c3d3d7221 */ /* 0x000fe20000010000 */
[----:B------:R-:W-:Y:S01]  /*1f50*/  @P0 SHF.L.U32 R53, R40, 0x10, RZ ;  /* 0x0000001028350819 */ /* 0x000fe200000006ff */
[----:B------:R-:W-:Y:S01]  /*1f60*/  FMUL.FTZ R60, R154, R55 ;  /* 0x000000379a3c7220 */ /* 0x000fe20000410000 */
[----:B------:R-:W-:Y:S01]  /*1f70*/  ISETP.NE.AND.EX P2, PT, RZ, UR17, PT, P2 ;  /* 0x00000011ff007c0c */ /* 0x000fe2000bf45320 */
[----:B------:R-:W-:Y:S01]  /*1f80*/  @P0 FADD.FTZ R63, R63, R52 ;  /* 0x000000343f3f0221 */ /* 0x000fe20000010000 */
[-C--:B------:R-:W-:Y:S01]  /*1f90*/  FFMA.FTZ R161, R161, R171.reuse, R164 ;  /* 0x000000aba1a17223 */ /* 0x080fe200000100a4 */
[----:B------:R-:W-:Y:S01]  /*1fa0*/  @P0 PRMT R54, R40, 0x7632, R54 ;  /* 0x0000763228360816 */ /* 0x000fe20000000036 */
[----:B------:R-:W-:Y:S01]  /*1fb0*/  FMUL.FTZ R166, R71, UR18 ;  /* 0x0000001247a67c20 */ /* 0x000fe20008410000 */
[----:B------:R-:W-:Y:S01]  /*1fc0*/  @P0 PRMT R52, R41, 0x7632, R52 ;  /* 0x0000763229340816 */ /* 0x000fe20000000034 */
[----:B------:R-:W-:Y:S01]  /*1fd0*/  FFMA.FTZ R163, R163, R171, R164 ;  /* 0x000000aba3a37223 */ /* 0x000fe200000100a4 */
[----:B------:R-:W-:Y:S01]  /*1fe0*/  FADD.FTZ R83, R56, -R83 ;  /* 0x8000005338537221 */ /* 0x000fe20000010000 */
[----:B------:R-:W-:Y:S01]  /*1ff0*/  @P0 FADD.FTZ R157, R157, R66 ;  /* 0x000000429d9d0221 */ /* 0x000fe20000010000 */
[----:B------:R-:W-:Y:S01]  /*2000*/  FADD.FTZ R165, R58, -R165 ;  /* 0x800000a53aa57221 */ /* 0x000fe20000010000 */
[----:B------:R-:W-:Y:S01]  /*2010*/  MOV R66, R78 ;  /* 0x0000004e00427202 */ /* 0x000fe20000000f00 */
[----:B------:R-:W-:Y:S01]  /*2020*/  @P0 FADD.FTZ R60, R60, R53 ;  /* 0x000000353c3c0221 */ /* 0x000fe20000010000 */
[----:B------:R-:W-:Y:S01]  /*2030*/  FADD.FTZ R161, R158, -R161 ;  /* 0x800000a19ea17221 */ /* 0x000fe20000010000 */
[C---:B------:R-:W-:Y:S01]  /*2040*/  @P0 PRMT R55, R43.reuse, 0x7632, R55 ;  /* 0x000076322b370816 */ /* 0x040fe20000000037 */
[----:B------:R-:W-:Y:S01]  /*2050*/  FADD.FTZ R163, R160, -R163 ;  /* 0x800000a3a0a37221 */ /* 0x000fe20000010000 */
[----:B------:R-:W-:Y:S01]  /*2060*/  @P0 SHF.L.U32 R53, R52, 0x10, RZ ;  /* 0x0000001034350819 */ /* 0x000fe200000006ff */
[C---:B------:R-:W-:Y:S01]  /*2070*/  FMUL.FTZ R61, R154.reuse, R61 ;  /* 0x0000003d9a3d7220 */ /* 0x040fe20000410000 */
[----:B------:R-:W-:Y:S01]  /*2080*/  FMUL.FTZ R83, R154, R83 ;  /* 0x000000539a537220 */ /* 0x000fe20000410000 */
[----:B------:R-:W-:Y:S01]  /*2090*/  @P0 IMAD.U32 R54, R54, 0x10000, RZ ;  /* 0x0001000036360824 */ /* 0x000fe200078e00ff */
[----:B------:R-:W-:Y:S01]  /*20a0*/  @P0 SHF.L.U32 R56, R43, 0x10, RZ ;  /* 0x000000102b380819 */ /* 0x000fe200000006ff */
[----:B------:R-:W-:-:S02]  /*20b0*/  @P0 IMAD.U32 R52, R42, 0x10000, RZ ;  /* 0x000100002a340824 */ /* 0x000fc400078e00ff */
[----:B------:R-:W-:Y:S01]  /*20c0*/  FMUL.FTZ R158, R159, UR18 ;  /* 0x000000129f9e7c20 */ /* 0x000fe20008410000 */
[----:B------:R-:W-:Y:S01]  /*20d0*/  FSEL R168, R166, RZ, P3 ;  /* 0x000000ffa6a87208 */ /* 0x000fe20001800000 */
[----:B------:R-:W-:Y:S01]  /*20e0*/  FMUL.FTZ R165, R154, R165 ;  /* 0x000000a59aa57220 */ /* 0x000fe20000410000 */
[----:B------:R-:W-:Y:S01]  /*20f0*/  LOP3.LUT P3, RZ, R66, 0xff, RZ, 0xc0, !PT ;  /* 0x000000ff42ff7812 */ /* 0x000fe2000786c0ff */
[C---:B------:R-:W-:Y:S01]  /*2100*/  FMUL.FTZ R66, R154.reuse, R59 ;  /* 0x0000003b9a427220 */ /* 0x040fe20000410000 */
[C---:B------:R-:W-:Y:S01]  /*2110*/  FMUL.FTZ R161, R154.reuse, R161 ;  /* 0x000000a19aa17220 */ /* 0x040fe20000410000 */
[----:B------:R-:W-:Y:S01]  /*2120*/  FMUL.FTZ R154, R154, R163 ;  /* 0x000000a39a9a7220 */ /* 0x000fe20000410000 */
[----:B------:R-:W-:Y:S01]  /*2130*/  @P0 FADD.FTZ R61, R61, R54 ;  /* 0x000000363d3d0221 */ /* 0x000fe20000010000 */
[----:B------:R-:W-:Y:S02]  /*2140*/  @P0 IMAD.U32 R55, R55, 0x10000, RZ ;  /* 0x0001000037370824 */ /* 0x000fe400078e00ff */
[----:B------:R-:W-:Y:S01]  /*2150*/  @P0 FADD.FTZ R83, R83, R52 ;  /* 0x0000003453530221 */ /* 0x000fe20000010000 */
[----:B------:R-:W-:Y:S01]  /*2160*/  @P0 PRMT R54, R42, 0x7632, R54 ;  /* 0x000076322a360816 */ /* 0x000fe20000000036 */
[----:B------:R-:W-:Y:S01]  /*2170*/  @P0 FADD.FTZ R165, R165, R56 ;  /* 0x00000038a5a50221 */ /* 0x000fe20000010000 */
[----:B------:R-:W-:Y:S01]  /*2180*/  FSEL R52, R158, RZ, P5 ;  /* 0x000000ff9e347208 */ /* 0x000fe20002800000 */
[----:B------:R-:W-:Y:S01]  /*2190*/  FMUL.FTZ R162, R73, UR18 ;  /* 0x0000001249a27c20 */ /* 0x000fe20008410000 */
[----:B------:R-:W-:Y:S01]  /*21a0*/  FMUL.FTZ R170, R157, UR18 ;  /* 0x000000129daa7c20 */ /* 0x000fe20008410000 */
[----:B------:R-:W-:Y:S01]  /*21b0*/  @P2 F2FP.BF16.F32.PACK_AB R65, RZ, R65 ;  /* 0x00000041ff41223e */ /* 0x000fe200000010ff */
[----:B------:R-:W-:Y:S01]  /*21c0*/  @P0 FADD.FTZ R154, R154, R55 ;  /* 0x000000379a9a0221 */ /* 0x000fe20000010000 */
[----:B------:R-:W-:Y:S01]  /*21d0*/  @P2 F2FP.BF16.F32.PACK_AB R67, RZ, R67 ;  /* 0x00000043ff43223e */ /* 0x000fe200000010ff */
[----:B------:R-:W-:Y:S01]  /*21e0*/  @P1 IMAD.MOV.U32 R64, RZ, RZ, R76 ;  /* 0x000000ffff401224 */ /* 0x000fe200078e004c */
[----:B------:R-:W-:Y:S01]  /*21f0*/  @P2 F2FP.BF16.F32.PACK_AB R71, RZ, R71 ;  /* 0x00000047ff47223e */ /* 0x000fe200000010ff */
[----:B------:R-:W-:Y:S01]  /*2200*/  @P0 FADD.FTZ R66, R66, R53 ;  /* 0x0000003542420221 */ /* 0x000fe20000010000 */
[----:B------:R-:W-:-:S02]  /*2210*/  @P2 F2FP.BF16.F32.PACK_AB R69, RZ, R69 ;  /* 0x00000045ff45223e */ /* 0x000fc400000010ff */
[----:B------:R-:W-:Y:S02]  /*2220*/  @P2 IADD3 R56, P5, R153, UR16, RZ ;  /* 0x0000001099382c10 */ /* 0x000fe4000ffbe0ff */
[----:B------:R-:W-:Y:S02]  /*2230*/  @P0 SHF.L.U32 R54, R54, 0x10, RZ ;  /* 0x0000001036360819 */ /* 0x000fe400000006ff */
[----:B------:R-:W-:Y:S02]  /*2240*/  F2FP.BF16.F32.PACK_AB R55, R52, R57 ;  /* 0x000000393437723e */ /* 0x000fe400000010ff */
[----:B------:R-:W-:Y:S01]  /*2250*/  @P2 F2FP.BF16.F32.PACK_AB R75, RZ, R75 ;  /* 0x0000004bff4b223e */ /* 0x000fe200000010ff */
[----:B------:R-:W-:Y:S01]  /*2260*/  @P0 FADD.FTZ R161, R161, R54 ;  /* 0x00000036a1a10221 */ /* 0x000fe20000010000 */
[----:B------:R-:W-:Y:S02]  /*2270*/  @P2 F2FP.BF16.F32.PACK_AB R73, RZ, R73 ;  /* 0x00000049ff49223e */ /* 0x000fe400000010ff */
[----:B------:R-:W-:-:S02]  /*2280*/  @P2 F2FP.BF16.F32.PACK_AB R157, RZ, R157 ;  /* 0x0000009dff9d223e */ /* 0x000fc400000010ff */
[----:B------:R-:W-:Y:S02]  /*2290*/  @P2 F2FP.BF16.F32.PACK_AB R159, RZ, R159 ;  /* 0x0000009fff9f223e */ /* 0x000fe400000010ff */
[----:B------:R-:W-:Y:S02]  /*22a0*/  @P2 PRMT R44, R65, 0x7610, R44 ;  /* 0x00007610412c2816 */ /* 0x000fe4000000002c */
[----:B------:R-:W-:Y:S02]  /*22b0*/  @P2 PRMT R45, R67, 0x7610, R45 ;  /* 0x00007610432d2816 */ /* 0x000fe4000000002d */
[----:B------:R-:W-:Y:S02]  /*22c0*/  @P2 PRMT R46, R71, 0x7610, R46 ;  /* 0x00007610472e2816 */ /* 0x000fe4000000002e */
[----:B------:R-:W-:Y:S02]  /*22d0*/  @P2 PRMT R47, R69, 0x7610, R47 ;  /* 0x00007610452f2816 */ /* 0x000fe4000000002f */
[----:B------:R-:W-:-:S02]  /*22e0*/  @P2 IADD3.X R57, R150, UR17, RZ, P5, !PT ;  /* 0x0000001196392c10 */ /* 0x000fc4000affe4ff */
[----:B------:R-:W-:Y:S02]  /*22f0*/  FSEL R169, R162, RZ, P6 ;  /* 0x000000ffa2a97208 */ /* 0x000fe40003000000 */
[----:B------:R-:W-:Y:S02]  /*2300*/  FSEL R173, R170, RZ, P4 ;  /* 0x000000ffaaad7208 */ /* 0x000fe40002000000 */
[----:B------:R-:W-:Y:S02]  /*2310*/  IADD3 R58, P5, R153, UR20, RZ ;  /* 0x00000014993a7c10 */ /* 0x000fe4000ffbe0ff */
[----:B------:R-:W-:Y:S02]  /*2320*/  @P2 PRMT R44, R44, 0x5410, R75 ;  /* 0x000054102c2c2816 */ /* 0x000fe4000000004b */
[----:B------:R-:W-:Y:S02]  /*2330*/  @P2 PRMT R45, R45, 0x5410, R73 ;  /* 0x000054102d2d2816 */ /* 0x000fe40000000049 */
[----:B------:R-:W-:-:S02]  /*2340*/  @P2 PRMT R46, R46, 0x5410, R157 ;  /* 0x000054102e2e2816 */ /* 0x000fc4000000009d */
[----:B------:R-:W-:Y:S02]  /*2350*/  @P2 PRMT R47, R47, 0x5410, R159 ;  /* 0x000054102f2f2816 */ /* 0x000fe4000000009f */
[----:B------:R-:W-:Y:S02]  /*2360*/  F2FP.BF16.F32.PACK_AB R54, R173, R168 ;  /* 0x000000a8ad36723e */ /* 0x000fe400000010ff */
[----:B------:R-:W-:Y:S01]  /*2370*/  F2FP.BF16.F32.PACK_AB R53, R169, R82 ;  /* 0x00000052a935723e */ /* 0x000fe200000010ff */
[----:B------:R0:W-:Y:S01]  /*2380*/  @P2 STG.E.128 desc[UR4][R56.64], R44 ;  /* 0x0000002c38002986 */ /* 0x0001e2000c101d04 */
[----:B------:R-:W-:Y:S02]  /*2390*/  F2FP.BF16.F32.PACK_AB R52, R167, R70 ;  /* 0x00000046a734723e */ /* 0x000fe400000010ff */
[----:B------:R-:W-:Y:S02]  /*23a0*/  IADD3.X R59, R150, UR21, RZ, P5, !PT ;  /* 0x00000015963b7c10 */ /* 0x000fe4000affe4ff */
[----:B------:R-:W-:-:S02]  /*23b0*/  @P1 LOP3.LUT P5, RZ, R76, 0xff00, RZ, 0xc0, !PT ;  /* 0x0000ff004cff1812 */ /* 0x000fc400078ac0ff */
[----:B------:R-:W-:Y:S01]  /*23c0*/  @P1 LOP3.LUT P6, RZ, R64, 0xff, RZ, 0xc0, !PT ;  /* 0x000000ff40ff1812 */ /* 0x000fe200078cc0ff */
[----:B------:R1:W-:Y:S01]  /*23d0*/  STG.E.128 desc[UR4][R58.64], R52 ;  /* 0x000000343a007986 */ /* 0x0003e2000c101d04 */
[----:B------:R-:W-:Y:S02]  /*23e0*/  @P1 MOV R64, R2 ;  /* 0x0000000200401202 */ /* 0x000fe40000000f00 */
[----:B------:R-:W-:Y:S02]  /*23f0*/  @P2 F2FP.BF16.F32.PACK_AB R65, RZ, R66 ;  /* 0x00000042ff41223e */ /* 0x000fe400000010ff */
[----:B------:R-:W-:Y:S02]  /*2400*/  @P1 LOP3.LUT P4, RZ, R64, 0xff, RZ, 0xc0, !PT ;  /* 0x000000ff40ff1812 */ /* 0x000fe4000788c0ff */
[----:B------:R-:W-:Y:S01]  /*2410*/  @P2 F2FP.BF16.F32.PACK_AB R64, RZ, R63 ;  /* 0x0000003fff40223e */ /* 0x000fe200000010ff */
[----:B------:R-:W-:Y:S01]  /*2420*/  FMUL.FTZ R63, R63, UR18 ;  /* 0x000000123f3f7c20 */ /* 0x000fe20008410000 */
[----:B------:R-:W-:Y:S01]  /*2430*/  @P2 F2FP.BF16.F32.PACK_AB R67, RZ, R83 ;  /* 0x00000053ff43223e */ /* 0x000fe200000010ff */
[----:B------:R-:W-:Y:S01]  /*2440*/  FMUL.FTZ R83, R83, UR18 ;  /* 0x0000001253537c20 */ /* 0x000fe20008410000 */
[----:B0-----:R-:W-:-:S02]  /*2450*/  @P1 FSEL R56, R72, RZ, P6 ;  /* 0x000000ff48381208 */ /* 0x001fc40003000000 */
[----:B------:R-:W-:Y:S02]  /*2460*/  @P1 LOP3.LUT P6, RZ, R76, 0xff0000, RZ, 0xc0, !PT ;  /* 0x00ff00004cff1812 */ /* 0x000fe400078cc0ff */
[----:B------:R-:W-:Y:S02]  /*2470*/  @P1 F2FP.BF16.F32.PACK_AB R56, RZ, R56 ;  /* 0x00000038ff38123e */ /* 0x000fe400000010ff */
[----:B------:R-:W-:Y:S02]  /*2480*/  @P1 FSEL R0, R0, RZ, P6 ;  /* 0x000000ff00001208 */ /* 0x000fe40003000000 */
[----:B-1----:R-:W-:Y:S02]  /*2490*/  @P1 FSEL R52, R74, RZ, P5 ;  /* 0x000000ff4a341208 */ /* 0x002fe40002800000 */
[----:B------:R-:W-:Y:S02]  /*24a0*/  @P1 LOP3.LUT P5, RZ, R76, 0xff000000, RZ, 0xc0, !PT ;  /* 0xff0000004cff1812 */ /* 0x000fe400078ac0ff */
[----:B------:R-:W-:-:S02]  /*24b0*/  @P1 LOP3.LUT P6, RZ, R77, 0xff, RZ, 0xc0, !PT ;  /* 0x000000ff4dff1812 */ /* 0x000fc400078cc0ff */
[----:B------:R-:W-:Y:S02]  /*24c0*/  @P1 FSEL R53, R162, RZ, P5 ;  /* 0x000000ffa2351208 */ /* 0x000fe40002800000 */
[C---:B------:R-:W-:Y:S02]  /*24d0*/  @P1 LOP3.LUT P5, RZ, R77.reuse, 0xff00, RZ, 0xc0, !PT ;  /* 0x0000ff004dff1812 */ /* 0x040fe400078ac0ff */
[----:B------:R-:W-:Y:S02]  /*24e0*/  @P1 F2FP.BF16.F32.PACK_AB R52, RZ, R52 ;  /* 0x00000034ff34123e */ /* 0x000fe400000010ff */
[----:B------:R-:W-:Y:S02]  /*24f0*/  @P1 FSEL R55, R170, RZ, P5 ;  /* 0x000000ffaa371208 */ /* 0x000fe40002800000 */
[----:B------:R-:W-:Y:S02]  /*2500*/  @P1 FSEL R54, R166, RZ, P6 ;  /* 0x000000ffa6361208 */ /* 0x000fe40003000000 */
[----:B------:R-:W-:-:S02]  /*2510*/  @P1 LOP3.LUT P5, RZ, R77, 0xff000000, RZ, 0xc0, !PT ;  /* 0xff0000004dff1812 */ /* 0x000fc400078ac0ff */
[----:B------:R-:W-:Y:S02]  /*2520*/  @P1 F2FP.BF16.F32.PACK_AB R0, RZ, R0 ;  /* 0x00000000ff00123e */ /* 0x000fe400000010ff */
[----:B------:R-:W-:Y:S02]  /*2530*/  @P1 PRMT R48, R56, 0x7610, R48 ;  /* 0x0000761038301816 */ /* 0x000fe40000000030 */
[----:B------:R-:W-:Y:S02]  /*2540*/  @P1 LOP3.LUT P6, RZ, R77, 0xff0000, RZ, 0xc0, !PT ;  /* 0x00ff00004dff1812 */ /* 0x000fe400078cc0ff */
[----:B------:R-:W-:Y:S02]  /*2550*/  @P1 F2FP.BF16.F32.PACK_AB R53, RZ, R53 ;  /* 0x00000035ff35123e */ /* 0x000fe400000010ff */
[----:B------:R-:W-:Y:S02]  /*2560*/  @P1 FSEL R58, R158, RZ, P5 ;  /* 0x000000ff9e3a1208 */ /* 0x000fe40002800000 */
[----:B------:R-:W-:Y:S01]  /*2570*/  @P1 PRMT R49, R0, 0x7610, R49 ;  /* 0x0000761000311816 */ /* 0x000fe20000000031 */
[----:B------:R-:W-:Y:S01]  /*2580*/  FMUL.FTZ R0, R60, UR18 ;  /* 0x000000123c007c20 */ /* 0x000fe20008410000 */
[----:B------:R-:W-:-:S02]  /*2590*/  @P1 PRMT R48, R48, 0x5410, R52 ;  /* 0x0000541030301816 */ /* 0x000fc40000000034 */
[----:B------:R-:W-:Y:S02]  /*25a0*/  @P1 FSEL R57, R156, RZ, P6 ;  /* 0x000000ff9c391208 */ /* 0x000fe40003000000 */
[----:B------:R-:W-:Y:S02]  /*25b0*/  @P1 F2FP.BF16.F32.PACK_AB R54, RZ, R54 ;  /* 0x00000036ff36123e */ /* 0x000fe400000010ff */
[----:B------:R-:W-:Y:S02]  /*25c0*/  @P1 IADD3 R52, P5, R153, R80, RZ ;  /* 0x0000005099341210 */ /* 0x000fe40007fbe0ff */
[----:B------:R-:W-:Y:S02]  /*25d0*/  @P1 PRMT R49, R49, 0x5410, R53 ;  /* 0x0000541031311816 */ /* 0x000fe40000000035 */
[----:B------:R-:W-:Y:S02]  /*25e0*/  @P1 F2FP.BF16.F32.PACK_AB R55, RZ, R55 ;  /* 0x00000037ff37123e */ /* 0x000fe400000010ff */
[----:B------:R-:W-:-:S02]  /*25f0*/  @P1 F2FP.BF16.F32.PACK_AB R57, RZ, R57 ;  /* 0x00000039ff39123e */ /* 0x000fc400000010ff */
[----:B------:R-:W-:Y:S02]  /*2600*/  @P1 PRMT R50, R54, 0x7610, R50 ;  /* 0x0000761036321816 */ /* 0x000fe40000000032 */
[----:B------:R-:W-:Y:S02]  /*2610*/  @P1 IADD3.X R53, R150, R81, RZ, P5, !PT ;  /* 0x0000005196351210 */ /* 0x000fe40002ffe4ff */
[----:B------:R-:W-:Y:S01]  /*2620*/  @P2 PRMT R45, R64, 0x7610, R45 ;  /* 0x00007610402d2816 */ /* 0x000fe2000000002d */
[----:B------:R-:W-:Y:S01]  /*2630*/  FMUL.FTZ R64, R154, UR18 ;  /* 0x000000129a407c20 */ /* 0x000fe20008410000 */
[----:B------:R-:W-:Y:S02]  /*2640*/  @P2 IADD3 R54, P5, R155, UR16, RZ ;  /* 0x000000109b362c10 */ /* 0x000fe4000ffbe0ff */
[----:B------:R-:W-:Y:S01]  /*2650*/  @P1 PRMT R51, R57, 0x7610, R51 ;  /* 0x0000761039331816 */ /* 0x000fe20000000033 */
[----:B------:R-:W-:Y:S01]  /*2660*/  FMUL.FTZ R57, R165, UR18 ;  /* 0x00000012a5397c20 */ /* 0x000fe20008410000 */
[----:B------:R-:W-:-:S02]  /*2670*/  @P1 PRMT R50, R50, 0x5410, R55 ;  /* 0x0000541032321816 */ /* 0x000fc40000000037 */
[----:B------:R-:W-:Y:S02]  /*2680*/  @P2 PRMT R45, R45, 0x5410, R65 ;  /* 0x000054102d2d2816 */ /* 0x000fe40000000041 */
[----:B------:R-:W-:Y:S02]  /*2690*/  @P2 F2FP.BF16.F32.PACK_AB R69, RZ, R165 ;  /* 0x000000a5ff45223e */ /* 0x000fe400000010ff */
[----:B------:R-:W-:Y:S02]  /*26a0*/  @P2 IADD3.X R55, R152, UR17, RZ, P5, !PT ;  /* 0x0000001198372c10 */ /* 0x000fe4000affe4ff */
[----:B------:R-:W-:Y:S02]  /*26b0*/  FSEL R65, R0, RZ, P3 ;  /* 0x000000ff00417208 */ /* 0x000fe40001800000 */
[----:B------:R-:W-:Y:S02]  /*26c0*/  LOP3.LUT P5, RZ, R78, 0xff0000, RZ, 0xc0, !PT ;  /* 0x00ff00004eff7812 */ /* 0x000fe400078ac0ff */
[----:B------:R-:W-:-:S02]  /*26d0*/  @P1 FSEL R0, R0, RZ, P4 ;  /* 0x000000ff00001208 */ /* 0x000fc40002000000 */
[----:B------:R-:W-:Y:S02]  /*26e0*/  LOP3.LUT P6, RZ, R79, 0xff0000, RZ, 0xc0, !PT ;  /* 0x00ff00004fff7812 */ /* 0x000fe400078cc0ff */
[----:B------:R-:W-:Y:S02]  /*26f0*/  @P2 F2FP.BF16.F32.PACK_AB R59, RZ, R60 ;  /* 0x0000003cff3b223e */ /* 0x000fe400000010ff */
[----:B------:R-:W-:Y:S02]  /*2700*/  @P1 LOP3.LUT P4, RZ, R3, 0xff0000, RZ, 0xc0, !PT ;  /* 0x00ff000003ff1812 */ /* 0x000fe4000788c0ff */
[----:B------:R-:W-:Y:S02]  /*2710*/  @P2 PRMT R46, R67, 0x7610, R46 ;  /* 0x00007610432e2816 */ /* 0x000fe4000000002e */
[----:B------:R-:W-:Y:S02]  /*2720*/  @P2 PRMT R47, R69, 0x7610, R47 ;  /* 0x00007610452f2816 */ /* 0x000fe4000000002f */
[----:B------:R-:W-:-:S02]  /*2730*/  @P1 F2FP.BF16.F32.PACK_AB R58, RZ, R58 ;  /* 0x0000003aff3a123e */ /* 0x000fc400000010ff */
[----:B------:R-:W-:Y:S02]  /*2740*/  FSEL R69, R63, RZ, P5 ;  /* 0x000000ff3f457208 */ /* 0x000fe40002800000 */
[----:B------:R-:W-:Y:S02]  /*2750*/  FSEL R67, R57, RZ, P6 ;  /* 0x000000ff39437208 */ /* 0x000fe40003000000 */
[----:B------:R-:W-:Y:S02]  /*2760*/  @P2 F2FP.BF16.F32.PACK_AB R62, RZ, R61 ;  /* 0x0000003dff3e223e */ /* 0x000fe400000010ff */
[----:B------:R-:W-:Y:S01]  /*2770*/  @P2 F2FP.BF16.F32.PACK_AB R68, RZ, R161 ;  /* 0x000000a1ff44223e */ /* 0x000fe200000010ff */
[----:B------:R-:W-:Y:S01]  /*2780*/  FMUL.FTZ R161, R161, UR18 ;  /* 0x00000012a1a17c20 */ /* 0x000fe20008410000 */
[----:B------:R-:W-:Y:S02]  /*2790*/  @P2 F2FP.BF16.F32.PACK_AB R70, RZ, R154 ;  /* 0x0000009aff46223e */ /* 0x000fe400000010ff */
[----:B------:R-:W-:-:S02]  /*27a0*/  @P2 PRMT R44, R59, 0x7610, R44 ;  /* 0x000076103b2c2816 */ /* 0x000fc4000000002c */
[----:B------:R-:W-:Y:S02]  /*27b0*/  LOP3.LUT P5, RZ, R79, 0xff000000, RZ, 0xc0, !PT ;  /* 0xff0000004fff7812 */ /* 0x000fe400078ac0ff */
[----:B------:R-:W-:Y:S02]  /*27c0*/  @P1 FSEL R57, R57, RZ, P4 ;  /* 0x000000ff39391208 */ /* 0x000fe40002000000 */
[----:B------:R-:W-:Y:S02]  /*27d0*/  @P1 LOP3.LUT P4, RZ, R3, 0xff000000, RZ, 0xc0, !PT ;  /* 0xff00000003ff1812 */ /* 0x000fe4000788c0ff */
[----:B------:R-:W-:Y:S02]  /*27e0*/  @P1 PRMT R51, R51, 0x5410, R58 ;  /* 0x0000541033331816 */ /* 0x000fe4000000003a */
[----:B------:R-:W-:Y:S02]  /*27f0*/  @P2 PRMT R44, R44, 0x5410, R62 ;  /* 0x000054102c2c2816 */ /* 0x000fe4000000003e */
[----:B------:R-:W-:Y:S01]  /*2800*/  @P2 PRMT R46, R46, 0x5410, R68 ;  /* 0x000054102e2e2816 */ /* 0x000fe20000000044 */
[----:B------:R0:W-:Y:S01]  /*2810*/  @P1 STG.E.128 desc[UR4][R52.64], R48 ;  /* 0x0000003034001986 */ /* 0x0001e2000c101d04 */
[----:B------:R-:W-:Y:S01]  /*2820*/  @P2 PRMT R47, R47, 0x5410, R70 ;  /* 0x000054102f2f2816 */ /* 0x000fe20000000046 */
[----:B------:R-:W-:Y:S01]  /*2830*/  FMUL.FTZ R68, R61, UR18 ;  /* 0x000000123d447c20 */ /* 0x000fe20008410000 */
[----:B------:R-:W-:Y:S01]  /*2840*/  FSEL R72, R64, RZ, P5 ;  /* 0x000000ff40487208 */ /* 0x000fe20002800000 */
[----:B------:R-:W-:Y:S01]  /*2850*/  FMUL.FTZ R70, R66, UR18 ;  /* 0x0000001242467c20 */ /* 0x000fe20008410000 */
[----:B------:R-:W-:Y:S01]  /*2860*/  @P1 FSEL R64, R64, RZ, P4 ;  /* 0x000000ff40401208 */ /* 0x000fe20002000000 */
[----:B------:R1:W-:Y:S01]  /*2870*/  @P2 STG.E.128 desc[UR4][R54.64], R44 ;  /* 0x0000002c36002986 */ /* 0x0003e2000c101d04 */
[----:B------:R-:W-:-:S02]  /*2880*/  @P1 LOP3.LUT P4, RZ, R3, 0xff, RZ, 0xc0, !PT ;  /* 0x000000ff03ff1812 */ /* 0x000fc4000788c0ff */
[C---:B------:R-:W-:Y:S02]  /*2890*/  @P1 LOP3.LUT P3, RZ, R2.reuse, 0xff0000, RZ, 0xc0, !PT ;  /* 0x00ff000002ff1812 */ /* 0x040fe4000786c0ff */
[----:B------:R-:W-:Y:S02]  /*28a0*/  @P1 LOP3.LUT P5, RZ, R2, 0xff000000, RZ, 0xc0, !PT ;  /* 0xff00000002ff1812 */ /* 0x000fe400078ac0ff */
[----:B------:R-:W-:Y:S02]  /*28b0*/  LOP3.LUT P2, RZ, R78, 0xff00, RZ, 0xc0, !PT ;  /* 0x0000ff004eff7812 */ /* 0x000fe4000784c0ff */
[----:B------:R-:W-:Y:S02]  /*28c0*/  LOP3.LUT P6, RZ, R79, 0xff00, RZ, 0xc0, !PT ;  /* 0x0000ff004fff7812 */ /* 0x000fe400078cc0ff */
[----:B------:R-:W-:Y:S02]  /*28d0*/  @P1 F2FP.BF16.F32.PACK_AB R0, RZ, R0 ;  /* 0x00000000ff00123e */ /* 0x000fe400000010ff */
[----:B0-----:R-:W-:-:S02]  /*28e0*/  @P1 FSEL R53, R63, RZ, P3 ;  /* 0x000000ff3f351208 */ /* 0x001fc40001800000 */
[----:B------:R-:W-:Y:S02]  /*28f0*/  @P1 LOP3.LUT P3, RZ, R2, 0xff00, RZ, 0xc0, !PT ;  /* 0x0000ff0002ff1812 */ /* 0x000fe4000786c0ff */
[----:B------:R-:W-:Y:S02]  /*2900*/  @P1 F2FP.BF16.F32.PACK_AB R59, RZ, R53 ;  /* 0x00000035ff3b123e */ /* 0x000fe400000010ff */
[----:B-1----:R-:W-:Y:S02]  /*2910*/  @P1 FSEL R55, R83, RZ, P4 ;  /* 0x000000ff53371208 */ /* 0x002fe40002000000 */
[----:B------:R-:W-:Y:S02]  /*2920*/  @P1 FSEL R52, R68, RZ, P3 ;  /* 0x000000ff44341208 */ /* 0x000fe40001800000 */
[----:B------:R-:W-:Y:S02]  /*2930*/  @P1 F2FP.BF16.F32.PACK_AB R61, RZ, R55 ;  /* 0x00000037ff3d123e */ /* 0x000fe400000010ff */
[----:B------:R-:W-:-:S02]  /*2940*/  F2FP.BF16.F32.PACK_AB R55, R72, R67 ;  /* 0x000000434837723e */ /* 0x000fc400000010ff */
[----:B------:R-:W0:Y:S01]  /*2950*/  LDC.64 R66, c[0x0][0x210] ;  /* 0x00008400ff427b82 */ /* 0x000e220000000a00 */
[----:B------:R-:W-:Y:S02]  /*2960*/  @P1 LOP3.LUT P3, RZ, R3, 0xff00, RZ, 0xc0, !PT ;  /* 0x0000ff0003ff1812 */ /* 0x000fe4000786c0ff */
[----:B------:R-:W-:Y:S02]  /*2970*/  @P1 FSEL R54, R70, RZ, P5 ;  /* 0x000000ff46361208 */ /* 0x000fe40002800000 */
[----:B------:R-:W-:Y:S02]  /*2980*/  @P1 FSEL R56, R161, RZ, P3 ;  /* 0x000000ffa1381208 */ /* 0x000fe40001800000 */
[----:B------:R-:W-:Y:S02]  /*2990*/  LOP3.LUT P5, RZ, R78, 0xff000000, RZ, 0xc0, !PT ;  /* 0xff0000004eff7812 */ /* 0x000fe400078ac0ff */
[----:B------:R-:W-:Y:S02]  /*29a0*/  LOP3.LUT P3, RZ, R79, 0xff, RZ, 0xc0, !PT ;  /* 0x000000ff4fff7812 */ /* 0x000fe4000786c0ff */
[----:B------:R-:W-:-:S02]  /*29b0*/  @P1 F2FP.BF16.F32.PACK_AB R63, RZ, R57 ;  /* 0x00000039ff3f123e */ /* 0x000fc400000010ff */
[----:B------:R-:W-:Y:S02]  /*29c0*/  @P1 F2FP.BF16.F32.PACK_AB R58, RZ, R52 ;  /* 0x00000034ff3a123e */ /* 0x000fe400000010ff */
[----:B------:R-:W-:Y:S02]  /*29d0*/  @P1 F2FP.BF16.F32.PACK_AB R60, RZ, R54 ;  /* 0x00000036ff3c123e */ /* 0x000fe400000010ff */
[----:B------:R-:W-:Y:S02]  /*29e0*/  @P1 F2FP.BF16.F32.PACK_AB R62, RZ, R56 ;  /* 0x00000038ff3e123e */ /* 0x000fe400000010ff */
[----:B------:R-:W-:Y:S02]  /*29f0*/  FSEL R52, R68, RZ, P2 ;  /* 0x000000ff44347208 */ /* 0x000fe40001000000 */
[----:B------:R-:W-:Y:S02]  /*2a00*/  FSEL R54, R83, RZ, P3 ;  /* 0x000000ff53367208 */ /* 0x000fe40001800000 */
[----:B------:R-:W-:Y:S01]  /*2a10*/  FSEL R161, R161, RZ, P6 ;  /* 0x000000ffa1a17208 */ /* 0x000fe20003000000 */
[----:B0-----:R-:W-:Y:S01]  /*2a20*/  IMAD R144, R66, 0x4, R144 ;  /* 0x0000000442907824 */ /* 0x001fe200078e0290 */
[----:B------:R-:W-:-:S02]  /*2a30*/  FSEL R70, R70, RZ, P5 ;  /* 0x000000ff46467208 */ /* 0x000fc40002800000 */
[C---:B------:R-:W-:Y:S02]  /*2a40*/  IADD3 R56, P2, R155.reuse, UR20, RZ ;  /* 0x000000149b387c10 */ /* 0x040fe4000ff5e0ff */
[----:B------:R-:W-:Y:S02]  /*2a50*/  @P1 IADD3 R80, P4, R155, R80, RZ ;  /* 0x000000509b501210 */ /* 0x000fe40007f9e0ff */
[----:B------:R-:W-:Y:S02]  /*2a60*/  @P1 F2FP.BF16.F32.PACK_AB R64, RZ, R64 ;  /* 0x00000040ff40123e */ /* 0x000fe400000010ff */
[----:B------:R-:W-:Y:S02]  /*2a70*/  @P1 PRMT R48, R0, 0x7610, R48 ;  /* 0x0000761000301816 */ /* 0x000fe40000000030 */
[----:B------:R-:W-:Y:S02]  /*2a80*/  @P1 PRMT R49, R59, 0x7610, R49 ;  /* 0x000076103b311816 */ /* 0x000fe40000000031 */
[----:B------:R-:W-:-:S02]  /*2a90*/  @P1 PRMT R50, R61, 0x7610, R50 ;  /* 0x000076103d321816 */ /* 0x000fc40000000032 */
[----:B------:R-:W-:Y:S02]  /*2aa0*/  @P1 PRMT R51, R63, 0x7610, R51 ;  /* 0x000076103f331816 */ /* 0x000fe40000000033 */
[----:B------:R-:W-:Y:S02]  /*2ab0*/  F2FP.BF16.F32.PACK_AB R54, R161, R54 ;  /* 0x00000036a136723e */ /* 0x000fe400000010ff */
[----:B------:R-:W-:Y:S02]  /*2ac0*/  F2FP.BF16.F32.PACK_AB R53, R70, R69 ;  /* 0x000000454635723e */ /* 0x000fe400000010ff */
[----:B------:R-:W-:Y:S02]  /*2ad0*/  F2FP.BF16.F32.PACK_AB R52, R52, R65 ;  /* 0x000000413434723e */ /* 0x000fe400000010ff */
[C---:B------:R-:W-:Y:S02]  /*2ae0*/  IADD3.X R57, R152.reuse, UR21, RZ, P2, !PT ;  /* 0x0000001598397c10 */ /* 0x040fe400097fe4ff */
[----:B------:R-:W-:-:S02]  /*2af0*/  @P1 IADD3.X R81, R152, R81, RZ, P4, !PT ;  /* 0x0000005198511210 */ /* 0x000fc400027fe4ff */
[----:B------:R-:W-:Y:S01]  /*2b00*/  @P1 PRMT R48, R48, 0x5410, R58 ;  /* 0x0000541030301816 */ /* 0x000fe2000000003a */
[----:B------:R0:W-:Y:S01]  /*2b10*/  STG.E.128 desc[UR4][R56.64], R52 ;  /* 0x0000003438007986 */ /* 0x0001e2000c101d04 */
[----:B------:R-:W-:Y:S02]  /*2b20*/  @P1 PRMT R49, R49, 0x5410, R60 ;  /* 0x0000541031311816 */ /* 0x000fe4000000003c */
[----:B------:R-:W-:Y:S02]  /*2b30*/  @P1 PRMT R50, R50, 0x5410, R62 ;  /* 0x0000541032321816 */ /* 0x000fe4000000003e */
[----:B------:R-:W-:-:S05]  /*2b40*/  @P1 PRMT R51, R51, 0x5410, R64 ;  /* 0x0000541033331816 */ /* 0x000fca0000000040 */
[----:B------:R0:W-:Y:S01]  /*2b50*/  @P1 STG.E.128 desc[UR4][R80.64], R48 ;  /* 0x0000003050001986 */ /* 0x0001e2000c101d04 */
[----:B------:R-:W-:-:S13]  /*2b60*/  ISETP.GE.AND P1, PT, R144, R67, PT ;  /* 0x000000439000720c */ /* 0x000fda0003f26270 */
[----:B------:R-:W-:Y:S05]  /*2b70*/  @!P1 BRA `(.L_x_742) ;  /* 0xffffffd800c89947 */ /* 0x000fea000383ffff */
[----:B------:R-:W-:Y:S05]  /*2b80*/  BSYNC B1 ;  /* 0x0000000000017941 */ /* 0x000fea0003800000 */
.L_x_740:
        /* <DEDUP_REMOVED lines=60> */
.L_x_739:
[----:B------:R-:W-:Y:S05]  /*2f50*/  BSYNC B0 ;  /* 0x0000000000007941 */ /* 0x000fea0003800000 */
.L_x_737:
[----:B------:R-:W0:Y:S01]  /*2f60*/  S2R R58, SR_TID.X ;  /* 0x00000000003a7919 */ /* 0x000e220000002100 */
        /* <DEDUP_REMOVED lines=10> */
[----:B------:R-:W-:Y:S01]  /*3010*/  LOP3.LUT R0, R53, 0xffffffc0, R52, 0xe2, !PT ;  /* 0xffffffc035007812 */ /* 0x000fe200078ee234 */
[----:B--2---:R-:W-:Y:S01]  /*3020*/  IMAD R63, R56, UR6, RZ ;  /* 0x00000006383f7c24 */ /* 0x004fe2000f8e02ff */
[----:B------:R-:W-:Y:S02]  /*3030*/  ULDC.64 UR6, c[0x0][0x2d8] ;  /* 0x0000b60000067ab9 */ /* 0x000fe40000000a00 */
[----:B------:R-:W-:Y:S01]  /*3040*/  LEA R0, R0, R3, 0x5 ;  /* 0x0000000300007211 */ /* 0x000fe200078e28ff */
[----:B------:R-:W-:Y:S01]  /*3050*/  IMAD R52, R58, 0x4, R3 ;  /* 0x000000043a347824 */ /* 0x000fe200078e0203 */
[----:B------:R-:W-:-:S03]  /*3060*/  IADD3 R58, P0, R63, R58, RZ ;  /* 0x0000003a3f3a7210 */ /* 0x000fc60007f1e0ff */
[----:B------:R-:W-:Y:S04]  /*3070*/  STS.128 [R0], R8 ;  /* 0x0000000800007388 */ /* 0x000fe80000000c00 */
        /* <DEDUP_REMOVED lines=43> */
[----:B------:R-:W1:Y:S04]  /*3330*/  LDS R5, [R52+0x400] ;  /* 0x0004000034057984 */ /* 0x000e680000000800 */
[----:B------:R-:W2:Y:S04]  /*3340*/  LDS R56, [R52] ;  /* 0x0000000034387984 */ /* 0x000ea80000000800 */
        /* <DEDUP_REMOVED lines=14> */
[----:B---3--:R-:W-:-:S03]  /*3430*/  FADD.FTZ R56, R56, R63 ;  /* 0x0000003f38387221 */ /* 0x008fc60000010000 */
        /* <DEDUP_REMOVED lines=14> */
[----:B--2---:R-:W-:-:S03]  /*3520*/  FADD.FTZ R37, R4, R37 ;  /* 0x0000002504257221 */ /* 0x004fc60000010000 */
[----:B------:R-:W-:Y:S04]  /*3530*/  STS.128 [R0+0x400], R112 ;  /* 0x0004007000007388 */ /* 0x000fe80000000c00 */
[----:B------:R-:W-:Y:S01]  /*3540*/  STS.128 [R0+0x410], R44 ;  /* 0x0004102c00007388 */ /* 0x000fe20000000c00 */
[----:B------:R-:W-:Y:S01]  /*3550*/  BAR.SYNC.DEFER_BLOCKING 0x0 ;  /* 0x0000000000007b1d */ /* 0x000fe20000010000 */
[----:B---3--:R-:W-:Y:S01]  /*3560*/  FADD.FTZ R17, R5, R26 ;  /* 0x0000001a05117221 */ /* 0x008fe20000010000 */
[----:B----4-:R-:W-:Y:S01]  /*3570*/  FADD.FTZ R19, R6, R3 ;  /* 0x0000000306137221 */ /* 0x010fe20000010000 */
[----:B------:R-:W-:-:S04]  /*3580*/  IADD3.X R3, RZ, RZ, RZ, P0, !PT ;  /* 0x000000ffff037210 */ /* 0x000fc800007fe4ff */
[----:B------:R-:W-:Y:S01]  /*3590*/  SHF.L.U64.HI R22, R58, 0x2, R3 ;  /* 0x000000023a167819 */ /* 0x000fe20000010203 */
        /* <DEDUP_REMOVED lines=27> */
[----:B------:R-:W-:Y:S01]  /*3750*/  FADD.FTZ R7, R16, R7 ;  /* 0x0000000710077221 */ /* 0x000fe20000010000 */
[----:B------:R-:W-:Y:S01]  /*3760*/  SHF.L.U32 R16, R58, 0x2, RZ ;  /* 0x000000023a107819 */ /* 0x000fe200000006ff */
[----:B0-----:R-:W-:-:S03]  /*3770*/  FADD.FTZ R18, R18, R49 ;  /* 0x0000003112127221 */ /* 0x001fc60000010000 */
[----:B------:R-:W-:Y:S01]  /*3780*/  IADD3 R2, P0, R16, UR6, RZ ;  /* 0x0000000610027c10 */ /* 0x000fe2000ff1e0ff */
[----:B------:R0:W-:Y:S03]  /*3790*/  STS.128 [R0], R12 ;  /* 0x0000000c00007388 */ /* 0x0001e60000000c00 */
[----:B------:R-:W-:Y:S01]  /*37a0*/  IADD3.X R3, R22, UR7, RZ, P0, !PT ;  /* 0x0000000716037c10 */ /* 0x000fe200087fe4ff */
[----:B------:R-:W-:Y:S01]  /*37b0*/  ULDC.64 UR6, c[0x0][0x2d0] ;  /* 0x0000b40000067ab9 */ /* 0x000fe20000000a00 */
[----:B-1----:R-:W-:Y:S01]  /*37c0*/  FADD.FTZ R45, R45, R4 ;  /* 0x000000042d2d7221 */ /* 0x002fe20000010000 */
[----:B------:R-:W-:Y:S01]  /*37d0*/  STS.128 [R0+0x10], R128 ;  /* 0x0000108000007388 */ /* 0x000fe20000000c00 */
[----:B------:R-:W-:-:S03]  /*37e0*/  IADD3 R4, P0, R16, UR6, RZ ;  /* 0x0000000610047c10 */ /* 0x000fc6000ff1e0ff */
[----:B------:R-:W-:Y:S04]  /*37f0*/  STS.128 [R0+0x400], R32 ;  /* 0x0004002000007388 */ /* 0x000fe80000000c00 */
[----:B------:R-:W-:Y:S01]  /*3800*/  STS.128 [R0+0x410], R40 ;  /* 0x0004102800007388 */ /* 0x000fe20000000c00 */
[----:B--2---:R-:W-:Y:S01]  /*3810*/  FADD.FTZ R23, R18, R9 ;  /* 0x0000000912177221 */ /* 0x004fe20000010000 */
[----:B------:R-:W-:Y:S01]  /*3820*/  BAR.SYNC.DEFER_BLOCKING 0x0 ;  /* 0x0000000000007b1d */ /* 0x000fe20000010000 */
[----:B0-----:R-:W-:Y:S01]  /*3830*/  FADD.FTZ R13, R8, R5 ;  /* 0x00000005080d7221 */ /* 0x001fe20000010000 */
[----:B------:R-:W-:Y:S01]  /*3840*/  IADD3.X R5, R22, UR7, RZ, P0, !PT ;  /* 0x0000000716057c10 */ /* 0x000fe200087fe4ff */
[----:B------:R-:W-:-:S03]  /*3850*/  FADD.FTZ R15, R7, R10 ;  /* 0x0000000a070f7221 */ /* 0x000fc60000010000 */
[----:B------:R-:W-:Y:S02]  /*3860*/  ULDC.64 UR6, c[0x0][0x2e0] ;  /* 0x0000b80000067ab9 */ /* 0x000fe40000000a00 */
[----:B------:R-:W-:-:S04]  /*3870*/  IADD3 R8, P0, R16, UR6, RZ ;  /* 0x0000000610087c10 */ /* 0x000fc8000ff1e0ff */
[----:B------:R-:W-:Y:S01]  /*3880*/  IADD3.X R9, R22, UR7, RZ, P0, !PT ;  /* 0x0000000716097c10 */ /* 0x000fe200087fe4ff */
        /* <DEDUP_REMOVED lines=20> */
[----:B----4-:R-:W-:Y:S01]  /*39d0*/  FADD.FTZ R20, R20, R33 ;  /* 0x0000002114147221 */ /* 0x010fe20000010000 */
[----:B------:R-:W-:Y:S02]  /*39e0*/  IADD3.X R7, R22, UR9, RZ, P1, !PT ;  /* 0x0000000916077c10 */ /* 0x000fe40008ffe4ff */
[----:B------:R-:W4:Y:S01]  /*39f0*/  LDS R49, [R52+0x1e00] ;  /* 0x001e000034317984 */ /* 0x000f220000000800 */
[----:B-----5:R-:W-:Y:S01]  /*3a00*/  FADD.FTZ R0, RZ, R0 ;  /* 0x00000000ff007221 */ /* 0x020fe20000010000 */
[----:B------:R-:W-:-:S02]  /*3a10*/  FADD.FTZ R41, R20, R41 ;  /* 0x0000002914297221 */ /* 0x000fc40000010000 */
        /* <DEDUP_REMOVED lines=26> */
.L_x_741:
        /* <DEDUP_REMOVED lines=8> */
.L_x_744:
[----:B------:R-:W-:Y:S05]  /*3c40*/  BSYNC B2 ;  /* 0x0000000000027941 */ /* 0x000fea0003800000 */
.L_x_743:
        /* <DEDUP_REMOVED lines=8> */
.L_x_745:
[----:B------:R-:W-:Y:S01]  /*3cd0*/  FADD.FTZ R88, R85, R88 ;  /* 0x0000005855587221 */ /* 0x000fe20000010000 */
[----:B------:R-:W-:-:S04]  /*3ce0*/  HFMA2.MMA R174, -RZ, RZ, 0, 1.1920928955078125e-07 ;  /* 0x00000002ffae7435 */ /* 0x000fc800000001ff */
[----:B------:R-:W-:Y:S01]  /*3cf0*/  MOV R175, R88 ;  /* 0x0000005800af7202 */ /* 0x000fe20000000f00 */
[----:B------:R-:W-:-:S07]  /*3d00*/  IMAD.MOV.U32 R162, RZ, RZ, R173 ;  /* 0x000000ffffa27224 */ /* 0x000fce00078e00ad */
[----:B------:R-:W-:Y:S05]  /*3d10*/  WARPSYNC.COLLECTIVE R172, `(.L_x_746) ;  /* 0x00000000ac087348 */ /* 0x000fea0003c00000 */
[----:B------:R0:W1:Y:S02]  /*3d20*/  SHFL.BFLY P3, R173, R175, R174, R177 ;  /* 0x0c0000aeafad7389 */ /* 0x00006400000600b1 */
[----:B01----:R-:W-:Y:S01]  /*3d30*/  ENDCOLLECTIVE ;  /* 0x000000000000791b */ /* 0x003fe20003800000 */
.L_x_746:
[----:B------:R-:W-:-:S05]  /*3d40*/  FADD.FTZ R162, R87, R162 ;  /* 0x000000a257a27221 */ /* 0x000fca0000010000 */
[----:B------:R-:W-:Y:S01]  /*3d50*/  MOV R175, R162 ;  /* 0x000000a200af7202 */ /* 0x000fe20000000f00 */
[----:B------:R-:W-:-:S07]  /*3d60*/  IMAD.MOV.U32 R167, RZ, RZ, R173 ;  /* 0x000000ffffa77224 */ /* 0x000fce00078e00ad */
[----:B------:R-:W-:Y:S05]  /*3d70*/  WARPSYNC.COLLECTIVE R172, `(.L_x_747) ;  /* 0x00000000ac087348 */ /* 0x000fea0003c00000 */
[----:B------:R0:W1:Y:S02]  /*3d80*/  SHFL.BFLY P3, R173, R175, R174, R177 ;  /* 0x0c0000aeafad7389 */ /* 0x00006400000600b1 */
[----:B01----:R-:W-:Y:S01]  /*3d90*/  ENDCOLLECTIVE ;  /* 0x000000000000791b */ /* 0x003fe20003800000 */
.L_x_747:
[----:B------:R-:W-:Y:S01]  /*3da0*/  FADD.FTZ R167, R88, R167 ;  /* 0x000000a758a77221 */ /* 0x000fe20000010000 */
[----:B------:R-:W-:Y:S01]  /*3db0*/  MOV R88, R169 ;  /* 0x000000a900587202 */ /* 0x000fe20000000f00 */
[----:B------:R-:W-:Y:S02]  /*3dc0*/  HFMA2.MMA R174, -RZ, RZ, 0, 2.384185791015625e-07 ;  /* 0x00000004ffae7435 */ /* 0x000fe400000001ff */
[----:B------:R-:W-:Y:S01]  /*3dd0*/  IMAD.MOV.U32 R175, RZ, RZ, R167 ;  /* 0x000000ffffaf7224 */ /* 0x000fe200078e00a7 */
[----:B------:R-:W-:-:S08]  /*3de0*/  MOV R171, R173 ;  /* 0x000000ad00ab7202 */ /* 0x000fd00000000f00 */
[----:B------:R-:W-:Y:S05]  /*3df0*/  WARPSYNC.COLLECTIVE R172, `(.L_x_748) ;  /* 0x00000000ac087348 */ /* 0x000fea0003c00000 */
[----:B------:R0:W1:Y:S02]  /*3e00*/  SHFL.BFLY P3, R173, R175, R174, R177 ;  /* 0x0c0000aeafad7389 */ /* 0x00006400000600b1 */
[----:B01----:R-:W-:Y:S01]  /*3e10*/  ENDCOLLECTIVE ;  /* 0x000000000000791b */ /* 0x003fe20003800000 */
.L_x_748:
[----:B------:R-:W-:-:S04]  /*3e20*/  FADD.FTZ R171, R162, R171 ;  /* 0x000000aba2ab7221 */ /* 0x000fc80000010000 */
[----:B------:R-:W-:Y:S01]  /*3e30*/  IMAD.MOV.U32 R175, RZ, RZ, R171 ;  /* 0x000000ffffaf7224 */ /* 0x000fe200078e00ab */
[----:B------:R-:W-:-:S07]  /*3e40*/  MOV R164, R173 ;  /* 0x000000ad00a47202 */ /* 0x000fce0000000f00 */
[----:B------:R-:W-:Y:S05]  /*3e50*/  WARPSYNC.COLLECTIVE R172, `(.L_x_749) ;  /* 0x00000000ac087348 */ /* 0x000fea0003c00000 */
[----:B------:R0:W1:Y:S02]  /*3e60*/  SHFL.BFLY P3, R173, R175, R174, R177 ;  /* 0x0c0000aeafad7389 */ /* 0x00006400000600b1 */
[----:B01----:R-:W-:Y:S01]  /*3e70*/  ENDCOLLECTIVE ;  /* 0x000000000000791b */ /* 0x003fe20003800000 */
.L_x_749:
[----:B------:R-:W-:-:S05]  /*3e80*/  FADD.FTZ R164, R167, R164 ;  /* 0x000000a4a7a47221 */ /* 0x000fca0000010000 */
[----:B------:R-:W-:Y:S01]  /*3e90*/  MOV R175, R164 ;  /* 0x000000a400af7202 */ /* 0x000fe20000000f00 */
[----:B------:R-:W-:Y:S01]  /*3ea0*/  IMAD.MOV.U32 R174, RZ, RZ, 0x8 ;  /* 0x00000008ffae7424 */ /* 0x000fe200078e00ff */
[----:B------:R-:W-:-:S07]  /*3eb0*/  MOV R166, R173 ;  /* 0x000000ad00a67202 */ /* 0x000fce0000000f00 */
[----:B------:R-:W-:Y:S05]  /*3ec0*/  WARPSYNC.COLLECTIVE R172, `(.L_x_750) ;  /* 0x00000000ac087348 */ /* 0x000fea0003c00000 */
[----:B------:R0:W1:Y:S02]  /*3ed0*/  SHFL.BFLY P3, R173, R175, R174, R177 ;  /* 0x0c0000aeafad7389 */ /* 0x00006400000600b1 */
[----:B01----:R-:W-:Y:S01]  /*3ee0*/  ENDCOLLECTIVE ;  /* 0x000000000000791b */ /* 0x003fe20003800000 */
.L_x_750:
[----:B------:R-:W-:-:S05]  /*3ef0*/  FADD.FTZ R166, R171, R166 ;  /* 0x000000a6aba67221 */ /* 0x000fca0000010000 */
[----:B------:R-:W-:Y:S02]  /*3f00*/  MOV R175, R166 ;  /* 0x000000a600af7202 */ /* 0x000fe40000000f00 */
[----:B------:R-:W-:-:S07]  /*3f10*/  MOV R85, R173 ;  /* 0x000000ad00557202 */ /* 0x000fce0000000f00 */
[----:B------:R-:W-:Y:S05]  /*3f20*/  WARPSYNC.COLLECTIVE R172, `(.L_x_751) ;  /* 0x00000000ac087348 */ /* 0x000fea0003c00000 */
[----:B------:R0:W1:Y:S02]  /*3f30*/  SHFL.BFLY P3, R173, R175, R174, R177 ;  /* 0x0c0000aeafad7389 */ /* 0x00006400000600b1 */
[----:B01----:R-:W-:Y:S01]  /*3f40*/  ENDCOLLECTIVE ;  /* 0x000000000000791b */ /* 0x003fe20003800000 */
.L_x_751:
[----:B------:R-:W-:Y:S01]  /*3f50*/  FADD.FTZ R168, R164, R85 ;  /* 0x00000055a4a87221 */ /* 0x000fe20000010000 */
[----:B------:R-:W-:Y:S01]  /*3f60*/  IMAD.MOV.U32 R85, RZ, RZ, R165 ;  /* 0x000000ffff557224 */ /* 0x000fe200078e00a5 */
[----:B------:R-:W-:-:S03]  /*3f70*/  HFMA2.MMA R174, -RZ, RZ, 0, 9.5367431640625e-07 ;  /* 0x00000010ffae7435 */ /* 0x000fc600000001ff */
[----:B------:R-:W-:Y:S01]  /*3f80*/  MOV R175, R168 ;  /* 0x000000a800af7202 */ /* 0x000fe20000000f00 */
[----:B------:R-:W-:-:S07]  /*3f90*/  IMAD.MOV.U32 R87, RZ, RZ, R173 ;  /* 0x000000ffff577224 */ /* 0x000fce00078e00ad */
[----:B------:R-:W-:Y:S05]  /*3fa0*/  WARPSYNC.COLLECTIVE R172, `(.L_x_752) ;  /* 0x00000000ac087348 */ /* 0x000fea0003c00000 */
[----:B------:R0:W1:Y:S02]  /*3fb0*/  SHFL.BFLY P3, R173, R175, R174, R177 ;  /* 0x0c0000aeafad7389 */ /* 0x00006400000600b1 */
[----:B01----:R-:W-:Y:S01]  /*3fc0*/  ENDCOLLECTIVE ;  /* 0x000000000000791b */ /* 0x003fe20003800000 */
.L_x_752:
[----:B------:R-:W-:Y:S01]  /*3fd0*/  FADD.FTZ R162, R166, R87 ;  /* 0x00000057a6a27221 */ /* 0x000fe20000010000 */
[----:B------:R-:W-:-:S04]  /*3fe0*/  MOV R87, R170 ;  /* 0x000000aa00577202 */ /* 0x000fc80000000f00 */
[----:B------:R-:W-:Y:S01]  /*3ff0*/  MOV R175, R162 ;  /* 0x000000a200af7202 */ /* 0x000fe20000000f00 */
[----:B------:R-:W-:-:S07]  /*4000*/  IMAD.MOV.U32 R167, RZ, RZ, R173 ;  /* 0x000000ffffa77224 */ /* 0x000fce00078e00ad */
[----:B------:R-:W-:Y:S05]  /*4010*/  WARPSYNC.COLLECTIVE R172, `(.L_x_753) ;  /* 0x00000000ac087348 */ /* 0x000fea0003c00000 */
[----:B------:R0:W1:Y:S02]  /*4020*/  SHFL.BFLY P3, R173, R175, R174, R177 ;  /* 0x0c0000aeafad7389 */ /* 0x00006400000600b1 */
[----:B01----:R-:W-:Y:S01]  /*4030*/  ENDCOLLECTIVE ;  /* 0x000000000000791b */ /* 0x003fe20003800000 */
.L_x_753:
[----:B------:R-:W-:Y:S01]  /*4040*/  MOV R171, R173 ;  /* 0x000000ad00ab7202 */ /* 0x000fe20000000f00 */
[----:B------:R-:W-:Y:S06]  /*4050*/  BRA `(.L_x_754) ;  /* 0xffffffd800847947 */ /* 0x000fec000383ffff */
.L_x_755:
        /* <DEDUP_REMOVED lines=10> */
.L_x_3171:


//--------------------- .text._ZN10layer_norm22ln_bwd_finalize_kernelINS_22Kernel_traits_finalizeILj512Ef13__nv_bfloat16S2_S2_fjLb0ELj1024ELj4ENS_18Kernel_traits_baseILj512EfS2_S2_S2_fjLj1024EEEEELb0ELb0EEEvNS_9BwdParamsE --------------------------
	.section	.text._ZN10layer_norm22ln_bwd_finalize_kernelINS_22Kernel_traits_finalizeILj512Ef13__nv_bfloat16S2_S2_fjLb0ELj1024ELj4ENS_18Kernel_traits_baseILj512EfS2_S2_S2_fjLj1024EEEEELb0ELb0EEEvNS_9BwdParamsE,"ax",@progbits
	.align	128
        .global         _ZN10layer_norm22ln_bwd_finalize_kernelINS_22Kernel_traits_finalizeILj512Ef13__nv_bfloat16S2_S2_fjLb0ELj1024ELj4ENS_18Kernel_traits_baseILj512EfS2_S2_S2_fjLj1024EEEEELb0ELb0EEEvNS_9BwdParamsE
        .type           _ZN10layer_norm22ln_bwd_finalize_kernelINS_22Kernel_traits_finalizeILj512Ef13__nv_bfloat16S2_S2_fjLb0ELj1024ELj4ENS_18Kernel_traits_baseILj512EfS2_S2_S2_fjLj1024EEEEELb0ELb0EEEvNS_9BwdParamsE,@function
        .size           _ZN10layer_norm22ln_bwd_finalize_kernelINS_22Kernel_traits_finalizeILj512Ef13__nv_bfloat16S2_S2_fjLb0ELj1024ELj4ENS_18Kernel_traits_baseILj512EfS2_S2_S2_fjLj1024EEEEELb0ELb0EEEvNS_9BwdParamsE,(.L_x_3172 - _ZN10layer_norm22ln_bwd_finalize_kernelINS_22Kernel_traits_finalizeILj512Ef13__nv_bfloat16S2_S2_fjLb0ELj1024ELj4ENS_18Kernel_traits_baseILj512EfS2_S2_S2_fjLj1024EEEEELb0ELb0EEEvNS_9BwdParamsE)
        .other          _ZN10layer_norm22ln_bwd_finalize_kernelINS_22Kernel_traits_finalizeILj512Ef13__nv_bfloat16S2_S2_fjLb0ELj1024ELj4ENS_18Kernel_traits_baseILj512EfS2_S2_S2_fjLj1024EEEEELb0ELb0EEEvNS_9BwdParamsE,@"STO_CUDA_ENTRY STV_DEFAULT"
_ZN10layer_norm22ln_bwd_finalize_kernelINS_22Kernel_traits_finalizeILj512Ef13__nv_bfloat16S2_S2_fjLb0ELj1024ELj4ENS_18Kernel_traits_baseILj512EfS2_S2_S2_fjLj1024EEEEELb0ELb0EEEvNS_9BwdParamsE:
.text._ZN10layer_norm22ln_bwd_finalize_kernelINS_22Kernel_traits_finalizeILj512Ef13__nv_bfloat16S2_S2_fjLb0ELj1024ELj4ENS_18Kernel_traits_baseILj512EfS2_S2_S2_fjLj1024EEEEELb0ELb0EEEvNS_9BwdParamsE:
        /* <DEDUP_REMOVED lines=25> */
.L_x_768:
        /* <DEDUP_REMOVED lines=30> */
.L_x_760:
        /* <DEDUP_REMOVED lines=36> */
.L_x_759:
[----:B------:R-:W-:Y:S05]  /*05b0*/  BSYNC B1 ;  /* 0x0000000000017941 */ /* 0x000fea0003800000 */
.L_x_758:
        /* <DEDUP_REMOVED lines=24> */
.L_x_762:
[----:B------:R-:W-:Y:S05]  /*0740*/  BSYNC B1 ;  /* 0x0000000000017941 */ /* 0x000fea0003800000 */
.L_x_761:
        /* <DEDUP_REMOVED lines=12> */
.L_x_763:
[----:B------:R-:W-:Y:S05]  /*0810*/  BSYNC B1 ;  /* 0x0000000000017941 */ /* 0x000fea0003800000 */
.L_x_757:
[----:B------:R-:W-:Y:S05]  /*0820*/  BSYNC B0 ;  /* 0x0000000000007941 */ /* 0x000fea0003800000 */
.L_x_756:
        /* <DEDUP_REMOVED lines=29> */
.L_x_779:
[----:B---3--:R-:W-:Y:S01]  /*0a00*/  FADD.FTZ R9, R18, R9 ;  /* 0x0000000912097221 */ /* 0x008fe20000010000 */
[----:B--2---:R-:W-:-:S04]  /*0a10*/  FADD.FTZ R11, R10, R11 ;  /* 0x0000000b0a0b7221 */ /* 0x004fc80000010000 */
[----:B------:R2:W-:Y:S04]  /*0a20*/  @!P1 STS [R6+0x2000], R9 ;  /* 0x0020000906009388 */ /* 0x0005e80000000800 */
[----:B------:R2:W-:Y:S02]  /*0a30*/  @!P1 STS [R6+0x2080], R11 ;  /* 0x0020800b06009388 */ /* 0x0005e40000000800 */
.L_x_764:
        /* <DEDUP_REMOVED lines=9> */
[----:B0-----:R-:W0:Y:S01]  /*0ad0*/  LDS.64 R10, [R9+UR4+0x2000] ;  /* 0x00200004090a7984 */ /* 0x001e220008000a00 */
[----:B------:R-:W3:Y:S03]  /*0ae0*/  LDC.64 R14, c[0x0][0x310] ;  /* 0x0000c400ff0e7b82 */ /* 0x000ee60000000a00 */
[----:B------:R-:W4:Y:S01]  /*0af0*/  LDS.64 R16, [R9+UR4+0x2080] ;  /* 0x0020800409107984 */ /* 0x000f220008000a00 */
[----:B--2---:R-:W-:-:S04]  /*0b00*/  IMAD.WIDE.U32 R12, R4, 0x8, R12 ;  /* 0x00000008040c7825 */ /* 0x004fc800078e000c */
[----:B---3--:R-:W-:Y:S01]  /*0b10*/  IMAD.WIDE.U32 R14, R4, 0x8, R14 ;  /* 0x00000008040e7825 */ /* 0x008fe200078e000e */
[----:B0-----:R2:W-:Y:S04]  /*0b20*/  STG.E.64 desc[UR6][R12.64], R10 ;  /* 0x0000000a0c007986 */ /* 0x0015e8000c101b06 */
[----:B----4-:R2:W-:Y:S02]  /*0b30*/  STG.E.64 desc[UR6][R14.64], R16 ;  /* 0x000000100e007986 */ /* 0x0105e4000c101b06 */
.L_x_767:
[----:B------:R-:W-:Y:S05]  /*0b40*/  BSYNC B0 ;  /* 0x0000000000007941 */ /* 0x000fea0003800000 */
.L_x_766:
[C---:B------:R-:W-:Y:S01]  /*0b50*/  ISETP.GT.U32.AND P1, PT, R3.reuse, -0x201, PT ;  /* 0xfffffdff0300780c */ /* 0x040fe20003f24070 */
[----:B------:R-:W-:Y:S01]  /*0b60*/  VIADD R4, R4, 0x100 ;  /* 0x0000010004047836 */ /* 0x000fe20000000000 */
[----:B------:R-:W-:-:S11]  /*0b70*/  IADD3 R3, R3, 0x200, RZ ;  /* 0x0000020003037810 */ /* 0x000fd60007ffe0ff */
[----:B------:R-:W-:Y:S05]  /*0b80*/  @P1 BRA `(.L_x_768) ;  /* 0xfffffff400801947 */ /* 0x000fea000383ffff */
[----:B------:R-:W-:Y:S05]  /*0b90*/  EXIT ;  /* 0x000000000000794d */ /* 0x000fea0003800000 */
.L_x_765:
[----:B------:R-:W-:Y:S01]  /*0ba0*/  HFMA2.MMA R21, -RZ, RZ, 0, 5.9604644775390625e-08 ;  /* 0x00000001ff157435 */ /* 0x000fe200000001ff */
[----:B0--3--:R-:W-:Y:S01]  /*0bb0*/  MOV R22, R10 ;  /* 0x0000000a00167202 */ /* 0x009fe20000000f00 */
[----:B------:R-:W-:Y:S01]  /*0bc0*/  IMAD.MOV.U32 R19, RZ, RZ, -0x1 ;  /* 0xffffffffff137424 */ /* 0x000fe200078e00ff */
[----:B------:R-:W-:-:S08]  /*0bd0*/  MOV R24, 0x1f ;  /* 0x0000001f00187802 */ /* 0x000fd00000000f00 */
[----:B-12---:R-:W-:Y:S05]  /*0be0*/  WARPSYNC.COLLECTIVE R19, `(.L_x_769) ;  /* 0x0000000013087348 */ /* 0x006fea0003c00000 */
[----:B------:R0:W3:Y:S02]  /*0bf0*/  SHFL.BFLY P2, R20, R22, R21, R24 ;  /* 0x0c00001516147389 */ /* 0x0000e40000040018 */
[----:B0123--:R-:W-:Y:S01]  /*0c00*/  ENDCOLLECTIVE ;  /* 0x000000000000791b */ /* 0x00ffe20003800000 */
.L_x_769:
[----:B------:R-:W-:Y:S01]  /*0c10*/  HFMA2.MMA R21, -RZ, RZ, 0, 1.1920928955078125e-07 ;  /* 0x00000002ff157435 */ /* 0x000fe200000001ff */
[----:B------:R-:W-:-:S05]  /*0c20*/  MOV R11, R20 ;  /* 0x00000014000b7202 */ /* 0x000fca0000000f00 */
[----:B------:R-:W-:-:S05]  /*0c30*/  FADD.FTZ R11, R10, R11 ;  /* 0x0000000b0a0b7221 */ /* 0x000fca0000010000 */
[----:B------:R-:W-:-:S07]  /*0c40*/  MOV R22, R11 ;  /* 0x0000000b00167202 */ /* 0x000fce0000000f00 */
[----:B------:R-:W-:Y:S05]  /*0c50*/  WARPSYNC.COLLECTIVE R19, `(.L_x_770) ;  /* 0x0000000013087348 */ /* 0x000fea0003c00000 */
[----:B------:R0:W1:Y:S02]  /*0c60*/  SHFL.BFLY P2, R20, R22, R21, R24 ;  /* 0x0c00001516147389 */ /* 0x0000640000040018 */
[----:B01----:R-:W-:Y:S01]  /*0c70*/  ENDCOLLECTIVE ;  /* 0x000000000000791b */ /* 0x003fe20003800000 */
.L_x_770:
[----:B------:R-:W-:Y:S01]  /*0c80*/  HFMA2.MMA R21, -RZ, RZ, 0, 2.384185791015625e-07 ;  /* 0x00000004ff157435 */ /* 0x000fe200000001ff */
[----:B------:R-:W-:-:S04]  /*0c90*/  IMAD.MOV.U32 R14, RZ, RZ, R20 ;  /* 0x000000ffff0e7224 */ /* 0x000fc800078e0014 */
[----:B------:R-:W-:-:S05]  /*0ca0*/  FADD.FTZ R14, R11, R14 ;  /* 0x0000000e0b0e7221 */ /* 0x000fca0000010000 */
[----:B------:R-:W-:-:S07]  /*0cb0*/  MOV R22, R14 ;  /* 0x0000000e00167202 */ /* 0x000fce0000000f00 */
[----:B------:R-:W-:Y:S05]  /*0cc0*/  WARPSYNC.COLLECTIVE R19, `(.L_x_771) ;  /* 0x0000000013087348 */ /* 0x000fea0003c00000 */
[----:B------:R0:W1:Y:S02]  /*0cd0*/  SHFL.BFLY P2, R20, R22, R21, R24 ;  /* 0x0c00001516147389 */ /* 0x0000640000040018 */
[----:B01----:R-:W-:Y:S01]  /*0ce0*/  ENDCOLLECTIVE ;  /* 0x000000000000791b */ /* 0x003fe20003800000 */
.L_x_771:
[----:B------:R-:W-:Y:S01]  /*0cf0*/  IMAD.MOV.U32 R21, RZ, RZ, 0x8 ;  /* 0x00000008ff157424 */ /* 0x000fe200078e00ff */
[----:B------:R-:W-:-:S05]  /*0d00*/  MOV R13, R20 ;  /* 0x00000014000d7202 */ /* 0x000fca0000000f00 */
[----:B------:R-:W-:-:S05]  /*0d10*/  FADD.FTZ R13, R14, R13 ;  /* 0x0000000d0e0d7221 */ /* 0x000fca0000010000 */
[----:B------:R-:W-:-:S07]  /*0d20*/  MOV R22, R13 ;  /* 0x0000000d00167202 */ /* 0x000fce0000000f00 */
[----:B------:R-:W-:Y:S05]  /*0d30*/  WARPSYNC.COLLECTIVE R19, `(.L_x_772) ;  /* 0x0000000013087348 */ /* 0x000fea0003c00000 */
[----:B------:R0:W1:Y:S02]  /*0d40*/  SHFL.BFLY P2, R20, R22, R21, R24 ;  /* 0x0c00001516147389 */ /* 0x0000640000040018 */
[----:B01----:R-:W-:Y:S01]  /*0d50*/  ENDCOLLECTIVE ;  /* 0x000000000000791b */ /* 0x003fe20003800000 */
.L_x_772:
[----:B------:R-:W-:Y:S01]  /*0d60*/  HFMA2.MMA R21, -RZ, RZ, 0, 9.5367431640625e-07 ;  /* 0x00000010ff157435 */ /* 0x000fe200000001ff */
[----:B------:R-:W-:-:S05]  /*0d70*/  MOV R10, R20 ;  /* 0x00000014000a7202 */ /* 0x000fca0000000f00 */
[----:B------:R-:W-:-:S05]  /*0d80*/  FADD.FTZ R10, R13, R10 ;  /* 0x0000000a0d0a7221 */ /* 0x000fca0000010000 */
[----:B------:R-:W-:-:S07]  /*0d90*/  MOV R22, R10 ;  /* 0x0000000a00167202 */ /* 0x000fce0000000f00 */
[----:B------:R-:W-:Y:S05]  /*0da0*/  WARPSYNC.COLLECTIVE R19, `(.L_x_773) ;  /* 0x0000000013087348 */ /* 0x000fea0003c00000 */
[----:B------:R0:W1:Y:S02]  /*0db0*/  SHFL.BFLY P2, R20, R22, R21, R24 ;  /* 0x0c00001516147389 */ /* 0x0000640000040018 */
[----:B01----:R-:W-:Y:S01]  /*0dc0*/  ENDCOLLECTIVE ;  /* 0x000000000000791b */ /* 0x003fe20003800000 */
.L_x_773:
[----:B------:R-:W-:Y:S01]  /*0dd0*/  HFMA2.MMA R21, -RZ, RZ, 0, 5.9604644775390625e-08 ;  /* 0x00000001ff157435 */ /* 0x000fe200000001ff */
[----:B------:R-:W-:Y:S01]  /*0de0*/  IMAD.MOV.U32 R22, RZ, RZ, R9 ;  /* 0x000000ffff167224 */ /* 0x000fe200078e0009 */
[----:B------:R-:W-:-:S09]  /*0df0*/  MOV R11, R20 ;  /* 0x00000014000b7202 */ /* 0x000fd20000000f00 */
[----:B------:R-:W-:Y:S05]  /*0e00*/  WARPSYNC.COLLECTIVE R19, `(.L_x_774) ;  /* 0x0000000013087348 */ /* 0x000fea0003c00000 */
[----:B------:R0:W1:Y:S02]  /*0e10*/  SHFL.BFLY P2, R20, R22, R21, R24 ;  /* 0x0c00001516147389 */ /* 0x0000640000040018 */
[----:B01----:R-:W-:Y:S01]  /*0e20*/  ENDCOLLECTIVE ;  /* 0x000000000000791b */ /* 0x003fe20003800000 */
.L_x_774:
[----:B------:R-:W-:Y:S01]  /*0e30*/  HFMA2.MMA R21, -RZ, RZ, 0, 1.1920928955078125e-07 ;  /* 0x00000002ff157435 */ /* 0x000fe200000001ff */
[----:B------:R-:W-:-:S05]  /*0e40*/  MOV R14, R20 ;  /* 0x00000014000e7202 */ /* 0x000fca0000000f00 */
[----:B------:R-:W-:-:S05]  /*0e50*/  FADD.FTZ R15, R9, R14 ;  /* 0x0000000e090f7221 */ /* 0x000fca0000010000 */
[----:B------:R-:W-:-:S07]  /*0e60*/  MOV R22, R15 ;  /* 0x0000000f00167202 */ /* 0x000fce0000000f00 */
[----:B------:R-:W-:Y:S05]  /*0e70*/  WARPSYNC.COLLECTIVE R19, `(.L_x_775) ;  /* 0x0000000013087348 */ /* 0x000fea0003c00000 */
[----:B------:R0:W1:Y:S02]  /*0e80*/  SHFL.BFLY P2, R20, R22, R21, R24 ;  /* 0x0c00001516147389 */ /* 0x0000640000040018 */
[----:B01----:R-:W-:Y:S01]  /*0e90*/  ENDCOLLECTIVE ;  /* 0x000000000000791b */ /* 0x003fe20003800000 */
.L_x_775:
[----:B------:R-:W-:Y:S01]  /*0ea0*/  HFMA2.MMA R21, -RZ, RZ, 0, 2.384185791015625e-07 ;  /* 0x00000004ff157435 */ /* 0x000fe200000001ff */
[----:B------:R-:W-:-:S04]  /*0eb0*/  IMAD.MOV.U32 R16, RZ, RZ, R20 ;  /* 0x000000ffff107224 */ /* 0x000fc800078e0014 */
[----:B------:R-:W-:-:S05]  /*0ec0*/  FADD.FTZ R16, R15, R16 ;  /* 0x000000100f107221 */ /* 0x000fca0000010000 */
[----:B------:R-:W-:-:S07]  /*0ed0*/  MOV R22, R16 ;  /* 0x0000001000167202 */ /* 0x000fce0000000f00 */
[----:B------:R-:W-:Y:S05]  /*0ee0*/  WARPSYNC.COLLECTIVE R19, `(.L_x_776) ;  /* 0x0000000013087348 */ /* 0x000fea0003c00000 */
[----:B------:R0:W1:Y:S02]  /*0ef0*/  SHFL.BFLY P2, R20, R22, R21, R24 ;  /* 0x0c00001516147389 */ /* 0x0000640000040018 */
[----:B01----:R-:W-:Y:S01]  /*0f00*/  ENDCOLLECTIVE ;  /* 0x000000000000791b */ /* 0x003fe20003800000 */
.L_x_776:
[----:B------:R-:W-:Y:S01]  /*0f10*/  IMAD.MOV.U32 R21, RZ, RZ, 0x8 ;  /* 0x00000008ff157424 */ /* 0x000fe200078e00ff */
[----:B------:R-:W-:-:S05]  /*0f20*/  MOV R17, R20 ;  /* 0x0000001400117202 */ /* 0x000fca0000000f00 */
[----:B------:R-:W-:-:S05]  /*0f30*/  FADD.FTZ R17, R16, R17 ;  /* 0x0000001110117221 */ /* 0x000fca0000010000 */
[----:B------:R-:W-:-:S07]  /*0f40*/  MOV R22, R17 ;  /* 0x0000001100167202 */ /* 0x000fce0000000f00 */
[----:B------:R-:W-:Y:S05]  /*0f50*/  WARPSYNC.COLLECTIVE R19, `(.L_x_777) ;  /* 0x0000000013087348 */ /* 0x000fea0003c00000 */
[----:B------:R0:W1:Y:S02]  /*0f60*/  SHFL.BFLY P2, R20, R22, R21, R24 ;  /* 0x0c00001516147389 */ /* 0x0000640000040018 */
[----:B01----:R-:W-:Y:S01]  /*0f70*/  ENDCOLLECTIVE ;  /* 0x000000000000791b */ /* 0x003fe20003800000 */
.L_x_777:
[----:B------:R-:W-:Y:S01]  /*0f80*/  HFMA2.MMA R21, -RZ, RZ, 0, 9.5367431640625e-07 ;  /* 0x00000010ff157435 */ /* 0x000fe200000001ff */
[----:B------:R-:W-:-:S05]  /*0f90*/  MOV R18, R20 ;  /* 0x0000001400127202 */ /* 0x000fca0000000f00 */
[----:B------:R-:W-:-:S05]  /*0fa0*/  FADD.FTZ R18, R17, R18 ;  /* 0x0000001211127221 */ /* 0x000fca0000010000 */
[----:B------:R-:W-:-:S07]  /*0fb0*/  MOV R22, R18 ;  /* 0x0000001200167202 */ /* 0x000fce0000000f00 */
[----:B------:R-:W-:Y:S05]  /*0fc0*/  WARPSYNC.COLLECTIVE R19, `(.L_x_778) ;  /* 0x0000000013087348 */ /* 0x000fea0003c00000 */
[----:B------:R0:W1:Y:S02]  /*0fd0*/  SHFL.BFLY P2, R20, R22, R21, R24 ;  /* 0x0c00001516147389 */ /* 0x0000640000040018 */
[----:B01----:R-:W-:Y:S01]  /*0fe0*/  ENDCOLLECTIVE ;  /* 0x000000000000791b */ /* 0x003fe20003800000 */
.L_x_778:
[----:B------:R-:W-:Y:S01]  /*0ff0*/  MOV R9, R20 ;  /* 0x0000001400097202 */ /* 0x000fe20000000f00 */
[----:B------:R-:W-:Y:S06]  /*1000*/  BRA `(.L_x_779) ;  /* 0xfffffff8007c7947 */ /* 0x000fec000383ffff */
.L_x_780:
        /* <DEDUP_REMOVED lines=15> */
.L_x_3172:


//--------------------- .text._ZN10layer_norm40ln_parallel_residual_bwd_finalize_kernelINS_22Kernel_traits_finalizeILj512Ef13__nv_bfloat16S2_S2_fjLb0ELj1024ELj4ENS_18Kernel_traits_baseILj512EfS2_S2_S2_fjLj1024EEEEELb0EEEvNS_9BwdParamsE --------------------------
	.section	.text._ZN10layer_norm40ln_parallel_residual_bwd_finalize_kernelINS_22Kernel_traits_finalizeILj512Ef13__nv_bfloat16S2_S2_fjLb0ELj1024ELj4ENS_18Kernel_traits_baseILj512EfS2_S2_S2_fjLj1024EEEEELb0EEEvNS_9BwdParamsE,"ax",@progbits
	.align	128
        .global         _ZN10layer_norm40ln_parallel_residual_bwd_finalize_kernelINS_22Kernel_traits_finalizeILj512Ef13__nv_bfloat16S2_S2_fjLb0ELj1024ELj4ENS_18Kernel_traits_baseILj512EfS2_S2_S2_fjLj1024EEEEELb0EEEvNS_9BwdParamsE
        .type           _ZN10layer_norm40ln_parallel_residual_bwd_finalize_kernelINS_22Kernel_traits_finalizeILj512Ef13__nv_bfloat16S2_S2_fjLb0ELj1024ELj4ENS_18Kernel_traits_baseILj512EfS2_S2_S2_fjLj1024EEEEELb0EEEvNS_9BwdParamsE,@function
        .size           _ZN10layer_norm40ln_parallel_residual_bwd_finalize_kernelINS_22Kernel_traits_finalizeILj512Ef13__nv_bfloat16S2_S2_fjLb0ELj1024ELj4ENS_18Kernel_traits_baseILj512EfS2_S2_S2_fjLj1024EEEEELb0EEEvNS_9BwdParamsE,(.L_x_3173 - _ZN10layer_norm40ln_parallel_residual_bwd_finalize_kernelINS_22Kernel_traits_finalizeILj512Ef13__nv_bfloat16S2_S2_fjLb0ELj1024ELj4ENS_18Kernel_traits_baseILj512EfS2_S2_S2_fjLj1024EEEEELb0EEEvNS_9BwdParamsE)
        .other          _ZN10layer_norm40ln_parallel_residual_bwd_finalize_kernelINS_22Kernel_traits_finalizeILj512Ef13__nv_bfloat16S2_S2_fjLb0ELj1024ELj4ENS_18Kernel_traits_baseILj512EfS2_S2_S2_fjLj1024EEEEELb0EEEvNS_9BwdParamsE,@"STO_CUDA_ENTRY STV_DEFAULT"
_ZN10layer_norm40ln_parallel_residual_bwd_finalize_kernelINS_22Kernel_traits_finalizeILj512Ef13__nv_bfloat16S2_S2_fjLb0ELj1024ELj4ENS_18Kernel_traits_baseILj512EfS2_S2_S2_fjLj1024EEEEELb0EEEvNS_9BwdParamsE:
.text._ZN10layer_norm40ln_parallel_residual_bwd_finalize_kernelINS_22Kernel_traits_finalizeILj512Ef13__nv_bfloat16S2_S2_fjLb0ELj1024ELj4ENS_18Kernel_traits_baseILj512EfS2_S2_S2_fjLj1024EEEEELb0EEEvNS_9BwdParamsE:
        /* <DEDUP_REMOVED lines=22> */
.L_x_793:
        /* <DEDUP_REMOVED lines=42> */
.L_x_785:
        /* <DEDUP_REMOVED lines=62> */
.L_x_784:
[----:B------:R-:W-:Y:S05]  /*07e0*/  BSYNC B1 ;  /* 0x0000000000017941 */ /* 0x000fea0003800000 */
.L_x_783:
[CC--:B------:R-:W-:Y:S01]  /*07f0*/  ISETP.GE.U32.AND P1, PT, R23.reuse, R8.reuse, PT ;  /* 0x000000081700720c */ /* 0x0c0fe20003f26070 */
[----:B------:R-:W-:Y:S01]  /*0800*/  BSSY B1, `(.L_x_786) ;  /* 0x0000025000017945 */ /* 0x000fe20003800000 */
[----:B------:R-:W-:-:S04]  /*0810*/  IADD3 R9, -R23, R8, RZ ;  /* 0x0000000817097210 */ /* 0x000fc80007ffe1ff */
        /* <DEDUP_REMOVED lines=35> */
.L_x_787:
[----:B------:R-:W-:Y:S05]  /*0a50*/  BSYNC B1 ;  /* 0x0000000000017941 */ /* 0x000fea0003800000 */
.L_x_786:
        /* <DEDUP_REMOVED lines=20> */
.L_x_788:
[----:B------:R-:W-:Y:S05]  /*0ba0*/  BSYNC B1 ;  /* 0x0000000000017941 */ /* 0x000fea0003800000 */
.L_x_782:
[----:B------:R-:W-:Y:S05]  /*0bb0*/  BSYNC B0 ;  /* 0x0000000000007941 */ /* 0x000fea0003800000 */
.L_x_781:
        /* <DEDUP_REMOVED lines=54> */
.L_x_814:
        /* <DEDUP_REMOVED lines=10> */
.L_x_789:
        /* <DEDUP_REMOVED lines=18> */
[C---:B-----5:R-:W-:Y:S01]  /*10e0*/  IMAD.WIDE.U32 R22, R5.reuse, 0x8, R22 ;  /* 0x0000000805167825 */ /* 0x060fe200078e0016 */
[----:B-1----:R1:W-:Y:S03]  /*10f0*/  STG.E.64 desc[UR6][R10.64], R18 ;  /* 0x000000120a007986 */ /* 0x0023e6000c101b06 */
[----:B0-----:R-:W-:Y:S01]  /*1100*/  IMAD.WIDE.U32 R20, R5, 0x8, R20 ;  /* 0x0000000805147825 */ /* 0x001fe200078e0014 */
[----:B---3--:R1:W-:Y:S04]  /*1110*/  STG.E.64 desc[UR6][R16.64], R14 ;  /* 0x0000000e10007986 */ /* 0x0083e8000c101b06 */
[----:B----4-:R1:W-:Y:S04]  /*1120*/  STG.E.64 desc[UR6][R22.64], R12 ;  /* 0x0000000c16007986 */ /* 0x0103e8000c101b06 */
[----:B------:R1:W-:Y:S02]  /*1130*/  STG.E.64 desc[UR6][R20.64], R8 ;  /* 0x0000000814007986 */ /* 0x0003e4000c101b06 */
.L_x_792:
[----:B------:R-:W-:Y:S05]  /*1140*/  BSYNC B0 ;  /* 0x0000000000007941 */ /* 0x000fea0003800000 */
.L_x_791:
[C---:B------:R-:W-:Y:S02]  /*1150*/  ISETP.GT.U32.AND P1, PT, R4.reuse, -0x201, PT ;  /* 0xfffffdff0400780c */ /* 0x040fe40003f24070 */
[----:B------:R-:W-:Y:S02]  /*1160*/  IADD3 R4, R4, 0x200, RZ ;  /* 0x0000020004047810 */ /* 0x000fe40007ffe0ff */
[----:B------:R-:W-:-:S09]  /*1170*/  IADD3 R5, R5, 0x100, RZ ;  /* 0x0000010005057810 */ /* 0x000fd20007ffe0ff */
[----:B------:R-:W-:Y:S05]  /*1180*/  @P1 BRA `(.L_x_793) ;  /* 0xffffffec00f41947 */ /* 0x000fea000383ffff */
[----:B------:R-:W-:Y:S05]  /*1190*/  EXIT ;  /* 0x000000000000794d */ /* 0x000fea0003800000 */
.L_x_790:
[----:B------:R-:W-:Y:S01]  /*11a0*/  HFMA2.MMA R14, -RZ, RZ, 0, 5.9604644775390625e-08 ;  /* 0x00000001ff0e7435 */ /* 0x000fe200000001ff */
[----:B----4-:R-:W-:Y:S02]  /*11b0*/  MOV R27, R10 ;  /* 0x0000000a001b7202 */ /* 0x010fe40000000f00 */
[----:B------:R-:W-:Y:S02]  /*11c0*/  MOV R13, 0x1f ;  /* 0x0000001f000d7802 */ /* 0x000fe40000000f00 */
[----:B------:R-:W-:-:S07]  /*11d0*/  MOV R12, 0xffffffff ;  /* 0xffffffff000c7802 */ /* 0x000fce0000000f00 */
[----:B0123--:R-:W-:Y:S05]  /*11e0*/  WARPSYNC.COLLECTIVE R12, `(.L_x_794) ;  /* 0x000000000c087348 */ /* 0x00ffea0003c00000 */
[----:B------:R4:W0:Y:S02]  /*11f0*/  SHFL.BFLY P2, R17, R27, R14, R13 ;  /* 0x0c00000e1b117389 */ /* 0x000824000004000d */
[----:B01234-:R-:W-:Y:S01]  /*1200*/  ENDCOLLECTIVE ;  /* 0x000000000000791b */ /* 0x01ffe20003800000 */
.L_x_794:
[----:B------:R-:W-:Y:S01]  /*1210*/  HFMA2.MMA R14, -RZ, RZ, 0, 1.1920928955078125e-07 ;  /* 0x00000002ff0e7435 */ /* 0x000fe200000001ff */
[----:B------:R-:W-:-:S05]  /*1220*/  FADD.FTZ R11, R10, R17 ;  /* 0x000000110a0b7221 */ /* 0x000fca0000010000 */
[----:B------:R-:W-:-:S07]  /*1230*/  MOV R27, R11 ;  /* 0x0000000b001b7202 */ /* 0x000fce0000000f00 */
[----:B------:R-:W-:Y:S05]  /*1240*/  WARPSYNC.COLLECTIVE R12, `(.L_x_795) ;  /* 0x000000000c087348 */ /* 0x000fea0003c00000 */
[----:B------:R0:W1:Y:S02]  /*1250*/  SHFL.BFLY P2, R17, R27, R14, R13 ;  /* 0x0c00000e1b117389 */ /* 0x000064000004000d */
[----:B01----:R-:W-:Y:S01]  /*1260*/  ENDCOLLECTIVE ;  /* 0x000000000000791b */ /* 0x003fe20003800000 */
.L_x_795:
[----:B------:R-:W-:Y:S01]  /*1270*/  HFMA2.MMA R14, -RZ, RZ, 0, 2.384185791015625e-07 ;  /* 0x00000004ff0e7435 */ /* 0x000fe200000001ff */
[----:B------:R-:W-:-:S05]  /*1280*/  FADD.FTZ R10, R11, R17 ;  /* 0x000000110b0a7221 */ /* 0x000fca0000010000 */
[----:B------:R-:W-:-:S07]  /*1290*/  MOV R27, R10 ;  /* 0x0000000a001b7202 */ /* 0x000fce0000000f00 */
[----:B------:R-:W-:Y:S05]  /*12a0*/  WARPSYNC.COLLECTIVE R12, `(.L_x_796) ;  /* 0x000000000c087348 */ /* 0x000fea0003c00000 */
[----:B------:R0:W1:Y:S02]  /*12b0*/  SHFL.BFLY P2, R17, R27, R14, R13 ;  /* 0x0c00000e1b117389 */ /* 0x000064000004000d */
[----:B01----:R-:W-:Y:S01]  /*12c0*/  ENDCOLLECTIVE ;  /* 0x000000000000791b */ /* 0x003fe20003800000 */
.L_x_796:
[----:B------:R-:W-:Y:S01]  /*12d0*/  HFMA2.MMA R14, -RZ, RZ, 0, 4.76837158203125e-07 ;  /* 0x00000008ff0e7435 */ /* 0x000fe200000001ff */
[----:B------:R-:W-:-:S05]  /*12e0*/  FADD.FTZ R19, R10, R17 ;  /* 0x000000110a137221 */ /* 0x000fca0000010000 */
[----:B------:R-:W-:-:S07]  /*12f0*/  MOV R27, R19 ;  /* 0x00000013001b7202 */ /* 0x000fce0000000f00 */
[----:B------:R-:W-:Y:S05]  /*1300*/  WARPSYNC.COLLECTIVE R12, `(.L_x_797) ;  /* 0x000000000c087348 */ /* 0x000fea0003c00000 */
[----:B------:R0:W1:Y:S02]  /*1310*/  SHFL.BFLY P2, R17, R27, R14, R13 ;  /* 0x0c00000e1b117389 */ /* 0x000064000004000d */
[----:B01----:R-:W-:Y:S01]  /*1320*/  ENDCOLLECTIVE ;  /* 0x000000000000791b */ /* 0x003fe20003800000 */
.L_x_797:
[----:B------:R-:W-:Y:S01]  /*1330*/  HFMA2.MMA R14, -RZ, RZ, 0, 9.5367431640625e-07 ;  /* 0x00000010ff0e7435 */ /* 0x000fe200000001ff */
[----:B------:R-:W-:-:S05]  /*1340*/  FADD.FTZ R11, R19, R17 ;  /* 0x00000011130b7221 */ /* 0x000fca0000010000 */
[----:B------:R-:W-:-:S07]  /*1350*/  MOV R27, R11 ;  /* 0x0000000b001b7202 */ /* 0x000fce0000000f00 */
[----:B------:R-:W-:Y:S05]  /*1360*/  WARPSYNC.COLLECTIVE R12, `(.L_x_798) ;  /* 0x000000000c087348 */ /* 0x000fea0003c00000 */
[----:B------:R0:W1:Y:S02]  /*1370*/  SHFL.BFLY P2, R17, R27, R14, R13 ;  /* 0x0c00000e1b117389 */ /* 0x000064000004000d */
[----:B01----:R-:W-:Y:S01]  /*1380*/  ENDCOLLECTIVE ;  /* 0x000000000000791b */ /* 0x003fe20003800000 */
.L_x_798:
[----:B------:R-:W-:Y:S01]  /*1390*/  HFMA2.MMA R14, -RZ, RZ, 0, 5.9604644775390625e-08 ;  /* 0x00000001ff0e7435 */ /* 0x000fe200000001ff */
[----:B------:R-:W-:Y:S01]  /*13a0*/  IMAD.MOV.U32 R27, RZ, RZ, R15 ;  /* 0x000000ffff1b7224 */ /* 0x000fe200078e000f */
[----:B------:R-:W-:-:S09]  /*13b0*/  MOV R10, R17 ;  /* 0x00000011000a7202 */ /* 0x000fd20000000f00 */
[----:B------:R-:W-:Y:S05]  /*13c0*/  WARPSYNC.COLLECTIVE R12, `(.L_x_799) ;  /* 0x000000000c087348 */ /* 0x000fea0003c00000 */
[----:B------:R0:W1:Y:S02]  /*13d0*/  SHFL.BFLY P2, R17, R27, R14, R13 ;  /* 0x0c00000e1b117389 */ /* 0x000064000004000d */
[----:B01----:R-:W-:Y:S01]  /*13e0*/  ENDCOLLECTIVE ;  /* 0x000000000000791b */ /* 0x003fe20003800000 */
.L_x_799:
[----:B------:R-:W-:Y:S01]  /*13f0*/  HFMA2.MMA R14, -RZ, RZ, 0, 1.1920928955078125e-07 ;  /* 0x00000002ff0e7435 */ /* 0x000fe200000001ff */
[----:B------:R-:W-:-:S05]  /*1400*/  MOV R16, R17 ;  /* 0x0000001100107202 */ /* 0x000fca0000000f00 */
[----:B------:R-:W-:-:S05]  /*1410*/  FADD.FTZ R16, R15, R16 ;  /* 0x000000100f107221 */ /* 0x000fca0000010000 */
[----:B------:R-:W-:-:S07]  /*1420*/  MOV R27, R16 ;  /* 0x00000010001b7202 */ /* 0x000fce0000000f00 */
[----:B------:R-:W-:Y:S05]  /*1430*/  WARPSYNC.COLLECTIVE R12, `(.L_x_800) ;  /* 0x000000000c087348 */ /* 0x000fea0003c00000 */
[----:B------:R0:W1:Y:S02]  /*1440*/  SHFL.BFLY P2, R17, R27, R14, R13 ;  /* 0x0c00000e1b117389 */ /* 0x000064000004000d */
[----:B01----:R-:W-:Y:S01]  /*1450*/  ENDCOLLECTIVE ;  /* 0x000000000000791b */ /* 0x003fe20003800000 */
.L_x_800:
[----:B------:R-:W-:Y:S01]  /*1460*/  HFMA2.MMA R14, -RZ, RZ, 0, 2.384185791015625e-07 ;  /* 0x00000004ff0e7435 */ /* 0x000fe200000001ff */
[----:B------:R-:W-:-:S05]  /*1470*/  MOV R19, R17 ;  /* 0x0000001100137202 */ /* 0x000fca0000000f00 */
[----:B------:R-:W-:-:S05]  /*1480*/  FADD.FTZ R15, R16, R19 ;  /* 0x00000013100f7221 */ /* 0x000fca0000010000 */
[----:B------:R-:W-:-:S07]  /*1490*/  MOV R27, R15 ;  /* 0x0000000f001b7202 */ /* 0x000fce0000000f00 */
[----:B------:R-:W-:Y:S05]  /*14a0*/  WARPSYNC.COLLECTIVE R12, `(.L_x_801) ;  /* 0x000000000c087348 */ /* 0x000fea0003c00000 */
[----:B------:R0:W1:Y:S02]  /*14b0*/  SHFL.BFLY P2, R17, R27, R14, R13 ;  /* 0x0c00000e1b117389 */ /* 0x000064000004000d */
[----:B01----:R-:W-:Y:S01]  /*14c0*/  ENDCOLLECTIVE ;  /* 0x000000000000791b */ /* 0x003fe20003800000 */
.L_x_801:
[----:B------:R-:W-:Y:S01]  /*14d0*/  HFMA2.MMA R14, -RZ, RZ, 0, 4.76837158203125e-07 ;  /* 0x00000008ff0e7435 */ /* 0x000fe200000001ff */
[----:B------:R-:W-:-:S05]  /*14e0*/  MOV R18, R17 ;  /* 0x0000001100127202 */ /* 0x000fca0000000f00 */
[----:B------:R-:W-:-:S05]  /*14f0*/  FADD.FTZ R20, R15, R18 ;  /* 0x000000120f147221 */ /* 0x000fca0000010000 */
[----:B------:R-:W-:-:S07]  /*1500*/  MOV R27, R20 ;  /* 0x00000014001b7202 */ /* 0x000fce0000000f00 */
[----:B------:R-:W-:Y:S05]  /*1510*/  WARPSYNC.COLLECTIVE R12, `(.L_x_802) ;  /* 0x000000000c087348 */ /* 0x000fea0003c00000 */
[----:B------:R0:W1:Y:S02]  /*1520*/  SHFL.BFLY P2, R17, R27, R14, R13 ;  /* 0x0c00000e1b117389 */ /* 0x000064000004000d */
[----:B01----:R-:W-:Y:S01]  /*1530*/  ENDCOLLECTIVE ;  /* 0x000000000000791b */ /* 0x003fe20003800000 */
.L_x_802:
[----:B------:R-:W-:Y:S01]  /*1540*/  HFMA2.MMA R14, -RZ, RZ, 0, 9.5367431640625e-07 ;  /* 0x00000010ff0e7435 */ /* 0x000fe200000001ff */
[----:B------:R-:W-:-:S05]  /*1550*/  MOV R21, R17 ;  /* 0x0000001100157202 */ /* 0x000fca0000000f00 */
[----:B------:R-:W-:-:S05]  /*1560*/  FADD.FTZ R16, R20, R21 ;  /* 0x0000001514107221 */ /* 0x000fca0000010000 */
[----:B------:R-:W-:-:S07]  /*1570*/  MOV R27, R16 ;  /* 0x00000010001b7202 */ /* 0x000fce0000000f00 */
[----:B------:R-:W-:Y:S05]  /*1580*/  WARPSYNC.COLLECTIVE R12, `(.L_x_803) ;  /* 0x000000000c087348 */ /* 0x000fea0003c00000 */
[----:B------:R0:W1:Y:S02]  /*1590*/  SHFL.BFLY P2, R17, R27, R14, R13 ;  /* 0x0c00000e1b117389 */ /* 0x000064000004000d */
[----:B01----:R-:W-:Y:S01]  /*15a0*/  ENDCOLLECTIVE ;  /* 0x000000000000791b */ /* 0x003fe20003800000 */
.L_x_803:
[----:B------:R-:W-:Y:S01]  /*15b0*/  HFMA2.MMA R14, -RZ, RZ, 0, 5.9604644775390625e-08 ;  /* 0x00000001ff0e7435 */ /* 0x000fe200000001ff */
[----:B------:R-:W-:Y:S02]  /*15c0*/  MOV R27, R9 ;  /* 0x00000009001b7202 */ /* 0x000fe40000000f00 */
[----:B------:R-:W-:-:S08]  /*15d0*/  MOV R15, R17 ;  /* 0x00000011000f7202 */ /* 0x000fd00000000f00 */
[----:B------:R-:W-:Y:S05]  /*15e0*/  WARPSYNC.COLLECTIVE R12, `(.L_x_804) ;  /* 0x000000000c087348 */ /* 0x000fea0003c00000 */
[----:B------:R0:W1:Y:S02]  /*15f0*/  SHFL.BFLY P2, R17, R27, R14, R13 ;  /* 0x0c00000e1b117389 */ /* 0x000064000004000d */
[----:B01----:R-:W-:Y:S01]  /*1600*/  ENDCOLLECTIVE ;  /* 0x000000000000791b */ /* 0x003fe20003800000 */
.L_x_804:
[----:B------:R-:W-:Y:S01]  /*1610*/  HFMA2.MMA R14, -RZ, RZ, 0, 1.1920928955078125e-07 ;  /* 0x00000002ff0e7435 */ /* 0x000fe200000001ff */
[----:B------:R-:W-:-:S05]  /*1620*/  MOV R18, R17 ;  /* 0x0000001100127202 */ /* 0x000fca0000000f00 */
[----:B------:R-:W-:-:S05]  /*1630*/  FADD.FTZ R20, R9, R18 ;  /* 0x0000001209147221 */ /* 0x000fca0000010000 */
[----:B------:R-:W-:-:S07]  /*1640*/  MOV R27, R20 ;  /* 0x00000014001b7202 */ /* 0x000fce0000000f00 */
[----:B------:R-:W-:Y:S05]  /*1650*/  WARPSYNC.COLLECTIVE R12, `(.L_x_805) ;  /* 0x000000000c087348 */ /* 0x000fea0003c00000 */
[----:B------:R0:W1:Y:S02]  /*1660*/  SHFL.BFLY P2, R17, R27, R14, R13 ;  /* 0x0c00000e1b117389 */ /* 0x000064000004000d */
[----:B01----:R-:W-:Y:S01]  /*1670*/  ENDCOLLECTIVE ;  /* 0x000000000000791b */ /* 0x003fe20003800000 */
.L_x_805:
[----:B------:R-:W-:Y:S01]  /*1680*/  IMAD.MOV.U32 R14, RZ, RZ, 0x4 ;  /* 0x00000004ff0e7424 */ /* 0x000fe200078e00ff */
[----:B------:R-:W-:-:S05]  /*1690*/  MOV R21, R17 ;  /* 0x0000001100157202 */ /* 0x000fca0000000f00 */
[----:B------:R-:W-:-:S05]  /*16a0*/  FADD.FTZ R9, R20, R21 ;  /* 0x0000001514097221 */ /* 0x000fca0000010000 */
[----:B------:R-:W-:-:S07]  /*16b0*/  MOV R27, R9 ;  /* 0x00000009001b7202 */ /* 0x000fce0000000f00 */
[----:B------:R-:W-:Y:S05]  /*16c0*/  WARPSYNC.COLLECTIVE R12, `(.L_x_806) ;  /* 0x000000000c087348 */ /* 0x000fea0003c00000 */
[----:B------:R0:W1:Y:S02]  /*16d0*/  SHFL.BFLY P2, R17, R27, R14, R13 ;  /* 0x0c00000e1b117389 */ /* 0x000064000004000d */
[----:B01----:R-:W-:Y:S01]  /*16e0*/  ENDCOLLECTIVE ;  /* 0x000000000000791b */ /* 0x003fe20003800000 */
.L_x_806:
[----:B------:R-:W-:Y:S01]  /*16f0*/  HFMA2.MMA R14, -RZ, RZ, 0, 4.76837158203125e-07 ;  /* 0x00000008ff0e7435 */ /* 0x000fe200000001ff */
[----:B------:R-:W-:-:S05]  /*1700*/  MOV R22, R17 ;  /* 0x0000001100167202 */ /* 0x000fca0000000f00 */
[----:B------:R-:W-:-:S05]  /*1710*/  FADD.FTZ R22, R9, R22 ;  /* 0x0000001609167221 */ /* 0x000fca0000010000 */
[----:B------:R-:W-:-:S07]  /*1720*/  MOV R27, R22 ;  /* 0x00000016001b7202 */ /* 0x000fce0000000f00 */
[----:B------:R-:W-:Y:S05]  /*1730*/  WARPSYNC.COLLECTIVE R12, `(.L_x_807) ;  /* 0x000000000c087348 */ /* 0x000fea0003c00000 */
[----:B------:R0:W1:Y:S02]  /*1740*/  SHFL.BFLY P2, R17, R27, R14, R13 ;  /* 0x0c00000e1b117389 */ /* 0x000064000004000d */
[----:B01----:R-:W-:Y:S01]  /*1750*/  ENDCOLLECTIVE ;  /* 0x000000000000791b */ /* 0x003fe20003800000 */
.L_x_807:
[----:B------:R-:W-:Y:S01]  /*1760*/  HFMA2.MMA R14, -RZ, RZ, 0, 9.5367431640625e-07 ;  /* 0x00000010ff0e7435 */ /* 0x000fe200000001ff */
[----:B------:R-:W-:-:S05]  /*1770*/  MOV R23, R17 ;  /* 0x0000001100177202 */ /* 0x000fca0000000f00 */
[----:B------:R-:W-:-:S05]  /*1780*/  FADD.FTZ R18, R22, R23 ;  /* 0x0000001716127221 */ /* 0x000fca0000010000 */
[----:B------:R-:W-:-:S07]  /*1790*/  MOV R27, R18 ;  /* 0x00000012001b7202 */ /* 0x000fce0000000f00 */
[----:B------:R-:W-:Y:S05]  /*17a0*/  WARPSYNC.COLLECTIVE R12, `(.L_x_808) ;  /* 0x000000000c087348 */ /* 0x000fea0003c00000 */
[----:B------:R0:W1:Y:S02]  /*17b0*/  SHFL.BFLY P2, R17, R27, R14, R13 ;  /* 0x0c00000e1b117389 */ /* 0x000064000004000d */
[----:B01----:R-:W-:Y:S01]  /*17c0*/  ENDCOLLECTIVE ;  /* 0x000000000000791b */ /* 0x003fe20003800000 */
.L_x_808:
[----:B------:R-:W-:Y:S01]  /*17d0*/  HFMA2.MMA R14, -RZ, RZ, 0, 5.9604644775390625e-08 ;  /* 0x00000001ff0e7435 */ /* 0x000fe200000001ff */
[----:B------:R-:W-:Y:S02]  /*17e0*/  MOV R27, R8 ;  /* 0x00000008001b7202 */ /* 0x000fe40000000f00 */
[----:B------:R-:W-:-:S08]  /*17f0*/  MOV R9, R17 ;  /* 0x0000001100097202 */ /* 0x000fd00000000f00 */
[----:B------:R-:W-:Y:S05]  /*1800*/  WARPSYNC.COLLECTIVE R12, `(.L_x_809) ;  /* 0x000000000c087348 */ /* 0x000fea0003c00000 */
[----:B------:R0:W1:Y:S02]  /*1810*/  SHFL.BFLY P2, R17, R27, R14, R13 ;  /* 0x0c00000e1b117389 */ /* 0x000064000004000d */
[----:B01----:R-:W-:Y:S01]  /*1820*/  ENDCOLLECTIVE ;  /* 0x000000000000791b */ /* 0x003fe20003800000 */
.L_x_809:
[----:B------:R-:W-:Y:S01]  /*1830*/  HFMA2.MMA R14, -RZ, RZ, 0, 1.1920928955078125e-07 ;  /* 0x00000002ff0e7435 */ /* 0x000fe200000001ff */
[----:B------:R-:W-:-:S05]  /*1840*/  MOV R19, R17 ;  /* 0x0000001100137202 */ /* 0x000fca0000000f00 */
[----:B------:R-:W-:-:S05]  /*1850*/  FADD.FTZ R23, R8, R19 ;  /* 0x0000001308177221 */ /* 0x000fca0000010000 */
[----:B------:R-:W-:-:S07]  /*1860*/  MOV R27, R23 ;  /* 0x00000017001b7202 */ /* 0x000fce0000000f00 */
[----:B------:R-:W-:Y:S05]  /*1870*/  WARPSYNC.COLLECTIVE R12, `(.L_x_810) ;  /* 0x000000000c087348 */ /* 0x000fea0003c00000 */
[----:B------:R0:W1:Y:S02]  /*1880*/  SHFL.BFLY P2, R17, R27, R14, R13 ;  /* 0x0c00000e1b117389 */ /* 0x000064000004000d */
[----:B01----:R-:W-:Y:S01]  /*1890*/  ENDCOLLECTIVE ;  /* 0x000000000000791b */ /* 0x003fe20003800000 */
.L_x_810:
[----:B------:R-:W-:Y:S01]  /*18a0*/  HFMA2.MMA R14, -RZ, RZ, 0, 2.384185791015625e-07 ;  /* 0x00000004ff0e7435 */ /* 0x000fe200000001ff */
[----:B------:R-:W-:-:S05]  /*18b0*/  MOV R22, R17 ;  /* 0x0000001100167202 */ /* 0x000fca0000000f00 */
[----:B------:R-:W-:-:S05]  /*18c0*/  FADD.FTZ R8, R23, R22 ;  /* 0x0000001617087221 */ /* 0x000fca0000010000 */
[----:B------:R-:W-:-:S07]  /*18d0*/  MOV R27, R8 ;  /* 0x00000008001b7202 */ /* 0x000fce0000000f00 */
[----:B------:R-:W-:Y:S05]  /*18e0*/  WARPSYNC.COLLECTIVE R12, `(.L_x_811) ;  /* 0x000000000c087348 */ /* 0x000fea0003c00000 */
[----:B------:R0:W1:Y:S02]  /*18f0*/  SHFL.BFLY P2, R17, R27, R14, R13 ;  /* 0x0c00000e1b117389 */ /* 0x000064000004000d */
[----:B01----:R-:W-:Y:S01]  /*1900*/  ENDCOLLECTIVE ;  /* 0x000000000000791b */ /* 0x003fe20003800000 */
.L_x_811:
[----:B------:R-:W-:Y:S01]  /*1910*/  HFMA2.MMA R14, -RZ, RZ, 0, 4.76837158203125e-07 ;  /* 0x00000008ff0e7435 */ /* 0x000fe200000001ff */
[----:B------:R-:W-:-:S05]  /*1920*/  MOV R21, R17 ;  /* 0x0000001100157202 */ /* 0x000fca0000000f00 */
[----:B------:R-:W-:-:S05]  /*1930*/  FADD.FTZ R24, R8, R21 ;  /* 0x0000001508187221 */ /* 0x000fca0000010000 */
[----:B------:R-:W-:-:S07]  /*1940*/  MOV R27, R24 ;  /* 0x00000018001b7202 */ /* 0x000fce0000000f00 */
[----:B------:R-:W-:Y:S05]  /*1950*/  WARPSYNC.COLLECTIVE R12, `(.L_x_812) ;  /* 0x000000000c087348 */ /* 0x000fea0003c00000 */
[----:B------:R0:W1:Y:S02]  /*1960*/  SHFL.BFLY P2, R17, R27, R14, R13 ;  /* 0x0c00000e1b117389 */ /* 0x000064000004000d */
[----:B01----:R-:W-:Y:S01]  /*1970*/  ENDCOLLECTIVE ;  /* 0x000000000000791b */ /* 0x003fe20003800000 */
.L_x_812:
[----:B------:R-:W-:Y:S01]  /*1980*/  HFMA2.MMA R14, -RZ, RZ, 0, 9.5367431640625e-07 ;  /* 0x00000010ff0e7435 */ /* 0x000fe200000001ff */
[----:B------:R-:W-:-:S05]  /*1990*/  MOV R25, R17 ;  /* 0x0000001100197202 */ /* 0x000fca0000000f00 */
[----:B------:R-:W-:-:S05]  /*19a0*/  FADD.FTZ R25, R24, R25 ;  /* 0x0000001918197221 */ /* 0x000fca0000010000 */
[----:B------:R-:W-:-:S07]  /*19b0*/  MOV R27, R25 ;  /* 0x00000019001b7202 */ /* 0x000fce0000000f00 */
[----:B------:R-:W-:Y:S05]  /*19c0*/  WARPSYNC.COLLECTIVE R12, `(.L_x_813) ;  /* 0x000000000c087348 */ /* 0x000fea0003c00000 */
[----:B------:R0:W1:Y:S02]  /*19d0*/  SHFL.BFLY P2, R17, R27, R14, R13 ;  /* 0x0c00000e1b117389 */ /* 0x000064000004000d */
[----:B01----:R-:W-:Y:S01]  /*19e0*/  ENDCOLLECTIVE ;  /* 0x000000000000791b */ /* 0x003fe20003800000 */
.L_x_813:
[----:B------:R-:W-:Y:S05]  /*19f0*/  BRA `(.L_x_814) ;  /* 0xfffffff400487947 */ /* 0x000fea000383ffff */
.L_x_815:
        /* <DEDUP_REMOVED lines=16> */
.L_x_3173:


//--------------------- .text._ZN10layer_norm31ln_parallel_residual_bwd_kernelINS_13Kernel_traitsIf13__nv_bfloat16S2_S2_fjLj512ELj1ELj4ELj1ELj16ENS_18Kernel_traits_baseILj512EfS2_S2_S2_fjLj128EEEEELb1ELb1ELb0EEEvNS_9BwdParamsE --------------------------
	.section	.text._ZN10layer_norm31ln_parallel_residual_bwd_kernelINS_13Kernel_traitsIf13__nv_bfloat16S2_S2_fjLj512ELj1ELj4ELj1ELj16ENS_18Kernel_traits_baseILj512EfS2_S2_S2_fjLj128EEEEELb1ELb1ELb0EEEvNS_9BwdParamsE,"ax",@progbits
	.align	128
        .global         _ZN10layer_norm31ln_parallel_residual_bwd_kernelINS_13Kernel_traitsIf13__nv_bfloat16S2_S2_fjLj512ELj1ELj4ELj1ELj16ENS_18Kernel_traits_baseILj512EfS2_S2_S2_fjLj128EEEEELb1ELb1ELb0EEEvNS_9BwdParamsE
        .type           _ZN10layer_norm31ln_parallel_residual_bwd_kernelINS_13Kernel_traitsIf13__nv_bfloat16S2_S2_fjLj512ELj1ELj4ELj1ELj16ENS_18Kernel_traits_baseILj512EfS2_S2_S2_fjLj128EEEEELb1ELb1ELb0EEEvNS_9BwdParamsE,@function
        .size           _ZN10layer_norm31ln_parallel_residual_bwd_kernelINS_13Kernel_traitsIf13__nv_bfloat16S2_S2_fjLj512ELj1ELj4ELj1ELj16ENS_18Kernel_traits_baseILj512EfS2_S2_S2_fjLj128EEEEELb1ELb1ELb0EEEvNS_9BwdParamsE,(.L_x_3174 - _ZN10layer_norm31ln_parallel_residual_bwd_kernelINS_13Kernel_traitsIf13__nv_bfloat16S2_S2_fjLj512ELj1ELj4ELj1ELj16ENS_18Kernel_traits_baseILj512EfS2_S2_S2_fjLj128EEEEELb1ELb1ELb0EEEvNS_9BwdParamsE)
        .other          _ZN10layer_norm31ln_parallel_residual_bwd_kernelINS_13Kernel_traitsIf13__nv_bfloat16S2_S2_fjLj512ELj1ELj4ELj1ELj16ENS_18Kernel_traits_baseILj512EfS2_S2_S2_fjLj128EEEEELb1ELb1ELb0EEEvNS_9BwdParamsE,@"STO_CUDA_ENTRY STV_DEFAULT"
_ZN10layer_norm31ln_parallel_residual_bwd_kernelINS_13Kernel_traitsIf13__nv_bfloat16S2_S2_fjLj512ELj1ELj4ELj1ELj16ENS_18Kernel_traits_baseILj512EfS2_S2_S2_fjLj128EEEEELb1ELb1ELb0EEEvNS_9BwdParamsE:
.text._ZN10layer_norm31ln_parallel_residual_bwd_kernelINS_13Kernel_traitsIf13__nv_bfloat16S2_S2_fjLj512ELj1ELj4ELj1ELj16ENS_18Kernel_traits_baseILj512EfS2_S2_S2_fjLj128EEEEELb1ELb1ELb0EEEvNS_9BwdParamsE:
        /* <DEDUP_REMOVED lines=55> */
[----:B------:R-:W-:-:S04]  /*0370*/  ISETP.NE.AND P0, PT, RZ, UR6, PT ;  /* 0x00000006ff007c0c */ /* 0x000fc8000bf05270 */
[----:B------:R-:W-:-:S09]  /*0380*/  P2R R0, PR, RZ, 0x1 ;  /* 0x00000001ff007803 */ /* 0x000fd20000000000 */
.L_x_827:
[----:B------:R-:W0:Y:S01]  /*0390*/  LDC.64 R82, c[0x0][0x250] ;  /* 0x00009400ff527b82 */ /* 0x000e220000000a00 */
[----:B------:R-:W-:-:S07]  /*03a0*/  ISETP.NE.AND P6, PT, R0, RZ, PT ;  /* 0x000000ff0000720c */ /* 0x000fce0003fc5270 */
[----:B------:R-:W1:Y:S01]  /*03b0*/  LDC.64 R80, c[0x0][0x258] ;  /* 0x00009600ff507b82 */ /* 0x000e620000000a00 */
[----:B0-----:R-:W-:-:S06]  /*03c0*/  IMAD.WIDE R82, R2, 0x4, R82 ;  /* 0x0000000402527825 */ /* 0x001fcc00078e0252 */
[----:B------:R-:W2:Y:S01]  /*03d0*/  LDG.E R82, desc[UR4][R82.64] ;  /* 0x0000000452527981 */ /* 0x000ea2000c1e1900 */
[----:B-1----:R-:W-:-:S05]  /*03e0*/  IMAD.WIDE R80, R2, 0x4, R80 ;  /* 0x0000000402507825 */ /* 0x002fca00078e0250 */
[----:B-----5:R0:W5:Y:S01]  /*03f0*/  LDG.E R99, desc[UR4][R80.64] ;  /* 0x0000000450637981 */ /* 0x020162000c1e1900 */
[----:B------:R-:W-:Y:S01]  /*0400*/  IMAD.U32 R5, RZ, RZ, UR19 ;  /* 0x00000013ff057e24 */ /* 0x000fe2000f8e00ff */
[----:B------:R-:W-:Y:S01]  /*0410*/  BSSY B1, `(.L_x_818) ;  /* 0x0000070000017945 */ /* 0x000fe20003800000 */
[----:B------:R-:W-:Y:S02]  /*0420*/  CS2R R116, SRZ ;  /* 0x0000000000747805 */ /* 0x000fe4000001ff00 */
[----:B------:R-:W-:-:S05]  /*0430*/  IMAD R6, R2, R5, RZ ;  /* 0x0000000502067224 */ /* 0x000fca00078e02ff */
[----:B------:R-:W-:-:S04]  /*0440*/  SHF.R.S32.HI R111, RZ, 0x1f, R6 ;  /* 0x0000001fff6f7819 */ /* 0x000fc80000011406 */
[----:B------:R-:W-:-:S04]  /*0450*/  LEA.HI R111, R111, R6, RZ, 0x3 ;  /* 0x000000066f6f7211 */ /* 0x000fc800078f18ff */
[----:B------:R-:W-:Y:S02]  /*0460*/  LEA.HI.SX32 R6, R111, R4, 0x1d ;  /* 0x000000046f067211 */ /* 0x000fe400078feaff */
[----:B--2---:R-:W-:Y:S02]  /*0470*/  FSEL R111, R82, RZ, !P6 ;  /* 0x000000ff526f7208 */ /* 0x004fe40007000000 */
[----:B------:R-:W-:Y:S01]  /*0480*/  MOV R82, R6 ;  /* 0x0000000600527202 */ /* 0x000fe20000000f00 */
        /* <DEDUP_REMOVED lines=16> */
[----:B------:R-:W-:Y:S01]  /*0590*/  @P0 IMAD.X R101, R104, 0x1, R101, P5 ;  /* 0x0000000168650824 */ /* 0x000fe200028e0665 */
[----:B------:R-:W-:Y:S02]  /*05a0*/  IADD3 R114, P5, R115, UR12, RZ ;  /* 0x0000000c73727c10 */ /* 0x000fe4000ffbe0ff */
[----:B------:R-:W-:Y:S02]  /*05b0*/  @P1 LEA.HI.X R103, R6, UR9, RZ, 0x4, P2 ;  /* 0x0000000906671c11 */ /* 0x000fe400090f24ff */
[----:B------:R-:W-:Y:S01]  /*05c0*/  IADD3.X R115, R104, UR13, RZ, P5, !PT ;  /* 0x0000000d68737c10 */ /* 0x000fe2000affe4ff */
[----:B------:R3:W5:Y:S04]  /*05d0*/  @P0 LDG.E.64 R112, desc[UR4][R100.64] ;  /* 0x0000000464700981 */ /* 0x000768000c1e1b00 */
[----:B------:R0:W5:Y:S04]  /*05e0*/  @P1 LDG.E.128 R16, desc[UR4][R102.64] ;  /* 0x0000000466101981 */ /* 0x000168000c1e1d00 */
[----:B------:R-:W5:Y:S01]  /*05f0*/  LDG.E.64 R114, desc[UR4][R114.64] ;  /* 0x0000000472727981 */ /* 0x000f62000c1e1b00 */
[C---:B--2---:R-:W-:Y:S01]  /*0600*/  PRMT R104, R80.reuse, 0x7632, R104 ;  /* 0x0000763250687816 */ /* 0x044fe20000000068 */
[----:B------:R-:W-:Y:S01]  /*0610*/  IMAD.U32 R108, R81, 0x10000, RZ ;  /* 0x00010000516c7824 */ /* 0x000fe200078e00ff */
[----:B------:R-:W-:Y:S01]  /*0620*/  SHF.L.U32 R106, R80, 0x10, RZ ;  /* 0x00000010506a7819 */ /* 0x000fe200000006ff */
[----:B------:R-:W-:Y:S01]  /*0630*/  IMAD.U32 R110, R82, 0x10000, RZ ;  /* 0x00010000526e7824 */ /* 0x000fe200078e00ff */
[----:B------:R-:W-:Y:S01]  /*0640*/  SHF.L.U32 R104, R104, 0x10, RZ ;  /* 0x0000001068687819 */ /* 0x000fe200000006ff */
[----:B------:R-:W-:Y:S01]  /*0650*/  FADD.FTZ R108, -R111, R108 ;  /* 0x0000006c6f6c7221 */ /* 0x000fe20000010100 */
[----:B------:R-:W-:Y:S01]  /*0660*/  PRMT R80, R81, 0x7632, R80 ;  /* 0x0000763251507816 */ /* 0x000fe20000000050 */
[----:B------:R-:W-:Y:S01]  /*0670*/  FADD.FTZ R106, -R111, R106 ;  /* 0x0000006a6f6a7221 */ /* 0x000fe20000010100 */
[----:B------:R-:W-:Y:S01]  /*0680*/  SHF.L.U32 R116, R83, 0x10, RZ ;  /* 0x0000001053747819 */ /* 0x000fe200000006ff */
[----:B------:R-:W-:Y:S01]  /*0690*/  FADD.FTZ R104, -R111, R104 ;  /* 0x000000686f687221 */ /* 0x000fe20000010100 */
[----:B------:R-:W-:Y:S01]  /*06a0*/  SHF.L.U32 R80, R80, 0x10, RZ ;  /* 0x0000001050507819 */ /* 0x000fe200000006ff */
[C---:B-----5:R-:W-:Y:S01]  /*06b0*/  FMUL.FTZ R3, R99.reuse, R106 ;  /* 0x0000006a63037220 */ /* 0x060fe20000410000 */
[----:B------:R-:W-:Y:S01]  /*06c0*/  PRMT R81, R82, 0x7632, R81 ;  /* 0x0000763252517816 */ /* 0x000fe20000000051 */
[----:B------:R-:W-:Y:S01]  /*06d0*/  FMUL.FTZ R104, R99, R104 ;  /* 0x0000006863687220 */ /* 0x000fe20000410000 */
[----:B------:R-:W-:Y:S01]  /*06e0*/  FADD.FTZ R116, -R111, R116 ;  /* 0x000000746f747221 */ /* 0x000fe20000010100 */
[----:B------:R-:W-:-:S02]  /*06f0*/  PRMT R82, R83, 0x7632, R82 ;  /* 0x0000763253527816 */ /* 0x000fc40000000052 */
[----:B------:R-:W-:Y:S01]  /*0700*/  IMAD.U32 R118, R81, 0x10000, RZ ;  /* 0x0001000051767824 */ /* 0x000fe200078e00ff */
[C---:B---3--:R-:W-:Y:S01]  /*0710*/  PRMT R100, R84.reuse, 0x7632, R100 ;  /* 0x0000763254647816 */ /* 0x048fe20000000064 */
[----:B------:R-:W-:Y:S01]  /*0720*/  IMAD.U32 R101, R84, 0x10000, RZ ;  /* 0x0001000054657824 */ /* 0x000fe200078e00ff */
[C---:B0-----:R-:W-:Y:S01]  /*0730*/  PRMT R103, R85.reuse, 0x7632, R103 ;  /* 0x0000763255677816 */ /* 0x041fe20000000067 */
[----:B------:R-:W-:Y:S02]  /*0740*/  IMAD.U32 R105, R85, 0x10000, RZ ;  /* 0x0001000055697824 */ /* 0x000fe400078e00ff */
[----:B------:R-:W-:Y:S01]  /*0750*/  FMUL.FTZ R85, R99, R108 ;  /* 0x0000006c63557220 */ /* 0x000fe20000410000 */
[----:B------:R-:W-:Y:S02]  /*0760*/  IMAD.U32 R106, R100, 0x10000, RZ ;  /* 0x00010000646a7824 */ /* 0x000fe400078e00ff */
[-C--:B------:R-:W-:Y:S01]  /*0770*/  FMUL.FTZ R84, R20, R101.reuse ;  /* 0x0000006514547220 */ /* 0x080fe20000410000 */
[----:B------:R-:W-:Y:S01]  /*0780*/  PRMT R102, R87, 0x7632, R102 ;  /* 0x0000763257667816 */ /* 0x000fe20000000066 */
[----:B------:R-:W-:Y:S01]  /*0790*/  FADD.FTZ R68, R68, R101 ;  /* 0x0000006544447221 */ /* 0x000fe20000010000 */
[----:B------:R-:W-:Y:S01]  /*07a0*/  SHF.L.U32 R108, R103, 0x10, RZ ;  /* 0x00000010676c7819 */ /* 0x000fe200000006ff */
[----:B------:R-:W-:Y:S01]  /*07b0*/  FFMA.FTZ R48, R3, R101, R48 ;  /* 0x0000006503307223 */ /* 0x000fe20000010030 */
[----:B------:R-:W-:Y:S01]  /*07c0*/  FADD.FTZ R69, R69, R106 ;  /* 0x0000006a45457221 */ /* 0x000fe20000010000 */
[-C--:B------:R-:W-:Y:S01]  /*07d0*/  FFMA.FTZ R49, R104, R106.reuse, R49 ;  /* 0x0000006a68317223 */ /* 0x080fe20000010031 */
[----:B------:R-:W-:Y:S01]  /*07e0*/  FMUL.FTZ R103, R21, R106 ;  /* 0x0000006a15677220 */ /* 0x000fe20000410000 */
[----:B------:R-:W-:-:S02]  /*07f0*/  IMAD.U32 R83, R87, 0x10000, RZ ;  /* 0x0001000057537824 */ /* 0x000fc400078e00ff */
[----:B------:R-:W-:Y:S01]  /*0800*/  FMUL.FTZ R101, R99, R116 ;  /* 0x0000007463657220 */ /* 0x000fe20000410000 */
[----:B------:R-:W-:Y:S01]  /*0810*/  FADD.FTZ R106, -R111, R80 ;  /* 0x000000506f6a7221 */ /* 0x000fe20000010100 */
[----:B------:R-:W-:Y:S01]  /*0820*/  FADD.FTZ R80, RZ, R84 ;  /* 0x00000054ff507221 */ /* 0x000fe20000010000 */
[----:B------:R-:W-:Y:S01]  /*0830*/  FFMA.FTZ R81, R3, R84, RZ ;  /* 0x0000005403517223 */ /* 0x000fe200000100ff */
[----:B------:R-:W-:Y:S02]  /*0840*/  IMAD.U32 R116, R102, 0x10000, RZ ;  /* 0x0001000066747824 */ /* 0x000fe400078e00ff */
[----:B------:R-:W-:Y:S01]  /*0850*/  FADD.FTZ R74, R74, R83 ;  /* 0x000000534a4a7221 */ /* 0x000fe20000010000 */
[-C--:B------:R-:W-:Y:S01]  /*0860*/  FFMA.FTZ R58, R101, R83.reuse, R58 ;  /* 0x00000053653a7223 */ /* 0x080fe2000001003a */
[----:B------:R-:W-:Y:S01]  /*0870*/  FMUL.FTZ R102, R26, R83 ;  /* 0x000000531a667220 */ /* 0x000fe20000410000 */
[----:B------:R-:W-:Y:S01]  /*0880*/  PRMT R107, R86, 0x7632, R107 ;  /* 0x00007632566b7816 */ /* 0x000fe2000000006b */
[----:B------:R-:W-:Y:S01]  /*0890*/  FADD.FTZ R83, R80, R103 ;  /* 0x0000006750537221 */ /* 0x000fe20000010000 */
[----:B------:R-:W-:Y:S01]  /*08a0*/  SHF.L.U32 R109, R86, 0x10, RZ ;  /* 0x00000010566d7819 */ /* 0x000fe200000006ff */
[----:B------:R-:W-:Y:S01]  /*08b0*/  FMUL.FTZ R86, R22, R105 ;  /* 0x0000006916567220 */ /* 0x000fe20000410000 */
[----:B------:R-:W-:Y:S01]  /*08c0*/  FFMA.FTZ R80, R104, R103, R81 ;  /* 0x0000006768507223 */ /* 0x000fe20000010051 */
[----:B------:R-:W-:Y:S01]  /*08d0*/  FMUL.FTZ R106, R99, R106 ;  /* 0x0000006a636a7220 */ /* 0x000fe20000410000 */
[----:B------:R-:W-:Y:S01]  /*08e0*/  FADD.FTZ R70, R70, R105 ;  /* 0x0000006946467221 */ /* 0x000fe20000010000 */
[----:B------:R-:W-:Y:S01]  /*08f0*/  FADD.FTZ R100, -R111, R110 ;  /* 0x0000006e6f647221 */ /* 0x000fe20000010100 */
[----:B------:R-:W-:Y:S01]  /*0900*/  FFMA.FTZ R50, R85, R105, R50 ;  /* 0x0000006955327223 */ /* 0x000fe20000010032 */
[----:B------:R-:W-:Y:S01]  /*0910*/  FADD.FTZ R120, -R111, R118 ;  /* 0x000000766f787221 */ /* 0x000fe20000010100 */
[----:B------:R-:W-:Y:S01]  /*0920*/  FMUL.FTZ R105, R23, R108 ;  /* 0x0000006c17697220 */ /* 0x000fe20000410000 */
[----:B------:R-:W-:Y:S01]  /*0930*/  FADD.FTZ R118, R83, R86 ;  /* 0x0000005653767221 */ /* 0x000fe20000010000 */
[----:B------:R-:W-:Y:S01]  /*0940*/  FFMA.FTZ R81, R85, R86, R80 ;  /* 0x0000005655517223 */ /* 0x000fe20000010050 */
[----:B------:R-:W-:Y:S01]  /*0950*/  FADD.FTZ R71, R71, R108 ;  /* 0x0000006c47477221 */ /* 0x000fe20000010000 */
[----:B------:R-:W-:Y:S01]  /*0960*/  FFMA.FTZ R51, R106, R108, R51 ;  /* 0x0000006c6a337223 */ /* 0x000fe20000010033 */
[----:B------:R-:W-:-:S02]  /*0970*/  IMAD.U32 R110, R107, 0x10000, RZ ;  /* 0x000100006b6e7824 */ /* 0x000fc400078e00ff */
[C---:B------:R-:W-:Y:S01]  /*0980*/  FMUL.FTZ R87, R99.reuse, R100 ;  /* 0x0000006463577220 */ /* 0x040fe20000410000 */
        /* <DEDUP_REMOVED lines=10> */
[----:B------:R-:W-:Y:S01]  /*0a30*/  FADD.FTZ R82, -R111, R82 ;  /* 0x000000526f527221 */ /* 0x000fe20000010100 */
[----:B------:R-:W-:Y:S01]  /*0a40*/  FADD.FTZ R72, R72, R109 ;  /* 0x0000006d48487221 */ /* 0x000fe20000010000 */
[----:B------:R-:W-:Y:S01]  /*0a50*/  FADD.FTZ R83, R110, R107 ;  /* 0x0000006b6e537221 */ /* 0x000fe20000010000 */
[----:B------:R-:W-:Y:S01]  /*0a60*/  FFMA.FTZ R80, R108, R107, R81 ;  /* 0x0000006b6c507223 */ /* 0x000fe20000010051 */
[----:B------:R-:W-:Y:S01]  /*0a70*/  FFMA.FTZ R56, R87, R109, R56 ;  /* 0x0000006d57387223 */ /* 0x000fe20000010038 */
[----:B------:R-:W-:Y:S01]  /*0a80*/  FMUL.FTZ R110, R99, R82 ;  /* 0x00000052636e7220 */ /* 0x000fe20000410000 */
[----:B------:R-:W-:Y:S01]  /*0a90*/  FMUL.FTZ R109, R27, R116 ;  /* 0x000000741b6d7220 */ /* 0x000fe20000410000 */
[----:B------:R-:W-:Y:S01]  /*0aa0*/  FADD.FTZ R118, R83, R102 ;  /* 0x0000006653767221 */ /* 0x000fe20000010000 */
[----:B------:R-:W-:Y:S01]  /*0ab0*/  FFMA.FTZ R80, R101, R102, R80 ;  /* 0x0000006665507223 */ /* 0x000fe20000010050 */
[----:B------:R-:W-:Y:S01]  /*0ac0*/  FADD.FTZ R75, R75, R116 ;  /* 0x000000744b4b7221 */ /* 0x000fe20000010000 */
[----:B------:R-:W-:Y:S01]  /*0ad0*/  FFMA.FTZ R59, R110, R116, R59 ;  /* 0x000000746e3b7223 */ /* 0x000fe2000001003b */
[----:B------:R-:W-:-:S02]  /*0ae0*/  VIADD R82, R6, 0x20 ;  /* 0x0000002006527836 */ /* 0x000fc40000000000 */
[----:B------:R-:W-:Y:S01]  /*0af0*/  FADD.FTZ R117, R118, R109 ;  /* 0x0000006d76757221 */ /* 0x000fe20000010000 */
[----:B------:R-:W-:-:S07]  /*0b00*/  FFMA.FTZ R116, R110, R109, R80 ;  /* 0x0000006d6e747223 */ /* 0x000fce0000010050 */
.L_x_819:
[----:B------:R-:W-:Y:S05]  /*0b10*/  BSYNC B1 ;  /* 0x0000000000017941 */ /* 0x000fea0003800000 */
.L_x_818:
        /* <DEDUP_REMOVED lines=24> */
[----:B--2---:R-:W-:Y:S01]  /*0ca0*/  SHF.L.U32 R98, R14, 0x10, RZ ;  /* 0x000000100e627819 */ /* 0x004fe200000006ff */
[C---:B------:R-:W-:Y:S01]  /*0cb0*/  IMAD.U32 R92, R13.reuse, 0x10000, RZ ;  /* 0x000100000d5c7824 */ /* 0x040fe200078e00ff */
[C---:B------:R-:W-:Y:S02]  /*0cc0*/  PRMT R7, R12.reuse, 0x7632, R7 ;  /* 0x000076320c077816 */ /* 0x040fe40000000007 */
[----:B------:R-:W-:Y:S02]  /*0cd0*/  PRMT R82, R13, 0x7632, R82 ;  /* 0x000076320d527816 */ /* 0x000fe40000000052 */
[----:B------:R-:W-:-:S02]  /*0ce0*/  SHF.L.U32 R12, R12, 0x10, RZ ;  /* 0x000000100c0c7819 */ /* 0x000fc400000006ff */
[----:B------:R-:W-:Y:S01]  /*0cf0*/  PRMT R13, R14, 0x7632, R13 ;  /* 0x000076320e0d7816 */ /* 0x000fe2000000000d */
[----:B0-----:R-:W-:Y:S01]  /*0d00*/  FADD.FTZ R88, -R111, R98 ;  /* 0x000000626f587221 */ /* 0x001fe20000010100 */
[C---:B------:R-:W-:Y:S01]  /*0d10*/  PRMT R83, R15.reuse, 0x7632, R83 ;  /* 0x000076320f537816 */ /* 0x040fe20000000053 */
[----:B------:R-:W-:Y:S01]  /*0d20*/  IMAD.U32 R118, R15, 0x10000, RZ ;  /* 0x000100000f767824 */ /* 0x000fe200078e00ff */
[----:B------:R-:W-:Y:S01]  /*0d30*/  SHF.L.U32 R98, R13, 0x10, RZ ;  /* 0x000000100d627819 */ /* 0x000fe200000006ff */
[----:B------:R-:W-:Y:S01]  /*0d40*/  FADD.FTZ R12, -R111, R12 ;  /* 0x0000000c6f0c7221 */ /* 0x000fe20000010100 */
[----:B------:R-:W-:Y:S01]  /*0d50*/  SHF.L.U32 R90, R7, 0x10, RZ ;  /* 0x00000010075a7819 */ /* 0x000fe200000006ff */
[----:B------:R-:W-:Y:S01]  /*0d60*/  FADD.FTZ R14, -R111, R92 ;  /* 0x0000005c6f0e7221 */ /* 0x000fe20000010100 */
[C---:B---3--:R-:W-:Y:S02]  /*0d70*/  PRMT R13, R8.reuse, 0x7632, R13 ;  /* 0x00007632080d7816 */ /* 0x048fe4000000000d */
[----:B------:R-:W-:Y:S01]  /*0d80*/  SHF.L.U32 R15, R8, 0x10, RZ ;  /* 0x00000010080f7819 */ /* 0x000fe200000006ff */
[----:B-----5:R-:W-:Y:S01]  /*0d90*/  FMUL.FTZ R7, R99, R12 ;  /* 0x0000000c63077220 */ /* 0x020fe20000410000 */
[C---:B------:R-:W-:Y:S01]  /*0da0*/  PRMT R8, R9.reuse, 0x7632, R8 ;  /* 0x0000763209087816 */ /* 0x040fe20000000008 */
[----:B------:R-:W-:Y:S01]  /*0db0*/  IMAD.U32 R9, R9, 0x10000, RZ ;  /* 0x0001000009097824 */ /* 0x000fe200078e00ff */
[----:B------:R-:W-:Y:S01]  /*0dc0*/  SHF.L.U32 R120, R13, 0x10, RZ ;  /* 0x000000100d787819 */ /* 0x000fe200000006ff */
[----:B------:R-:W-:Y:S01]  /*0dd0*/  FMUL.FTZ R12, R28, R15 ;  /* 0x0000000f1c0c7220 */ /* 0x000fe20000410000 */
[----:B------:R-:W-:Y:S01]  /*0de0*/  FMUL.FTZ R13, R99, R14 ;  /* 0x0000000e630d7220 */ /* 0x000fe20000410000 */
[----:B------:R-:W-:Y:S01]  /*0df0*/  FADD.FTZ R90, -R111, R90 ;  /* 0x0000005a6f5a7221 */ /* 0x000fe20000010100 */
[----:B-1----:R-:W-:Y:S01]  /*0e00*/  IMAD.U32 R80, R83, 0x10000, RZ ;  /* 0x0001000053507824 */ /* 0x002fe200078e00ff */
[----:B------:R-:W-:Y:S01]  /*0e10*/  PRMT R81, R10, 0x7632, R81 ;  /* 0x000076320a517816 */ /* 0x000fe20000000051 */
[----:B------:R-:W-:Y:S01]  /*0e20*/  FADD.FTZ R62, R62, R9 ;  /* 0x000000093e3e7221 */ /* 0x000fe20000010000 */
[----:B------:R-:W-:Y:S01]  /*0e30*/  SHF.L.U32 R83, R10, 0x10, RZ ;  /* 0x000000100a537819 */ /* 0x000fe200000006ff */
[-C--:B------:R-:W-:Y:S01]  /*0e40*/  FFMA.FTZ R42, R13, R9.reuse, R42 ;  /* 0x000000090d2a7223 */ /* 0x080fe2000001002a */
[----:B------:R-:W-:Y:S01]  /*0e50*/  FMUL.FTZ R14, R30, R9 ;  /* 0x000000091e0e7220 */ /* 0x000fe20000410000 */
[----:B------:R-:W-:Y:S01]  /*0e60*/  FADD.FTZ R10, R117, R12 ;  /* 0x0000000c750a7221 */ /* 0x000fe20000010000 */
[----:B------:R-:W-:Y:S01]  /*0e70*/  FMUL.FTZ R89, R29, R120 ;  /* 0x000000781d597220 */ /* 0x000fe20000410000 */
[----:B------:R-:W-:-:S02]  /*0e80*/  IMAD.U32 R92, R82, 0x10000, RZ ;  /* 0x00010000525c7824 */ /* 0x000fc400078e00ff */
[----:B------:R-:W-:Y:S01]  /*0e90*/  FMUL.FTZ R90, R99, R90 ;  /* 0x0000005a635a7220 */ /* 0x000fe20000410000 */
[----:B------:R-:W-:Y:S01]  /*0ea0*/  FFMA.FTZ R9, R7, R12, R116 ;  /* 0x0000000c07097223 */ /* 0x000fe20000010074 */
[----:B------:R-:W-:Y:S01]  /*0eb0*/  IMAD.U32 R122, R8, 0x10000, RZ ;  /* 0x00010000087a7824 */ /* 0x000fe200078e00ff */
[----:B------:R-:W-:Y:S01]  /*0ec0*/  SHF.L.U32 R8, R81, 0x10, RZ ;  /* 0x0000001051087819 */ /* 0x000fe200000006ff */
[----:B------:R-:W-:Y:S01]  /*0ed0*/  FADD.FTZ R81, R10, R89 ;  /* 0x000000590a517221 */ /* 0x000fe20000010000 */
[C---:B------:R-:W-:Y:S01]  /*0ee0*/  FADD.FTZ R92, -R111.reuse, R92 ;  /* 0x0000005c6f5c7221 */ /* 0x040fe20000010100 */
[----:B------:R-:W-:Y:S01]  /*0ef0*/  FFMA.FTZ R10, R90, R89, R9 ;  /* 0x000000595a0a7223 */ /* 0x000fe20000010009 */
[----:B------:R-:W-:Y:S01]  /*0f00*/  FADD.FTZ R98, -R111, R98 ;  /* 0x000000626f627221 */ /* 0x000fe20000010100 */
[----:B------:R-:W-:Y:S01]  /*0f10*/  FMUL.FTZ R91, R31, R122 ;  /* 0x0000007a1f5b7220 */ /* 0x000fe20000410000 */
[----:B------:R-:W-:Y:S01]  /*0f20*/  FADD.FTZ R116, R81, R14 ;  /* 0x0000000e51747221 */ /* 0x000fe20000010000 */
[----:B------:R-:W-:Y:S01]  /*0f30*/  FMUL.FTZ R92, R99, R92 ;  /* 0x0000005c635c7220 */ /* 0x000fe20000410000 */
[----:B------:R-:W-:Y:S01]  /*0f40*/  FFMA.FTZ R9, R13, R14, R10 ;  /* 0x0000000e0d097223 */ /* 0x000fe2000001000a */
[----:B------:R-:W-:Y:S01]  /*0f50*/  FADD.FTZ R60, R60, R15 ;  /* 0x0000000f3c3c7221 */ /* 0x000fe20000010000 */
[----:B------:R-:W-:Y:S01]  /*0f60*/  FFMA.FTZ R40, R7, R15, R40 ;  /* 0x0000000f07287223 */ /* 0x000fe20000010028 */
[C---:B------:R-:W-:Y:S01]  /*0f70*/  FMUL.FTZ R15, R99.reuse, R88 ;  /* 0x00000058630f7220 */ /* 0x040fe20000410000 */
[----:B------:R-:W-:Y:S01]  /*0f80*/  FMUL.FTZ R98, R99, R98 ;  /* 0x0000006263627220 */ /* 0x000fe20000410000 */
[--C-:B------:R-:W-:Y:S01]  /*0f90*/  FADD.FTZ R82, -R111, R118.reuse ;  /* 0x000000766f527221 */ /* 0x100fe20000010100 */
[----:B------:R-:W-:Y:S01]  /*0fa0*/  FMUL.FTZ R88, R32, R83 ;  /* 0x0000005320587220 */ /* 0x000fe20000410000 */
[----:B------:R-:W-:Y:S01]  /*0fb0*/  FADD.FTZ R81, R116, R91 ;  /* 0x0000005b74517221 */ /* 0x000fe20000010000 */
[----:B------:R-:W-:Y:S01]  /*0fc0*/  FFMA.FTZ R10, R92, R91, R9 ;  /* 0x0000005b5c0a7223 */ /* 0x000fe20000010009 */
[----:B------:R-:W-:Y:S01]  /*0fd0*/  PRMT R118, R11, 0x7632, R118 ;  /* 0x000076320b767816 */ /* 0x000fe20000000076 */
[----:B------:R-:W-:Y:S01]  /*0fe0*/  FADD.FTZ R65, R65, R8 ;  /* 0x0000000841417221 */ /* 0x000fe20000010000 */
[-C--:B------:R-:W-:Y:S01]  /*0ff0*/  FFMA.FTZ R45, R98, R8.reuse, R45 ;  /* 0x00000008622d7223 */ /* 0x080fe2000001002d */
[----:B------:R-:W-:Y:S01]  /*1000*/  FMUL.FTZ R9, R33, R8 ;  /* 0x0000000821097220 */ /* 0x000fe20000410000 */
[----:B------:R-:W-:-:S02]  /*1010*/  IMAD.U32 R11, R11, 0x10000, RZ ;  /* 0x000100000b0b7824 */ /* 0x000fc400078e00ff */
[----:B------:R-:W-:Y:S01]  /*1020*/  FMUL.FTZ R93, R99, R82 ;  /* 0x00000052635d7220 */ /* 0x000fe20000410000 */
[----:B------:R-:W-:Y:S01]  /*1030*/  FADD.FTZ R8, R81, R88 ;  /* 0x0000005851087221 */ /* 0x000fe20000010000 */
[----:B------:R-:W-:Y:S01]  /*1040*/  FFMA.FTZ R81, R15, R88, R10 ;  /* 0x000000580f517223 */ /* 0x000fe2000001000a */
[----:B------:R-:W-:Y:S01]  /*1050*/  FADD.FTZ R66, R66, R11 ;  /* 0x0000000b42427221 */ /* 0x000fe20000010000 */
[-C--:B------:R-:W-:Y:S01]  /*1060*/  FFMA.FTZ R46, R93, R11.reuse, R46 ;  /* 0x0000000b5d2e7223 */ /* 0x080fe2000001002e */
[----:B------:R-:W-:Y:S01]  /*1070*/  FADD.FTZ R80, -R111, R80 ;  /* 0x000000506f507221 */ /* 0x000fe20000010100 */
        /* <DEDUP_REMOVED lines=18> */
.L_x_821:
[----:B------:R-:W-:Y:S05]  /*11a0*/  BSYNC B1 ;  /* 0x0000000000017941 */ /* 0x000fea0003800000 */
.L_x_820:
        /* <DEDUP_REMOVED lines=20> */
.L_x_839:
[----:B-1----:R-:W-:Y:S01]  /*12f0*/  FADD.FTZ R80, R117, R80 ;  /* 0x0000005075507221 */ /* 0x002fe20000010000 */
[----:B--2---:R-:W-:Y:S01]  /*1300*/  FADD.FTZ R81, R116, R81 ;  /* 0x0000005174517221 */ /* 0x004fe20000010000 */
[----:B------:R-:W-:Y:S02]  /*1310*/  BSSY B1, `(.L_x_823) ;  /* 0x0000091000017945 */ /* 0x000fe40003800000 */
[----:B------:R-:W-:Y:S01]  /*1320*/  FMUL.FTZ R111, R80, UR7 ;  /* 0x00000007506f7c20 */ /* 0x000fe20008410000 */
[----:B0-----:R-:W-:Y:S01]  /*1330*/  FMUL.FTZ R117, R81, UR7 ;  /* 0x0000000751757c20 */ /* 0x001fe20008410000 */
[----:B------:R-:W-:Y:S06]  /*1340*/  @!P3 BRA `(.L_x_824) ;  /* 0x000000080034b947 */ /* 0x000fec0003800000 */
[----:B------:R-:W-:Y:S02]  /*1350*/  ISETP.NE.U32.AND P0, PT, RZ, UR8, PT ;  /* 0x00000008ff007c0c */ /* 0x000fe4000bf05070 */
[----:B------:R-:W-:Y:S02]  /*1360*/  FSEL R80, R111, RZ, !P6 ;  /* 0x000000ff6f507208 */ /* 0x000fe40007000000 */
[----:B------:R-:W-:Y:S02]  /*1370*/  ISETP.NE.AND.EX P0, PT, RZ, UR9, PT, P0 ;  /* 0x00000009ff007c0c */ /* 0x000fe4000bf05300 */
[----:B------:R-:W-:Y:S01]  /*1380*/  ISETP.NE.U32.AND P1, PT, RZ, UR16, PT ;  /* 0x00000010ff007c0c */ /* 0x000fe2000bf25070 */
[-CC-:B------:R-:W-:Y:S01]  /*1390*/  FFMA.FTZ R82, R104, R117.reuse, R80.reuse ;  /* 0x0000007568527223 */ /* 0x180fe20000010050 */
[----:B------:R-:W-:Y:S01]  /*13a0*/  ISETP.NE.U32.AND P2, PT, RZ, UR14, PT ;  /* 0x0000000eff007c0c */ /* 0x000fe2000bf45070 */
[----:B------:R-:W-:Y:S01]  /*13b0*/  FFMA.FTZ R118, R108, R117, R80 ;  /* 0x000000756c767223 */ /* 0x000fe20000010050 */
[----:B------:R-:W-:Y:S01]  /*13c0*/  ISETP.NE.AND.EX P1, PT, RZ, UR17, PT, P1 ;  /* 0x00000011ff007c0c */ /* 0x000fe2000bf25310 */
[----:B------:R-:W-:Y:S01]  /*13d0*/  FADD.FTZ R82, R103, -R82 ;  /* 0x8000005267527221 */ /* 0x000fe20000010000 */
[----:B------:R-:W-:Y:S01]  /*13e0*/  ISETP.NE.AND.EX P2, PT, RZ, UR15, PT, P2 ;  /* 0x0000000fff007c0c */ /* 0x000fe2000bf45320 */
[----:B------:R-:W-:-:S02]  /*13f0*/  FADD.FTZ R118, R107, -R118 ;  /* 0x800000766b767221 */ /* 0x000fc40000010000 */
[C---:B-----5:R-:W-:Y:S01]  /*1400*/  FMUL.FTZ R120, R99.reuse, R82 ;  /* 0x0000005263787220 */ /* 0x060fe20000410000 */
[----:B------:R-:W-:Y:S01]  /*1410*/  FFMA.FTZ R82, R106, R117, R80 ;  /* 0x000000756a527223 */ /* 0x000fe20000010050 */
[----:B------:R-:W-:Y:S01]  /*1420*/  @P0 PRMT R81, R16, 0x7632, R81 ;  /* 0x0000763210510816 */ /* 0x000fe20000000051 */
[----:B------:R-:W-:Y:S01]  /*1430*/  FMUL.FTZ R118, R99, R118 ;  /* 0x0000007663767220 */ /* 0x000fe20000410000 */
[----:B------:R-:W-:Y:S01]  /*1440*/  @P0 PRMT R83, R17, 0x7632, R83 ;  /* 0x0000763211530816 */ /* 0x000fe20000000053 */
[----:B------:R-:W-:Y:S01]  /*1450*/  FADD.FTZ R82, R105, -R82 ;  /* 0x8000005269527221 */ /* 0x000fe20000010000 */
[----:B------:R-:W-:Y:S02]  /*1460*/  @P0 SHF.L.U32 R81, R81, 0x10, RZ ;  /* 0x0000001051510819 */ /* 0x000fe400000006ff */
[----:B------:R-:W-:Y:S01]  /*1470*/  @P0 PRMT R119, R18, 0x7632, R119 ;  /* 0x0000763212770816 */ /* 0x000fe20000000077 */
[----:B------:R-:W-:Y:S01]  /*1480*/  FMUL.FTZ R122, R99, R82 ;  /* 0x00000052637a7220 */ /* 0x000fe20000410000 */
[----:B------:R-:W-:-:S02]  /*1490*/  @P0 IMAD.U32 R83, R83, 0x10000, RZ ;  /* 0x0001000053530824 */ /* 0x000fc400078e00ff */
[----:B------:R-:W-:Y:S01]  /*14a0*/  @P0 FADD.FTZ R120, R120, R81 ;  /* 0x0000005178780221 */ /* 0x000fe20000010000 */
[-CC-:B------:R-:W-:Y:S01]  /*14b0*/  FFMA.FTZ R81, R3, R117.reuse, R80.reuse ;  /* 0x0000007503517223 */ /* 0x180fe20000010050 */
[----:B------:R-:W-:Y:S01]  /*14c0*/  @P0 SHF.L.U32 R119, R119, 0x10, RZ ;  /* 0x0000001077770819 */ /* 0x000fe200000006ff */
[----:B------:R-:W-:Y:S01]  /*14d0*/  @P0 FADD.FTZ R122, R122, R83 ;  /* 0x000000537a7a0221 */ /* 0x000fe20000010000 */
[-CC-:B------:R-:W-:Y:S01]  /*14e0*/  FFMA.FTZ R83, R87, R117.reuse, R80.reuse ;  /* 0x0000007557537223 */ /* 0x180fe20000010050 */
[----:B------:R-:W-:Y:S01]  /*14f0*/  FADD.FTZ R82, R84, -R81 ;  /* 0x8000005154527221 */ /* 0x000fe20000010000 */
[----:B------:R-:W-:Y:S01]  /*1500*/  FFMA.FTZ R81, R85, R117, R80 ;  /* 0x0000007555517223 */ /* 0x000fe20000010050 */
[----:B------:R-:W-:Y:S01]  /*1510*/  @P0 FADD.FTZ R118, R118, R119 ;  /* 0x0000007776760221 */ /* 0x000fe20000010000 */
[----:B------:R-:W-:Y:S01]  /*1520*/  FADD.FTZ R124, R100, -R83 ;  /* 0x80000053647c7221 */ /* 0x000fe20000010000 */
[----:B------:R-:W-:Y:S01]  /*1530*/  FMUL.FTZ R121, R99, R82 ;  /* 0x0000005263797220 */ /* 0x000fe20000410000 */
[----:B------:R-:W-:-:S02]  /*1540*/  @P0 SHF.L.U32 R82, R16, 0x10, RZ ;  /* 0x0000001010520819 */ /* 0x000fc400000006ff */
[----:B------:R-:W-:Y:S01]  /*1550*/  FMUL.FTZ R124, R99, R124 ;  /* 0x0000007c637c7220 */ /* 0x000fe20000410000 */
[----:B------:R-:W-:Y:S02]  /*1560*/  @P1 F2FP.BF16.F32.PACK_AB R119, RZ, R118 ;  /* 0x00000076ff77123e */ /* 0x000fe400000010ff */
[----:B------:R-:W-:Y:S01]  /*1570*/  @P0 FADD.FTZ R121, R121, R82 ;  /* 0x0000005279790221 */ /* 0x000fe20000010000 */
[----:B------:R-:W-:Y:S01]  /*1580*/  FADD.FTZ R82, R86, -R81 ;  /* 0x8000005156527221 */ /* 0x000fe20000010000 */
[----:B------:R-:W-:Y:S02]  /*1590*/  @P0 SHF.L.U32 R81, R18, 0x10, RZ ;  /* 0x0000001012510819 */ /* 0x000fe400000006ff */
[----:B------:R-:W-:Y:S01]  /*15a0*/  @P2 LOP3.LUT P6, RZ, R113, 0xff0000, RZ, 0xc0, !PT ;  /* 0x00ff000071ff2812 */ /* 0x000fe200078cc0ff */
[----:B------:R-:W-:Y:S01]  /*15b0*/  FMUL.FTZ R123, R99, R82 ;  /* 0x00000052637b7220 */ /* 0x000fe20000410000 */
[----:B------:R-:W-:Y:S02]  /*15c0*/  @P0 IMAD.U32 R82, R17, 0x10000, RZ ;  /* 0x0001000011520824 */ /* 0x000fe400078e00ff */
[----:B------:R-:W-:Y:S01]  /*15d0*/  @P0 FADD.FTZ R124, R124, R81 ;  /* 0x000000517c7c0221 */ /* 0x000fe20000010000 */
[----:B------:R-:W-:Y:S01]  /*15e0*/  @P1 F2FP.BF16.F32.PACK_AB R81, RZ, R121 ;  /* 0x00000079ff51123e */ /* 0x000fe200000010ff */
[----:B------:R-:W-:Y:S01]  /*15f0*/  FMUL.FTZ R121, R121, UR18 ;  /* 0x0000001279797c20 */ /* 0x000fe20008410000 */
[----:B------:R-:W-:-:S02]  /*1600*/  @P0 FADD.FTZ R123, R123, R82 ;  /* 0x000000527b7b0221 */ /* 0x000fc40000010000 */
[----:B------:R-:W-:Y:S01]  /*1610*/  @P1 PRMT R52, R81, 0x7610, R52 ;  /* 0x0000761051341816 */ /* 0x000fe20000000034 */
[----:B------:R-:W-:Y:S01]  /*1620*/  @P2 IMAD.MOV.U32 R81, RZ, RZ, R112 ;  /* 0x000000ffff512224 */ /* 0x000fe200078e0070 */
[----:B------:R-:W-:Y:S01]  /*1630*/  @P1 F2FP.BF16.F32.PACK_AB R83, RZ, R124 ;  /* 0x0000007cff53123e */ /* 0x000fe200000010ff */
[----:B------:R-:W-:Y:S01]  /*1640*/  FMUL.FTZ R124, R124, UR18 ;  /* 0x000000127c7c7c20 */ /* 0x000fe20008410000 */
[----:B------:R-:W-:Y:S01]  /*1650*/  @P1 F2FP.BF16.F32.PACK_AB R82, RZ, R123 ;  /* 0x0000007bff52123e */ /* 0x000fe200000010ff */
[----:B------:R-:W-:Y:S01]  /*1660*/  FMUL.FTZ R123, R123, UR18 ;  /* 0x000000127b7b7c20 */ /* 0x000fe20008410000 */
[----:B------:R-:W-:Y:S02]  /*1670*/  @P2 LOP3.LUT P5, RZ, R81, 0xff, RZ, 0xc0, !PT ;  /* 0x000000ff51ff2812 */ /* 0x000fe400078ac0ff */
[----:B------:R-:W-:Y:S02]  /*1680*/  @P1 PRMT R53, R82, 0x7610, R53 ;  /* 0x0000761052351816 */ /* 0x000fe40000000035 */
[----:B------:R-:W-:Y:S01]  /*1690*/  @P1 F2FP.BF16.F32.PACK_AB R82, RZ, R120 ;  /* 0x00000078ff52123e */ /* 0x000fe200000010ff */
[----:B------:R-:W-:Y:S01]  /*16a0*/  FMUL.FTZ R120, R120, UR18 ;  /* 0x0000001278787c20 */ /* 0x000fe20008410000 */
[----:B------:R-:W-:-:S02]  /*16b0*/  @P2 FSEL R81, R121, RZ, P5 ;  /* 0x000000ff79512208 */ /* 0x000fc40002800000 */
[----:B------:R-:W-:Y:S02]  /*16c0*/  @P2 LOP3.LUT P5, RZ, R112, 0xff00, RZ, 0xc0, !PT ;  /* 0x0000ff0070ff2812 */ /* 0x000fe400078ac0ff */
[----:B------:R-:W-:Y:S02]  /*16d0*/  @P1 PRMT R54, R83, 0x7610, R54 ;  /* 0x0000761053361816 */ /* 0x000fe40000000036 */
[----:B------:R-:W-:Y:S02]  /*16e0*/  @P1 PRMT R52, R52, 0x5410, R82 ;  /* 0x0000541034341816 */ /* 0x000fe40000000052 */
[----:B------:R-:W-:Y:S01]  /*16f0*/  @P1 F2FP.BF16.F32.PACK_AB R83, RZ, R122 ;  /* 0x0000007aff53123e */ /* 0x000fe200000010ff */
[----:B------:R-:W-:Y:S01]  /*1700*/  FMUL.FTZ R122, R122, UR18 ;  /* 0x000000127a7a7c20 */ /* 0x000fe20008410000 */
[----:B------:R-:W-:Y:S02]  /*1710*/  @P2 FSEL R82, R120, RZ, P5 ;  /* 0x000000ff78522208 */ /* 0x000fe40002800000 */
[----:B------:R-:W-:-:S02]  /*1720*/  @P2 LOP3.LUT P5, RZ, R112, 0xff0000, RZ, 0xc0, !PT ;  /* 0x00ff000070ff2812 */ /* 0x000fc400078ac0ff */
[----:B------:R-:W-:Y:S02]  /*1730*/  @P1 PRMT R53, R53, 0x5410, R83 ;  /* 0x0000541035351816 */ /* 0x000fe40000000053 */
[----:B------:R-:W-:Y:S02]  /*1740*/  @P2 FSEL R83, R123, RZ, P5 ;  /* 0x000000ff7b532208 */ /* 0x000fe40002800000 */
[----:B------:R-:W-:Y:S02]  /*1750*/  @P2 LOP3.LUT P5, RZ, R113, 0xff, RZ, 0xc0, !PT ;  /* 0x000000ff71ff2812 */ /* 0x000fe400078ac0ff */
[----:B------:R-:W-:Y:S02]  /*1760*/  @P2 F2FP.BF16.F32.PACK_AB R81, RZ, R81 ;  /* 0x00000051ff51223e */ /* 0x000fe400000010ff */
[----:B------:R-:W-:Y:S02]  /*1770*/  @P2 FSEL R116, R124, RZ, P5 ;  /* 0x000000ff7c742208 */ /* 0x000fe40002800000 */
[----:B------:R-:W-:-:S02]  /*1780*/  @P2 F2FP.BF16.F32.PACK_AB R82, RZ, R82 ;  /* 0x00000052ff52223e */ /* 0x000fc400000010ff */
[----:B------:R-:W-:Y:S02]  /*1790*/  @P2 F2FP.BF16.F32.PACK_AB R116, RZ, R116 ;  /* 0x00000074ff74223e */ /* 0x000fe400000010ff */
[----:B------:R-:W-:Y:S01]  /*17a0*/  @P2 PRMT R36, R81, 0x7610, R36 ;  /* 0x0000761051242816 */ /* 0x000fe20000000024 */
[----:B------:R-:W-:Y:S01]  /*17b0*/  IMAD.MOV.U32 R81, RZ, RZ, R114 ;  /* 0x000000ffff517224 */ /* 0x000fe200078e0072 */
[----:B------:R-:W-:Y:S02]  /*17c0*/  @P2 LOP3.LUT P5, RZ, R112, 0xff000000, RZ, 0xc0, !PT ;  /* 0xff00000070ff2812 */ /* 0x000fe400078ac0ff */
[----:B------:R-:W-:Y:S02]  /*17d0*/  @P2 PRMT R38, R116, 0x7610, R38 ;  /* 0x0000761074262816 */ /* 0x000fe40000000026 */
[----:B------:R-:W-:Y:S01]  /*17e0*/  @P2 PRMT R36, R36, 0x5410, R82 ;  /* 0x0000541024242816 */ /* 0x000fe20000000052 */
[----:B------:R-:W-:Y:S01]  /*17f0*/  FMUL.FTZ R82, R118, UR18 ;  /* 0x0000001276527c20 */ /* 0x000fe20008410000 */
[----:B------:R-:W-:-:S02]  /*1800*/  @P2 FSEL R116, R122, RZ, P5 ;  /* 0x000000ff7a742208 */ /* 0x000fc40002800000 */
[----:B------:R-:W-:Y:S02]  /*1810*/  @P2 LOP3.LUT P5, RZ, R113, 0xff00, RZ, 0xc0, !PT ;  /* 0x0000ff0071ff2812 */ /* 0x000fe400078ac0ff */
[----:B------:R-:W-:Y:S02]  /*1820*/  @P2 F2FP.BF16.F32.PACK_AB R83, RZ, R83 ;  /* 0x00000053ff53223e */ /* 0x000fe400000010ff */
[----:B------:R-:W-:Y:S02]  /*1830*/  @P2 FSEL R118, R82, RZ, P5 ;  /* 0x000000ff52762208 */ /* 0x000fe40002800000 */
[----:B------:R-:W-:Y:S01]  /*1840*/  LOP3.LUT P5, RZ, R81, 0xff, RZ, 0xc0, !PT ;  /* 0x000000ff51ff7812 */ /* 0x000fe200078ac0ff */
[-CC-:B------:R-:W-:Y:S01]  /*1850*/  FFMA.FTZ R81, R101, R117.reuse, R80.reuse ;  /* 0x0000007565517223 */ /* 0x180fe20000010050 */
[----:B------:R-:W-:Y:S01]  /*1860*/  @P2 PRMT R37, R83, 0x7610, R37 ;  /* 0x0000761053252816 */ /* 0x000fe20000000025 */
[----:B------:R-:W-:Y:S01]  /*1870*/  FFMA.FTZ R80, R110, R117, R80 ;  /* 0x000000756e507223 */ /* 0x000fe20000010050 */
[----:B------:R-:W-:Y:S01]  /*1880*/  @P0 SHF.L.U32 R83, R19, 0x10, RZ ;  /* 0x0000001013530819 */ /* 0x000fe200000006ff */
[----:B------:R-:W-:Y:S01]  /*1890*/  FADD.FTZ R81, R102, -R81 ;  /* 0x8000005166517221 */ /* 0x000fe20000010000 */
[----:B------:R-:W-:Y:S01]  /*18a0*/  @P1 PRMT R54, R54, 0x5410, R119 ;  /* 0x0000541036361816 */ /* 0x000fe20000000077 */
[----:B------:R-:W-:Y:S01]  /*18b0*/  FADD.FTZ R80, R109, -R80 ;  /* 0x800000506d507221 */ /* 0x000fe20000010000 */
[----:B------:R-:W-:Y:S01]  /*18c0*/  FSEL R121, R121, RZ, P5 ;  /* 0x000000ff79797208 */ /* 0x000fe20002800000 */
[C---:B------:R-:W-:Y:S01]  /*18d0*/  FMUL.FTZ R81, R99.reuse, R81 ;  /* 0x0000005163517220 */ /* 0x040fe20000410000 */
[----:B------:R-:W-:Y:S01]  /*18e0*/  @P2 F2FP.BF16.F32.PACK_AB R116, RZ, R116 ;  /* 0x00000074ff74223e */ /* 0x000fe200000010ff */
[----:B------:R-:W-:Y:S01]  /*18f0*/  FMUL.FTZ R119, R99, R80 ;  /* 0x0000005063777220 */ /* 0x000fe20000410000 */
[----:B------:R-:W-:Y:S01]  /*1900*/  @P2 F2FP.BF16.F32.PACK_AB R118, RZ, R118 ;  /* 0x00000076ff76223e */ /* 0x000fe200000010ff */
[----:B------:R-:W-:Y:S01]  /*1910*/  @P0 FADD.FTZ R81, R81, R83 ;  /* 0x0000005351510221 */ /* 0x000fe20000010000 */
[----:B------:R-:W-:-:S02]  /*1920*/  @P2 PRMT R37, R37, 0x5410, R116 ;  /* 0x0000541025252816 */ /* 0x000fc40000000074 */
[----:B------:R-:W-:Y:S02]  /*1930*/  @P2 PRMT R38, R38, 0x5410, R118 ;  /* 0x0000541026262816 */ /* 0x000fe40000000076 */
[----:B------:R-:W-:-:S04]  /*1940*/  @P1 F2FP.BF16.F32.PACK_AB R83, RZ, R81 ;  /* 0x00000051ff53123e */ /* 0x000fc800000010ff */
[----:B------:R-:W-:Y:S01]  /*1950*/  @P1 PRMT R55, R83, 0x7610, R55 ;  /* 0x0000761053371816 */ /* 0x000fe20000000037 */
[----:B------:R-:W-:-:S05]  /*1960*/  FMUL.FTZ R83, R81, UR18 ;  /* 0x0000001251537c20 */ /* 0x000fca0008410000 */
[----:B------:R-:W-:-:S04]  /*1970*/  @P2 FSEL R81, R83, RZ, P6 ;  /* 0x000000ff53512208 */ /* 0x000fc80003000000 */
[----:B------:R-:W-:-:S04]  /*1980*/  @P2 F2FP.BF16.F32.PACK_AB R81, RZ, R81 ;  /* 0x00000051ff51223e */ /* 0x000fc800000010ff */
[----:B------:R-:W-:Y:S02]  /*1990*/  @P2 PRMT R39, R81, 0x7610, R39 ;  /* 0x0000761051272816 */ /* 0x000fe40000000027 */
[----:B------:R-:W-:-:S05]  /*19a0*/  @P0 PRMT R81, R19, 0x7632, R81 ;  /* 0x0000763213510816 */ /* 0x000fca0000000051 */
        /* <DEDUP_REMOVED lines=32> */
[----:B-1----:R-:W-:Y:S01]  /*1bb0*/  IMAD.WIDE.U32 R124, R6, 0x10, R124 ;  /* 0x00000010067c7825 */ /* 0x002fe200078e007c */
[----:B------:R-:W-:Y:S02]  /*1bc0*/  F2FP.BF16.F32.PACK_AB R80, R80, R121 ;  /* 0x000000795050723e */ /* 0x000fe400000010ff */
[C---:B------:R-:W-:Y:S02]  /*1bd0*/  @P2 LEA.HI.X R121, R6.reuse, UR15, RZ, 0x4, P0 ;  /* 0x0000000f06792c11 */ /* 0x040fe400080f24ff */
[----:B------:R-:W-:Y:S01]  /*1be0*/  @P2 PRMT R39, R39, 0x5410, R119 ;  /* 0x0000541027272816 */ /* 0x000fe20000000077 */
[----:B------:R0:W-:Y:S01]  /*1bf0*/  STG.E.128 desc[UR4][R124.64], R80 ;  /* 0x000000507c007986 */ /* 0x0001e2000c101d04 */
[----:B------:R-:W-:-:S03]  /*1c00*/  IADD3 R6, R6, 0x20, RZ ;  /* 0x0000002006067810 */ /* 0x000fc60007ffe0ff */
[----:B------:R0:W-:Y:S04]  /*1c10*/  @P2 STG.E.128 desc[UR4][R120.64], R36 ;  /* 0x0000002478002986 */ /* 0x0001e8000c101d04 */
.L_x_824:
[----:B------:R-:W-:Y:S05]  /*1c20*/  BSYNC B1 ;  /* 0x0000000000017941 */ /* 0x000fea0003800000 */
.L_x_823:
[----:B------:R-:W-:Y:S04]  /*1c30*/  BSSY B1, `(.L_x_825) ;  /* 0x000008f000017945 */ /* 0x000fe80003800000 */
[----:B------:R-:W-:Y:S05]  /*1c40*/  @!P4 BRA `(.L_x_826) ;  /* 0x000000080034c947 */ /* 0x000fea0003800000 */
[----:B------:R-:W-:Y:S02]  /*1c50*/  ISETP.NE.U32.AND P0, PT, RZ, UR8, PT ;  /* 0x00000008ff007c0c */ /* 0x000fe4000bf05070 */
[----:B------:R-:W-:Y:S02]  /*1c60*/  ISETP.NE.AND P1, PT, R0, RZ, PT ;  /* 0x000000ff0000720c */ /* 0x000fe40003f25270 */
[----:B------:R-:W-:Y:S02]  /*1c70*/  ISETP.NE.AND.EX P0, PT, RZ, UR9, PT, P0 ;  /* 0x00000009ff007c0c */ /* 0x000fe4000bf05300 */
[----:B0-----:R-:W-:Y:S02]  /*1c80*/  FSEL R80, R111, RZ, !P1 ;  /* 0x000000ff6f507208 */ /* 0x001fe40004800000 */
[----:B------:R-:W-:Y:S02]  /*1c90*/  ISETP.NE.U32.AND P1, PT, RZ, UR16, PT ;  /* 0x00000010ff007c0c */ /* 0x000fe4000bf25070 */
[----:B------:R-:W-:Y:S01]  /*1ca0*/  ISETP.NE.U32.AND P2, PT, RZ, UR14, PT ;  /* 0x0000000eff007c0c */ /* 0x000fe2000bf45070 */
[-CC-:B------:R-:W-:Y:S01]  /*1cb0*/  FFMA.FTZ R81, R7, R117.reuse, R80.reuse ;  /* 0x0000007507517223 */ /* 0x180fe20000010050 */
[-CC-:B------:R-:W-:Y:S01]  /*1cc0*/  FFMA.FTZ R116, R90, R117.reuse, R80.reuse ;  /* 0x000000755a747223 */ /* 0x180fe20000010050 */
[----:B------:R-:W-:Y:S01]  /*1cd0*/  ISETP.NE.AND.EX P1, PT, RZ, UR17, PT, P1 ;  /* 0x00000011ff007c0c */ /* 0x000fe2000bf25310 */
[-C--:B------:R-:W-:Y:S01]  /*1ce0*/  FFMA.FTZ R83, R15, R117.reuse, R80 ;  /* 0x000000750f537223 */ /* 0x080fe20000010050 */
[--C-:B------:R-:W-:Y:S01]  /*1cf0*/  FADD.FTZ R82, R12, -R81.reuse ;  /* 0x800000510c527221 */ /* 0x100fe20000010000 */
[----:B------:R-:W-:Y:S01]  /*1d00*/  FADD.FTZ R116, R89, -R116 ;  /* 0x8000007459747221 */ /* 0x000fe20000010000 */
[C---:B------:R-:W-:Y:S01]  /*1d10*/  @P0 PRMT R81, R76.reuse, 0x7632, R81 ;  /* 0x000076324c510816 */ /* 0x040fe20000000051 */
[----:B------:R-:W-:Y:S01]  /*1d20*/  FFMA.FTZ R118, R93, R117, R80 ;  /* 0x000000755d767223 */ /* 0x000fe20000010050 */
[C---:B-----5:R-:W-:Y:S01]  /*1d30*/  FMUL.FTZ R121, R99.reuse, R82 ;  /* 0x0000005263797220 */ /* 0x060fe20000410000 */
[----:B------:R-:W-:Y:S01]  /*1d40*/  FMUL.FTZ R120, R99, R116 ;  /* 0x0000007463787220 */ /* 0x000fe20000410000 */
[----:B------:R-:W-:Y:S01]  /*1d50*/  @P0 SHF.L.U32 R82, R76, 0x10, RZ ;  /* 0x000000104c520819 */ /* 0x000fe200000006ff */
[----:B------:R-:W-:Y:S01]  /*1d60*/  @P0 IMAD.U32 R81, R81, 0x10000, RZ ;  /* 0x0001000051510824 */ /* 0x000fe200078e00ff */
[----:B------:R-:W-:Y:S01]  /*1d70*/  ISETP.NE.AND.EX P2, PT, RZ, UR15, PT, P2 ;  /* 0x0000000fff007c0c */ /* 0x000fe2000bf45320 */
[----:B------:R-:W-:-:S02]  /*1d80*/  FADD.FTZ R118, R11, -R118 ;  /* 0x800000760b767221 */ /* 0x000fc40000010000 */
[----:B------:R-:W-:Y:S01]  /*1d90*/  @P0 FADD.FTZ R120, R120, R81 ;  /* 0x0000005178780221 */ /* 0x000fe20000010000 */
[-C--:B------:R-:W-:Y:S01]  /*1da0*/  FFMA.FTZ R81, R13, R117.reuse, R80 ;  /* 0x000000750d517223 */ /* 0x080fe20000010050 */
[----:B------:R-:W-:Y:S01]  /*1db0*/  @P0 FADD.FTZ R121, R121, R82 ;  /* 0x0000005279790221 */ /* 0x000fe20000010000 */
[----:B------:R-:W-:Y:S02]  /*1dc0*/  FFMA.FTZ R82, R92, R117, R80 ;  /* 0x000000755c527223 */ /* 0x000fe40000010050 */
[--C-:B------:R-:W-:Y:S01]  /*1dd0*/  FADD.FTZ R122, R14, -R81.reuse ;  /* 0x800000510e7a7221 */ /* 0x100fe20000010000 */
[----:B------:R-:W-:Y:S01]  /*1de0*/  @P0 PRMT R81, R77, 0x7632, R81 ;  /* 0x000076324d510816 */ /* 0x000fe20000000051 */
[----:B------:R-:W-:Y:S02]  /*1df0*/  FADD.FTZ R82, R91, -R82 ;  /* 0x800000525b527221 */ /* 0x000fe40000010000 */
[----:B------:R-:W-:Y:S01]  /*1e00*/  FMUL.FTZ R122, R99, R122 ;  /* 0x0000007a637a7220 */ /* 0x000fe20000410000 */
[----:B------:R-:W-:Y:S01]  /*1e10*/  @P2 LOP3.LUT P6, RZ, R97, 0xff00, RZ, 0xc0, !PT ;  /* 0x0000ff0061ff2812 */ /* 0x000fe200078cc0ff */
[----:B------:R-:W-:Y:S01]  /*1e20*/  @P0 IMAD.U32 R116, R81, 0x10000, RZ ;  /* 0x0001000051740824 */ /* 0x000fe200078e00ff */
[----:B------:R-:W-:Y:S01]  /*1e30*/  @P0 SHF.L.U32 R81, R77, 0x10, RZ ;  /* 0x000000104d510819 */ /* 0x000fe200000006ff */
[----:B------:R-:W-:-:S04]  /*1e40*/  FMUL.FTZ R119, R99, R82 ;  /* 0x0000005263777220 */ /* 0x000fc80000410000 */
[----:B------:R-:W-:Y:S01]  /*1e50*/  @P0 FADD.FTZ R122, R122, R81 ;  /* 0x000000517a7a0221 */ /* 0x000fe20000010000 */
[----:B------:R-:W-:Y:S01]  /*1e60*/  @P1 F2FP.BF16.F32.PACK_AB R81, RZ, R121 ;  /* 0x00000079ff51123e */ /* 0x000fe200000010ff */
[----:B------:R-:W-:Y:S01]  /*1e70*/  @P0 FADD.FTZ R119, R119, R116 ;  /* 0x0000007477770221 */ /* 0x000fe20000010000 */
[----:B------:R-:W-:Y:S01]  /*1e80*/  FADD.FTZ R116, R88, -R83 ;  /* 0x8000005358747221 */ /* 0x000fe20000010000 */
[----:B------:R-:W-:Y:S01]  /*1e90*/  FMUL.FTZ R121, R121, UR18 ;  /* 0x0000001279797c20 */ /* 0x000fe20008410000 */
[----:B------:R-:W-:Y:S01]  /*1ea0*/  @P1 PRMT R52, R81, 0x7610, R52 ;  /* 0x0000761051341816 */ /* 0x000fe20000000034 */
[----:B------:R-:W-:Y:S01]  /*1eb0*/  @P2 IMAD.MOV.U32 R81, RZ, RZ, R96 ;  /* 0x000000ffff512224 */ /* 0x000fe200078e0060 */
[----:B------:R-:W-:Y:S01]  /*1ec0*/  @P1 F2FP.BF16.F32.PACK_AB R82, RZ, R122 ;  /* 0x0000007aff52123e */ /* 0x000fe200000010ff */
[----:B------:R-:W-:Y:S01]  /*1ed0*/  FMUL.FTZ R123, R99, R116 ;  /* 0x00000074637b7220 */ /* 0x000fe20000410000 */
[----:B------:R-:W-:Y:S01]  /*1ee0*/  FMUL.FTZ R122, R122, UR18 ;  /* 0x000000127a7a7c20 */ /* 0x000fe20008410000 */
[----:B------:R-:W-:Y:S01]  /*1ef0*/  @P1 F2FP.BF16.F32.PACK_AB R111, RZ, R119 ;  /* 0x00000077ff6f123e */ /* 0x000fe200000010ff */
[----:B------:R-:W-:Y:S01]  /*1f00*/  FMUL.FTZ R119, R119, UR18 ;  /* 0x0000001277777c20 */ /* 0x000fe20008410000 */
[----:B------:R-:W-:-:S02]  /*1f10*/  @P2 LOP3.LUT P5, RZ, R81, 0xff, RZ, 0xc0, !PT ;  /* 0x000000ff51ff2812 */ /* 0x000fc400078ac0ff */
[----:B------:R-:W-:Y:S02]  /*1f20*/  @P1 PRMT R53, R82, 0x7610, R53 ;  /* 0x0000761052351816 */ /* 0x000fe40000000035 */
[----:B------:R-:W-:Y:S02]  /*1f30*/  @P0 SHF.L.U32 R82, R78, 0x10, RZ ;  /* 0x000000104e520819 */ /* 0x000fe400000006ff */
[----:B------:R-:W-:Y:S02]  /*1f40*/  @P2 FSEL R81, R121, RZ, P5 ;  /* 0x000000ff79512208 */ /* 0x000fe40002800000 */
[----:B------:R-:W-:Y:S01]  /*1f50*/  @P2 LOP3.LUT P5, RZ, R96, 0xff0000, RZ, 0xc0, !PT ;  /* 0x00ff000060ff2812 */ /* 0x000fe200078ac0ff */
[----:B------:R-:W-:Y:S01]  /*1f60*/  @P0 FADD.FTZ R123, R123, R82 ;  /* 0x000000527b7b0221 */ /* 0x000fe20000010000 */
[----:B------:R-:W-:Y:S01]  /*1f70*/  @P1 F2FP.BF16.F32.PACK_AB R82, RZ, R120 ;  /* 0x00000078ff52123e */ /* 0x000fe200000010ff */
[----:B------:R-:W-:Y:S01]  /*1f80*/  FMUL.FTZ R120, R120, UR18 ;  /* 0x0000001278787c20 */ /* 0x000fe20008410000 */
[----:B------:R-:W-:-:S02]  /*1f90*/  @P2 FSEL R83, R122, RZ, P5 ;  /* 0x000000ff7a532208 */ /* 0x000fc40002800000 */
[----:B------:R-:W-:Y:S02]  /*1fa0*/  @P2 LOP3.LUT P5, RZ, R96, 0xff00, RZ, 0xc0, !PT ;  /* 0x0000ff0060ff2812 */ /* 0x000fe400078ac0ff */
[----:B------:R-:W-:Y:S02]  /*1fb0*/  @P1 PRMT R53, R53, 0x5410, R111 ;  /* 0x0000541035351816 */ /* 0x000fe4000000006f */
[----:B------:R-:W-:Y:S01]  /*1fc0*/  @P1 F2FP.BF16.F32.PACK_AB R116, RZ, R123 ;  /* 0x0000007bff74123e */ /* 0x000fe200000010ff */
[----:B------:R-:W-:Y:S01]  /*1fd0*/  FMUL.FTZ R123, R123, UR18 ;  /* 0x000000127b7b7c20 */ /* 0x000fe20008410000 */
[----:B------:R-:W-:Y:S02]  /*1fe0*/  @P2 FSEL R111, R120, RZ, P5 ;  /* 0x000000ff786f2208 */ /* 0x000fe40002800000 */
[----:B------:R-:W-:Y:S02]  /*1ff0*/  @P2 F2FP.BF16.F32.PACK_AB R81, RZ, R81 ;  /* 0x00000051ff51223e */ /* 0x000fe400000010ff */
[----:B------:R-:W-:-:S02]  /*2000*/  @P2 LOP3.LUT P5, RZ, R96, 0xff000000, RZ, 0xc0, !PT ;  /* 0xff00000060ff2812 */ /* 0x000fc400078ac0ff */
[----:B------:R-:W-:Y:S02]  /*2010*/  @P1 PRMT R54, R116, 0x7610, R54 ;  /* 0x0000761074361816 */ /* 0x000fe40000000036 */
[----:B------:R-:W-:Y:S01]  /*2020*/  @P2 PRMT R36, R81, 0x7610, R36 ;  /* 0x0000761051242816 */ /* 0x000fe20000000024 */
[----:B------:R-:W-:Y:S01]  /*2030*/  IMAD.MOV.U32 R81, RZ, RZ, R94 ;  /* 0x000000ffff517224 */ /* 0x000fe200078e005e */
[----:B------:R-:W-:Y:S02]  /*2040*/  @P2 FSEL R116, R119, RZ, P5 ;  /* 0x000000ff77742208 */ /* 0x000fe40002800000 */
[----:B------:R-:W-:Y:S02]  /*2050*/  @P2 LOP3.LUT P5, RZ, R97, 0xff, RZ, 0xc0, !PT ;  /* 0x000000ff61ff2812 */ /* 0x000fe400078ac0ff */
[----:B------:R-:W-:Y:S01]  /*2060*/  @P1 PRMT R52, R52, 0x5410, R82 ;  /* 0x0000541034341816 */ /* 0x000fe20000000052 */
[-CC-:B------:R-:W-:Y:S01]  /*2070*/  FFMA.FTZ R82, R98, R117.reuse, R80.reuse ;  /* 0x0000007562527223 */ /* 0x180fe20000010050 */
[----:B------:R-:W-:Y:S01]  /*2080*/  @P2 FSEL R124, R123, RZ, P5 ;  /* 0x000000ff7b7c2208 */ /* 0x000fe20002800000 */
[----:B------:R-:W-:Y:S01]  /*2090*/  FFMA.FTZ R117, R10, R117, R80 ;  /* 0x000000750a757223 */ /* 0x000fe20000010050 */
[----:B------:R-:W-:Y:S01]  /*20a0*/  LOP3.LUT P5, RZ, R81, 0xff, RZ, 0xc0, !PT ;  /* 0x000000ff51ff7812 */ /* 0x000fe200078ac0ff */
[----:B------:R-:W-:Y:S01]  /*20b0*/  FADD.FTZ R82, R9, -R82 ;  /* 0x8000005209527221 */ /* 0x000fe20000010000 */
[----:B------:R-:W-:Y:S01]  /*20c0*/  @P0 PRMT R81, R78, 0x7632, R81 ;  /* 0x000076324e510816 */ /* 0x000fe20000000051 */
[----:B------:R-:W-:Y:S01]  /*20d0*/  FADD.FTZ R80, R8, -R117 ;  /* 0x8000007508507221 */ /* 0x000fe20000010000 */
[----:B------:R-:W-:Y:S01]  /*20e0*/  @P2 F2FP.BF16.F32.PACK_AB R83, RZ, R83 ;  /* 0x00000053ff53223e */ /* 0x000fe200000010ff */
[----:B------:R-:W-:Y:S01]  /*20f0*/  FMUL.FTZ R82, R99, R82 ;  /* 0x0000005263527220 */ /* 0x000fe20000410000 */
[----:B------:R-:W-:-:S02]  /*2100*/  @P0 SHF.L.U32 R81, R81, 0x10, RZ ;  /* 0x0000001051510819 */ /* 0x000fc400000006ff */
[----:B------:R-:W-:Y:S01]  /*2110*/  @P2 PRMT R37, R83, 0x7610, R37 ;  /* 0x0000761053252816 */ /* 0x000fe20000000025 */
[C---:B------:R-:W-:Y:S01]  /*2120*/  FMUL.FTZ R83, R99.reuse, R118 ;  /* 0x0000007663537220 */ /* 0x040fe20000410000 */
[----:B------:R-:W-:Y:S01]  /*2130*/  FMUL.FTZ R118, R99, R80 ;  /* 0x0000005063767220 */ /* 0x000fe20000410000 */
[----:B------:R-:W-:Y:S01]  /*2140*/  @P0 FADD.FTZ R82, R82, R81 ;  /* 0x0000005152520221 */ /* 0x000fe20000010000 */
[----:B------:R-:W-:Y:S02]  /*2150*/  @P0 PRMT R80, R79, 0x7632, R80 ;  /* 0x000076324f500816 */ /* 0x000fe40000000050 */
[----:B------:R-:W-:Y:S02]  /*2160*/  @P2 F2FP.BF16.F32.PACK_AB R99, RZ, R124 ;  /* 0x0000007cff63223e */ /* 0x000fe400000010ff */
[----:B------:R-:W-:Y:S01]  /*2170*/  @P1 F2FP.BF16.F32.PACK_AB R81, RZ, R82 ;  /* 0x00000052ff51123e */ /* 0x000fe200000010ff */
[----:B------:R-:W-:Y:S01]  /*2180*/  FMUL.FTZ R82, R82, UR18 ;  /* 0x0000001252527c20 */ /* 0x000fe20008410000 */
[----:B------:R-:W-:-:S02]  /*2190*/  FSEL R121, R121, RZ, P5 ;  /* 0x000000ff79797208 */ /* 0x000fc40002800000 */
[----:B------:R-:W-:Y:S02]  /*21a0*/  @P1 PRMT R54, R54, 0x5410, R81 ;  /* 0x0000541036361816 */ /* 0x000fe40000000051 */
[----:B------:R-:W-:Y:S02]  /*21b0*/  @P2 FSEL R81, R82, RZ, P6 ;  /* 0x000000ff52512208 */ /* 0x000fe40003000000 */
[----:B------:R-:W-:Y:S02]  /*21c0*/  @P2 F2FP.BF16.F32.PACK_AB R111, RZ, R111 ;  /* 0x0000006fff6f223e */ /* 0x000fe400000010ff */
[----:B------:R-:W-:Y:S01]  /*21d0*/  @P2 F2FP.BF16.F32.PACK_AB R117, RZ, R81 ;  /* 0x00000051ff75223e */ /* 0x000fe200000010ff */
[----:B------:R-:W-:Y:S01]  /*21e0*/  @P0 IMAD.U32 R81, R80, 0x10000, RZ ;  /* 0x0001000050510824 */ /* 0x000fe200078e00ff */
[----:B------:R-:W-:Y:S02]  /*21f0*/  @P0 SHF.L.U32 R80, R79, 0x10, RZ ;  /* 0x000000104f500819 */ /* 0x000fe400000006ff */
[----:B------:R-:W-:Y:S01]  /*2200*/  @P2 F2FP.BF16.F32.PACK_AB R116, RZ, R116 ;  /* 0x00000074ff74223e */ /* 0x000fe200000010ff */
[----:B------:R-:W-:Y:S01]  /*2210*/  @P0 FADD.FTZ R118, R118, R81 ;  /* 0x0000005176760221 */ /* 0x000fe20000010000 */
[----:B------:R-:W-:Y:S01]  /*2220*/  @P2 PRMT R38, R99, 0x7610, R38 ;  /* 0x0000761063262816 */ /* 0x000fe20000000026 */
[----:B------:R-:W-:Y:S01]  /*2230*/  @P0 FADD.FTZ R83, R83, R80 ;  /* 0x0000005053530221 */ /* 0x000fe20000010000 */
[----:B------:R-:W-:-:S02]  /*2240*/  ISETP.NE.U32.AND P0, PT, RZ, UR16, PT ;  /* 0x00000010ff007c0c */ /* 0x000fc4000bf05070 */
[----:B------:R-:W-:Y:S01]  /*2250*/  @P1 F2FP.BF16.F32.PACK_AB R124, RZ, R118 ;  /* 0x00000076ff7c123e */ /* 0x000fe200000010ff */
[----:B------:R-:W-:Y:S01]  /*2260*/  FMUL.FTZ R118, R118, UR18 ;  /* 0x0000001276767c20 */ /* 0x000fe20008410000 */
[----:B------:R-:W-:Y:S02]  /*2270*/  ISETP.NE.AND.EX P0, PT, RZ, UR17, PT, P0 ;  /* 0x00000011ff007c0c */ /* 0x000fe4000bf05300 */
[----:B------:R-:W-:Y:S02]  /*2280*/  @P1 F2FP.BF16.F32.PACK_AB R125, RZ, R83 ;  /* 0x00000053ff7d123e */ /* 0x000fe400000010ff */
[----:B------:R-:W-:Y:S02]  /*2290*/  @P2 PRMT R36, R36, 0x5410, R111 ;  /* 0x0000541024242816 */ /* 0x000fe4000000006f */
[----:B------:R-:W-:Y:S02]  /*22a0*/  @P1 PRMT R55, R125, 0x7610, R55 ;  /* 0x000076107d371816 */ /* 0x000fe40000000037 */
[----:B------:R-:W-:-:S02]  /*22b0*/  @P2 PRMT R37, R37, 0x5410, R116 ;  /* 0x0000541025252816 */ /* 0x000fc40000000074 */
[----:B------:R-:W-:Y:S02]  /*22c0*/  @P1 PRMT R55, R55, 0x5410, R124 ;  /* 0x0000541037371816 */ /* 0x000fe4000000007c */
[----:B------:R-:W-:Y:S01]  /*22d0*/  LOP3.LUT P1, RZ, R94, 0xff0000, RZ, 0xc0, !PT ;  /* 0x00ff00005eff7812 */ /* 0x000fe2000782c0ff */
[----:B------:R-:W0:Y:S01]  /*22e0*/  @P0 LDC.64 R80, c[0x0][0x308] ;  /* 0x0000c200ff500b82 */ /* 0x000e220000000a00 */
[----:B------:R-:W-:Y:S02]  /*22f0*/  @P2 PRMT R38, R38, 0x5410, R117 ;  /* 0x0000541026262816 */ /* 0x000fe40000000075 */
        /* <DEDUP_REMOVED lines=17> */
[C---:B------:R-:W-:Y:S02]  /*2410*/  @P2 LOP3.LUT P0, RZ, R97.reuse, 0xff0000, RZ, 0xc0, !PT ;  /* 0x00ff000061ff2812 */ /* 0x040fe4000780c0ff */
[----:B------:R-:W-:Y:S02]  /*2420*/  FSEL R120, R118, RZ, P1 ;  /* 0x000000ff76787208 */ /* 0x000fe40000800000 */
[----:B------:R-:W-:Y:S02]  /*2430*/  @P2 LOP3.LUT P1, RZ, R97, 0xff000000, RZ, 0xc0, !PT ;  /* 0xff00000061ff2812 */ /* 0x000fe4000782c0ff */
[----:B------:R-:W-:-:S02]  /*2440*/  @P2 FSEL R119, R119, RZ, P0 ;  /* 0x000000ff77772208 */ /* 0x000fc40000000000 */
[----:B------:R-:W-:Y:S02]  /*2450*/  F2FP.BF16.F32.PACK_AB R83, R120, R83 ;  /* 0x000000537853723e */ /* 0x000fe400000010ff */
[----:B------:R-:W-:Y:S02]  /*2460*/  @P2 FSEL R120, R118, RZ, P1 ;  /* 0x000000ff76782208 */ /* 0x000fe40000800000 */
[----:B------:R-:W-:Y:S01]  /*2470*/  @P2 F2FP.BF16.F32.PACK_AB R119, RZ, R119 ;  /* 0x00000077ff77223e */ /* 0x000fe200000010ff */
[C---:B-1----:R-:W-:Y:S01]  /*2480*/  IMAD.WIDE.U32 R122, R6.reuse, 0x10, R122 ;  /* 0x00000010067a7825 */ /* 0x042fe200078e007a */
[----:B------:R-:W-:Y:S02]  /*2490*/  @P2 LEA R118, P0, R6, UR14, 0x4 ;  /* 0x0000000e06762c11 */ /* 0x000fe4000f8020ff */
[----:B------:R-:W-:Y:S02]  /*24a0*/  @P2 F2FP.BF16.F32.PACK_AB R120, RZ, R120 ;  /* 0x00000078ff78223e */ /* 0x000fe400000010ff */
[----:B------:R-:W-:-:S02]  /*24b0*/  @P2 PRMT R39, R119, 0x7610, R39 ;  /* 0x0000761077272816 */ /* 0x000fc40000000027 */
[----:B------:R-:W-:Y:S02]  /*24c0*/  F2FP.BF16.F32.PACK_AB R81, R81, R124 ;  /* 0x0000007c5151723e */ /* 0x000fe400000010ff */
[----:B------:R-:W-:Y:S02]  /*24d0*/  F2FP.BF16.F32.PACK_AB R80, R80, R121 ;  /* 0x000000795050723e */ /* 0x000fe400000010ff */
[----:B------:R-:W-:Y:S02]  /*24e0*/  @P2 LEA.HI.X R119, R6, UR15, RZ, 0x4, P0 ;  /* 0x0000000f06772c11 */ /* 0x000fe400080f24ff */
[----:B------:R-:W-:Y:S01]  /*24f0*/  @P2 PRMT R39, R39, 0x5410, R120 ;  /* 0x0000541027272816 */ /* 0x000fe20000000078 */
[----:B------:R1:W-:Y:S04]  /*2500*/  STG.E.128 desc[UR4][R122.64], R80 ;  /* 0x000000507a007986 */ /* 0x0003e8000c101d04 */
[----:B------:R1:W-:Y:S02]  /*2510*/  @P2 STG.E.128 desc[UR4][R118.64], R36 ;  /* 0x0000002476002986 */ /* 0x0003e4000c101d04 */
.L_x_826:
[----:B------:R-:W-:Y:S05]  /*2520*/  BSYNC B1 ;  /* 0x0000000000017941 */ /* 0x000fea0003800000 */
.L_x_825:
[----:B01----:R-:W0:Y:S02]  /*2530*/  LDC.64 R80, c[0x0][0x210] ;  /* 0x00008400ff507b82 */ /* 0x003e240000000a00 */
[----:B0-----:R-:W-:-:S05]  /*2540*/  IMAD R2, R80, 0x4, R2 ;  /* 0x0000000450027824 */ /* 0x001fca00078e0202 */
[----:B------:R-:W-:-:S13]  /*2550*/  ISETP.GE.AND P0, PT, R2, R81, PT ;  /* 0x000000510200720c */ /* 0x000fda0003f06270 */
[----:B------:R-:W-:Y:S05]  /*2560*/  @!P0 BRA `(.L_x_827) ;  /* 0xffffffdc00888947 */ /* 0x000fea000383ffff */
.L_x_817:
[----:B------:R-:W-:Y:S05]  /*2570*/  BSYNC B0 ;  /* 0x0000000000007941 */ /* 0x000fea0003800000 */
.L_x_816:
[----:B-----5:R-:W0:Y:S01]  /*2580*/  S2R R22, SR_TID.X ;  /* 0x0000000000167919 */ /* 0x020e220000002100 */
        /* <DEDUP_REMOVED lines=8> */
[----:B------:R-:W-:Y:S02]  /*2610*/  IADD3 R18, R5, 0x7f, -R22 ;  /* 0x0000007f05127810 */ /* 0x000fe40007ffe816 */
[----:B-1----:R-:W-:Y:S02]  /*2620*/  LEA R3, R3, R0, 0x18 ;  /* 0x0000000003037211 */ /* 0x002fe400078ec0ff */
[----:B------:R-:W-:Y:S01]  /*2630*/  LOP3.LUT R0, R7, 0xffffffc0, R4, 0xe2, !PT ;  /* 0xffffffc007007812 */ /* 0x000fe200078ee204 */
[----:B--2---:R-:W-:Y:S01]  /*2640*/  IMAD R31, R16, R5, RZ ;  /* 0x00000005101f7224 */ /* 0x004fe200078e02ff */
[----:B------:R-:W-:-:S02]  /*2650*/  LOP3.LUT P3, RZ, R18, 0xffffff80, RZ, 0xc0, !PT ;  /* 0xffffff8012ff7812 */ /* 0x000fc4000786c0ff */
[----:B------:R-:W-:Y:S01]  /*2660*/  ISETP.GE.U32.AND P2, PT, R18, 0x100, PT ;  /* 0x000001001200780c */ /* 0x000fe20003f46070 */
[----:B------:R-:W-:Y:S01]  /*2670*/  IMAD R0, R0, 0x20, R3 ;  /* 0x0000002000007824 */ /* 0x000fe200078e0203 */
[----:B------:R-:W-:Y:S02]  /*2680*/  LEA R3, R22, R3, 0x2 ;  /* 0x0000000316037211 */ /* 0x000fe400078e10ff */
[----:B------:R-:W-:Y:S02]  /*2690*/  IADD3 R22, P4, R31, R22, RZ ;  /* 0x000000161f167210 */ /* 0x000fe40007f9e0ff */
[----:B------:R-:W-:Y:S01]  /*26a0*/  STS.128 [R0], R68 ;  /* 0x0000004400007388 */ /* 0x000fe20000000c00 */
[C---:B------:R-:W-:Y:S02]  /*26b0*/  ISETP.GE.U32.AND P1, PT, R18.reuse, 0x180, PT ;  /* 0x000001801200780c */ /* 0x040fe40003f26070 */
[----:B------:R-:W-:Y:S01]  /*26c0*/  ISETP.GE.U32.AND P0, PT, R18, 0x200, PT ;  /* 0x000002001200780c */ /* 0x000fe20003f06070 */
        /* <DEDUP_REMOVED lines=17> */
[----:B-1----:R-:W-:Y:S01]  /*27e0*/  FADD.FTZ R2, R2, R9 ;  /* 0x0000000902027221 */ /* 0x002fe20000010000 */
[----:B------:R-:W-:Y:S02]  /*27f0*/  IMAD.X R9, RZ, RZ, RZ, P4 ;  /* 0x000000ffff097224 */ /* 0x000fe400020e06ff */
        /* <DEDUP_REMOVED lines=15> */
[----:B------:R-:W-:Y:S01]  /*28f0*/  SHF.L.U32 R10, R22, 0x2, RZ ;  /* 0x00000002160a7819 */ /* 0x000fe200000006ff */
[----:B------:R-:W-:Y:S01]  /*2900*/  STS.128 [R0], R48 ;  /* 0x0000003000007388 */ /* 0x000fe20000000c00 */
[----:B-1----:R-:W-:Y:S01]  /*2910*/  FADD.FTZ R21, R2, R21 ;  /* 0x0000001502157221 */ /* 0x002fe20000010000 */
[----:B------:R-:W-:-:S02]  /*2920*/  SHF.L.U64.HI R2, R22, 0x2, R9 ;  /* 0x0000000216027819 */ /* 0x000fc40000010209 */
[----:B------:R-:W-:Y:S01]  /*2930*/  STS.128 [R0+0x10], R56 ;  /* 0x0000103800007388 */ /* 0x000fe20000000c00 */
[----:B------:R-:W-:Y:S01]  /*2940*/  IADD3 R22, P4, R10, UR20, RZ ;  /* 0x000000140a167c10 */ /* 0x000fe2000ff9e0ff */
[----:B--2---:R-:W-:Y:S02]  /*2950*/  FADD.FTZ R23, R4, R23 ;  /* 0x0000001704177221 */ /* 0x004fe40000010000 */
[----:B------:R-:W-:Y:S01]  /*2960*/  STS.128 [R0+0x400], R40 ;  /* 0x0004002800007388 */ /* 0x000fe20000000c00 */
[----:B------:R-:W-:Y:S01]  /*2970*/  IADD3.X R33, R2, UR21, RZ, P4, !PT ;  /* 0x0000001502217c10 */ /* 0x000fe2000a7fe4ff */
[----:B------:R-:W-:Y:S01]  /*2980*/  ULDC.64 UR20, c[0x0][0x2d0] ;  /* 0x0000b40000147ab9 */ /* 0x000fe20000000a00 */
[----:B---3--:R-:W-:Y:S01]  /*2990*/  FADD.FTZ R25, R6, R25 ;  /* 0x0000001906197221 */ /* 0x008fe20000010000 */
[----:B------:R-:W-:Y:S01]  /*29a0*/  STS.128 [R0+0x410], R44 ;  /* 0x0004102c00007388 */ /* 0x000fe20000000c00 */
[----:B------:R-:W-:Y:S01]  /*29b0*/  BAR.SYNC.DEFER_BLOCKING 0x0 ;  /* 0x0000000000007b1d */ /* 0x000fe20000010000 */
[----:B------:R-:W-:Y:S01]  /*29c0*/  IADD3 R10, P4, R10, UR20, RZ ;  /* 0x000000140a0a7c10 */ /* 0x000fe2000ff9e0ff */
[----:B----4-:R-:W-:-:S04]  /*29d0*/  FADD.FTZ R9, R7, R12 ;  /* 0x0000000c07097221 */ /* 0x010fc80000010000 */
        /* <DEDUP_REMOVED lines=48> */
[----:B0-----:R-:W-:Y:S01]  /*2ce0*/  @P2 IMAD.MOV.U32 R2, RZ, RZ, R22 ;  /* 0x000000ffff022224 */ /* 0x001fe200078e0016 */
[----:B------:R-:W-:Y:S02]  /*2cf0*/  @P2 IADD3 R22, P3, R22, 0x200, RZ ;  /* 0x0000020016162810 */ /* 0x000fe40007f7e0ff */
[----:B------:R-:W-:Y:S01]  /*2d00*/  FADD.FTZ R27, R8, R27 ;  /* 0x0000001b081b7221 */ /* 0x000fe20000010000 */
[----:B------:R-:W-:Y:S02]  /*2d10*/  @P2 MOV R3, R33 ;  /* 0x0000002100032202 */ /* 0x000fe40000000f00 */
[----:B------:R-:W-:-:S03]  /*2d20*/  @P2 IMAD.X R33, RZ, RZ, R33, P3 ;  /* 0x000000ffff212224 */ /* 0x000fc600018e0621 */
[----:B------:R0:W-:Y:S04]  /*2d30*/  @P2 STG.E desc[UR4][R2.64], R7 ;  /* 0x0000000702002986 */ /* 0x0001e8000c101904 */
        /* <DEDUP_REMOVED lines=11> */
[----:B0-----:R-:W-:Y:S01]  /*2df0*/  IMAD.MOV.U32 R2, RZ, RZ, R22 ;  /* 0x000000ffff027224 */ /* 0x001fe200078e0016 */
[----:B------:R-:W-:Y:S01]  /*2e00*/  MOV R3, R33 ;  /* 0x0000002100037202 */ /* 0x000fe20000000f00 */
[----:B------:R-:W-:Y:S06]  /*2e10*/  @!P0 EXIT ;  /* 0x000000000000894d */ /* 0x000fec0003800000 */
[----:B------:R-:W-:Y:S04]  /*2e20*/  STG.E desc[UR4][R2.64], R27 ;  /* 0x0000001b02007986 */ /* 0x000fe8000c101904 */
[----:B------:R-:W-:Y:S01]  /*2e30*/  STG.E desc[UR4][R4.64], R9 ;  /* 0x0000000904007986 */ /* 0x000fe2000c101904 */
[----:B------:R-:W-:Y:S05]  /*2e40*/  EXIT ;  /* 0x000000000000794d */ /* 0x000fea0003800000 */
.L_x_822:
        /* <DEDUP_REMOVED lines=8> */
.L_x_829:
[----:B------:R-:W-:Y:S05]  /*2ed0*/  BSYNC B1 ;  /* 0x0000000000017941 */ /* 0x000fea0003800000 */
.L_x_828:
        /* <DEDUP_REMOVED lines=8> */
.L_x_830:
[----:B------:R-:W-:Y:S01]  /*2f60*/  FADD.FTZ R80, R80, R117 ;  /* 0x0000007550507221 */ /* 0x000fe20000010000 */
[----:B------:R-:W-:-:S03]  /*2f70*/  HFMA2.MMA R121, -RZ, RZ, 0, 1.1920928955078125e-07 ;  /* 0x00000002ff797435 */ /* 0x000fc600000001ff */
[----:B------:R-:W-:Y:S01]  /*2f80*/  IMAD.MOV.U32 R122, RZ, RZ, R80 ;  /* 0x000000ffff7a7224 */ /* 0x000fe200078e0050 */
[----:B------:R-:W-:-:S07]  /*2f90*/  MOV R81, R120 ;  /* 0x0000007800517202 */ /* 0x000fce0000000f00 */
[----:B------:R-:W-:Y:S05]  /*2fa0*/  WARPSYNC.COLLECTIVE R119, `(.L_x_831) ;  /* 0x0000000077087348 */ /* 0x000fea0003c00000 */
[----:B------:R0:W1:Y:S02]  /*2fb0*/  SHFL.BFLY P0, R120, R122, R121, R124 ;  /* 0x0c0000797a787389 */ /* 0x000064000000007c */
[----:B01----:R-:W-:Y:S01]  /*2fc0*/  ENDCOLLECTIVE ;  /* 0x000000000000791b */ /* 0x003fe20003800000 */
.L_x_831:
[----:B------:R-:W-:-:S05]  /*2fd0*/  FADD.FTZ R81, R81, R116 ;  /* 0x0000007451517221 */ /* 0x000fca0000010000 */
[----:B------:R-:W-:Y:S01]  /*2fe0*/  MOV R122, R81 ;  /* 0x00000051007a7202 */ /* 0x000fe20000000f00 */
[----:B------:R-:W-:-:S07]  /*2ff0*/  IMAD.MOV.U32 R83, RZ, RZ, R120 ;  /* 0x000000ffff537224 */ /* 0x000fce00078e0078 */
[----:B------:R-:W-:Y:S05]  /*3000*/  WARPSYNC.COLLECTIVE R119, `(.L_x_832) ;  /* 0x0000000077087348 */ /* 0x000fea0003c00000 */
[----:B------:R0:W1:Y:S02]  /*3010*/  SHFL.BFLY P0, R120, R122, R121, R124 ;  /* 0x0c0000797a787389 */ /* 0x000064000000007c */
[----:B01----:R-:W-:Y:S01]  /*3020*/  ENDCOLLECTIVE ;  /* 0x000000000000791b */ /* 0x003fe20003800000 */
.L_x_832:
[----:B------:R-:W-:-:S05]  /*3030*/  FADD.FTZ R83, R80, R83 ;  /* 0x0000005350537221 */ /* 0x000fca0000010000 */
[----:B------:R-:W-:Y:S01]  /*3040*/  MOV R122, R83 ;  /* 0x00000053007a7202 */ /* 0x000fe20000000f00 */
[----:B------:R-:W-:Y:S02]  /*3050*/  IMAD.MOV.U32 R121, RZ, RZ, 0x4 ;  /* 0x00000004ff797424 */ /* 0x000fe400078e00ff */
[----:B------:R-:W-:-:S07]  /*3060*/  IMAD.MOV.U32 R82, RZ, RZ, R120 ;  /* 0x000000ffff527224 */ /* 0x000fce00078e0078 */
[----:B------:R-:W-:Y:S05]  /*3070*/  WARPSYNC.COLLECTIVE R119, `(.L_x_833) ;  /* 0x0000000077087348 */ /* 0x000fea0003c00000 */
[----:B------:R0:W1:Y:S02]  /*3080*/  SHFL.BFLY P0, R120, R122, R121, R124 ;  /* 0x0c0000797a787389 */ /* 0x000064000000007c */
[----:B01----:R-:W-:Y:S01]  /*3090*/  ENDCOLLECTIVE ;  /* 0x000000000000791b */ /* 0x003fe20003800000 */
.L_x_833:
[----:B------:R-:W-:-:S04]  /*30a0*/  FADD.FTZ R82, R81, R82 ;  /* 0x0000005251527221 */ /* 0x000fc80000010000 */
[----:B------:R-:W-:Y:S01]  /*30b0*/  IMAD.MOV.U32 R122, RZ, RZ, R82 ;  /* 0x000000ffff7a7224 */ /* 0x000fe200078e0052 */
[----:B------:R-:W-:-:S07]  /*30c0*/  MOV R118, R120 ;  /* 0x0000007800767202 */ /* 0x000fce0000000f00 */
[----:B------:R-:W-:Y:S05]  /*30d0*/  WARPSYNC.COLLECTIVE R119, `(.L_x_834) ;  /* 0x0000000077087348 */ /* 0x000fea0003c00000 */
[----:B------:R0:W1:Y:S02]  /*30e0*/  SHFL.BFLY P0, R120, R122, R121, R124 ;  /* 0x0c0000797a787389 */ /* 0x000064000000007c */
[----:B01----:R-:W-:Y:S01]  /*30f0*/  ENDCOLLECTIVE ;  /* 0x000000000000791b */ /* 0x003fe20003800000 */
.L_x_834:
[----:B------:R-:W-:Y:S01]  /*3100*/  FADD.FTZ R118, R83, R118 ;  /* 0x0000007653767221 */ /* 0x000fe20000010000 */
[----:B------:R-:W-:-:S03]  /*3110*/  HFMA2.MMA R121, -RZ, RZ, 0, 4.76837158203125e-07 ;  /* 0x00000008ff797435 */ /* 0x000fc600000001ff */
[----:B------:R-:W-:Y:S01]  /*3120*/  IMAD.MOV.U32 R122, RZ, RZ, R118 ;  /* 0x000000ffff7a7224 */ /* 0x000fe200078e0076 */
[----:B------:R-:W-:-:S07]  /*3130*/  MOV R111, R120 ;  /* 0x00000078006f7202 */ /* 0x000fce0000000f00 */
[----:B------:R-:W-:Y:S05]  /*3140*/  WARPSYNC.COLLECTIVE R119, `(.L_x_835) ;  /* 0x0000000077087348 */ /* 0x000fea0003c00000 */
[----:B------:R0:W1:Y:S02]  /*3150*/  SHFL.BFLY P0, R120, R122, R121, R124 ;  /* 0x0c0000797a787389 */ /* 0x000064000000007c */
[----:B01----:R-:W-:Y:S01]  /*3160*/  ENDCOLLECTIVE ;  /* 0x000000000000791b */ /* 0x003fe20003800000 */
.L_x_835:
[----:B------:R-:W-:-:S05]  /*3170*/  FADD.FTZ R111, R82, R111 ;  /* 0x0000006f526f7221 */ /* 0x000fca0000010000 */
[----:B------:R-:W-:Y:S01]  /*3180*/  MOV R122, R111 ;  /* 0x0000006f007a7202 */ /* 0x000fe20000000f00 */
[----:B------:R-:W-:-:S07]  /*3190*/  IMAD.MOV.U32 R117, RZ, RZ, R120 ;  /* 0x000000ffff757224 */ /* 0x000fce00078e0078 */
[----:B------:R-:W-:Y:S05]  /*31a0*/  WARPSYNC.COLLECTIVE R119, `(.L_x_836) ;  /* 0x0000000077087348 */ /* 0x000fea0003c00000 */
[----:B------:R0:W1:Y:S02]  /*31b0*/  SHFL.BFLY P0, R120, R122, R121, R124 ;  /* 0x0c0000797a787389 */ /* 0x000064000000007c */
[----:B01----:R-:W-:Y:S01]  /*31c0*/  ENDCOLLECTIVE ;  /* 0x000000000000791b */ /* 0x003fe20003800000 */
.L_x_836:
[----:B------:R-:W-:-:S05]  /*31d0*/  FADD.FTZ R117, R118, R117 ;  /* 0x0000007576757221 */ /* 0x000fca0000010000 */
[----:B------:R-:W-:Y:S01]  /*31e0*/  MOV R122, R117 ;  /* 0x00000075007a7202 */ /* 0x000fe20000000f00 */
[----:B------:R-:W-:Y:S02]  /*31f0*/  IMAD.MOV.U32 R121, RZ, RZ, 0x10 ;  /* 0x00000010ff797424 */ /* 0x000fe400078e00ff */
[----:B------:R-:W-:-:S07]  /*3200*/  IMAD.MOV.U32 R116, RZ, RZ, R120 ;  /* 0x000000ffff747224 */ /* 0x000fce00078e0078 */
[----:B------:R-:W-:Y:S05]  /*3210*/  WARPSYNC.COLLECTIVE R119, `(.L_x_837) ;  /* 0x0000000077087348 */ /* 0x000fea0003c00000 */
[----:B------:R0:W1:Y:S02]  /*3220*/  SHFL.BFLY P0, R120, R122, R121, R124 ;  /* 0x0c0000797a787389 */ /* 0x000064000000007c */
[----:B01----:R-:W-:Y:S01]  /*3230*/  ENDCOLLECTIVE ;  /* 0x000000000000791b */ /* 0x003fe20003800000 */
.L_x_837:
[----:B------:R-:W-:-:S04]  /*3240*/  FADD.FTZ R116, R111, R116 ;  /* 0x000000746f747221 */ /* 0x000fc80000010000 */
[----:B------:R-:W-:Y:S01]  /*3250*/  IMAD.MOV.U32 R122, RZ, RZ, R116 ;  /* 0x000000ffff7a7224 */ /* 0x000fe200078e0074 */
[----:B------:R-:W-:-:S07]  /*3260*/  MOV R80, R120 ;  /* 0x0000007800507202 */ /* 0x000fce0000000f00 */
[----:B------:R-:W-:Y:S05]  /*3270*/  WARPSYNC.COLLECTIVE R119, `(.L_x_838) ;  /* 0x0000000077087348 */ /* 0x000fea0003c00000 */
[----:B------:R0:W1:Y:S02]  /*3280*/  SHFL.BFLY P0, R120, R122, R121, R124 ;  /* 0x0c0000797a787389 */ /* 0x000064000000007c */
[----:B01----:R-:W-:Y:S01]  /*3290*/  ENDCOLLECTIVE ;  /* 0x000000000000791b */ /* 0x003fe20003800000 */
.L_x_838:
[----:B------:R-:W-:Y:S01]  /*32a0*/  MOV R81, R120 ;  /* 0x0000007800517202 */ /* 0x000fe20000000f00 */
[----:B------:R-:W-:Y:S06]  /*32b0*/  BRA `(.L_x_839) ;  /* 0xffffffe0000c7947 */ /* 0x000fec000383ffff */
.L_x_840:
        /* <DEDUP_REMOVED lines=12> */
.L_x_3174:


//--------------------- .text._ZN10layer_norm22ln_bwd_finalize_kernelINS_22Kernel_traits_finalizeILj512Ef13__nv_bfloat16S2_S2_fjLb0ELj1024ELj4ENS_18Kernel_traits_baseILj512EfS2_S2_S2_fjLj1024EEEEELb0ELb1EEEvNS_9BwdParamsE --------------------------
	.section	.text._ZN10layer_norm22ln_bwd_finalize_kernelINS_22Kernel_traits_finalizeILj512Ef13__nv_bfloat16S2_S2_fjLb0ELj1024ELj4ENS_18Kernel_traits_baseILj512EfS2_S2_S2_fjLj1024EEEEELb0ELb1EEEvNS_9BwdParamsE,"ax",@progbits
	.align	128
        .global         _ZN10layer_norm22ln_bwd_finalize_kernelINS_22Kernel_traits_finalizeILj512Ef13__nv_bfloat16S2_S2_fjLb0ELj1024ELj4ENS_18Kernel_traits_baseILj512EfS2_S2_S2_fjLj1024EEEEELb0ELb1EEEvNS_9BwdParamsE
        .type           _ZN10layer_norm22ln_bwd_finalize_kernelINS_22Kernel_traits_finalizeILj512Ef13__nv_bfloat16S2_S2_fjLb0ELj1024ELj4ENS_18Kernel_traits_baseILj512EfS2_S2_S2_fjLj1024EEEEELb0ELb1EEEvNS_9BwdParamsE,@function
        .size           _ZN10layer_norm22ln_bwd_finalize_kernelINS_22Kernel_traits_finalizeILj512Ef13__nv_bfloat16S2_S2_fjLb0ELj1024ELj4ENS_18Kernel_traits_baseILj512EfS2_S2_S2_fjLj1024EEEEELb0ELb1EEEvNS_9BwdParamsE,(.L_x_3175 - _ZN10layer_norm22ln_bwd_finalize_kernelINS_22Kernel_traits_finalizeILj512Ef13__nv_bfloat16S2_S2_fjLb0ELj1024ELj4ENS_18Kernel_traits_baseILj512EfS2_S2_S2_fjLj1024EEEEELb0ELb1EEEvNS_9BwdParamsE)
        .other          _ZN10layer_norm22ln_bwd_finalize_kernelINS_22Kernel_traits_finalizeILj512Ef13__nv_bfloat16S2_S2_fjLb0ELj1024ELj4ENS_18Kernel_traits_baseILj512EfS2_S2_S2_fjLj1024EEEEELb0ELb1EEEvNS_9BwdParamsE,@"STO_CUDA_ENTRY STV_DEFAULT"
_ZN10layer_norm22ln_bwd_finalize_kernelINS_22Kernel_traits_finalizeILj512Ef13__nv_bfloat16S2_S2_fjLb0ELj1024ELj4ENS_18Kernel_traits_baseILj512EfS2_S2_S2_fjLj1024EEEEELb0ELb1EEEvNS_9BwdParamsE:
.text._ZN10layer_norm22ln_bwd_finalize_kernelINS_22Kernel_traits_finalizeILj512Ef13__nv_bfloat16S2_S2_fjLb0ELj1024ELj4ENS_18Kernel_traits_baseILj512EfS2_S2_S2_fjLj1024EEEEELb0ELb1EEEvNS_9BwdParamsE:
        /* <DEDUP_REMOVED lines=26> */
.L_x_850:
[----:B0-2---:R-:W0:Y:S01]  /*01a0*/  LDC R10, c[0x0][0x210] ;  /* 0x00008400ff0a7b82 */ /* 0x005e220000000800 */
[----:B------:R-:W-:Y:S01]  /*01b0*/  BSSY B0, `(.L_x_841) ;  /* 0x0000067000007945 */ /* 0x000fe20003800000 */
[----:B------:R-:W-:Y:S01]  /*01c0*/  HFMA2.MMA R26, -RZ, RZ, 0, 0 ;  /* 0x00000000ff1a7435 */ /* 0x000fe200000001ff */
[----:B------:R-:W-:Y:S02]  /*01d0*/  MOV R20, RZ ;  /* 0x000000ff00147202 */ /* 0x000fe40000000f00 */
[----:B0-----:R-:W-:-:S13]  /*01e0*/  ISETP.GE.U32.AND P1, PT, R5, R10, PT ;  /* 0x0000000a0500720c */ /* 0x001fda0003f26070 */
[----:B-1----:R-:W-:Y:S05]  /*01f0*/  @P1 BRA `(.L_x_842) ;  /* 0x0000000400881947 */ /* 0x002fea0003800000 */
        /* <DEDUP_REMOVED lines=25> */
.L_x_845:
        /* <DEDUP_REMOVED lines=34> */
.L_x_844:
[----:B------:R-:W-:Y:S05]  /*05b0*/  BSYNC B1 ;  /* 0x0000000000017941 */ /* 0x000fea0003800000 */
.L_x_843:
        /* <DEDUP_REMOVED lines=25> */
.L_x_847:
[----:B------:R-:W-:Y:S05]  /*0750*/  BSYNC B1 ;  /* 0x0000000000017941 */ /* 0x000fea0003800000 */
.L_x_846:
        /* <DEDUP_REMOVED lines=12> */
.L_x_842:
[----:B------:R-:W-:Y:S05]  /*0820*/  BSYNC B0 ;  /* 0x0000000000007941 */ /* 0x000fea0003800000 */
.L_x_841:
        /* <DEDUP_REMOVED lines=29> */
.L_x_861:
[----:B------:R-:W-:Y:S01]  /*0a00*/  @!P1 SHF.R.U32.HI R12, RZ, 0x3, R0 ;  /* 0x00000003ff0c9819 */ /* 0x000fe20000011600 */
[----:B----4-:R-:W-:Y:S01]  /*0a10*/  FADD.FTZ R14, R9, R14 ;  /* 0x0000000e090e7221 */ /* 0x010fe20000010000 */
[----:B---3--:R-:W-:Y:S02]  /*0a20*/  FADD.FTZ R11, R10, R11 ;  /* 0x0000000b0a0b7221 */ /* 0x008fe40000010000 */
[----:B------:R-:W-:-:S05]  /*0a30*/  @!P1 LOP3.LUT R12, R12, 0x1ffffffc, RZ, 0xc0, !PT ;  /* 0x1ffffffc0c0c9812 */ /* 0x000fca00078ec0ff */
[----:B------:R3:W-:Y:S04]  /*0a40*/  @!P1 STS [R12+UR4+0x2000], R14 ;  /* 0x0020000e0c009988 */ /* 0x0007e80008000804 */
[----:B------:R3:W-:Y:S02]  /*0a50*/  @!P1 STS [R12+UR4+0x2080], R11 ;  /* 0x0020800b0c009988 */ /* 0x0007e40008000804 */
.L_x_848:
[----:B------:R-:W-:Y:S05]  /*0a60*/  WARPSYNC.ALL ;  /* 0x0000000000007948 */ /* 0x000fea0003800000 */
[----:B------:R-:W-:Y:S01]  /*0a70*/  BAR.SYNC.DEFER_BLOCKING 0x0 ;  /* 0x0000000000007b1d */ /* 0x000fe20000010000 */
[C---:B------:R-:W-:Y:S02]  /*0a80*/  ISETP.GT.U32.AND P1, PT, R3.reuse, -0x201, PT ;  /* 0xfffffdff0300780c */ /* 0x040fe40003f24070 */
[----:B------:R-:W-:-:S05]  /*0a90*/  IADD3 R3, R3, 0x200, RZ ;  /* 0x0000020003037810 */ /* 0x000fca0007ffe0ff */
[----:B--23--:R-:W2:Y:S08]  /*0aa0*/  @P0 LDC.64 R10, c[0x0][0x318] ;  /* 0x0000c600ff0a0b82 */ /* 0x00ceb00000000a00 */
[----:B------:R-:W3:Y:S01]  /*0ab0*/  @P0 LDC.64 R12, c[0x0][0x310] ;  /* 0x0000c400ff0c0b82 */ /* 0x000ee20000000a00 */
[----:B------:R-:W4:Y:S04]  /*0ac0*/  @P0 LDS.64 R14, [R6+0x2000] ;  /* 0x00200000060e0984 */ /* 0x000f280000000a00 */
[----:B------:R-:W5:Y:S01]  /*0ad0*/  @P0 LDS.64 R16, [R6+0x2080] ;  /* 0x0020800006100984 */ /* 0x000f620000000a00 */
[----:B--2---:R-:W-:-:S04]  /*0ae0*/  @P0 IMAD.WIDE.U32 R10, R4, 0x8, R10 ;  /* 0x00000008040a0825 */ /* 0x004fc800078e000a */
[C---:B---3--:R-:W-:Y:S01]  /*0af0*/  @P0 IMAD.WIDE.U32 R12, R4.reuse, 0x8, R12 ;  /* 0x00000008040c0825 */ /* 0x048fe200078e000c */
[----:B------:R-:W-:Y:S01]  /*0b00*/  IADD3 R4, R4, 0x100, RZ ;  /* 0x0000010004047810 */ /* 0x000fe20007ffe0ff */
[----:B----4-:R2:W-:Y:S04]  /*0b10*/  @P0 STG.E.64 desc[UR6][R10.64], R14 ;  /* 0x0000000e0a000986 */ /* 0x0105e8000c101b06 */
[----:B-----5:R2:W-:Y:S01]  /*0b20*/  @P0 STG.E.64 desc[UR6][R12.64], R16 ;  /* 0x000000100c000986 */ /* 0x0205e2000c101b06 */
[----:B------:R-:W-:Y:S05]  /*0b30*/  @P1 BRA `(.L_x_850) ;  /* 0xfffffff400981947 */ /* 0x000fea000383ffff */
[----:B------:R-:W-:Y:S05]  /*0b40*/  EXIT ;  /* 0x000000000000794d */ /* 0x000fea0003800000 */
.L_x_849:
[----:B------:R-:W-:Y:S01]  /*0b50*/  HFMA2.MMA R19, -RZ, RZ, 0, 5.9604644775390625e-08 ;  /* 0x00000001ff137435 */ /* 0x000fe200000001ff */
[----:B0--3--:R-:W-:Y:S01]  /*0b60*/  MOV R20, R10 ;  /* 0x0000000a00147202 */ /* 0x009fe20000000f00 */
[----:B------:R-:W-:Y:S01]  /*0b70*/  IMAD.MOV.U32 R22, RZ, RZ, 0x1f ;  /* 0x0000001fff167424 */ /* 0x000fe200078e00ff */
[----:B------:R-:W-:-:S08]  /*0b80*/  MOV R17, 0xffffffff ;  /* 0xffffffff00117802 */ /* 0x000fd00000000f00 */
[----:B-12---:R-:W-:Y:S05]  /*0b90*/  WARPSYNC.COLLECTIVE R17, `(.L_x_851) ;  /* 0x0000000011087348 */ /* 0x006fea0003c00000 */
[----:B------:R0:W3:Y:S02]  /*0ba0*/  SHFL.BFLY P2, R18, R20, R19, R22 ;  /* 0x0c00001314127389 */ /* 0x0000e40000040016 */
[----:B0123--:R-:W-:Y:S01]  /*0bb0*/  ENDCOLLECTIVE ;  /* 0x000000000000791b */ /* 0x00ffe20003800000 */
.L_x_851:
[----:B------:R-:W-:Y:S01]  /*0bc0*/  HFMA2.MMA R19, -RZ, RZ, 0, 1.1920928955078125e-07 ;  /* 0x00000002ff137435 */ /* 0x000fe200000001ff */
[----:B------:R-:W-:-:S05]  /*0bd0*/  MOV R11, R18 ;  /* 0x00000012000b7202 */ /* 0x000fca0000000f00 */
[----:B------:R-:W-:-:S05]  /*0be0*/  FADD.FTZ R11, R10, R11 ;  /* 0x0000000b0a0b7221 */ /* 0x000fca0000010000 */
[----:B------:R-:W-:-:S07]  /*0bf0*/  MOV R20, R11 ;  /* 0x0000000b00147202 */ /* 0x000fce0000000f00 */
[----:B------:R-:W-:Y:S05]  /*0c00*/  WARPSYNC.COLLECTIVE R17, `(.L_x_852) ;  /* 0x0000000011087348 */ /* 0x000fea0003c00000 */
[----:B------:R0:W1:Y:S02]  /*0c10*/  SHFL.BFLY P2, R18, R20, R19, R22 ;  /* 0x0c00001314127389 */ /* 0x0000640000040016 */
[----:B01----:R-:W-:Y:S01]  /*0c20*/  ENDCOLLECTIVE ;  /* 0x000000000000791b */ /* 0x003fe20003800000 */
.L_x_852:
[----:B------:R-:W-:Y:S01]  /*0c30*/  HFMA2.MMA R19, -RZ, RZ, 0, 2.384185791015625e-07 ;  /* 0x00000004ff137435 */ /* 0x000fe200000001ff */
[----:B------:R-:W-:-:S04]  /*0c40*/  IMAD.MOV.U32 R12, RZ, RZ, R18 ;  /* 0x000000ffff0c7224 */ /* 0x000fc800078e0012 */
[----:B------:R-:W-:-:S05]  /*0c50*/  FADD.FTZ R12, R11, R12 ;  /* 0x0000000c0b0c7221 */ /* 0x000fca0000010000 */
[----:B------:R-:W-:-:S07]  /*0c60*/  MOV R20, R12 ;  /* 0x0000000c00147202 */ /* 0x000fce0000000f00 */
[----:B------:R-:W-:Y:S05]  /*0c70*/  WARPSYNC.COLLECTIVE R17, `(.L_x_853) ;  /* 0x0000000011087348 */ /* 0x000fea0003c00000 */
[----:B------:R0:W1:Y:S02]  /*0c80*/  SHFL.BFLY P2, R18, R20, R19, R22 ;  /* 0x0c00001314127389 */ /* 0x0000640000040016 */
[----:B01----:R-:W-:Y:S01]  /*0c90*/  ENDCOLLECTIVE ;  /* 0x000000000000791b */ /* 0x003fe20003800000 */
.L_x_853:
[----:B------:R-:W-:Y:S01]  /*0ca0*/  IMAD.MOV.U32 R19, RZ, RZ, 0x8 ;  /* 0x00000008ff137424 */ /* 0x000fe200078e00ff */
[----:B------:R-:W-:-:S05]  /*0cb0*/  MOV R13, R18 ;  /* 0x00000012000d7202 */ /* 0x000fca0000000f00 */
[----:B------:R-:W-:-:S05]  /*0cc0*/  FADD.FTZ R13, R12, R13 ;  /* 0x0000000d0c0d7221 */ /* 0x000fca0000010000 */
[----:B------:R-:W-:-:S07]  /*0cd0*/  MOV R20, R13 ;  /* 0x0000000d00147202 */ /* 0x000fce0000000f00 */
[----:B------:R-:W-:Y:S05]  /*0ce0*/  WARPSYNC.COLLECTIVE R17, `(.L_x_854) ;  /* 0x0000000011087348 */ /* 0x000fea0003c00000 */
[----:B------:R0:W1:Y:S02]  /*0cf0*/  SHFL.BFLY P2, R18, R20, R19, R22 ;  /* 0x0c00001314127389 */ /* 0x0000640000040016 */
[----:B01----:R-:W-:Y:S01]  /*0d00*/  ENDCOLLECTIVE ;  /* 0x000000000000791b */ /* 0x003fe20003800000 */
.L_x_854:
[----:B------:R-:W-:Y:S01]  /*0d10*/  HFMA2.MMA R19, -RZ, RZ, 0, 9.5367431640625e-07 ;  /* 0x00000010ff137435 */ /* 0x000fe200000001ff */
[----:B------:R-:W-:-:S05]  /*0d20*/  MOV R10, R18 ;  /* 0x00000012000a7202 */ /* 0x000fca0000000f00 */
[----:B------:R-:W-:-:S05]  /*0d30*/  FADD.FTZ R10, R13, R10 ;  /* 0x0000000a0d0a7221 */ /* 0x000fca0000010000 */
[----:B------:R-:W-:-:S07]  /*0d40*/  MOV R20, R10 ;  /* 0x0000000a00147202 */ /* 0x000fce0000000f00 */
[----:B------:R-:W-:Y:S05]  /*0d50*/  WARPSYNC.COLLECTIVE R17, `(.L_x_855) ;  /* 0x0000000011087348 */ /* 0x000fea0003c00000 */
[----:B------:R0:W1:Y:S02]  /*0d60*/  SHFL.BFLY P2, R18, R20, R19, R22 ;  /* 0x0c00001314127389 */ /* 0x0000640000040016 */
[----:B01----:R-:W-:Y:S01]  /*0d70*/  ENDCOLLECTIVE ;  /* 0x000000000000791b */ /* 0x003fe20003800000 */
.L_x_855:
[----:B------:R-:W-:Y:S01]  /*0d80*/  HFMA2.MMA R19, -RZ, RZ, 0, 5.9604644775390625e-08 ;  /* 0x00000001ff137435 */ /* 0x000fe200000001ff */
[----:B------:R-:W-:Y:S01]  /*0d90*/  IMAD.MOV.U32 R20, RZ, RZ, R9 ;  /* 0x000000ffff147224 */ /* 0x000fe200078e0009 */
[----:B------:R-:W-:-:S09]  /*0da0*/  MOV R11, R18 ;  /* 0x00000012000b7202 */ /* 0x000fd20000000f00 */
[----:B------:R-:W-:Y:S05]  /*0db0*/  WARPSYNC.COLLECTIVE R17, `(.L_x_856) ;  /* 0x0000000011087348 */ /* 0x000fea0003c00000 */
[----:B------:R0:W1:Y:S02]  /*0dc0*/  SHFL.BFLY P2, R18, R20, R19, R22 ;  /* 0x0c00001314127389 */ /* 0x0000640000040016 */
[----:B01----:R-:W-:Y:S01]  /*0dd0*/  ENDCOLLECTIVE ;  /* 0x000000000000791b */ /* 0x003fe20003800000 */
.L_x_856:
[----:B------:R-:W-:Y:S01]  /*0de0*/  HFMA2.MMA R19, -RZ, RZ, 0, 1.1920928955078125e-07 ;  /* 0x00000002ff137435 */ /* 0x000fe200000001ff */
[----:B------:R-:W-:-:S05]  /*0df0*/  MOV R12, R18 ;  /* 0x00000012000c7202 */ /* 0x000fca0000000f00 */
[----:B------:R-:W-:-:S05]  /*0e00*/  FADD.FTZ R14, R9, R12 ;  /* 0x0000000c090e7221 */ /* 0x000fca0000010000 */
[----:B------:R-:W-:-:S07]  /*0e10*/  MOV R20, R14 ;  /* 0x0000000e00147202 */ /* 0x000fce0000000f00 */
[----:B------:R-:W-:Y:S05]  /*0e20*/  WARPSYNC.COLLECTIVE R17, `(.L_x_857) ;  /* 0x0000000011087348 */ /* 0x000fea0003c00000 */
[----:B------:R0:W1:Y:S02]  /*0e30*/  SHFL.BFLY P2, R18, R20, R19, R22 ;  /* 0x0c00001314127389 */ /* 0x0000640000040016 */
[----:B01----:R-:W-:Y:S01]  /*0e40*/  ENDCOLLECTIVE ;  /* 0x000000000000791b */ /* 0x003fe20003800000 */
.L_x_857:
[----:B------:R-:W-:Y:S01]  /*0e50*/  HFMA2.MMA R19, -RZ, RZ, 0, 2.384185791015625e-07 ;  /* 0x00000004ff137435 */ /* 0x000fe200000001ff */
[----:B------:R-:W-:-:S04]  /*0e60*/  IMAD.MOV.U32 R13, RZ, RZ, R18 ;  /* 0x000000ffff0d7224 */ /* 0x000fc800078e0012 */
[----:B------:R-:W-:-:S05]  /*0e70*/  FADD.FTZ R15, R14, R13 ;  /* 0x0000000d0e0f7221 */ /* 0x000fca0000010000 */
[----:B------:R-:W-:-:S07]  /*0e80*/  MOV R20, R15 ;  /* 0x0000000f00147202 */ /* 0x000fce0000000f00 */
[----:B------:R-:W-:Y:S05]  /*0e90*/  WARPSYNC.COLLECTIVE R17, `(.L_x_858) ;  /* 0x0000000011087348 */ /* 0x000fea0003c00000 */
[----:B------:R0:W1:Y:S02]  /*0ea0*/  SHFL.BFLY P2, R18, R20, R19, R22 ;  /* 0x0c00001314127389 */ /* 0x0000640000040016 */
[----:B01----:R-:W-:Y:S01]  /*0eb0*/  ENDCOLLECTIVE ;  /* 0x000000000000791b */ /* 0x003fe20003800000 */
.L_x_858:
[----:B------:R-:W-:Y:S01]  /*0ec0*/  IMAD.MOV.U32 R19, RZ, RZ, 0x8 ;  /* 0x00000008ff137424 */ /* 0x000fe200078e00ff */
[----:B------:R-:W-:-:S05]  /*0ed0*/  MOV R16, R18 ;  /* 0x0000001200107202 */ /* 0x000fca0000000f00 */
[----:B------:R-:W-:-:S05]  /*0ee0*/  FADD.FTZ R16, R15, R16 ;  /* 0x000000100f107221 */ /* 0x000fca0000010000 */
[----:B------:R-:W-:-:S07]  /*0ef0*/  MOV R20, R16 ;  /* 0x0000001000147202 */ /* 0x000fce0000000f00 */
[----:B------:R-:W-:Y:S05]  /*0f00*/  WARPSYNC.COLLECTIVE R17, `(.L_x_859) ;  /* 0x0000000011087348 */ /* 0x000fea0003c00000 */
[----:B------:R0:W1:Y:S02]  /*0f10*/  SHFL.BFLY P2, R18, R20, R19, R22 ;  /* 0x0c00001314127389 */ /* 0x0000640000040016 */
[----:B01----:R-:W-:Y:S01]  /*0f20*/  ENDCOLLECTIVE ;  /* 0x000000000000791b */ /* 0x003fe20003800000 */
.L_x_859:
[----:B------:R-:W-:Y:S01]  /*0f30*/  HFMA2.MMA R19, -RZ, RZ, 0, 9.5367431640625e-07 ;  /* 0x00000010ff137435 */ /* 0x000fe200000001ff */
[----:B------:R-:W-:-:S05]  /*0f40*/  MOV R9, R18 ;  /* 0x0000001200097202 */ /* 0x000fca0000000f00 */
[----:B------:R-:W-:-:S05]  /*0f50*/  FADD.FTZ R9, R16, R9 ;  /* 0x0000000910097221 */ /* 0x000fca0000010000 */
[----:B------:R-:W-:-:S07]  /*0f60*/  MOV R20, R9 ;  /* 0x0000000900147202 */ /* 0x000fce0000000f00 */
[----:B------:R-:W-:Y:S05]  /*0f70*/  WARPSYNC.COLLECTIVE R17, `(.L_x_860) ;  /* 0x0000000011087348 */ /* 0x000fea0003c00000 */
[----:B------:R0:W1:Y:S02]  /*0f80*/  SHFL.BFLY P2, R18, R20, R19, R22 ;  /* 0x0c00001314127389 */ /* 0x0000640000040016 */
[----:B01----:R-:W-:Y:S01]  /*0f90*/  ENDCOLLECTIVE ;  /* 0x000000000000791b */ /* 0x003fe20003800000 */
.L_x_860:
[----:B------:R-:W-:Y:S01]  /*0fa0*/  MOV R14, R18 ;  /* 0x00000012000e7202 */ /* 0x000fe20000000f00 */
[----:B------:R-:W-:Y:S06]  /*0fb0*/  BRA `(.L_x_861) ;  /* 0xfffffff800907947 */ /* 0x000fec000383ffff */
.L_x_862:
        /* <DEDUP_REMOVED lines=12> */
.L_x_3175:


//--------------------- .text._ZN10layer_norm40ln_parallel_residual_bwd_finalize_kernelINS_22Kernel_traits_finalizeILj512Ef13__nv_bfloat16S2_S2_fjLb0ELj1024ELj4ENS_18Kernel_traits_baseILj512EfS2_S2_S2_fjLj1024EEEEELb1EEEvNS_9BwdParamsE --------------------------
	.section	.text._ZN10layer_norm40ln_parallel_residual_bwd_finalize_kernelINS_22Kernel_traits_finalizeILj512Ef13__nv_bfloat16S2_S2_fjLb0ELj1024ELj4ENS_18Kernel_traits_baseILj512EfS2_S2_S2_fjLj1024EEEEELb1EEEvNS_9BwdParamsE,"ax",@progbits
	.align	128
        .global         _ZN10layer_norm40ln_parallel_residual_bwd_finalize_kernelINS_22Kernel_traits_finalizeILj512Ef13__nv_bfloat16S2_S2_fjLb0ELj1024ELj4ENS_18Kernel_traits_baseILj512EfS2_S2_S2_fjLj1024EEEEELb1EEEvNS_9BwdParamsE
        .type           _ZN10layer_norm40ln_parallel_residual_bwd_finalize_kernelINS_22Kernel_traits_finalizeILj512Ef13__nv_bfloat16S2_S2_fjLb0ELj1024ELj4ENS_18Kernel_traits_baseILj512EfS2_S2_S2_fjLj1024EEEEELb1EEEvNS_9BwdParamsE,@function
        .size           _ZN10layer_norm40ln_parallel_residual_bwd_finalize_kernelINS_22Kernel_traits_finalizeILj512Ef13__nv_bfloat16S2_S2_fjLb0ELj1024ELj4ENS_18Kernel_traits_baseILj512EfS2_S2_S2_fjLj1024EEEEELb1EEEvNS_9BwdParamsE,(.L_x_3176 - _ZN10layer_norm40ln_parallel_residual_bwd_finalize_kernelINS_22Kernel_traits_finalizeILj512Ef13__nv_bfloat16S2_S2_fjLb0ELj1024ELj4ENS_18Kernel_traits_baseILj512EfS2_S2_S2_fjLj1024EEEEELb1EEEvNS_9BwdParamsE)
        .other          _ZN10layer_norm40ln_parallel_residual_bwd_finalize_kernelINS_22Kernel_traits_finalizeILj512Ef13__nv_bfloat16S2_S2_fjLb0ELj1024ELj4ENS_18Kernel_traits_baseILj512EfS2_S2_S2_fjLj1024EEEEELb1EEEvNS_9BwdParamsE,@"STO_CUDA_ENTRY STV_DEFAULT"
_ZN10layer_norm40ln_parallel_residual_bwd_finalize_kernelINS_22Kernel_traits_finalizeILj512Ef13__nv_bfloat16S2_S2_fjLb0ELj1024ELj4ENS_18Kernel_traits_baseILj512EfS2_S2_S2_fjLj1024EEEEELb1EEEvNS_9BwdParamsE:
.text._ZN10layer_norm40ln_parallel_residual_bwd_finalize_kernelINS_22Kernel_traits_finalizeILj512Ef13__nv_bfloat16S2_S2_fjLb0ELj1024ELj4ENS_18Kernel_traits_baseILj512EfS2_S2_S2_fjLj1024EEEEELb1EEEvNS_9BwdParamsE:
        /* <DEDUP_REMOVED lines=23> */
.L_x_874:
        /* <DEDUP_REMOVED lines=41> */
.L_x_867:
        /* <DEDUP_REMOVED lines=62> */
.L_x_866:
[----:B------:R-:W-:Y:S05]  /*07e0*/  BSYNC B1 ;  /* 0x0000000000017941 */ /* 0x000fea0003800000 */
.L_x_865:
        /* <DEDUP_REMOVED lines=39> */
.L_x_869:
[----:B------:R-:W-:Y:S05]  /*0a60*/  BSYNC B1 ;  /* 0x0000000000017941 */ /* 0x000fea0003800000 */
.L_x_868:
        /* <DEDUP_REMOVED lines=20> */
.L_x_864:
[----:B------:R-:W-:Y:S05]  /*0bb0*/  BSYNC B0 ;  /* 0x0000000000007941 */ /* 0x000fea0003800000 */
.L_x_863:
        /* <DEDUP_REMOVED lines=54> */
.L_x_895:
        /* <DEDUP_REMOVED lines=10> */
.L_x_870:
        /* <DEDUP_REMOVED lines=22> */
.L_x_873:
[----:B------:R-:W-:Y:S05]  /*1120*/  BSYNC B0 ;  /* 0x0000000000007941 */ /* 0x000fea0003800000 */
.L_x_872:
[C---:B------:R-:W-:Y:S02]  /*1130*/  ISETP.GT.U32.AND P1, PT, R4.reuse, -0x201, PT ;  /* 0xfffffdff0400780c */ /* 0x040fe40003f24070 */
[----:B------:R-:W-:Y:S02]  /*1140*/  IADD3 R4, R4, 0x200, RZ ;  /* 0x0000020004047810 */ /* 0x000fe40007ffe0ff */
[----:B------:R-:W-:-:S09]  /*1150*/  IADD3 R5, R5, 0x100, RZ ;  /* 0x0000010005057810 */ /* 0x000fd20007ffe0ff */
[----:B------:R-:W-:Y:S05]  /*1160*/  @P1 BRA `(.L_x_874) ;  /* 0xfffffff000001947 */ /* 0x000fea000383ffff */
[----:B------:R-:W-:Y:S05]  /*1170*/  EXIT ;  /* 0x000000000000794d */ /* 0x000fea0003800000 */
.L_x_871:
[----:B------:R-:W-:Y:S01]  /*1180*/  HFMA2.MMA R13, -RZ, RZ, 0, 5.9604644775390625e-08 ;  /* 0x00000001ff0d7435 */ /* 0x000fe200000001ff */
[----:B0-----:R-:W-:Y:S02]  /*1190*/  MOV R26, R9 ;  /* 0x00000009001a7202 */ /* 0x001fe40000000f00 */
[----:B------:R-:W-:Y:S02]  /*11a0*/  MOV R12, 0x1f ;  /* 0x0000001f000c7802 */ /* 0x000fe40000000f00 */
[----:B------:R-:W-:-:S07]  /*11b0*/  MOV R11, 0xffffffff ;  /* 0xffffffff000b7802 */ /* 0x000fce0000000f00 */
[----:B-1234-:R-:W-:Y:S05]  /*11c0*/  WARPSYNC.COLLECTIVE R11, `(.L_x_875) ;  /* 0x000000000b087348 */ /* 0x01efea0003c00000 */
[----:B------:R0:W0:Y:S02]  /*11d0*/  SHFL.BFLY P2, R16, R26, R13, R12 ;  /* 0x0c00000d1a107389 */ /* 0x000024000004000c */
[----:B01234-:R-:W-:Y:S01]  /*11e0*/  ENDCOLLECTIVE ;  /* 0x000000000000791b */ /* 0x01ffe20003800000 */
.L_x_875:
[----:B------:R-:W-:Y:S01]  /*11f0*/  HFMA2.MMA R13, -RZ, RZ, 0, 1.1920928955078125e-07 ;  /* 0x00000002ff0d7435 */ /* 0x000fe200000001ff */
[----:B------:R-:W-:-:S05]  /*1200*/  FADD.FTZ R10, R9, R16 ;  /* 0x00000010090a7221 */ /* 0x000fca0000010000 */
[----:B------:R-:W-:-:S07]  /*1210*/  MOV R26, R10 ;  /* 0x0000000a001a7202 */ /* 0x000fce0000000f00 */
[----:B------:R-:W-:Y:S05]  /*1220*/  WARPSYNC.COLLECTIVE R11, `(.L_x_876) ;  /* 0x000000000b087348 */ /* 0x000fea0003c00000 */
[----:B------:R0:W1:Y:S02]  /*1230*/  SHFL.BFLY P2, R16, R26, R13, R12 ;  /* 0x0c00000d1a107389 */ /* 0x000064000004000c */
[----:B01----:R-:W-:Y:S01]  /*1240*/  ENDCOLLECTIVE ;  /* 0x000000000000791b */ /* 0x003fe20003800000 */
.L_x_876:
[----:B------:R-:W-:Y:S01]  /*1250*/  HFMA2.MMA R13, -RZ, RZ, 0, 2.384185791015625e-07 ;  /* 0x00000004ff0d7435 */ /* 0x000fe200000001ff */
[----:B------:R-:W-:-:S05]  /*1260*/  FADD.FTZ R9, R10, R16 ;  /* 0x000000100a097221 */ /* 0x000fca0000010000 */
[----:B------:R-:W-:-:S07]  /*1270*/  MOV R26, R9 ;  /* 0x00000009001a7202 */ /* 0x000fce0000000f00 */
[----:B------:R-:W-:Y:S05]  /*1280*/  WARPSYNC.COLLECTIVE R11, `(.L_x_877) ;  /* 0x000000000b087348 */ /* 0x000fea0003c00000 */
[----:B------:R0:W1:Y:S02]  /*1290*/  SHFL.BFLY P2, R16, R26, R13, R12 ;  /* 0x0c00000d1a107389 */ /* 0x000064000004000c */
[----:B01----:R-:W-:Y:S01]  /*12a0*/  ENDCOLLECTIVE ;  /* 0x000000000000791b */ /* 0x003fe20003800000 */
.L_x_877:
[----:B------:R-:W-:Y:S01]  /*12b0*/  HFMA2.MMA R13, -RZ, RZ, 0, 4.76837158203125e-07 ;  /* 0x00000008ff0d7435 */ /* 0x000fe200000001ff */
[----:B------:R-:W-:-:S05]  /*12c0*/  FADD.FTZ R18, R9, R16 ;  /* 0x0000001009127221 */ /* 0x000fca0000010000 */
[----:B------:R-:W-:-:S07]  /*12d0*/  MOV R26, R18 ;  /* 0x00000012001a7202 */ /* 0x000fce0000000f00 */
[----:B------:R-:W-:Y:S05]  /*12e0*/  WARPSYNC.COLLECTIVE R11, `(.L_x_878) ;  /* 0x000000000b087348 */ /* 0x000fea0003c00000 */
[----:B------:R0:W1:Y:S02]  /*12f0*/  SHFL.BFLY P2, R16, R26, R13, R12 ;  /* 0x0c00000d1a107389 */ /* 0x000064000004000c */
[----:B01----:R-:W-:Y:S01]  /*1300*/  ENDCOLLECTIVE ;  /* 0x000000000000791b */ /* 0x003fe20003800000 */
.L_x_878:
[----:B------:R-:W-:Y:S01]  /*1310*/  HFMA2.MMA R13, -RZ, RZ, 0, 9.5367431640625e-07 ;  /* 0x00000010ff0d7435 */ /* 0x000fe200000001ff */
[----:B------:R-:W-:-:S05]  /*1320*/  FADD.FTZ R10, R18, R16 ;  /* 0x00000010120a7221 */ /* 0x000fca0000010000 */
[----:B------:R-:W-:-:S07]  /*1330*/  MOV R26, R10 ;  /* 0x0000000a001a7202 */ /* 0x000fce0000000f00 */
[----:B------:R-:W-:Y:S05]  /*1340*/  WARPSYNC.COLLECTIVE R11, `(.L_x_879) ;  /* 0x000000000b087348 */ /* 0x000fea0003c00000 */
[----:B------:R0:W1:Y:S02]  /*1350*/  SHFL.BFLY P2, R16, R26, R13, R12 ;  /* 0x0c00000d1a107389 */ /* 0x000064000004000c */
[----:B01----:R-:W-:Y:S01]  /*1360*/  ENDCOLLECTIVE ;  /* 0x000000000000791b */ /* 0x003fe20003800000 */
.L_x_879:
[----:B------:R-:W-:Y:S01]  /*1370*/  HFMA2.MMA R13, -RZ, RZ, 0, 5.9604644775390625e-08 ;  /* 0x00000001ff0d7435 */ /* 0x000fe200000001ff */
[----:B------:R-:W-:Y:S02]  /*1380*/  MOV R26, R14 ;  /* 0x0000000e001a7202 */ /* 0x000fe40000000f00 */
[----:B------:R-:W-:-:S08]  /*1390*/  MOV R9, R16 ;  /* 0x0000001000097202 */ /* 0x000fd00000000f00 */
[----:B------:R-:W-:Y:S05]  /*13a0*/  WARPSYNC.COLLECTIVE R11, `(.L_x_880) ;  /* 0x000000000b087348 */ /* 0x000fea0003c00000 */
[----:B------:R0:W1:Y:S02]  /*13b0*/  SHFL.BFLY P2, R16, R26, R13, R12 ;  /* 0x0c00000d1a107389 */ /* 0x000064000004000c */
[----:B01----:R-:W-:Y:S01]  /*13c0*/  ENDCOLLECTIVE ;  /* 0x000000000000791b */ /* 0x003fe20003800000 */
.L_x_880:
[----:B------:R-:W-:Y:S01]  /*13d0*/  HFMA2.MMA R13, -RZ, RZ, 0, 1.1920928955078125e-07 ;  /* 0x00000002ff0d7435 */ /* 0x000fe200000001ff */
[----:B------:R-:W-:-:S05]  /*13e0*/  MOV R15, R16 ;  /* 0x00000010000f7202 */ /* 0x000fca0000000f00 */
[----:B------:R-:W-:-:S05]  /*13f0*/  FADD.FTZ R15, R14, R15 ;  /* 0x0000000f0e0f7221 */ /* 0x000fca0000010000 */
[----:B------:R-:W-:-:S07]  /*1400*/  MOV R26, R15 ;  /* 0x0000000f001a7202 */ /* 0x000fce0000000f00 */
[----:B------:R-:W-:Y:S05]  /*1410*/  WARPSYNC.COLLECTIVE R11, `(.L_x_881) ;  /* 0x000000000b087348 */ /* 0x000fea0003c00000 */
[----:B------:R0:W1:Y:S02]  /*1420*/  SHFL.BFLY P2, R16, R26, R13, R12 ;  /* 0x0c00000d1a107389 */ /* 0x000064000004000c */
[----:B01----:R-:W-:Y:S01]  /*1430*/  ENDCOLLECTIVE ;  /* 0x000000000000791b */ /* 0x003fe20003800000 */
.L_x_881:
[----:B------:R-:W-:Y:S01]  /*1440*/  HFMA2.MMA R13, -RZ, RZ, 0, 2.384185791015625e-07 ;  /* 0x00000004ff0d7435 */ /* 0x000fe200000001ff */
[----:B------:R-:W-:-:S05]  /*1450*/  MOV R18, R16 ;  /* 0x0000001000127202 */ /* 0x000fca0000000f00 */
[----:B------:R-:W-:-:S05]  /*1460*/  FADD.FTZ R14, R15, R18 ;  /* 0x000000120f0e7221 */ /* 0x000fca0000010000 */
[----:B------:R-:W-:-:S07]  /*1470*/  MOV R26, R14 ;  /* 0x0000000e001a7202 */ /* 0x000fce0000000f00 */
[----:B------:R-:W-:Y:S05]  /*1480*/  WARPSYNC.COLLECTIVE R11, `(.L_x_882) ;  /* 0x000000000b087348 */ /* 0x000fea0003c00000 */
[----:B------:R0:W1:Y:S02]  /*1490*/  SHFL.BFLY P2, R16, R26, R13, R12 ;  /* 0x0c00000d1a107389 */ /* 0x000064000004000c */
[----:B01----:R-:W-:Y:S01]  /*14a0*/  ENDCOLLECTIVE ;  /* 0x000000000000791b */ /* 0x003fe20003800000 */
.L_x_882:
[----:B------:R-:W-:Y:S01]  /*14b0*/  HFMA2.MMA R13, -RZ, RZ, 0, 4.76837158203125e-07 ;  /* 0x00000008ff0d7435 */ /* 0x000fe200000001ff */
[----:B------:R-:W-:-:S05]  /*14c0*/  MOV R17, R16 ;  /* 0x0000001000117202 */ /* 0x000fca0000000f00 */
[----:B------:R-:W-:-:S05]  /*14d0*/  FADD.FTZ R19, R14, R17 ;  /* 0x000000110e137221 */ /* 0x000fca0000010000 */
[----:B------:R-:W-:-:S07]  /*14e0*/  MOV R26, R19 ;  /* 0x00000013001a7202 */ /* 0x000fce0000000f00 */
[----:B------:R-:W-:Y:S05]  /*14f0*/  WARPSYNC.COLLECTIVE R11, `(.L_x_883) ;  /* 0x000000000b087348 */ /* 0x000fea0003c00000 */
[----:B------:R0:W1:Y:S02]  /*1500*/  SHFL.BFLY P2, R16, R26, R13, R12 ;  /* 0x0c00000d1a107389 */ /* 0x000064000004000c */
[----:B01----:R-:W-:Y:S01]  /*1510*/  ENDCOLLECTIVE ;  /* 0x000000000000791b */ /* 0x003fe20003800000 */
.L_x_883:
[----:B------:R-:W-:Y:S01]  /*1520*/  HFMA2.MMA R13, -RZ, RZ, 0, 9.5367431640625e-07 ;  /* 0x00000010ff0d7435 */ /* 0x000fe200000001ff */
[----:B------:R-:W-:-:S05]  /*1530*/  MOV R20, R16 ;  /* 0x0000001000147202 */ /* 0x000fca0000000f00 */
[----:B------:R-:W-:-:S05]  /*1540*/  FADD.FTZ R15, R19, R20 ;  /* 0x00000014130f7221 */ /* 0x000fca0000010000 */
[----:B------:R-:W-:-:S07]  /*1550*/  MOV R26, R15 ;  /* 0x0000000f001a7202 */ /* 0x000fce0000000f00 */
[----:B------:R-:W-:Y:S05]  /*1560*/  WARPSYNC.COLLECTIVE R11, `(.L_x_884) ;  /* 0x000000000b087348 */ /* 0x000fea0003c00000 */
[----:B------:R0:W1:Y:S02]  /*1570*/  SHFL.BFLY P2, R16, R26, R13, R12 ;  /* 0x0c00000d1a107389 */ /* 0x000064000004000c */
[----:B01----:R-:W-:Y:S01]  /*1580*/  ENDCOLLECTIVE ;  /* 0x000000000000791b */ /* 0x003fe20003800000 */
.L_x_884:
[----:B------:R-:W-:Y:S01]  /*1590*/  HFMA2.MMA R13, -RZ, RZ, 0, 5.9604644775390625e-08 ;  /* 0x00000001ff0d7435 */ /* 0x000fe200000001ff */
[----:B------:R-:W-:Y:S02]  /*15a0*/  MOV R26, R8 ;  /* 0x00000008001a7202 */ /* 0x000fe40000000f00 */
[----:B------:R-:W-:-:S08]  /*15b0*/  MOV R14, R16 ;  /* 0x00000010000e7202 */ /* 0x000fd00000000f00 */
[----:B------:R-:W-:Y:S05]  /*15c0*/  WARPSYNC.COLLECTIVE R11, `(.L_x_885) ;  /* 0x000000000b087348 */ /* 0x000fea0003c00000 */
[----:B------:R0:W1:Y:S02]  /*15d0*/  SHFL.BFLY P2, R16, R26, R13, R12 ;  /* 0x0c00000d1a107389 */ /* 0x000064000004000c */
[----:B01----:R-:W-:Y:S01]  /*15e0*/  ENDCOLLECTIVE ;  /* 0x000000000000791b */ /* 0x003fe20003800000 */
.L_x_885:
[----:B------:R-:W-:Y:S01]  /*15f0*/  HFMA2.MMA R13, -RZ, RZ, 0, 1.1920928955078125e-07 ;  /* 0x00000002ff0d7435 */ /* 0x000fe200000001ff */
[----:B------:R-:W-:-:S05]  /*1600*/  MOV R17, R16 ;  /* 0x0000001000117202 */ /* 0x000fca0000000f00 */
[----:B------:R-:W-:-:S05]  /*1610*/  FADD.FTZ R19, R8, R17 ;  /* 0x0000001108137221 */ /* 0x000fca0000010000 */
[----:B------:R-:W-:-:S07]  /*1620*/  MOV R26, R19 ;  /* 0x00000013001a7202 */ /* 0x000fce0000000f00 */
[----:B------:R-:W-:Y:S05]  /*1630*/  WARPSYNC.COLLECTIVE R11, `(.L_x_886) ;  /* 0x000000000b087348 */ /* 0x000fea0003c00000 */
[----:B------:R0:W1:Y:S02]  /*1640*/  SHFL.BFLY P2, R16, R26, R13, R12 ;  /* 0x0c00000d1a107389 */ /* 0x000064000004000c */
[----:B01----:R-:W-:Y:S01]  /*1650*/  ENDCOLLECTIVE ;  /* 0x000000000000791b */ /* 0x003fe20003800000 */
.L_x_886:
[----:B------:R-:W-:Y:S01]  /*1660*/  HFMA2.MMA R13, -RZ, RZ, 0, 2.384185791015625e-07 ;  /* 0x00000004ff0d7435 */ /* 0x000fe200000001ff */
[----:B------:R-:W-:-:S05]  /*1670*/  MOV R20, R16 ;  /* 0x0000001000147202 */ /* 0x000fca0000000f00 */
[----:B------:R-:W-:-:S05]  /*1680*/  FADD.FTZ R8, R19, R20 ;  /* 0x0000001413087221 */ /* 0x000fca0000010000 */
[----:B------:R-:W-:-:S07]  /*1690*/  MOV R26, R8 ;  /* 0x00000008001a7202 */ /* 0x000fce0000000f00 */
[----:B------:R-:W-:Y:S05]  /*16a0*/  WARPSYNC.COLLECTIVE R11, `(.L_x_887) ;  /* 0x000000000b087348 */ /* 0x000fea0003c00000 */
[----:B------:R0:W1:Y:S02]  /*16b0*/  SHFL.BFLY P2, R16, R26, R13, R12 ;  /* 0x0c00000d1a107389 */ /* 0x000064000004000c */
[----:B01----:R-:W-:Y:S01]  /*16c0*/  ENDCOLLECTIVE ;  /* 0x000000000000791b */ /* 0x003fe20003800000 */
.L_x_887:
[----:B------:R-:W-:Y:S01]  /*16d0*/  HFMA2.MMA R13, -RZ, RZ, 0, 4.76837158203125e-07 ;  /* 0x00000008ff0d7435 */ /* 0x000fe200000001ff */
[----:B------:R-:W-:-:S05]  /*16e0*/  MOV R21, R16 ;  /* 0x0000001000157202 */ /* 0x000fca0000000f00 */
[----:B------:R-:W-:-:S05]  /*16f0*/  FADD.FTZ R21, R8, R21 ;  /* 0x0000001508157221 */ /* 0x000fca0000010000 */
[----:B------:R-:W-:-:S07]  /*1700*/  MOV R26, R21 ;  /* 0x00000015001a7202 */ /* 0x000fce0000000f00 */
[----:B------:R-:W-:Y:S05]  /*1710*/  WARPSYNC.COLLECTIVE R11, `(.L_x_888) ;  /* 0x000000000b087348 */ /* 0x000fea0003c00000 */
[----:B------:R0:W1:Y:S02]  /*1720*/  SHFL.BFLY P2, R16, R26, R13, R12 ;  /* 0x0c00000d1a107389 */ /* 0x000064000004000c */
[----:B01----:R-:W-:Y:S01]  /*1730*/  ENDCOLLECTIVE ;  /* 0x000000000000791b */ /* 0x003fe20003800000 */
.L_x_888:
[----:B------:R-:W-:Y:S01]  /*1740*/  HFMA2.MMA R13, -RZ, RZ, 0, 9.5367431640625e-07 ;  /* 0x00000010ff0d7435 */ /* 0x000fe200000001ff */
[----:B------:R-:W-:-:S05]  /*1750*/  MOV R22, R16 ;  /* 0x0000001000167202 */ /* 0x000fca0000000f00 */
[----:B------:R-:W-:-:S05]  /*1760*/  FADD.FTZ R17, R21, R22 ;  /* 0x0000001615117221 */ /* 0x000fca0000010000 */
[----:B------:R-:W-:-:S07]  /*1770*/  MOV R26, R17 ;  /* 0x00000011001a7202 */ /* 0x000fce0000000f00 */
[----:B------:R-:W-:Y:S05]  /*1780*/  WARPSYNC.COLLECTIVE R11, `(.L_x_889) ;  /* 0x000000000b087348 */ /* 0x000fea0003c00000 */
[----:B------:R0:W1:Y:S02]  /*1790*/  SHFL.BFLY P2, R16, R26, R13, R12 ;  /* 0x0c00000d1a107389 */ /* 0x000064000004000c */
[----:B01----:R-:W-:Y:S01]  /*17a0*/  ENDCOLLECTIVE ;  /* 0x000000000000791b */ /* 0x003fe20003800000 */
.L_x_889:
[----:B------:R-:W-:Y:S01]  /*17b0*/  HFMA2.MMA R13, -RZ, RZ, 0, 5.9604644775390625e-08 ;  /* 0x00000001ff0d7435 */ /* 0x000fe200000001ff */
[----:B------:R-:W-:Y:S02]  /*17c0*/  MOV R26, R7 ;  /* 0x00000007001a7202 */ /* 0x000fe40000000f00 */
[----:B------:R-:W-:-:S08]  /*17d0*/  MOV R8, R16 ;  /* 0x0000001000087202 */ /* 0x000fd00000000f00 */
[----:B------:R-:W-:Y:S05]  /*17e0*/  WARPSYNC.COLLECTIVE R11, `(.L_x_890) ;  /* 0x000000000b087348 */ /* 0x000fea0003c00000 */
[----:B------:R0:W1:Y:S02]  /*17f0*/  SHFL.BFLY P2, R16, R26, R13, R12 ;  /* 0x0c00000d1a107389 */ /* 0x000064000004000c */
[----:B01----:R-:W-:Y:S01]  /*1800*/  ENDCOLLECTIVE ;  /* 0x000000000000791b */ /* 0x003fe20003800000 */
.L_x_890:
[----:B------:R-:W-:Y:S01]  /*1810*/  HFMA2.MMA R13, -RZ, RZ, 0, 1.1920928955078125e-07 ;  /* 0x00000002ff0d7435 */ /* 0x000fe200000001ff */
[----:B------:R-:W-:-:S05]  /*1820*/  MOV R18, R16 ;  /* 0x0000001000127202 */ /* 0x000fca0000000f00 */
[----:B------:R-:W-:-:S05]  /*1830*/  FADD.FTZ R22, R7, R18 ;  /* 0x0000001207167221 */ /* 0x000fca0000010000 */
[----:B------:R-:W-:-:S07]  /*1840*/  MOV R26, R22 ;  /* 0x00000016001a7202 */ /* 0x000fce0000000f00 */
[----:B------:R-:W-:Y:S05]  /*1850*/  WARPSYNC.COLLECTIVE R11, `(.L_x_891) ;  /* 0x000000000b087348 */ /* 0x000fea0003c00000 */
[----:B------:R0:W1:Y:S02]  /*1860*/  SHFL.BFLY P2, R16, R26, R13, R12 ;  /* 0x0c00000d1a107389 */ /* 0x000064000004000c */
[----:B01----:R-:W-:Y:S01]  /*1870*/  ENDCOLLECTIVE ;  /* 0x000000000000791b */ /* 0x003fe20003800000 */
.L_x_891:
[----:B------:R-:W-:Y:S01]  /*1880*/  HFMA2.MMA R13, -RZ, RZ, 0, 2.384185791015625e-07 ;  /* 0x00000004ff0d7435 */ /* 0x000fe200000001ff */
[----:B------:R-:W-:-:S05]  /*1890*/  MOV R21, R16 ;  /* 0x0000001000157202 */ /* 0x000fca0000000f00 */
[----:B------:R-:W-:-:S05]  /*18a0*/  FADD.FTZ R7, R22, R21 ;  /* 0x0000001516077221 */ /* 0x000fca0000010000 */
[----:B------:R-:W-:-:S07]  /*18b0*/  MOV R26, R7 ;  /* 0x00000007001a7202 */ /* 0x000fce0000000f00 */
[----:B------:R-:W-:Y:S05]  /*18c0*/  WARPSYNC.COLLECTIVE R11, `(.L_x_892) ;  /* 0x000000000b087348 */ /* 0x000fea0003c00000 */
[----:B------:R0:W1:Y:S02]  /*18d0*/  SHFL.BFLY P2, R16, R26, R13, R12 ;  /* 0x0c00000d1a107389 */ /* 0x000064000004000c */
[----:B01----:R-:W-:Y:S01]  /*18e0*/  ENDCOLLECTIVE ;  /* 0x000000000000791b */ /* 0x003fe20003800000 */
.L_x_892:
[----:B------:R-:W-:Y:S01]  /*18f0*/  HFMA2.MMA R13, -RZ, RZ, 0, 4.76837158203125e-07 ;  /* 0x00000008ff0d7435 */ /* 0x000fe200000001ff */
[----:B------:R-:W-:-:S05]  /*1900*/  MOV R20, R16 ;  /* 0x0000001000147202 */ /* 0x000fca0000000f00 */
[----:B------:R-:W-:-:S05]  /*1910*/  FADD.FTZ R23, R7, R20 ;  /* 0x0000001407177221 */ /* 0x000fca0000010000 */
[----:B------:R-:W-:-:S07]  /*1920*/  MOV R26, R23 ;  /* 0x00000017001a7202 */ /* 0x000fce0000000f00 */
[----:B------:R-:W-:Y:S05]  /*1930*/  WARPSYNC.COLLECTIVE R11, `(.L_x_893) ;  /* 0x000000000b087348 */ /* 0x000fea0003c00000 */
[----:B------:R0:W1:Y:S02]  /*1940*/  SHFL.BFLY P2, R16, R26, R13, R12 ;  /* 0x0c00000d1a107389 */ /* 0x000064000004000c */
[----:B01----:R-:W-:Y:S01]  /*1950*/  ENDCOLLECTIVE ;  /* 0x000000000000791b */ /* 0x003fe20003800000 */
.L_x_893:
[----:B------:R-:W-:Y:S01]  /*1960*/  HFMA2.MMA R13, -RZ, RZ, 0, 9.5367431640625e-07 ;  /* 0x00000010ff0d7435 */ /* 0x000fe200000001ff */
[----:B------:R-:W-:-:S05]  /*1970*/  MOV R24, R16 ;  /* 0x0000001000187202 */ /* 0x000fca0000000f00 */
[----:B------:R-:W-:-:S05]  /*1980*/  FADD.FTZ R24, R23, R24 ;  /* 0x0000001817187221 */ /* 0x000fca0000010000 */
[----:B------:R-:W-:-:S07]  /*1990*/  MOV R26, R24 ;  /* 0x00000018001a7202 */ /* 0x000fce0000000f00 */
[----:B------:R-:W-:Y:S05]  /*19a0*/  WARPSYNC.COLLECTIVE R11, `(.L_x_894) ;  /* 0x000000000b087348 */ /* 0x000fea0003c00000 */
[----:B------:R0:W1:Y:S02]  /*19b0*/  SHFL.BFLY P2, R16, R26, R13, R12 ;  /* 0x0c00000d1a107389 */ /* 0x000064000004000c */
[----:B01----:R-:W-:Y:S01]  /*19c0*/  ENDCOLLECTIVE ;  /* 0x000000000000791b */ /* 0x003fe20003800000 */
.L_x_894:
[----:B------:R-:W-:Y:S05]  /*19d0*/  BRA `(.L_x_895) ;  /* 0xfffffff400507947 */ /* 0x000fea000383ffff */
.L_x_896:
        /* <DEDUP_REMOVED lines=10> */
.L_x_3176:


//--------------------- .text._ZN10layer_norm31ln_parallel_residual_bwd_kernelINS_13Kernel_traitsIf13__nv_bfloat16S2_S2_fjLj512ELj1ELj4ELj1ELj16ENS_18Kernel_traits_baseILj512EfS2_S2_S2_fjLj128EEEEELb1ELb1ELb1EEEvNS_9BwdParamsE --------------------------
	.section	.text._ZN10layer_norm31ln_parallel_residual_bwd_kernelINS_13Kernel_traitsIf13__nv_bfloat16S2_S2_fjLj512ELj1ELj4ELj1ELj16ENS_18Kernel_traits_baseILj512EfS2_S2_S2_fjLj128EEEEELb1ELb1ELb1EEEvNS_9BwdParamsE,"ax",@progbits
	.align	128
        .global         _ZN10layer_norm31ln_parallel_residual_bwd_kernelINS_13Kernel_traitsIf13__nv_bfloat16S2_S2_fjLj512ELj1ELj4ELj1ELj16ENS_18Kernel_traits_baseILj512EfS2_S2_S2_fjLj128EEEEELb1ELb1ELb1EEEvNS_9BwdParamsE
        .type           _ZN10layer_norm31ln_parallel_residual_bwd_kernelINS_13Kernel_traitsIf13__nv_bfloat16S2_S2_fjLj512ELj1ELj4ELj1ELj16ENS_18Kernel_traits_baseILj512EfS2_S2_S2_fjLj128EEEEELb1ELb1ELb1EEEvNS_9BwdParamsE,@function
        .size           _ZN10layer_norm31ln_parallel_residual_bwd_kernelINS_13Kernel_traitsIf13__nv_bfloat16S2_S2_fjLj512ELj1ELj4ELj1ELj16ENS_18Kernel_traits_baseILj512EfS2_S2_S2_fjLj128EEEEELb1ELb1ELb1EEEvNS_9BwdParamsE,(.L_x_3177 - _ZN10layer_norm31ln_parallel_residual_bwd_kernelINS_13Kernel_traitsIf13__nv_bfloat16S2_S2_fjLj512ELj1ELj4ELj1ELj16ENS_18Kernel_traits_baseILj512EfS2_S2_S2_fjLj128EEEEELb1ELb1ELb1EEEvNS_9BwdParamsE)
        .other          _ZN10layer_norm31ln_parallel_residual_bwd_kernelINS_13Kernel_traitsIf13__nv_bfloat16S2_S2_fjLj512ELj1ELj4ELj1ELj16ENS_18Kernel_traits_baseILj512EfS2_S2_S2_fjLj128EEEEELb1ELb1ELb1EEEvNS_9BwdParamsE,@"STO_CUDA_ENTRY STV_DEFAULT"
_ZN10layer_norm31ln_parallel_residual_bwd_kernelINS_13Kernel_traitsIf13__nv_bfloat16S2_S2_fjLj512ELj1ELj4ELj1ELj16ENS_18Kernel_traits_baseILj512EfS2_S2_S2_fjLj128EEEEELb1ELb1ELb1EEEvNS_9BwdParamsE:
.text._ZN10layer_norm31ln_parallel_residual_bwd_kernelINS_13Kernel_traitsIf13__nv_bfloat16S2_S2_fjLj512ELj1ELj4ELj1ELj16ENS_18Kernel_traits_baseILj512EfS2_S2_S2_fjLj128EEEEELb1ELb1ELb1EEEvNS_9BwdParamsE:
        /* <DEDUP_REMOVED lines=32> */
.L_x_898:
[----:B------:R-:W-:Y:S01]  /*0200*/  SHF.L.U32 R0, R87, 0x5, RZ ;  /* 0x0000000557007819 */ /* 0x000fe200000006ff */
[----:B------:R-:W-:-:S03]  /*0210*/  ULDC.64 UR6, c[0x0][0x260] ;  /* 0x0000980000067ab9 */ /* 0x000fc60000000a00 */
[----:B------:R-:W-:-:S04]  /*0220*/  LOP3.LUT R0, R0, 0x3e0, RZ, 0xc0, !PT ;  /* 0x000003e000007812 */ /* 0x000fc800078ec0ff */
[----:B------:R-:W-:-:S05]  /*0230*/  IADD3 R2, P0, R0, UR6, RZ ;  /* 0x0000000600027c10 */ /* 0x000fca000ff1e0ff */
[----:B------:R-:W-:Y:S01]  /*0240*/  IMAD.X R3, RZ, RZ, UR7, P0 ;  /* 0x00000007ff037e24 */ /* 0x000fe200080e06ff */
        /* <DEDUP_REMOVED lines=24> */
[----:B------:R-:W-:Y:S01]  /*03d0*/  ISETP.NE.AND P3, PT, RZ, UR6, PT ;  /* 0x00000006ff007c0c */ /* 0x000fe2000bf65270 */
[----:B------:R-:W-:Y:S01]  /*03e0*/  IMAD.MOV.U32 R0, RZ, RZ, RZ ;  /* 0x000000ffff007224 */ /* 0x000fe200078e00ff */
[----:B------:R-:W-:Y:S02]  /*03f0*/  CS2R R96, SRZ ;  /* 0x0000000000607805 */ /* 0x000fe4000001ff00 */
[----:B0-----:R-:W-:-:S09]  /*0400*/  LOP3.LUT R58, R87, 0x1f, RZ, 0xc0, !PT ;  /* 0x0000001f573a7812 */ /* 0x001fd200078ec0ff */
.L_x_902:
[----:B-1----:R-:W0:Y:S01]  /*0410*/  LDC.64 R44, c[0x0][0x238] ;  /* 0x00008e00ff2c7b82 */ /* 0x002e220000000a00 */
[----:B------:R-:W-:-:S05]  /*0420*/  IMAD R36, R98, UR8, RZ ;  /* 0x0000000862247c24 */ /* 0x000fca000f8e02ff */
[----:B------:R-:W-:Y:S02]  /*0430*/  SHF.R.S32.HI R37, RZ, 0x1f, R36 ;  /* 0x0000001fff257819 */ /* 0x000fe40000011424 */
[----:B------:R-:W1:Y:S02]  /*0440*/  LDC.64 R48, c[0x0][0x2b8] ;  /* 0x0000ae00ff307b82 */ /* 0x000e640000000a00 */
[----:B------:R-:W-:-:S04]  /*0450*/  LEA.HI R37, R37, R36, RZ, 0x3 ;  /* 0x0000002425257211 */ /* 0x000fc800078f18ff */
[----:B------:R-:W-:Y:S02]  /*0460*/  LEA.HI.SX32 R103, R37, R58, 0x1d ;  /* 0x0000003a25677211 */ /* 0x000fe400078feaff */
[----:B------:R-:W2:Y:S08]  /*0470*/  LDC.64 R46, c[0x0][0x250] ;  /* 0x00009400ff2e7b82 */ /* 0x000eb00000000a00 */
[----:B------:R-:W3:Y:S01]  /*0480*/  LDC.64 R54, c[0x0][0x258] ;  /* 0x00009600ff367b82 */ /* 0x000ee20000000a00 */
[C---:B------:R-:W-:Y:S01]  /*0490*/  IADD3 R105, R103.reuse, 0x20, RZ ;  /* 0x0000002067697810 */ /* 0x040fe20007ffe0ff */
[----:B0-----:R-:W-:-:S04]  /*04a0*/  IMAD.WIDE.U32 R36, R103, 0x10, R44 ;  /* 0x0000001067247825 */ /* 0x001fc800078e002c */
[----:B------:R-:W-:Y:S02]  /*04b0*/  IMAD.WIDE.U32 R44, R105, 0x10, R44 ;  /* 0x00000010692c7825 */ /* 0x000fe400078e002c */
[----:B------:R-:W4:Y:S01]  /*04c0*/  LDG.E.128 R36, desc[UR4][R36.64] ;  /* 0x0000000424247981 */ /* 0x000f22000c1e1d00 */
[----:B------:R-:W-:Y:S01]  /*04d0*/  ISETP.NE.U32.AND P1, PT, RZ, UR10, PT ;  /* 0x0000000aff007c0c */ /* 0x000fe2000bf25070 */
[C---:B-1----:R-:W-:Y:S01]  /*04e0*/  IMAD.WIDE.U32 R40, R103.reuse, 0x10, R48 ;  /* 0x0000001067287825 */ /* 0x042fe200078e0030 */
[----:B------:R-:W-:Y:S01]  /*04f0*/  IADD3 R99, R103, 0x20, RZ ;  /* 0x0000002067637810 */ /* 0x000fe20007ffe0ff */
[----:B------:R-:W0:Y:S02]  /*0500*/  @P0 LDC.64 R60, c[0x0][0x2c8] ;  /* 0x0000b200ff3c0b82 */ /* 0x000e240000000a00 */
[----:B--2---:R-:W-:Y:S02]  /*0510*/  IMAD.WIDE R56, R98, 0x4, R46 ;  /* 0x0000000462387825 */ /* 0x004fe400078e022e */
[----:B------:R-:W2:Y:S04]  /*0520*/  LDG.E.128 R40, desc[UR4][R40.64] ;  /* 0x0000000428287981 */ /* 0x000ea8000c1e1d00 */
[----:B------:R1:W2:Y:S01]  /*0530*/  LDG.E R102, desc[UR4][R56.64] ;  /* 0x0000000438667981 */ /* 0x0002a2000c1e1900 */
[----:B------:R-:W-:-:S03]  /*0540*/  IMAD.WIDE.U32 R48, R99, 0x10, R48 ;  /* 0x0000001063307825 */ /* 0x000fc600078e0030 */
[----:B------:R-:W2:Y:S01]  /*0550*/  LDG.E.128 R44, desc[UR4][R44.64] ;  /* 0x000000042c2c7981 */ /* 0x000ea2000c1e1d00 */
[----:B---3--:R-:W-:Y:S01]  /*0560*/  IMAD.WIDE R100, R98, 0x4, R54 ;  /* 0x0000000462647825 */ /* 0x008fe200078e0236 */
[----:B------:R-:W-:Y:S01]  /*0570*/  ISETP.NE.AND.EX P1, PT, RZ, UR11, PT, P1 ;  /* 0x0000000bff007c0c */ /* 0x000fe2000bf25310 */
[----:B------:R-:W3:Y:S01]  /*0580*/  LDC.64 R54, c[0x0][0x240] ;  /* 0x00009000ff367b82 */ /* 0x000ee20000000a00 */
[----:B------:R-:W2:Y:S04]  /*0590*/  LDG.E.128 R48, desc[UR4][R48.64] ;  /* 0x0000000430307981 */ /* 0x000ea8000c1e1d00 */
[----:B------:R-:W2:Y:S03]  /*05a0*/  LDG.E R100, desc[UR4][R100.64] ;  /* 0x0000000464647981 */ /* 0x000ea6000c1e1900 */
[----:B-1----:R-:W1:Y:S08]  /*05b0*/  @P0 LDC.64 R56, c[0x0][0x2c8] ;  /* 0x0000b200ff380b82 */ /* 0x002e700000000a00 */
[----:B------:R-:W0:Y:S08]  /*05c0*/  @P1 LDC.64 R62, c[0x0][0x248] ;  /* 0x00009200ff3e1b82 */ /* 0x000e300000000a00 */
[----:B------:R-:W1:Y:S01]  /*05d0*/  @P1 LDC.64 R58, c[0x0][0x248] ;  /* 0x00009200ff3a1b82 */ /* 0x000e620000000a00 */
[----:B0-----:R-:W-:-:S04]  /*05e0*/  @P1 IMAD.WIDE.U32 R88, R103, 0x8, R62 ;  /* 0x0000000867581825 */ /* 0x001fc800078e003e */
[--C-:B---3--:R-:W-:Y:S01]  /*05f0*/  IMAD.WIDE.U32 R62, R103, 0x8, R54.reuse ;  /* 0x00000008673e7825 */ /* 0x108fe200078e0036 */
[----:B-----5:R0:W5:Y:S03]  /*0600*/  @P1 LDG.E.64 R2, desc[UR4][R88.64] ;  /* 0x0000000458021981 */ /* 0x020166000c1e1b00 */
[----:B------:R-:W-:Y:S02]  /*0610*/  IMAD.WIDE.U32 R54, R105, 0x8, R54 ;  /* 0x0000000869367825 */ /* 0x000fe400078e0036 */
[----:B------:R-:W5:Y:S02]  /*0620*/  LDG.E.64 R62, desc[UR4][R62.64] ;  /* 0x000000043e3e7981 */ /* 0x000f64000c1e1b00 */
[----:B------:R-:W-:Y:S02]  /*0630*/  @P0 IMAD.WIDE.U32 R60, R103, 0x10, R60 ;  /* 0x00000010673c0825 */ /* 0x000fe400078e003c */
[----:B------:R-:W5:Y:S02]  /*0640*/  LDG.E.64 R54, desc[UR4][R54.64] ;  /* 0x0000000436367981 */ /* 0x000f64000c1e1b00 */
[----:B-1----:R-:W-:-:S02]  /*0650*/  @P1 IMAD.WIDE.U32 R58, R105, 0x8, R58 ;  /* 0x00000008693a1825 */ /* 0x002fc400078e003a */
[----:B------:R-:W5:Y:S02]  /*0660*/  @P0 LDG.E.128 R20, desc[UR4][R60.64] ;  /* 0x000000043c140981 */ /* 0x000f64000c1e1d00 */
[----:B------:R-:W-:Y:S02]  /*0670*/  @P0 IMAD.WIDE.U32 R56, R99, 0x10, R56 ;  /* 0x0000001063380825 */ /* 0x000fe400078e0038 */
[----:B------:R1:W5:Y:S04]  /*0680*/  @P1 LDG.E.64 R52, desc[UR4][R58.64] ;  /* 0x000000043a341981 */ /* 0x000368000c1e1b00 */
[----:B------:R3:W5:Y:S01]  /*0690*/  @P0 LDG.E.128 R24, desc[UR4][R56.64] ;  /* 0x0000000438180981 */ /* 0x000762000c1e1d00 */
[----:B------:R-:W-:Y:S01]  /*06a0*/  UMOV UR6, 0xffffffff ;  /* 0xffffffff00067882 */ /* 0x000fe20000000000 */
[----:B----4-:R-:W-:-:S02]  /*06b0*/  PRMT R108, R38, 0x7632, R108 ;  /* 0x00007632266c7816 */ /* 0x010fc4000000006c */
[----:B------:R-:W-:Y:S02]  /*06c0*/  SHF.L.U32 R111, R38, 0x10, RZ ;  /* 0x00000010266f7819 */ /* 0x000fe400000006ff */
[----:B0-----:R-:W-:Y:S02]  /*06d0*/  PRMT R89, R36, 0x7632, R89 ;  /* 0x0000763224597816 */ /* 0x001fe40000000059 */
[----:B-1----:R-:W-:Y:S02]  /*06e0*/  PRMT R58, R39, 0x7632, R58 ;  /* 0x00007632273a7816 */ /* 0x002fe4000000003a */
[C---:B--2---:R-:W-:Y:S02]  /*06f0*/  PRMT R88, R40.reuse, 0x7632, R88 ;  /* 0x0000763228587816 */ /* 0x044fe40000000058 */
[----:B------:R-:W-:Y:S02]  /*0700*/  SHF.L.U32 R104, R40, 0x10, RZ ;  /* 0x0000001028687819 */ /* 0x000fe400000006ff */
[----:B------:R-:W-:-:S02]  /*0710*/  PRMT R60, R41, 0x7632, R60 ;  /* 0x00007632293c7816 */ /* 0x000fc4000000003c */
[----:B------:R-:W-:Y:S01]  /*0720*/  SHF.L.U32 R119, R41, 0x10, RZ ;  /* 0x0000001029777819 */ /* 0x000fe200000006ff */
[----:B------:R-:W-:Y:S01]  /*0730*/  IMAD.U32 R41, R42, 0x10000, RZ ;  /* 0x000100002a297824 */ /* 0x000fe200078e00ff */
[----:B------:R-:W-:Y:S02]  /*0740*/  FSEL R102, R102, RZ, !P3 ;  /* 0x000000ff66667208 */ /* 0x000fe40005800000 */
[----:B------:R-:W-:Y:S01]  /*0750*/  PRMT R40, R42, 0x7632, R40 ;  /* 0x000076322a287816 */ /* 0x000fe20000000028 */
[----:B------:R-:W-:Y:S01]  /*0760*/  IMAD.U32 R59, R39, 0x10000, RZ ;  /* 0x00010000273b7824 */ /* 0x000fe200078e00ff */
[C---:B------:R-:W-:Y:S01]  /*0770*/  PRMT R42, R44.reuse, 0x7632, R42 ;  /* 0x000076322c2a7816 */ /* 0x040fe2000000002a */
[C---:B------:R-:W-:Y:S01]  /*0780*/  IMAD.U32 R115, R45.reuse, 0x10000, RZ ;  /* 0x000100002d737824 */ /* 0x040fe200078e00ff */
[----:B------:R-:W-:Y:S02]  /*0790*/  SHF.L.U32 R117, R44, 0x10, RZ ;  /* 0x000000102c757819 */ /* 0x000fe400000006ff */
[----:B------:R-:W-:Y:S01]  /*07a0*/  SHF.L.U32 R121, R108, 0x10, RZ ;  /* 0x000000106c797819 */ /* 0x000fe200000006ff */
[----:B------:R-:W-:Y:S01]  /*07b0*/  IMAD.U32 R101, R36, 0x10000, RZ ;  /* 0x0001000024657824 */ /* 0x000fe200078e00ff */
[----:B------:R-:W-:-:S02]  /*07c0*/  PRMT R44, R45, 0x7632, R44 ;  /* 0x000076322d2c7816 */ /* 0x000fc4000000002c */
[C---:B------:R-:W-:Y:S02]  /*07d0*/  PRMT R39, R47.reuse, 0x7632, R39 ;  /* 0x000076322f277816 */ /* 0x040fe40000000027 */
[----:B------:R-:W-:Y:S01]  /*07e0*/  SHF.L.U32 R45, R47, 0x10, RZ ;  /* 0x000000102f2d7819 */ /* 0x000fe200000006ff */
[C---:B------:R-:W-:Y:S01]  /*07f0*/  FADD.FTZ R47, -R102.reuse, R111 ;  /* 0x0000006f662f7221 */ /* 0x040fe20000010100 */
[----:B------:R-:W-:Y:S02]  /*0800*/  IMAD.U32 R89, R89, 0x10000, RZ ;  /* 0x0001000059597824 */ /* 0x000fe400078e00ff */
[----:B------:R-:W-:Y:S01]  /*0810*/  FADD.FTZ R121, -R102, R121 ;  /* 0x0000007966797221 */ /* 0x000fe20000010100 */
[----:B------:R-:W-:Y:S02]  /*0820*/  IMAD.U32 R111, R58, 0x10000, RZ ;  /* 0x000100003a6f7824 */ /* 0x000fe400078e00ff */
[----:B------:R-:W-:Y:S01]  /*0830*/  FADD.FTZ R36, -R102, R101 ;  /* 0x0000006566247221 */ /* 0x000fe20000010100 */
[----:B------:R-:W-:Y:S01]  /*0840*/  SHF.L.U32 R101, R44, 0x10, RZ ;  /* 0x000000102c657819 */ /* 0x000fe200000006ff */
[C---:B------:R-:W-:Y:S01]  /*0850*/  FADD.FTZ R125, -R102.reuse, R89 ;  /* 0x00000059667d7221 */ /* 0x040fe20000010100 */
[C---:B------:R-:W-:Y:S01]  /*0860*/  PRMT R106, R37.reuse, 0x7632, R106 ;  /* 0x00007632256a7816 */ /* 0x040fe2000000006a */
[C---:B------:R-:W-:Y:S01]  /*0870*/  FADD.FTZ R111, -R102.reuse, R111 ;  /* 0x0000006f666f7221 */ /* 0x040fe20000010100 */
[----:B------:R-:W-:Y:S01]  /*0880*/  SHF.L.U32 R107, R37, 0x10, RZ ;  /* 0x00000010256b7819 */ /* 0x000fe200000006ff */
[----:B------:R-:W-:Y:S01]  /*0890*/  FADD.FTZ R117, -R102, R117 ;  /* 0x0000007566757221 */ /* 0x000fe20000010100 */
[C---:B------:R-:W-:Y:S01]  /*08a0*/  PRMT R38, R46.reuse, 0x7632, R38 ;  /* 0x000076322e267816 */ /* 0x040fe20000000026 */
[C---:B------:R-:W-:Y:S01]  /*08b0*/  IMAD.U32 R89, R49.reuse, 0x10000, RZ ;  /* 0x0001000031597824 */ /* 0x040fe200078e00ff */
[----:B---3--:R-:W-:Y:S01]  /*08c0*/  SHF.L.U32 R57, R46, 0x10, RZ ;  /* 0x000000102e397819 */ /* 0x008fe200000006ff */
[----:B------:R-:W-:Y:S01]  /*08d0*/  FMUL.FTZ R47, R100, R47 ;  /* 0x0000002f642f7220 */ /* 0x000fe20000410000 */
[----:B------:R-:W-:Y:S01]  /*08e0*/  SHF.L.U32 R44, R40, 0x10, RZ ;  /* 0x00000010282c7819 */ /* 0x000fe200000006ff */
[C---:B------:R-:W-:Y:S01]  /*08f0*/  FMUL.FTZ R116, R100.reuse, R121 ;  /* 0x0000007964747220 */ /* 0x040fe20000410000 */
[----:B------:R-:W-:Y:S01]  /*0900*/  PRMT R46, R49, 0x7632, R46 ;  /* 0x00007632312e7816 */ /* 0x000fe2000000002e */
[----:B------:R-:W-:Y:S01]  /*0910*/  FMUL.FTZ R36, R100, R36 ;  /* 0x0000002464247220 */ /* 0x000fe20000410000 */
[----:B------:R-:W-:-:S02]  /*0920*/  IMAD.U32 R88, R88, 0x10000, RZ ;  /* 0x0001000058587824 */ /* 0x000fc400078e00ff */
[----:B------:R-:W-:Y:S01]  /*0930*/  FMUL.FTZ R49, R16, R104 ;  /* 0x0000006810317220 */ /* 0x000fe20000410000 */
[C---:B------:R-:W-:Y:S01]  /*0940*/  PRMT R37, R43.reuse, 0x7632, R37 ;  /* 0x000076322b257816 */ /* 0x040fe20000000025 */
[----:B------:R-:W-:Y:S01]  /*0950*/  FMUL.FTZ R122, R100, R111 ;  /* 0x0000006f647a7220 */ /* 0x000fe20000410000 */
[----:B------:R-:W-:Y:S01]  /*0960*/  SHF.L.U32 R109, R43, 0x10, RZ ;  /* 0x000000102b6d7819 */ /* 0x000fe200000006ff */
[----:B------:R-:W-:Y:S01]  /*0970*/  FADD.FTZ R43, -R102, R107 ;  /* 0x0000006b662b7221 */ /* 0x000fe20000010100 */
[----:B------:R-:W-:Y:S01]  /*0980*/  SHF.L.U32 R123, R106, 0x10, RZ ;  /* 0x000000106a7b7819 */ /* 0x000fe200000006ff */
[----:B------:R-:W-:Y:S01]  /*0990*/  FADD.FTZ R112, -R102, R59 ;  /* 0x0000003b66707221 */ /* 0x000fe20000010100 */
[C---:B------:R-:W-:Y:S01]  /*09a0*/  PRMT R56, R48.reuse, 0x7632, R56 ;  /* 0x0000763230387816 */ /* 0x040fe20000000038 */
[----:B------:R-:W-:Y:S01]  /*09b0*/  FADD.FTZ R76, R41, R76 ;  /* 0x0000004c294c7221 */ /* 0x000fe20000010000 */
[----:B------:R-:W-:Y:S01]  /*09c0*/  SHF.L.U32 R61, R48, 0x10, RZ ;  /* 0x00000010303d7819 */ /* 0x000fe200000006ff */
[-C--:B------:R-:W-:Y:S01]  /*09d0*/  FFMA.FTZ R64, R47, R41.reuse, R64 ;  /* 0x000000292f407223 */ /* 0x080fe20000010040 */
[----:B------:R-:W-:Y:S01]  /*09e0*/  FMUL.FTZ R40, R12, R41 ;  /* 0x000000290c287220 */ /* 0x000fe20000410000 */
[----:B------:R-:W-:Y:S01]  /*09f0*/  FADD.FTZ R75, R44, R75 ;  /* 0x0000004b2c4b7221 */ /* 0x000fe20000010000 */
[-C--:B------:R-:W-:Y:S01]  /*0a00*/  FFMA.FTZ R0, R116, R44.reuse, R0 ;  /* 0x0000002c74007223 */ /* 0x080fe20000010000 */
[----:B------:R-:W-:Y:S01]  /*0a10*/  FMUL.FTZ R111, R13, R44 ;  /* 0x0000002c0d6f7220 */ /* 0x000fe20000410000 */
[----:B------:R-:W-:Y:S01]  /*0a20*/  FMUL.FTZ R106, R100, R117 ;  /* 0x00000075646a7220 */ /* 0x000fe20000410000 */
[----:B------:R-:W-:Y:S01]  /*0a30*/  FADD.FTZ R59, -R102, R57 ;  /* 0x00000039663b7221 */ /* 0x000fe20000010100 */
[----:B------:R-:W-:Y:S01]  /*0a40*/  FMUL.FTZ R48, R100, R125 ;  /* 0x0000007d64307220 */ /* 0x000fe20000410000 */
[----:B------:R-:W-:Y:S01]  /*0a50*/  FMUL.FTZ R41, R17, R88 ;  /* 0x0000005811297220 */ /* 0x000fe20000410000 */
[----:B------:R-:W-:Y:S01]  /*0a60*/  FADD.FTZ R44, RZ, R49 ;  /* 0x00000031ff2c7221 */ /* 0x000fe20000010000 */
[----:B------:R-:W-:Y:S01]  /*0a70*/  FFMA.FTZ R117, R36, R49, RZ ;  /* 0x0000003124757223 */ /* 0x000fe200000100ff */
[----:B------:R-:W-:Y:S01]  /*0a80*/  SHF.L.U32 R107, R42, 0x10, RZ ;  /* 0x000000102a6b7819 */ /* 0x000fe200000006ff */
[----:B------:R-:W-:Y:S01]  /*0a90*/  IMAD.U32 R57, R38, 0x10000, RZ ;  /* 0x0001000026397824 */ /* 0x000fe200078e00ff */
[----:B------:R-:W-:Y:S01]  /*0aa0*/  SHF.L.U32 R39, R39, 0x10, RZ ;  /* 0x0000001027277819 */ /* 0x000fe200000006ff */
[----:B------:R-:W-:Y:S01]  /*0ab0*/  FADD.FTZ R123, -R102, R123 ;  /* 0x0000007b667b7221 */ /* 0x000fe20000010100 */
[----:B------:R-:W-:-:S02]  /*0ac0*/  PRMT R38, R50, 0x7632, R38 ;  /* 0x0000763232267816 */ /* 0x000fc40000000026 */
[----:B------:R-:W-:Y:S01]  /*0ad0*/  SHF.L.U32 R113, R50, 0x10, RZ ;  /* 0x0000001032717819 */ /* 0x000fe200000006ff */
[----:B------:R-:W-:Y:S01]  /*0ae0*/  FMUL.FTZ R50, R100, R43 ;  /* 0x0000002b64327220 */ /* 0x000fe20000410000 */
[----:B------:R-:W-:Y:S01]  /*0af0*/  SHF.L.U32 R60, R60, 0x10, RZ ;  /* 0x000000103c3c7819 */ /* 0x000fe200000006ff */
[----:B------:R-:W-:Y:S01]  /*0b00*/  FMUL.FTZ R43, R18, R119 ;  /* 0x00000077122b7220 */ /* 0x000fe20000410000 */
[----:B------:R-:W-:Y:S01]  /*0b10*/  FADD.FTZ R44, R44, R41 ;  /* 0x000000292c2c7221 */ /* 0x000fe20000010000 */
[----:B------:R-:W-:Y:S01]  /*0b20*/  FFMA.FTZ R117, R48, R41, R117 ;  /* 0x0000002930757223 */ /* 0x000fe20000010075 */
[C---:B------:R-:W-:Y:S01]  /*0b30*/  FADD.FTZ R115, -R102.reuse, R115 ;  /* 0x0000007366737221 */ /* 0x040fe20000010100 */
[C---:B------:R-:W-:Y:S01]  /*0b40*/  FADD.FTZ R45, -R102.reuse, R45 ;  /* 0x0000002d662d7221 */ /* 0x040fe20000010100 */
[C---:B------:R-:W-:Y:S01]  /*0b50*/  FADD.FTZ R107, -R102.reuse, R107 ;  /* 0x0000006b666b7221 */ /* 0x040fe20000010100 */
[C---:B------:R-:W-:Y:S01]  /*0b60*/  FADD.FTZ R101, -R102.reuse, R101 ;  /* 0x0000006566657221 */ /* 0x040fe20000010100 */
[C---:B------:R-:W-:Y:S01]  /*0b70*/  FADD.FTZ R57, -R102.reuse, R57 ;  /* 0x0000003966397221 */ /* 0x040fe20000010100 */
[----:B------:R-:W-:Y:S01]  /*0b80*/  FADD.FTZ R39, -R102, R39 ;  /* 0x0000002766277221 */ /* 0x000fe20000010100 */
[----:B------:R-:W-:-:S02]  /*0b90*/  IMAD.U32 R102, R37, 0x10000, RZ ;  /* 0x0001000025667824 */ /* 0x000fc400078e00ff */
[----:B------:R-:W-:Y:S01]  /*0ba0*/  FMUL.FTZ R42, R100, R123 ;  /* 0x0000007b642a7220 */ /* 0x000fe20000410000 */
[-C--:B------:R-:W-:Y:S01]  /*0bb0*/  FMUL.FTZ R37, R19, R60.reuse ;  /* 0x0000003c13257220 */ /* 0x080fe20000410000 */
[----:B------:R-:W-:Y:S01]  /*0bc0*/  FADD.FTZ R44, R44, R43 ;  /* 0x0000002b2c2c7221 */ /* 0x000fe20000010000 */
[----:B------:R-:W-:Y:S01]  /*0bd0*/  FFMA.FTZ R117, R50, R43, R117 ;  /* 0x0000002b32757223 */ /* 0x000fe20000010075 */
[----:B------:R-:W-:Y:S01]  /*0be0*/  FADD.FTZ R90, R60, R90 ;  /* 0x0000005a3c5a7221 */ /* 0x000fe20000010000 */
[----:B------:R-:W-:Y:S01]  /*0bf0*/  FFMA.FTZ R91, R42, R60, R91 ;  /* 0x0000003c2a5b7223 */ /* 0x000fe2000001005b */
[C---:B------:R-:W-:Y:S01]  /*0c00*/  FMUL.FTZ R108, R100.reuse, R115 ;  /* 0x00000073646c7220 */ /* 0x040fe20000410000 */
[----:B------:R-:W-:Y:S01]  /*0c10*/  FMUL.FTZ R59, R100, R59 ;  /* 0x0000003b643b7220 */ /* 0x000fe20000410000 */
[----:B------:R-:W-:Y:S01]  /*0c20*/  FADD.FTZ R115, R44, R37 ;  /* 0x000000252c737221 */ /* 0x000fe20000010000 */
[----:B------:R-:W-:Y:S01]  /*0c30*/  FFMA.FTZ R60, R42, R37, R117 ;  /* 0x000000252a3c7223 */ /* 0x000fe20000010075 */
[----:B------:R-:W-:Y:S01]  /*0c40*/  FADD.FTZ R94, R88, R94 ;  /* 0x0000005e585e7221 */ /* 0x000fe20000010000 */
[----:B------:R-:W-:Y:S01]  /*0c50*/  FFMA.FTZ R96, R48, R88, R96 ;  /* 0x0000005830607223 */ /* 0x000fe20000010060 */
        /* <DEDUP_REMOVED lines=41> */
[----:B------:R-:W-:Y:S01]  /*0ef0*/  IMAD.U32 R38, R38, 0x10000, RZ ;  /* 0x0001000026267824 */ /* 0x000fe200078e00ff */
[----:B------:R-:W-:Y:S01]  /*0f00*/  PRMT R58, R51, 0x7632, R58 ;  /* 0x00007632333a7816 */ /* 0x000fe2000000003a */
[----:B------:R-:W-:Y:S01]  /*0f10*/  FADD.FTZ R113, R57, R46 ;  /* 0x0000002e39717221 */ /* 0x000fe20000010000 */
[----:B------:R-:W-:Y:S01]  /*0f20*/  FFMA.FTZ R102, R60, R46, R101 ;  /* 0x0000002e3c667223 */ /* 0x000fe20000010065 */
[----:B------:R-:W-:Y:S01]  /*0f30*/  SHF.L.U32 R51, R51, 0x10, RZ ;  /* 0x0000001033337819 */ /* 0x000fe200000006ff */
        /* <DEDUP_REMOVED lines=44> */
.L_x_914:
[----:B-1----:R-:W-:Y:S01]  /*1200*/  FADD.FTZ R102, R39, R102 ;  /* 0x0000006627667221 */ /* 0x002fe20000010000 */
[----:B--2---:R-:W-:Y:S01]  /*1210*/  FADD.FTZ R113, R51, R114 ;  /* 0x0000007233717221 */ /* 0x004fe20000010000 */
[----:B0----5:R-:W-:Y:S02]  /*1220*/  MOV R51, R62 ;  /* 0x0000003e00337202 */ /* 0x021fe40000000f00 */
[----:B------:R-:W-:Y:S01]  /*1230*/  FMUL.FTZ R39, R102, UR9 ;  /* 0x0000000966277c20 */ /* 0x000fe20008410000 */
[----:B------:R-:W-:Y:S01]  /*1240*/  FMUL.FTZ R113, R113, UR9 ;  /* 0x0000000971717c20 */ /* 0x000fe20008410000 */
[----:B------:R-:W-:Y:S01]  /*1250*/  LOP3.LUT P4, RZ, R51, 0xff, RZ, 0xc0, !PT ;  /* 0x000000ff33ff7812 */ /* 0x000fe2000788c0ff */
[----:B------:R-:W-:Y:S01]  /*1260*/  @P1 IMAD.MOV.U32 R51, RZ, RZ, R2 ;  /* 0x000000ffff331224 */ /* 0x000fe200078e0002 */
[----:B------:R-:W-:Y:S02]  /*1270*/  @P1 LOP3.LUT P5, RZ, R2, 0xff00, RZ, 0xc0, !PT ;  /* 0x0000ff0002ff1812 */ /* 0x000fe400078ac0ff */
[----:B------:R-:W-:-:S02]  /*1280*/  FSEL R39, R39, RZ, !P3 ;  /* 0x000000ff27277208 */ /* 0x000fc40005800000 */
[----:B------:R-:W-:Y:S02]  /*1290*/  @P1 LOP3.LUT P2, RZ, R51, 0xff, RZ, 0xc0, !PT ;  /* 0x000000ff33ff1812 */ /* 0x000fe4000784c0ff */
[----:B------:R-:W-:Y:S01]  /*12a0*/  LOP3.LUT P6, RZ, R62, 0xff00, RZ, 0xc0, !PT ;  /* 0x0000ff003eff7812 */ /* 0x000fe200078cc0ff */
[-CC-:B------:R-:W-:Y:S01]  /*12b0*/  FFMA.FTZ R36, R36, R113.reuse, R39.reuse ;  /* 0x0000007124247223 */ /* 0x180fe20000010027 */
[-CC-:B------:R-:W-:Y:S01]  /*12c0*/  FFMA.FTZ R42, R42, R113.reuse, R39.reuse ;  /* 0x000000712a2a7223 */ /* 0x180fe20000010027 */
[-CC-:B------:R-:W-:Y:S01]  /*12d0*/  FFMA.FTZ R48, R48, R113.reuse, R39.reuse ;  /* 0x0000007130307223 */ /* 0x180fe20000010027 */
[-CC-:B------:R-:W-:Y:S01]  /*12e0*/  FFMA.FTZ R47, R47, R113.reuse, R39.reuse ;  /* 0x000000712f2f7223 */ /* 0x180fe20000010027 */
[--C-:B------:R-:W-:Y:S01]  /*12f0*/  FADD.FTZ R49, R49, -R36.reuse ;  /* 0x8000002431317221 */ /* 0x100fe20000010000 */
[C---:B------:R-:W-:Y:S01]  /*1300*/  @P0 PRMT R36, R20.reuse, 0x7632, R36 ;  /* 0x0000763214240816 */ /* 0x040fe20000000024 */
[----:B------:R-:W-:Y:S01]  /*1310*/  FADD.FTZ R101, R37, -R42 ;  /* 0x8000002a25657221 */ /* 0x000fe20000010000 */
[----:B------:R-:W-:Y:S01]  /*1320*/  FADD.FTZ R51, R41, -R48 ;  /* 0x8000003029337221 */ /* 0x000fe20000010000 */
[----:B------:R-:W-:Y:S01]  /*1330*/  @P0 SHF.L.U32 R41, R20, 0x10, RZ ;  /* 0x0000001014290819 */ /* 0x000fe200000006ff */
[----:B------:R-:W-:Y:S01]  /*1340*/  FFMA.FTZ R50, R50, R113, R39 ;  /* 0x0000007132327223 */ /* 0x000fe20000010027 */
[----:B------:R-:W-:Y:S01]  /*1350*/  @P0 SHF.L.U32 R42, R36, 0x10, RZ ;  /* 0x00000010242a0819 */ /* 0x000fe200000006ff */
[----:B------:R-:W-:Y:S01]  /*1360*/  FMUL.FTZ R36, R100, R49 ;  /* 0x0000003164247220 */ /* 0x000fe20000410000 */
[--C-:B------:R-:W-:Y:S01]  /*1370*/  FADD.FTZ R49, R40, -R47.reuse ;  /* 0x8000002f28317221 */ /* 0x100fe20000010000 */
[----:B------:R-:W-:Y:S01]  /*1380*/  @P0 PRMT R47, R21, 0x7632, R47 ;  /* 0x00007632152f0816 */ /* 0x000fe2000000002f */
[----:B------:R-:W-:Y:S01]  /*1390*/  FADD.FTZ R43, R43, -R50 ;  /* 0x800000322b2b7221 */ /* 0x000fe20000010000 */
[----:B------:R-:W-:Y:S01]  /*13a0*/  @P0 FADD.FTZ R36, R36, R41 ;  /* 0x0000002924240221 */ /* 0x000fe20000010000 */
[C---:B------:R-:W-:Y:S01]  /*13b0*/  FMUL.FTZ R37, R100.reuse, R51 ;  /* 0x0000003364257220 */ /* 0x040fe20000410000 */
[----:B------:R-:W-:Y:S01]  /*13c0*/  @P0 SHF.L.U32 R41, R47, 0x10, RZ ;  /* 0x000000102f290819 */ /* 0x000fe200000006ff */
[----:B------:R-:W-:Y:S01]  /*13d0*/  FMUL.FTZ R114, R100, R101 ;  /* 0x0000006564727220 */ /* 0x000fe20000410000 */
[----:B------:R-:W-:-:S02]  /*13e0*/  @P0 IMAD.U32 R40, R21, 0x10000, RZ ;  /* 0x0001000015280824 */ /* 0x000fc400078e00ff */
        /* <DEDUP_REMOVED lines=17> */
[-CC-:B------:R-:W-:Y:S01]  /*1500*/  FFMA.FTZ R112, R112, R113.reuse, R39.reuse ;  /* 0x0000007170707223 */ /* 0x180fe20000010027 */
[----:B------:R-:W-:Y:S01]  /*1510*/  @P1 FSEL R49, R50, RZ, P5 ;  /* 0x000000ff32311208 */ /* 0x000fe20002800000 */
[----:B------:R-:W-:Y:S01]  /*1520*/  FADD.FTZ R111, R111, -R116 ;  /* 0x800000746f6f7221 */ /* 0x000fe20000010000 */
[----:B------:R-:W-:Y:S01]  /*1530*/  LOP3.LUT P5, RZ, R62, 0xff000000, RZ, 0xc0, !PT ;  /* 0xff0000003eff7812 */ /* 0x000fe200078ac0ff */
[--C-:B------:R-:W-:Y:S01]  /*1540*/  FFMA.FTZ R117, R59, R113, R39.reuse ;  /* 0x000000713b757223 */ /* 0x100fe20000010027 */
[----:B------:R-:W-:Y:S01]  /*1550*/  FSEL R48, R51, RZ, P4 ;  /* 0x000000ff33307208 */ /* 0x000fe20002000000 */
[----:B------:R-:W-:Y:S01]  /*1560*/  FADD.FTZ R121, R109, -R112 ;  /* 0x800000706d797221 */ /* 0x000fe20000010000 */
[----:B------:R-:W-:Y:S01]  /*1570*/  @P1 FSEL R51, R51, RZ, P2 ;  /* 0x000000ff33331208 */ /* 0x000fe20001000000 */
[----:B------:R-:W-:Y:S01]  /*1580*/  FMUL.FTZ R120, R100, R111 ;  /* 0x0000006f64787220 */ /* 0x000fe20000410000 */
[----:B------:R-:W-:Y:S01]  /*1590*/  LOP3.LUT P2, RZ, R63, 0xff, RZ, 0xc0, !PT ;  /* 0x000000ff3fff7812 */ /* 0x000fe2000784c0ff */
[-C--:B------:R-:W-:Y:S01]  /*15a0*/  FFMA.FTZ R106, R106, R113.reuse, R39 ;  /* 0x000000716a6a7223 */ /* 0x080fe20000010027 */
[----:B------:R-:W-:Y:S01]  /*15b0*/  FSEL R41, R102, RZ, P5 ;  /* 0x000000ff66297208 */ /* 0x000fe20002800000 */
[----:B------:R-:W-:Y:S01]  /*15c0*/  FADD.FTZ R117, R44, -R117 ;  /* 0x800000752c757221 */ /* 0x000fe20000010000 */
[----:B------:R-:W-:Y:S01]  /*15d0*/  @P1 LOP3.LUT P4, RZ, R2, 0xff000000, RZ, 0xc0, !PT ;  /* 0xff00000002ff1812 */ /* 0x000fe2000788c0ff */
[-CC-:B------:R-:W-:Y:S01]  /*15e0*/  FFMA.FTZ R110, R110, R113.reuse, R39.reuse ;  /* 0x000000716e6e7223 */ /* 0x180fe20000010027 */
[----:B------:R-:W-:Y:S01]  /*15f0*/  @P1 LOP3.LUT P5, RZ, R3, 0xff, RZ, 0xc0, !PT ;  /* 0x000000ff03ff1812 */ /* 0x000fe200078ac0ff */
[-CC-:B------:R-:W-:Y:S01]  /*1600*/  FFMA.FTZ R111, R60, R113.reuse, R39.reuse ;  /* 0x000000713c6f7223 */ /* 0x180fe20000010027 */
[----:B------:R-:W-:Y:S01]  /*1610*/  @P0 PRMT R62, R22, 0x7632, R62 ;  /* 0x00007632163e0816 */ /* 0x000fe2000000003e */
[----:B------:R-:W-:Y:S01]  /*1620*/  FFMA.FTZ R60, R56, R113, R39 ;  /* 0x00000071383c7223 */ /* 0x000fe20000010027 */
[----:B------:R-:W-:Y:S01]  /*1630*/  FSEL R42, R101, RZ, P2 ;  /* 0x000000ff652a7208 */ /* 0x000fe20001000000 */
[----:B------:R-:W-:Y:S01]  /*1640*/  FMUL.FTZ R121, R100, R121 ;  /* 0x0000007964797220 */ /* 0x000fe20000410000 */
[----:B------:R-:W-:Y:S01]  /*1650*/  @P1 FSEL R102, R102, RZ, P4 ;  /* 0x000000ff66661208 */ /* 0x000fe20002000000 */
[----:B------:R-:W-:Y:S01]  /*1660*/  FADD.FTZ R61, R61, -R106 ;  /* 0x8000006a3d3d7221 */ /* 0x000fe20000010000 */
[----:B------:R-:W-:Y:S01]  /*1670*/  @P1 FSEL R101, R101, RZ, P5 ;  /* 0x000000ff65651208 */ /* 0x000fe20002800000 */
[----:B------:R-:W-:Y:S01]  /*1680*/  FADD.FTZ R59, R46, -R111 ;  /* 0x8000006f2e3b7221 */ /* 0x000fe20000010000 */
[C---:B------:R-:W-:Y:S01]  /*1690*/  LOP3.LUT P4, RZ, R63.reuse, 0xff00, RZ, 0xc0, !PT ;  /* 0x0000ff003fff7812 */ /* 0x040fe2000788c0ff */
[-CC-:B------:R-:W-:Y:S01]  /*16a0*/  FFMA.FTZ R108, R108, R113.reuse, R39.reuse ;  /* 0x000000716c6c7223 */ /* 0x180fe20000010027 */
[----:B------:R-:W-:Y:S01]  /*16b0*/  LOP3.LUT P2, RZ, R63, 0xff0000, RZ, 0xc0, !PT ;  /* 0x00ff00003fff7812 */ /* 0x000fe2000784c0ff */
[----:B------:R-:W-:Y:S01]  /*16c0*/  FADD.FTZ R111, R57, -R60 ;  /* 0x8000003c396f7221 */ /* 0x000fe20000010000 */
[----:B------:R-:W-:Y:S01]  /*16d0*/  LOP3.LUT P5, RZ, R63, 0xff000000, RZ, 0xc0, !PT ;  /* 0xff0000003fff7812 */ /* 0x000fe200078ac0ff */
[----:B------:R-:W-:Y:S01]  /*16e0*/  @P0 IMAD.U32 R63, R62, 0x10000, RZ ;  /* 0x000100003e3f0824 */ /* 0x000fe200078e00ff */
[----:B------:R-:W-:Y:S01]  /*16f0*/  @P0 SHF.L.U32 R44, R23, 0x10, RZ ;  /* 0x00000010172c0819 */ /* 0x000fe200000006ff */
[----:B------:R-:W-:Y:S01]  /*1700*/  FFMA.FTZ R45, R45, R113, R39 ;  /* 0x000000712d2d7223 */ /* 0x000fe20000010027 */
[----:B------:R-:W-:Y:S01]  /*1710*/  @P0 PRMT R56, R24, 0x7632, R56 ;  /* 0x0000763218380816 */ /* 0x000fe20000000038 */
[----:B------:R-:W-:Y:S01]  /*1720*/  @P0 FADD.FTZ R120, R120, R63 ;  /* 0x0000003f78780221 */ /* 0x000fe20000010000 */
[----:B------:R-:W-:Y:S01]  /*1730*/  FADD.FTZ R63, R107, -R110 ;  /* 0x8000006e6b3f7221 */ /* 0x000fe20000010000 */
[----:B------:R-:W-:Y:S01]  /*1740*/  @P0 FADD.FTZ R121, R121, R44 ;  /* 0x0000002c79790221 */ /* 0x000fe20000010000 */
[----:B------:R-:W-:-:S02]  /*1750*/  @P0 IMAD.U32 R46, R24, 0x10000, RZ ;  /* 0x00010000182e0824 */ /* 0x000fc400078e00ff */
[----:B------:R-:W-:Y:S01]  /*1760*/  FMUL.FTZ R109, R120, UR14 ;  /* 0x0000000e786d7c20 */ /* 0x000fe20008410000 */
[----:B------:R-:W-:Y:S01]  /*1770*/  FMUL.FTZ R57, R100, R61 ;  /* 0x0000003d64397220 */ /* 0x000fe20000410000 */
[----:B------:R-:W-:Y:S01]  /*1780*/  @P0 PRMT R44, R25, 0x7632, R44 ;  /* 0x00007632192c0816 */ /* 0x000fe2000000002c */
[----:B------:R-:W-:Y:S01]  /*1790*/  FADD.FTZ R89, R89, -R108 ;  /* 0x8000006c59597221 */ /* 0x000fe20000010000 */
[----:B------:R-:W-:Y:S01]  /*17a0*/  @P0 SHF.L.U32 R115, R56, 0x10, RZ ;  /* 0x0000001038730819 */ /* 0x000fe200000006ff */
[----:B------:R-:W-:Y:S01]  /*17b0*/  FMUL.FTZ R56, R100, R63 ;  /* 0x0000003f64387220 */ /* 0x000fe20000410000 */
[----:B------:R-:W-:Y:S01]  /*17c0*/  FADD.FTZ R63, R38, -R45 ;  /* 0x8000002d263f7221 */ /* 0x000fe20000010000 */
[----:B------:R-:W-:Y:S01]  /*17d0*/  @P0 FADD.FTZ R57, R57, R46 ;  /* 0x0000002e39390221 */ /* 0x000fe20000010000 */
[----:B------:R-:W-:Y:S01]  /*17e0*/  @P0 SHF.L.U32 R45, R44, 0x10, RZ ;  /* 0x000000102c2d0819 */ /* 0x000fe200000006ff */
[----:B------:R-:W-:Y:S01]  /*17f0*/  FMUL.FTZ R108, R121, UR14 ;  /* 0x0000000e796c7c20 */ /* 0x000fe20008410000 */
[----:B------:R-:W-:Y:S01]  /*1800*/  FSEL R107, R109, RZ, P4 ;  /* 0x000000ff6d6b7208 */ /* 0x000fe20002000000 */
[C---:B------:R-:W-:Y:S01]  /*1810*/  @P0 IMAD.U32 R46, R26.reuse, 0x10000, RZ ;  /* 0x000100001a2e0824 */ /* 0x040fe200078e00ff */
[----:B------:R-:W-:Y:S01]  /*1820*/  @P0 PRMT R60, R26, 0x7632, R60 ;  /* 0x000076321a3c0816 */ /* 0x000fe2000000003c */
[C---:B------:R-:W-:Y:S01]  /*1830*/  FMUL.FTZ R116, R100.reuse, R59 ;  /* 0x0000003b64747220 */ /* 0x040fe20000410000 */
[C---:B------:R-:W-:Y:S01]  /*1840*/  FMUL.FTZ R117, R100.reuse, R117 ;  /* 0x0000007564757220 */ /* 0x040fe20000410000 */
[----:B------:R-:W-:Y:S01]  /*1850*/  @P1 LOP3.LUT P4, RZ, R3, 0xff00, RZ, 0xc0, !PT ;  /* 0x0000ff0003ff1812 */ /* 0x000fe2000788c0ff */
[----:B------:R-:W-:Y:S01]  /*1860*/  FMUL.FTZ R119, R100, R89 ;  /* 0x0000005964777220 */ /* 0x000fe20000410000 */
[----:B------:R-:W-:Y:S01]  /*1870*/  @P0 SHF.L.U32 R38, R25, 0x10, RZ ;  /* 0x0000001019260819 */ /* 0x000fe200000006ff */
[----:B------:R-:W-:Y:S01]  /*1880*/  @P0 FADD.FTZ R116, R116, R45 ;  /* 0x0000002d74740221 */ /* 0x000fe20000010000 */
[----:B------:R-:W-:Y:S01]  /*1890*/  MOV R62, R54 ;  /* 0x00000036003e7202 */ /* 0x000fe20000000f00 */
[----:B------:R-:W-:Y:S01]  /*18a0*/  @P0 FADD.FTZ R117, R117, R46 ;  /* 0x0000002e75750221 */ /* 0x000fe20000010000 */
[----:B------:R-:W-:Y:S01]  /*18b0*/  @P0 SHF.L.U32 R61, R60, 0x10, RZ ;  /* 0x000000103c3d0819 */ /* 0x000fe200000006ff */
[----:B------:R-:W-:Y:S01]  /*18c0*/  @P0 FADD.FTZ R56, R56, R115 ;  /* 0x0000007338380221 */ /* 0x000fe20000010000 */
[----:B------:R-:W-:Y:S01]  /*18d0*/  FSEL R106, R108, RZ, P2 ;  /* 0x000000ff6c6a7208 */ /* 0x000fe20001000000 */
[C---:B------:R-:W-:Y:S01]  /*18e0*/  FMUL.FTZ R110, R100.reuse, R111 ;  /* 0x0000006f646e7220 */ /* 0x040fe20000410000 */
[----:B------:R-:W-:Y:S01]  /*18f0*/  @P1 FSEL R109, R109, RZ, P4 ;  /* 0x000000ff6d6d1208 */ /* 0x000fe20002000000 */
[----:B------:R-:W-:Y:S01]  /*1900*/  @P0 IMAD.U32 R45, R27, 0x10000, RZ ;  /* 0x000100001b2d0824 */ /* 0x000fe200078e00ff */
[----:B------:R-:W-:Y:S01]  /*1910*/  @P1 LOP3.LUT P2, RZ, R3, 0xff0000, RZ, 0xc0, !PT ;  /* 0x00ff000003ff1812 */ /* 0x000fe2000784c0ff */
[----:B------:R-:W-:Y:S01]  /*1920*/  FMUL.FTZ R46, R100, R63 ;  /* 0x0000003f642e7220 */ /* 0x000fe20000410000 */
[----:B------:R-:W-:Y:S01]  /*1930*/  FMUL.FTZ R59, R57, UR14 ;  /* 0x0000000e393b7c20 */ /* 0x000fe20008410000 */
[----:B------:R-:W-:Y:S01]  /*1940*/  LOP3.LUT P4, RZ, R62, 0xff, RZ, 0xc0, !PT ;  /* 0x000000ff3eff7812 */ /* 0x000fe2000788c0ff */
[----:B------:R-:W-:Y:S01]  /*1950*/  @P0 FADD.FTZ R119, R119, R38 ;  /* 0x0000002677770221 */ /* 0x000fe20000010000 */
[----:B------:R-:W-:Y:S01]  /*1960*/  @P0 FADD.FTZ R110, R110, R61 ;  /* 0x0000003d6e6e0221 */ /* 0x000fe20000010000 */
[----:B------:R-:W-:Y:S01]  /*1970*/  @P1 FSEL R108, R108, RZ, P2 ;  /* 0x000000ff6c6c1208 */ /* 0x000fe20001000000 */
[----:B------:R-:W-:Y:S01]  /*1980*/  FMUL.FTZ R60, R56, UR14 ;  /* 0x0000000e383c7c20 */ /* 0x000fe20008410000 */
[----:B------:R-:W-:Y:S01]  /*1990*/  @P0 FADD.FTZ R46, R46, R45 ;  /* 0x0000002d2e2e0221 */ /* 0x000fe20000010000 */
[----:B------:R-:W-:Y:S01]  /*19a0*/  LOP3.LUT P2, RZ, R54, 0xff00, RZ, 0xc0, !PT ;  /* 0x0000ff0036ff7812 */ /* 0x000fe2000784c0ff */
[----:B------:R-:W-:Y:S01]  /*19b0*/  FMUL.FTZ R61, R119, UR14 ;  /* 0x0000000e773d7c20 */ /* 0x000fe20008410000 */
[----:B------:R-:W-:Y:S01]  /*19c0*/  FSEL R45, R59, RZ, P4 ;  /* 0x000000ff3b2d7208 */ /* 0x000fe20002000000 */
[----:B------:R-:W-:Y:S01]  /*19d0*/  FMUL.FTZ R62, R116, UR14 ;  /* 0x0000000e743e7c20 */ /* 0x000fe20008410000 */
[----:B------:R-:W-:Y:S01]  /*19e0*/  LOP3.LUT P4, RZ, R54, 0xff0000, RZ, 0xc0, !PT ;  /* 0x00ff000036ff7812 */ /* 0x000fe2000788c0ff */
[----:B------:R-:W-:Y:S01]  /*19f0*/  FMUL.FTZ R89, R117, UR14 ;  /* 0x0000000e75597c20 */ /* 0x000fe20008410000 */
[----:B------:R-:W-:Y:S01]  /*1a00*/  FSEL R44, R60, RZ, P2 ;  /* 0x000000ff3c2c7208 */ /* 0x000fe20001000000 */
[----:B------:R-:W-:Y:S01]  /*1a10*/  FMUL.FTZ R63, R110, UR14 ;  /* 0x0000000e6e3f7c20 */ /* 0x000fe20008410000 */
[----:B------:R-:W-:Y:S01]  /*1a20*/  LOP3.LUT P2, RZ, R54, 0xff000000, RZ, 0xc0, !PT ;  /* 0xff00000036ff7812 */ /* 0x000fe2000784c0ff */
[----:B------:R-:W-:Y:S01]  /*1a30*/  FMUL.FTZ R54, R46, UR14 ;  /* 0x0000000e2e367c20 */ /* 0x000fe20008410000 */
[----:B------:R-:W-:-:S02]  /*1a40*/  FSEL R112, R61, RZ, P4 ;  /* 0x000000ff3d707208 */ /* 0x000fc40002000000 */
[----:B------:R-:W-:Y:S02]  /*1a50*/  @P1 LOP3.LUT P4, RZ, R52, 0xff000000, RZ, 0xc0, !PT ;  /* 0xff00000034ff1812 */ /* 0x000fe4000788c0ff */
[C---:B------:R-:W-:Y:S02]  /*1a60*/  FSEL R111, R62.reuse, RZ, P2 ;  /* 0x000000ff3e6f7208 */ /* 0x040fe40001000000 */
[----:B------:R-:W-:Y:S02]  /*1a70*/  LOP3.LUT P2, RZ, R55, 0xff, RZ, 0xc0, !PT ;  /* 0x000000ff37ff7812 */ /* 0x000fe4000784c0ff */
[----:B------:R-:W-:Y:S02]  /*1a80*/  @P1 FSEL R62, R62, RZ, P4 ;  /* 0x000000ff3e3e1208 */ /* 0x000fe40002000000 */
[----:B------:R-:W-:Y:S02]  /*1a90*/  @P1 LOP3.LUT P4, RZ, R53, 0xff, RZ, 0xc0, !PT ;  /* 0x000000ff35ff1812 */ /* 0x000fe4000788c0ff */
[----:B------:R-:W-:-:S02]  /*1aa0*/  FSEL R115, R89, RZ, P2 ;  /* 0x000000ff59737208 */ /* 0x000fc40001000000 */
[----:B------:R-:W-:Y:S02]  /*1ab0*/  LOP3.LUT P2, RZ, R55, 0xff00, RZ, 0xc0, !PT ;  /* 0x0000ff0037ff7812 */ /* 0x000fe4000784c0ff */
[----:B------:R-:W-:Y:S02]  /*1ac0*/  @P1 FSEL R89, R89, RZ, P4 ;  /* 0x000000ff59591208 */ /* 0x000fe40002000000 */
[----:B------:R-:W-:Y:S02]  /*1ad0*/  @P1 LOP3.LUT P4, RZ, R53, 0xff00, RZ, 0xc0, !PT ;  /* 0x0000ff0035ff1812 */ /* 0x000fe4000788c0ff */
[----:B------:R-:W-:Y:S02]  /*1ae0*/  FSEL R38, R63, RZ, P2 ;  /* 0x000000ff3f267208 */ /* 0x000fe40001000000 */
[----:B------:R-:W-:Y:S02]  /*1af0*/  LOP3.LUT P2, RZ, R55, 0xff0000, RZ, 0xc0, !PT ;  /* 0x00ff000037ff7812 */ /* 0x000fe4000784c0ff */
[----:B------:R-:W-:-:S02]  /*1b00*/  @P1 FSEL R63, R63, RZ, P4 ;  /* 0x000000ff3f3f1208 */ /* 0x000fc40002000000 */
[----:B------:R-:W-:Y:S01]  /*1b10*/  LOP3.LUT P4, RZ, R55, 0xff000000, RZ, 0xc0, !PT ;  /* 0xff00000037ff7812 */ /* 0x000fe2000788c0ff */
[-CC-:B------:R-:W-:Y:S01]  /*1b20*/  FFMA.FTZ R55, R122, R113.reuse, R39.reuse ;  /* 0x000000717a377223 */ /* 0x180fe20000010027 */
[----:B------:R-:W-:Y:S01]  /*1b30*/  FFMA.FTZ R113, R124, R113, R39 ;  /* 0x000000717c717223 */ /* 0x000fe20000010027 */
[----:B------:R-:W-:Y:S02]  /*1b40*/  FSEL R39, R54, RZ, P2 ;  /* 0x000000ff36277208 */ /* 0x000fe40001000000 */
[----:B------:R-:W-:Y:S01]  /*1b50*/  @P1 LOP3.LUT P2, RZ, R53, 0xff0000, RZ, 0xc0, !PT ;  /* 0x00ff000035ff1812 */ /* 0x000fe2000784c0ff */
[----:B------:R-:W-:Y:S01]  /*1b60*/  FADD.FTZ R55, R88, -R55 ;  /* 0x8000003758377221 */ /* 0x000fe20000010000 */
[----:B------:R-:W-:Y:S01]  /*1b70*/  FADD.FTZ R123, R104, -R113 ;  /* 0x80000071687b7221 */ /* 0x000fe20000010000 */
[----:B------:R-:W-:Y:S02]  /*1b80*/  F2FP.BF16.F32.PACK_AB R38, R38, R115 ;  /* 0x000000732626723e */ /* 0x000fe400000010ff */
[----:B------:R-:W-:Y:S01]  /*1b90*/  @P1 FSEL R88, R54, RZ, P2 ;  /* 0x000000ff36581208 */ /* 0x000fe20001000000 */
[C---:B------:R-:W-:Y:S01]  /*1ba0*/  FMUL.FTZ R113, R100.reuse, R55 ;  /* 0x0000003764717220 */ /* 0x040fe20000410000 */
[----:B------:R-:W-:Y:S01]  /*1bb0*/  ISETP.NE.U32.AND P2, PT, RZ, UR12, PT ;  /* 0x0000000cff007c0c */ /* 0x000fe2000bf45070 */
[----:B------:R-:W-:Y:S01]  /*1bc0*/  FMUL.FTZ R104, R100, R123 ;  /* 0x0000007b64687220 */ /* 0x000fe20000410000 */
[----:B------:R-:W-:-:S02]  /*1bd0*/  @P0 PRMT R54, R23, 0x7632, R54 ;  /* 0x0000763217360816 */ /* 0x000fc40000000036 */
[----:B------:R-:W-:Y:S02]  /*1be0*/  ISETP.NE.AND.EX P2, PT, RZ, UR13, PT, P2 ;  /* 0x0000000dff007c0c */ /* 0x000fe4000bf45320 */
[----:B------:R-:W-:Y:S02]  /*1bf0*/  @P0 SHF.L.U32 R54, R54, 0x10, RZ ;  /* 0x0000001036360819 */ /* 0x000fe400000006ff */
[----:B------:R-:W-:Y:S02]  /*1c00*/  @P0 PRMT R100, R27, 0x7632, R100 ;  /* 0x000076321b640816 */ /* 0x000fe40000000064 */
[----:B------:R-:W-:Y:S01]  /*1c10*/  @P1 F2FP.BF16.F32.PACK_AB R51, RZ, R51 ;  /* 0x00000033ff33123e */ /* 0x000fe200000010ff */
[----:B------:R-:W-:Y:S01]  /*1c20*/  @P0 FADD.FTZ R113, R113, R54 ;  /* 0x0000003671710221 */ /* 0x000fe20000010000 */
[----:B------:R-:W-:Y:S02]  /*1c30*/  @P0 SHF.L.U32 R123, R100, 0x10, RZ ;  /* 0x00000010647b0819 */ /* 0x000fe400000006ff */
[----:B------:R-:W-:-:S02]  /*1c40*/  @P1 F2FP.BF16.F32.PACK_AB R101, RZ, R101 ;  /* 0x00000065ff65123e */ /* 0x000fc400000010ff */
[----:B------:R-:W-:Y:S01]  /*1c50*/  @P1 F2FP.BF16.F32.PACK_AB R108, RZ, R108 ;  /* 0x0000006cff6c123e */ /* 0x000fe200000010ff */
[----:B------:R-:W-:Y:S01]  /*1c60*/  @P0 FADD.FTZ R104, R104, R123 ;  /* 0x0000007b68680221 */ /* 0x000fe20000010000 */
[----:B------:R-:W-:Y:S02]  /*1c70*/  @P2 F2FP.BF16.F32.PACK_AB R54, RZ, R36 ;  /* 0x00000024ff36223e */ /* 0x000fe400000010ff */
[----:B------:R-:W-:Y:S01]  /*1c80*/  @P2 F2FP.BF16.F32.PACK_AB R55, RZ, R37 ;  /* 0x00000025ff37223e */ /* 0x000fe200000010ff */
[----:B------:R-:W-:Y:S01]  /*1c90*/  FMUL.FTZ R100, R104, UR14 ;  /* 0x0000000e68647c20 */ /* 0x000fe20008410000 */
[----:B------:R-:W0:Y:S01]  /*1ca0*/  @P2 LDC.64 R36, c[0x0][0x308] ;  /* 0x0000c200ff242b82 */ /* 0x000e220000000a00 */
[----:B------:R-:W-:Y:S02]  /*1cb0*/  @P2 F2FP.BF16.F32.PACK_AB R47, RZ, R47 ;  /* 0x0000002fff2f223e */ /* 0x000fe400000010ff */
[----:B------:R-:W-:Y:S02]  /*1cc0*/  @P2 F2FP.BF16.F32.PACK_AB R121, RZ, R121 ;  /* 0x00000079ff79223e */ /* 0x000fe400000010ff */
[----:B------:R-:W-:-:S02]  /*1cd0*/  @P2 PRMT R29, R47, 0x7610, R29 ;  /* 0x000076102f1d2816 */ /* 0x000fc4000000001d */
[----:B------:R-:W-:Y:S02]  /*1ce0*/  @P2 F2FP.BF16.F32.PACK_AB R118, RZ, R118 ;  /* 0x00000076ff76223e */ /* 0x000fe400000010ff */
[----:B------:R-:W-:Y:S01]  /*1cf0*/  @P2 F2FP.BF16.F32.PACK_AB R47, RZ, R113 ;  /* 0x00000071ff2f223e */ /* 0x000fe200000010ff */
[----:B------:R-:W-:Y:S01]  /*1d00*/  FMUL.FTZ R113, R113, UR14 ;  /* 0x0000000e71717c20 */ /* 0x000fe20008410000 */
[----:B------:R-:W-:Y:S02]  /*1d10*/  @P2 PRMT R31, R121, 0x7610, R31 ;  /* 0x00007610791f2816 */ /* 0x000fe4000000001f */
[----:B------:R-:W-:Y:S02]  /*1d20*/  @P2 PRMT R28, R54, 0x7610, R28 ;  /* 0x00007610361c2816 */ /* 0x000fe4000000001c */
[----:B------:R-:W-:Y:S02]  /*1d30*/  @P2 PRMT R30, R118, 0x7610, R30 ;  /* 0x00007610761e2816 */ /* 0x000fe4000000001e */
[----:B------:R-:W-:-:S02]  /*1d40*/  @P2 PRMT R31, R31, 0x5410, R47 ;  /* 0x000054101f1f2816 */ /* 0x000fc4000000002f */
[----:B------:R-:W-:Y:S02]  /*1d50*/  @P2 F2FP.BF16.F32.PACK_AB R118, RZ, R46 ;  /* 0x0000002eff76223e */ /* 0x000fe400000010ff */
[----:B------:R-:W-:Y:S01]  /*1d60*/  @P2 PRMT R28, R28, 0x5410, R55 ;  /* 0x000054101c1c2816 */ /* 0x000fe20000000037 */
[----:B------:R-:W1:Y:S01]  /*1d70*/  LDC.64 R46, c[0x0][0x2f8] ;  /* 0x0000be00ff2e7b82 */ /* 0x000e620000000a00 */
[----:B------:R-:W-:Y:S01]  /*1d80*/  @P2 F2FP.BF16.F32.PACK_AB R114, RZ, R114 ;  /* 0x00000072ff72223e */ /* 0x000fe200000010ff */
[----:B0-----:R-:W-:Y:S01]  /*1d90*/  @P2 IMAD.WIDE.U32 R36, R103, 0x10, R36 ;  /* 0x0000001067242825 */ /* 0x001fe200078e0024 */
[----:B------:R-:W-:Y:S02]  /*1da0*/  @P2 F2FP.BF16.F32.PACK_AB R120, RZ, R120 ;  /* 0x00000078ff78223e */ /* 0x000fe400000010ff */
[----:B------:R-:W-:Y:S02]  /*1db0*/  @P2 PRMT R29, R29, 0x5410, R114 ;  /* 0x000054101d1d2816 */ /* 0x000fe40000000072 */
[----:B------:R-:W-:Y:S01]  /*1dc0*/  @P2 PRMT R30, R30, 0x5410, R120 ;  /* 0x000054101e1e2816 */ /* 0x000fe20000000078 */
[----:B------:R-:W0:Y:S01]  /*1dd0*/  @P1 LDC.64 R54, c[0x0][0x300] ;  /* 0x0000c000ff361b82 */ /* 0x000e220000000a00 */
[----:B------:R-:W-:-:S02]  /*1de0*/  FSEL R120, R100, RZ, P4 ;  /* 0x000000ff64787208 */ /* 0x000fc40002000000 */
[----:B------:R-:W-:Y:S01]  /*1df0*/  @P1 LOP3.LUT P4, RZ, R53, 0xff000000, RZ, 0xc0, !PT ;  /* 0xff00000035ff1812 */ /* 0x000fe2000788c0ff */
[----:B------:R2:W-:Y:S01]  /*1e00*/  @P2 STG.E.128 desc[UR4][R36.64], R28 ;  /* 0x0000001c24002986 */ /* 0x0005e2000c101d04 */
[----:B------:R-:W-:Y:S02]  /*1e10*/  FSEL R115, R113, RZ, P5 ;  /* 0x000000ff71737208 */ /* 0x000fe40002800000 */
[----:B------:R-:W-:Y:S02]  /*1e20*/  @P1 LOP3.LUT P5, RZ, R3, 0xff000000, RZ, 0xc0, !PT ;  /* 0xff00000003ff1812 */ /* 0x000fe400078ac0ff */
[----:B------:R-:W-:Y:S02]  /*1e30*/  @P1 F2FP.BF16.F32.PACK_AB R49, RZ, R49 ;  /* 0x00000031ff31123e */ /* 0x000fe400000010ff */
[----:B------:R-:W-:Y:S02]  /*1e40*/  @P1 F2FP.BF16.F32.PACK_AB R102, RZ, R102 ;  /* 0x00000066ff66123e */ /* 0x000fe400000010ff */
[----:B------:R-:W-:-:S02]  /*1e50*/  @P1 F2FP.BF16.F32.PACK_AB R109, RZ, R109 ;  /* 0x0000006dff6d123e */ /* 0x000fc400000010ff */
[----:B------:R-:W-:Y:S02]  /*1e60*/  @P1 PRMT R33, R51, 0x7610, R33 ;  /* 0x0000761033211816 */ /* 0x000fe40000000021 */
[----:B------:R-:W-:Y:S02]  /*1e70*/  @P1 PRMT R34, R101, 0x7610, R34 ;  /* 0x0000761065221816 */ /* 0x000fe40000000022 */
[----:B------:R-:W-:Y:S02]  /*1e80*/  @P1 PRMT R35, R108, 0x7610, R35 ;  /* 0x000076106c231816 */ /* 0x000fe40000000023 */
[----:B------:R-:W-:Y:S01]  /*1e90*/  F2FP.BF16.F32.PACK_AB R42, R107, R42 ;  /* 0x0000002a6b2a723e */ /* 0x000fe200000010ff */
[----:B--2---:R-:W-:Y:S01]  /*1ea0*/  @P1 IMAD.MOV.U32 R36, RZ, RZ, R52 ;  /* 0x000000ffff241224 */ /* 0x004fe200078e0034 */
[----:B------:R-:W-:Y:S01]  /*1eb0*/  @P1 FSEL R37, R100, RZ, P4 ;  /* 0x000000ff64251208 */ /* 0x000fe20002000000 */
[----:B0-----:R-:W-:Y:S01]  /*1ec0*/  @P1 IMAD.WIDE.U32 R54, R103, 0x10, R54 ;  /* 0x0000001067361825 */ /* 0x001fe200078e0036 */
[----:B------:R-:W-:-:S02]  /*1ed0*/  @P1 F2FP.BF16.F32.PACK_AB R100, RZ, R88 ;  /* 0x00000058ff64123e */ /* 0x000fc400000010ff */
[----:B------:R-:W-:Y:S02]  /*1ee0*/  @P1 LOP3.LUT P4, RZ, R36, 0xff, RZ, 0xc0, !PT ;  /* 0x000000ff24ff1812 */ /* 0x000fe4000788c0ff */
[----:B------:R-:W-:Y:S01]  /*1ef0*/  F2FP.BF16.F32.PACK_AB R36, R44, R45 ;  /* 0x0000002d2c24723e */ /* 0x000fe200000010ff */
[--C-:B-1----:R-:W-:Y:S01]  /*1f00*/  IMAD.WIDE.U32 R44, R105, 0x10, R46.reuse ;  /* 0x00000010692c7825 */ /* 0x102fe200078e002e */
[----:B------:R-:W-:Y:S02]  /*1f10*/  @P1 F2FP.BF16.F32.PACK_AB R88, RZ, R37 ;  /* 0x00000025ff58123e */ /* 0x000fe400000010ff */
[----:B------:R-:W-:Y:S01]  /*1f20*/  F2FP.BF16.F32.PACK_AB R37, R111, R112 ;  /* 0x000000706f25723e */ /* 0x000fe200000010ff */
[----:B------:R-:W-:Y:S01]  /*1f30*/  IMAD.WIDE.U32 R46, R103, 0x10, R46 ;  /* 0x00000010672e7825 */ /* 0x000fe200078e002e */
[----:B------:R-:W-:Y:S02]  /*1f40*/  @P1 F2FP.BF16.F32.PACK_AB R103, RZ, R43 ;  /* 0x0000002bff67123e */ /* 0x000fe400000010ff */
[----:B------:R-:W-:-:S02]  /*1f50*/  @P1 FSEL R43, R113, RZ, P5 ;  /* 0x000000ff712b1208 */ /* 0x000fc40002800000 */
[----:B------:R-:W-:Y:S02]  /*1f60*/  FSEL R111, R50, RZ, P6 ;  /* 0x000000ff326f7208 */ /* 0x000fe40003000000 */
[----:B------:R-:W-:Y:S01]  /*1f70*/  @P1 F2FP.BF16.F32.PACK_AB R105, RZ, R43 ;  /* 0x0000002bff69123e */ /* 0x000fe200000010ff */
[----:B------:R-:W0:Y:S01]  /*1f80*/  @P2 LDC.64 R50, c[0x0][0x308] ;  /* 0x0000c200ff322b82 */ /* 0x000e220000000a00 */
[----:B------:R-:W-:Y:S02]  /*1f90*/  @P1 PRMT R32, R103, 0x7610, R32 ;  /* 0x0000761067201816 */ /* 0x000fe40000000020 */
[----:B------:R-:W-:Y:S02]  /*1fa0*/  F2FP.BF16.F32.PACK_AB R43, R115, R106 ;  /* 0x0000006a732b723e */ /* 0x000fe400000010ff */
[----:B------:R-:W-:Y:S02]  /*1fb0*/  F2FP.BF16.F32.PACK_AB R41, R41, R48 ;  /* 0x000000302929723e */ /* 0x000fe400000010ff */
[----:B------:R-:W-:-:S02]  /*1fc0*/  F2FP.BF16.F32.PACK_AB R40, R111, R40 ;  /* 0x000000286f28723e */ /* 0x000fc400000010ff */
[----:B------:R-:W-:Y:S02]  /*1fd0*/  @P1 PRMT R32, R32, 0x5410, R49 ;  /* 0x0000541020201816 */ /* 0x000fe40000000031 */
[----:B------:R-:W-:Y:S01]  /*1fe0*/  @P1 PRMT R33, R33, 0x5410, R102 ;  /* 0x0000541021211816 */ /* 0x000fe20000000066 */
[----:B------:R1:W-:Y:S01]  /*1ff0*/  STG.E.128 desc[UR4][R46.64], R40 ;  /* 0x000000282e007986 */ /* 0x0003e2000c101d04 */
[----:B------:R-:W-:Y:S01]  /*2000*/  @P1 PRMT R34, R34, 0x5410, R109 ;  /* 0x0000541022221816 */ /* 0x000fe2000000006d */
[----:B------:R-:W2:Y:S01]  /*2010*/  @P1 LDC.64 R48, c[0x0][0x300] ;  /* 0x0000c000ff301b82 */ /* 0x000ea20000000a00 */
[----:B------:R-:W-:Y:S02]  /*2020*/  @P1 PRMT R35, R35, 0x5410, R105 ;  /* 0x0000541023231816 */ /* 0x000fe40000000069 */
[C---:B------:R-:W-:Y:S02]  /*2030*/  @P1 LOP3.LUT P6, RZ, R52.reuse, 0xff0000, RZ, 0xc0, !PT ;  /* 0x00ff000034ff1812 */ /* 0x040fe400078cc0ff */
[----:B------:R-:W-:Y:S01]  /*2040*/  @P1 LOP3.LUT P5, RZ, R52, 0xff00, RZ, 0xc0, !PT ;  /* 0x0000ff0034ff1812 */ /* 0x000fe200078ac0ff */
[----:B------:R3:W-:Y:S01]  /*2050*/  @P1 STG.E.128 desc[UR4][R54.64], R32 ;  /* 0x0000002036001986 */ /* 0x0007e2000c101d04 */
[----:B------:R-:W-:-:S02]  /*2060*/  @P1 FSEL R59, R59, RZ, P4 ;  /* 0x000000ff3b3b1208 */ /* 0x000fc40002000000 */
[----:B------:R-:W-:Y:S01]  /*2070*/  @P1 FSEL R61, R61, RZ, P6 ;  /* 0x000000ff3d3d1208 */ /* 0x000fe20003000000 */
[----:B0-----:R-:W-:Y:S01]  /*2080*/  @P2 IMAD.WIDE.U32 R50, R99, 0x10, R50 ;  /* 0x0000001063322825 */ /* 0x001fe200078e0032 */
[----:B------:R-:W-:Y:S02]  /*2090*/  @P2 F2FP.BF16.F32.PACK_AB R114, RZ, R119 ;  /* 0x00000077ff72223e */ /* 0x000fe400000010ff */
[----:B------:R-:W-:Y:S02]  /*20a0*/  @P2 F2FP.BF16.F32.PACK_AB R117, RZ, R117 ;  /* 0x00000075ff75223e */ /* 0x000fe400000010ff */
[----:B------:R-:W-:Y:S02]  /*20b0*/  @P1 F2FP.BF16.F32.PACK_AB R89, RZ, R89 ;  /* 0x00000059ff59123e */ /* 0x000fe400000010ff */
[----:B-1----:R-:W-:Y:S02]  /*20c0*/  @P2 F2FP.BF16.F32.PACK_AB R47, RZ, R57 ;  /* 0x00000039ff2f223e */ /* 0x002fe400000010ff */
[----:B------:R-:W-:-:S02]  /*20d0*/  @P1 FSEL R60, R60, RZ, P5 ;  /* 0x000000ff3c3c1208 */ /* 0x000fc40002800000 */
[----:B------:R-:W-:Y:S02]  /*20e0*/  @P1 F2FP.BF16.F32.PACK_AB R59, RZ, R59 ;  /* 0x0000003bff3b123e */ /* 0x000fe400000010ff */
[----:B------:R-:W-:Y:S01]  /*20f0*/  @P1 F2FP.BF16.F32.PACK_AB R61, RZ, R61 ;  /* 0x0000003dff3d123e */ /* 0x000fe200000010ff */
[----:B--2---:R-:W-:Y:S01]  /*2100*/  @P1 IMAD.WIDE.U32 R48, R99, 0x10, R48 ;  /* 0x0000001063301825 */ /* 0x004fe200078e0030 */
[----:B---3--:R-:W-:Y:S02]  /*2110*/  @P2 F2FP.BF16.F32.PACK_AB R55, RZ, R56 ;  /* 0x00000038ff37223e */ /* 0x008fe400000010ff */
[----:B------:R-:W0:Y:S01]  /*2120*/  LDC.64 R56, c[0x0][0x210] ;  /* 0x00008400ff387b82 */ /* 0x000e220000000a00 */
[----:B------:R-:W-:Y:S02]  /*2130*/  @P2 F2FP.BF16.F32.PACK_AB R116, RZ, R116 ;  /* 0x00000074ff74223e */ /* 0x000fe400000010ff */
[----:B------:R-:W-:Y:S02]  /*2140*/  @P2 F2FP.BF16.F32.PACK_AB R110, RZ, R110 ;  /* 0x0000006eff6e223e */ /* 0x000fe400000010ff */
[----:B------:R-:W-:-:S02]  /*2150*/  @P2 F2FP.BF16.F32.PACK_AB R104, RZ, R104 ;  /* 0x00000068ff68223e */ /* 0x000fc400000010ff */
[----:B------:R-:W-:Y:S02]  /*2160*/  @P2 PRMT R29, R114, 0x7610, R29 ;  /* 0x00007610721d2816 */ /* 0x000fe4000000001d */
[----:B------:R-:W-:Y:S02]  /*2170*/  @P2 PRMT R30, R117, 0x7610, R30 ;  /* 0x00007610751e2816 */ /* 0x000fe4000000001e */
[----:B------:R-:W-:Y:S02]  /*2180*/  @P2 PRMT R31, R118, 0x7610, R31 ;  /* 0x00007610761f2816 */ /* 0x000fe4000000001f */
[----:B------:R-:W-:Y:S02]  /*2190*/  @P2 PRMT R28, R47, 0x7610, R28 ;  /* 0x000076102f1c2816 */ /* 0x000fe4000000001c */
        /* <DEDUP_REMOVED lines=11> */
[----:B------:R-:W-:Y:S02]  /*2250*/  F2FP.BF16.F32.PACK_AB R39, R120, R39 ;  /* 0x000000277827723e */ /* 0x000fe400000010ff */
[----:B------:R-:W-:Y:S01]  /*2260*/  @P1 PRMT R32, R32, 0x5410, R60 ;  /* 0x0000541020201816 */ /* 0x000fe2000000003c */
[----:B------:R1:W-:Y:S01]  /*2270*/  @P2 STG.E.128 desc[UR4][R50.64], R28 ;  /* 0x0000001c32002986 */ /* 0x0003e2000c101d04 */
[----:B------:R-:W-:-:S02]  /*2280*/  @P1 PRMT R33, R33, 0x5410, R62 ;  /* 0x0000541021211816 */ /* 0x000fc4000000003e */
[----:B------:R-:W-:Y:S01]  /*2290*/  @P1 PRMT R34, R34, 0x5410, R63 ;  /* 0x0000541022221816 */ /* 0x000fe2000000003f */
[----:B------:R1:W-:Y:S01]  /*22a0*/  STG.E.128 desc[UR4][R44.64], R36 ;  /* 0x000000242c007986 */ /* 0x0003e2000c101d04 */
[----:B------:R-:W-:Y:S02]  /*22b0*/  @P1 PRMT R35, R35, 0x5410, R88 ;  /* 0x0000541023231816 */ /* 0x000fe40000000058 */
[----:B0-----:R-:W-:-:S03]  /*22c0*/  LEA R98, R56, R98, 0x2 ;  /* 0x0000006238627211 */ /* 0x001fc600078e10ff */
[----:B------:R1:W-:Y:S01]  /*22d0*/  @P1 STG.E.128 desc[UR4][R48.64], R32 ;  /* 0x0000002030001986 */ /* 0x0003e2000c101d04 */
[----:B------:R-:W-:-:S13]  /*22e0*/  ISETP.GE.AND P1, PT, R98, R57, PT ;  /* 0x000000396200720c */ /* 0x000fda0003f26270 */
[----:B------:R-:W-:Y:S05]  /*22f0*/  @!P1 BRA `(.L_x_902) ;  /* 0xffffffe000449947 */ /* 0x000fea000383ffff */
[----:B------:R-:W-:Y:S05]  /*2300*/  BSYNC B1 ;  /* 0x0000000000017941 */ /* 0x000fea0003800000 */
.L_x_900:
        /* <DEDUP_REMOVED lines=13> */
[----:B-1----:R-:W-:Y:S01]  /*23e0*/  IMAD.MOV.U32 R29, RZ, RZ, R79 ;  /* 0x000000ffff1d7224 */ /* 0x002fe200078e004f */
        /* <DEDUP_REMOVED lines=17> */
[----:B------:R-:W-:-:S07]  /*2500*/  MOV R27, R73 ;  /* 0x00000049001b7202 */ /* 0x000fce0000000f00 */
.L_x_899:
[----:B------:R-:W-:Y:S05]  /*2510*/  BSYNC B0 ;  /* 0x0000000000007941 */ /* 0x000fea0003800000 */
.L_x_897:
[----:B------:R-:W0:Y:S01]  /*2520*/  S2R R3, SR_CgaCtaId ;  /* 0x0000000000037919 */ /* 0x000e220000008800 */
[----:B------:R-:W-:Y:S01]  /*2530*/  SHF.R.U32.HI R2, RZ, 0x5, R87 ;  /* 0x00000005ff027819 */ /* 0x000fe20000011657 */
[----:B------:R-:W-:Y:S05]  /*2540*/  WARPSYNC.ALL ;  /* 0x0000000000007948 */ /* 0x000fea0003800000 */
[----:B------:R-:W-:Y:S01]  /*2550*/  MOV R0, 0x400 ;  /* 0x0000040000007802 */ /* 0x000fe20000000f00 */
[----:B------:R-:W-:Y:S01]  /*2560*/  ULDC UR6, c[0x0][0x218] ;  /* 0x0000860000067ab9 */ /* 0x000fe20000000800 */
[----:B------:R-:W-:Y:S02]  /*2570*/  LOP3.LUT R36, R87, 0x1f, RZ, 0xc0, !PT ;  /* 0x0000001f57247812 */ /* 0x000fe400078ec0ff */
[----:B------:R-:W-:-:S02]  /*2580*/  SHF.L.U32 R37, R2, 0x6, RZ ;  /* 0x0000000602257819 */ /* 0x000fc400000006ff */
[----:B0-----:R-:W-:Y:S02]  /*2590*/  LEA R2, R3, R0, 0x18 ;  /* 0x0000000003027211 */ /* 0x001fe400078ec0ff */
[----:B------:R-:W-:Y:S02]  /*25a0*/  LOP3.LUT R0, R37, 0xffffffc0, R36, 0xe2, !PT ;  /* 0xffffffc025007812 */ /* 0x000fe400078ee224 */
[----:B------:R-:W0:Y:S02]  /*25b0*/  S2R R37, SR_CTAID.X ;  /* 0x0000000000257919 */ /* 0x000e240000002500 */
[----:B------:R-:W-:Y:S01]  /*25c0*/  LEA R0, R0, R2, 0x5 ;  /* 0x0000000200007211 */ /* 0x000fe200078e28ff */
[----:B------:R-:W-:-:S04]  /*25d0*/  IMAD R2, R87, 0x4, R2 ;  /* 0x0000000457027824 */ /* 0x000fc800078e0202 */
[----:B------:R-:W-:Y:S04]  /*25e0*/  STS.128 [R0], R8 ;  /* 0x0000000800007388 */ /* 0x000fe80000000c00 */
[----:B------:R-:W-:Y:S04]  /*25f0*/  STS.128 [R0+0x10], R16 ;  /* 0x0000101000007388 */ /* 0x000fe80000000c00 */
[----:B------:R-:W-:Y:S04]  /*2600*/  STS.128 [R0+0x400], R28 ;  /* 0x0004001c00007388 */ /* 0x000fe80000000c00 */
[----:B------:R-:W-:Y:S01]  /*2610*/  STS.128 [R0+0x410], R32 ;  /* 0x0004102000007388 */ /* 0x000fe20000000c00 */
[----:B------:R-:W-:Y:S06]  /*2620*/  BAR.SYNC.DEFER_BLOCKING 0x0 ;  /* 0x0000000000007b1d */ /* 0x000fec0000010000 */
[----:B------:R-:W1:Y:S04]  /*2630*/  LDS R3, [R2] ;  /* 0x0000000002037984 */ /* 0x000e680000000800 */
[----:B------:R-:W2:Y:S04]  /*2640*/  LDS R38, [R2+0x800] ;  /* 0x0008000002267984 */ /* 0x000ea80000000800 */
[----:B------:R-:W3:Y:S04]  /*2650*/  LDS R36, [R2+0x200] ;  /* 0x0002000002247984 */ /* 0x000ee80000000800 */
[----:B------:R-:W4:Y:S04]  /*2660*/  LDS R11, [R2+0xa00] ;  /* 0x000a0000020b7984 */ /* 0x000f280000000800 */
[----:B------:R-:W5:Y:S04]  /*2670*/  LDS R8, [R2+0x400] ;  /* 0x0004000002087984 */ /* 0x000f680000000800 */
        /* <DEDUP_REMOVED lines=16> */
[----:B0-----:R-:W-:Y:S01]  /*2780*/  FADD.FTZ R8, R8, R17 ;  /* 0x0000001108087221 */ /* 0x001fe20000010000 */
[----:B------:R-:W-:Y:S01]  /*2790*/  BAR.SYNC.DEFER_BLOCKING 0x0 ;  /* 0x0000000000007b1d */ /* 0x000fe20000010000 */
[----:B------:R-:W-:-:S04]  /*27a0*/  FADD.FTZ R9, RZ, R9 ;  /* 0x00000009ff097221 */ /* 0x000fc80000010000 */
[----:B------:R-:W-:Y:S01]  /*27b0*/  FADD.FTZ R9, R9, R10 ;  /* 0x0000000a09097221 */ /* 0x000fe20000010000 */
[----:B------:R-:W-:Y:S01]  /*27c0*/  FADD.FTZ R3, R3, R16 ;  /* 0x0000001003037221 */ /* 0x000fe20000010000 */
[----:B------:R-:W-:Y:S01]  /*27d0*/  FADD.FTZ R11, R11, R18 ;  /* 0x000000120b0b7221 */ /* 0x000fe20000010000 */
[----:B------:R-:W-:Y:S01]  /*27e0*/  FADD.FTZ R8, R8, R19 ;  /* 0x0000001308087221 */ /* 0x000fe20000010000 */
[----:B-1----:R-:W-:Y:S01]  /*27f0*/  FADD.FTZ R9, R9, R28 ;  /* 0x0000001c09097221 */ /* 0x002fe20000010000 */
[----:B------:R0:W-:Y:S04]  /*2800*/  STS.128 [R0], R4 ;  /* 0x0000000400007388 */ /* 0x0001e80000000c00 */
[----:B------:R-:W-:Y:S01]  /*2810*/  STS.128 [R0+0x10], R12 ;  /* 0x0000100c00007388 */ /* 0x000fe20000000c00 */
[----:B--2---:R-:W-:-:S03]  /*2820*/  FADD.FTZ R11, R11, R32 ;  /* 0x000000200b0b7221 */ /* 0x004fc60000010000 */
[----:B------:R1:W-:Y:S01]  /*2830*/  STS.128 [R0+0x400], R20 ;  /* 0x0004001400007388 */ /* 0x0003e20000000c00 */
[----:B---3--:R-:W-:-:S03]  /*2840*/  FADD.FTZ R29, R8, R29 ;  /* 0x0000001d081d7221 */ /* 0x008fc60000010000 */
[----:B------:R-:W-:Y:S01]  /*2850*/  STS.128 [R0+0x410], R24 ;  /* 0x0004101800007388 */ /* 0x000fe20000000c00 */
[----:B----4-:R-:W-:Y:S01]  /*2860*/  FADD.FTZ R9, R9, R34 ;  /* 0x0000002209097221 */ /* 0x010fe20000010000 */
[----:B------:R-:W-:Y:S01]  /*2870*/  BAR.SYNC.DEFER_BLOCKING 0x0 ;  /* 0x0000000000007b1d */ /* 0x000fe20000010000 */
[----:B0-----:R-:W-:Y:S01]  /*2880*/  FADD.FTZ R7, R3, R30 ;  /* 0x0000001e03077221 */ /* 0x001fe20000010000 */
[----:B-1----:R-:W-:-:S04]  /*2890*/  IMAD R20, R37, UR6, RZ ;  /* 0x0000000625147c24 */ /* 0x002fc8000f8e02ff */
[----:B------:R-:W-:Y:S01]  /*28a0*/  ULDC.64 UR6, c[0x0][0x2d8] ;  /* 0x0000b60000067ab9 */ /* 0x000fe20000000a00 */
[----:B------:R-:W-:-:S04]  /*28b0*/  IADD3 R87, P0, R20, R87, RZ ;  /* 0x0000005714577210 */ /* 0x000fc80007f1e0ff */
[----:B------:R-:W-:Y:S02]  /*28c0*/  IADD3.X R10, RZ, RZ, RZ, P0, !PT ;  /* 0x000000ffff0a7210 */ /* 0x000fe400007fe4ff */
[C---:B------:R-:W-:Y:S02]  /*28d0*/  SHF.L.U32 R8, R87.reuse, 0x2, RZ ;  /* 0x0000000257087819 */ /* 0x040fe400000006ff */
        /* <DEDUP_REMOVED lines=30> */
[----:B------:R-:W-:-:S03]  /*2ac0*/  FADD.FTZ R0, R0, R5 ;  /* 0x0000000500007221 */ /* 0x000fc60000010000 */
        /* <DEDUP_REMOVED lines=16> */
.L_x_901:
        /* <DEDUP_REMOVED lines=8> */
.L_x_904:
[----:B------:R-:W-:Y:S05]  /*2c50*/  BSYNC B2 ;  /* 0x0000000000027941 */ /* 0x000fea0003800000 */
.L_x_903:
        /* <DEDUP_REMOVED lines=8> */
.L_x_905:
[----:B------:R-:W-:Y:S01]  /*2ce0*/  FADD.FTZ R102, R51, R102 ;  /* 0x0000006633667221 */ /* 0x000fe20000010000 */
[----:B------:R-:W-:-:S04]  /*2cf0*/  HFMA2.MMA R101, -RZ, RZ, 0, 1.1920928955078125e-07 ;  /* 0x00000002ff657435 */ /* 0x000fc800000001ff */
[----:B------:R-:W-:Y:S01]  /*2d00*/  MOV R123, R102 ;  /* 0x00000066007b7202 */ /* 0x000fe20000000f00 */
[----:B------:R-:W-:-:S07]  /*2d10*/  IMAD.MOV.U32 R114, RZ, RZ, R121 ;  /* 0x000000ffff727224 */ /* 0x000fce00078e0079 */
[----:B------:R-:W-:Y:S05]  /*2d20*/  WARPSYNC.COLLECTIVE R113, `(.L_x_906) ;  /* 0x0000000071087348 */ /* 0x000fea0003c00000 */
[----:B------:R0:W1:Y:S02]  /*2d30*/  SHFL.BFLY P2, R121, R123, R101, R118 ;  /* 0x0c0000657b797389 */ /* 0x0000640000040076 */
[----:B01----:R-:W-:Y:S01]  /*2d40*/  ENDCOLLECTIVE ;  /* 0x000000000000791b */ /* 0x003fe20003800000 */
.L_x_906:
[----:B------:R-:W-:-:S05]  /*2d50*/  FADD.FTZ R114, R39, R114 ;  /* 0x0000007227727221 */ /* 0x000fca0000010000 */
[----:B------:R-:W-:Y:S01]  /*2d60*/  MOV R123, R114 ;  /* 0x00000072007b7202 */ /* 0x000fe20000000f00 */
[----:B------:R-:W-:-:S07]  /*2d70*/  IMAD.MOV.U32 R115, RZ, RZ, R121 ;  /* 0x000000ffff737224 */ /* 0x000fce00078e0079 */
[----:B------:R-:W-:Y:S05]  /*2d80*/  WARPSYNC.COLLECTIVE R113, `(.L_x_907) ;  /* 0x0000000071087348 */ /* 0x000fea0003c00000 */
[----:B------:R0:W1:Y:S02]  /*2d90*/  SHFL.BFLY P2, R121, R123, R101, R118 ;  /* 0x0c0000657b797389 */ /* 0x0000640000040076 */
[----:B01----:R-:W-:Y:S01]  /*2da0*/  ENDCOLLECTIVE ;  /* 0x000000000000791b */ /* 0x003fe20003800000 */
.L_x_907:
[----:B------:R-:W-:Y:S01]  /*2db0*/  FADD.FTZ R115, R102, R115 ;  /* 0x0000007366737221 */ /* 0x000fe20000010000 */
[----:B------:R-:W-:-:S03]  /*2dc0*/  HFMA2.MMA R101, -RZ, RZ, 0, 2.384185791015625e-07 ;  /* 0x00000004ff657435 */ /* 0x000fc600000001ff */
[----:B------:R-:W-:Y:S01]  /*2dd0*/  IMAD.MOV.U32 R123, RZ, RZ, R115 ;  /* 0x000000ffff7b7224 */ /* 0x000fe200078e0073 */
[----:B------:R-:W-:-:S07]  /*2de0*/  MOV R117, R121 ;  /* 0x0000007900757202 */ /* 0x000fce0000000f00 */
[----:B------:R-:W-:Y:S05]  /*2df0*/  WARPSYNC.COLLECTIVE R113, `(.L_x_908) ;  /* 0x0000000071087348 */ /* 0x000fea0003c00000 */
[----:B------:R0:W1:Y:S02]  /*2e00*/  SHFL.BFLY P2, R121, R123, R101, R118 ;  /* 0x0c0000657b797389 */ /* 0x0000640000040076 */
[----:B01----:R-:W-:Y:S01]  /*2e10*/  ENDCOLLECTIVE ;  /* 0x000000000000791b */ /* 0x003fe20003800000 */
.L_x_908:
[----:B------:R-:W-:-:S04]  /*2e20*/  FADD.FTZ R117, R114, R117 ;  /* 0x0000007572757221 */ /* 0x000fc80000010000 */
[----:B------:R-:W-:Y:S01]  /*2e30*/  IMAD.MOV.U32 R123, RZ, RZ, R117 ;  /* 0x000000ffff7b7224 */ /* 0x000fe200078e0075 */
[----:B------:R-:W-:-:S07]  /*2e40*/  MOV R120, R121 ;  /* 0x0000007900787202 */ /* 0x000fce0000000f00 */
[----:B------:R-:W-:Y:S05]  /*2e50*/  WARPSYNC.COLLECTIVE R113, `(.L_x_909) ;  /* 0x0000000071087348 */ /* 0x000fea0003c00000 */
[----:B------:R0:W1:Y:S02]  /*2e60*/  SHFL.BFLY P2, R121, R123, R101, R118 ;  /* 0x0c0000657b797389 */ /* 0x0000640000040076 */
[----:B01----:R-:W-:Y:S01]  /*2e70*/  ENDCOLLECTIVE ;  /* 0x000000000000791b */ /* 0x003fe20003800000 */
.L_x_909:
[----:B------:R-:W-:-:S05]  /*2e80*/  FADD.FTZ R120, R115, R120 ;  /* 0x0000007873787221 */ /* 0x000fca0000010000 */
[----:B------:R-:W-:Y:S01]  /*2e90*/  MOV R123, R120 ;  /* 0x00000078007b7202 */ /* 0x000fe20000000f00 */
[----:B------:R-:W-:Y:S01]  /*2ea0*/  IMAD.MOV.U32 R101, RZ, RZ, 0x8 ;  /* 0x00000008ff657424 */ /* 0x000fe200078e00ff */
[----:B------:R-:W-:-:S07]  /*2eb0*/  MOV R119, R121 ;  /* 0x0000007900777202 */ /* 0x000fce0000000f00 */
[----:B------:R-:W-:Y:S05]  /*2ec0*/  WARPSYNC.COLLECTIVE R113, `(.L_x_910) ;  /* 0x0000000071087348 */ /* 0x000fea0003c00000 */
[----:B------:R0:W1:Y:S02]  /*2ed0*/  SHFL.BFLY P2, R121, R123, R101, R118 ;  /* 0x0c0000657b797389 */ /* 0x0000640000040076 */
[----:B01----:R-:W-:Y:S01]  /*2ee0*/  ENDCOLLECTIVE ;  /* 0x000000000000791b */ /* 0x003fe20003800000 */
.L_x_910:
[----:B------:R-:W-:-:S05]  /*2ef0*/  FADD.FTZ R119, R117, R119 ;  /* 0x0000007775777221 */ /* 0x000fca0000010000 */
[----:B------:R-:W-:Y:S02]  /*2f00*/  MOV R123, R119 ;  /* 0x00000077007b7202 */ /* 0x000fe40000000f00 */
[----:B------:R-:W-:-:S07]  /*2f10*/  MOV R39, R121 ;  /* 0x0000007900277202 */ /* 0x000fce0000000f00 */
[----:B------:R-:W-:Y:S05]  /*2f20*/  WARPSYNC.COLLECTIVE R113, `(.L_x_911) ;  /* 0x0000000071087348 */ /* 0x000fea0003c00000 */
[----:B------:R0:W1:Y:S02]  /*2f30*/  SHFL.BFLY P2, R121, R123, R101, R118 ;  /* 0x0c0000657b797389 */ /* 0x0000640000040076 */
[----:B01----:R-:W-:Y:S01]  /*2f40*/  ENDCOLLECTIVE ;  /* 0x000000000000791b */ /* 0x003fe20003800000 */
.L_x_911:
[----:B------:R-:W-:Y:S01]  /*2f50*/  FADD.FTZ R39, R120, R39 ;  /* 0x0000002778277221 */ /* 0x000fe20000010000 */
[----:B------:R-:W-:-:S04]  /*2f60*/  HFMA2.MMA R101, -RZ, RZ, 0, 9.5367431640625e-07 ;  /* 0x00000010ff657435 */ /* 0x000fc800000001ff */
[----:B------:R-:W-:Y:S01]  /*2f70*/  MOV R123, R39 ;  /* 0x00000027007b7202 */ /* 0x000fe20000000f00 */
[----:B------:R-:W-:-:S07]  /*2f80*/  IMAD.MOV.U32 R51, RZ, RZ, R121 ;  /* 0x000000ffff337224 */ /* 0x000fce00078e0079 */
[----:B------:R-:W-:Y:S05]  /*2f90*/  WARPSYNC.COLLECTIVE R113, `(.L_x_912) ;  /* 0x0000000071087348 */ /* 0x000fea0003c00000 */
[----:B------:R0:W1:Y:S02]  /*2fa0*/  SHFL.BFLY P2, R121, R123, R101, R118 ;  /* 0x0c0000657b797389 */ /* 0x0000640000040076 */
[----:B01----:R-:W-:Y:S01]  /*2fb0*/  ENDCOLLECTIVE ;  /* 0x000000000000791b */ /* 0x003fe20003800000 */
.L_x_912:
[----:B------:R-:W-:-:S05]  /*2fc0*/  FADD.FTZ R51, R119, R51 ;  /* 0x0000003377337221 */ /* 0x000fca0000010000 */
[----:B------:R-:W-:Y:S01]  /*2fd0*/  MOV R123, R51 ;  /* 0x00000033007b7202 */ /* 0x000fe20000000f00 */
[----:B------:R-:W-:-:S07]  /*2fe0*/  IMAD.MOV.U32 R102, RZ, RZ, R121 ;  /* 0x000000ffff667224 */ /* 0x000fce00078e0079 */
[----:B------:R-:W-:Y:S05]  /*2ff0*/  WARPSYNC.COLLECTIVE R113, `(.L_x_913) ;  /* 0x0000000071087348 */ /* 0x000fea0003c00000 */
[----:B------:R0:W1:Y:S02]  /*3000*/  SHFL.BFLY P2, R121, R123, R101, R118 ;  /* 0x0c0000657b797389 */ /* 0x0000640000040076 */
[----:B01----:R-:W-:Y:S01]  /*3010*/  ENDCOLLECTIVE ;  /* 0x000000000000791b */ /* 0x003fe20003800000 */
.L_x_913:
[----:B------:R-:W-:Y:S01]  /*3020*/  MOV R114, R121 ;  /* 0x0000007900727202 */ /* 0x000fe20000000f00 */
[----:B------:R-:W-:Y:S06]  /*3030*/  BRA `(.L_x_914) ;  /* 0xffffffe000707947 */ /* 0x000fec000383ffff */
.L_x_915:
        /* <DEDUP_REMOVED lines=12> */
.L_x_3177:


//--------------------- .text._ZN10layer_norm31ln_parallel_residual_bwd_kernelINS_13Kernel_traitsI13__nv_bfloat16S2_fS2_fjLj512ELj1ELj4ELj1ELj16ENS_18Kernel_traits_baseILj512ES2_S2_fS2_fjLj128EEEEELb0ELb0ELb0EEEvNS_9BwdParamsE --------------------------
	.section	.text._ZN10layer_norm31ln_parallel_residual_bwd_kernelINS_13Kernel_traitsI13__nv_bfloat16S2_fS2_fjLj512ELj1ELj4ELj1ELj16ENS_18Kernel_traits_baseILj512ES2_S2_fS2_fjLj128EEEEELb0ELb0ELb0EEEvNS_9BwdParamsE,"ax",@progbits
	.align	128
        .global         _ZN10layer_norm31ln_parallel_residual_bwd_kernelINS_13Kernel_traitsI13__nv_bfloat16S2_fS2_fjLj512ELj1ELj4ELj1ELj16ENS_18Kernel_traits_baseILj512ES2_S2_fS2_fjLj128EEEEELb0ELb0ELb0EEEvNS_9BwdParamsE
        .type           _ZN10layer_norm31ln_parallel_residual_bwd_kernelINS_13Kernel_traitsI13__nv_bfloat16S2_fS2_fjLj512ELj1ELj4ELj1ELj16ENS_18Kernel_traits_baseILj512ES2_S2_fS2_fjLj128EEEEELb0ELb0ELb0EEEvNS_9BwdParamsE,@function
        .size           _ZN10layer_norm31ln_parallel_residual_bwd_kernelINS_13Kernel_traitsI13__nv_bfloat16S2_fS2_fjLj512ELj1ELj4ELj1ELj16ENS_18Kernel_traits_baseILj512ES2_S2_fS2_fjLj128EEEEELb0ELb0ELb0EEEvNS_9BwdParamsE,(.L_x_3178 - _ZN10layer_norm31ln_parallel_residual_bwd_kernelINS_13Kernel_traitsI13__nv_bfloat16S2_fS2_fjLj512ELj1ELj4ELj1ELj16ENS_18Kernel_traits_baseILj512ES2_S2_fS2_fjLj128EEEEELb0ELb0ELb0EEEvNS_9BwdParamsE)
        .other          _ZN10layer_norm31ln_parallel_residual_bwd_kernelINS_13Kernel_traitsI13__nv_bfloat16S2_fS2_fjLj512ELj1ELj4ELj1ELj16ENS_18Kernel_traits_baseILj512ES2_S2_fS2_fjLj128EEEEELb0ELb0ELb0EEEvNS_9BwdParamsE,@"STO_CUDA_ENTRY STV_DEFAULT"
_ZN10layer_norm31ln_parallel_residual_bwd_kernelINS_13Kernel_traitsI13__nv_bfloat16S2_fS2_fjLj512ELj1ELj4ELj1ELj16ENS_18Kernel_traits_baseILj512ES2_S2_fS2_fjLj128EEEEELb0ELb0ELb0EEEvNS_9BwdParamsE:
.text._ZN10layer_norm31ln_parallel_residual_bwd_kernelINS_13Kernel_traitsI13__nv_bfloat16S2_fS2_fjLj512ELj1ELj4ELj1ELj16ENS_18Kernel_traits_baseILj512ES2_S2_fS2_fjLj128EEEEELb0ELb0ELb0EEEvNS_9BwdParamsE:
[----:B------:R-:W-:Y:S01]  /*0000*/  LDC R1, c[0x0][0x28] ;  /* 0x00000a00ff017b82 */ /* 0x000fe20000000800 */
[----:B------:R-:W0:Y:S01]  /*0010*/  S2R R113, SR_TID.X ;  /* 0x0000000000717919 */ /* 0x000e220000002100 */
[----:B------:R-:W-:Y:S01]  /*0020*/  ULDC UR4, c[0x0][0x218] ;  /* 0x0000860000047ab9 */ /* 0x000fe20000000800 */
[----:B------:R-:W-:Y:S01]  /*0030*/  ULDC UR6, c[0x0][0x214] ;  /* 0x0000850000067ab9 */ /* 0x000fe20000000800 */
[----:B------:R-:W-:Y:S01]  /*0040*/  MOV R2, UR4 ;  /* 0x0000000400027c02 */ /* 0x000fe20008000f00 */
[----:B------:R-:W1:Y:S01]  /*0050*/  S2R R12, SR_CTAID.X ;  /* 0x00000000000c7919 */ /* 0x000e620000002500 */
[----:B------:R-:W-:Y:S01]  /*0060*/  ULDC.64 UR4, c[0x0][0x208] ;  /* 0x0000820000047ab9 */ /* 0x000fe20000000a00 */
        /* <DEDUP_REMOVED lines=8> */
[----:B0-----:R-:W-:-:S04]  /*00f0*/  LOP3.LUT R0, R113, 0x1f, RZ, 0xc, !PT ;  /* 0x0000001f71007812 */ /* 0x001fc800078e0cff */
[----:B------:R-:W-:-:S04]  /*0100*/  LEA.HI.SX32 R0, R3, R0, 0x1d ;  /* 0x0000000003007211 */ /* 0x000fc800078feaff */
[C---:B------:R-:W-:Y:S02]  /*0110*/  LOP3.LUT P3, RZ, R0.reuse, 0xffffffe0, RZ, 0xc0, !PT ;  /* 0xffffffe000ff7812 */ /* 0x040fe4000786c0ff */
[----:B------:R-:W-:Y:S02]  /*0120*/  ISETP.GE.U32.AND P4, PT, R0, 0x40, PT ;  /* 0x000000400000780c */ /* 0x000fe40003f86070 */
[----:B------:R-:W-:-:S09]  /*0130*/  LOP3.LUT R0, R113, 0x1f, RZ, 0xc0, !PT ;  /* 0x0000001f71007812 */ /* 0x000fd200078ec0ff */
[----:B------:R-:W0:Y:S08]  /*0140*/  @P3 LDC.64 R4, c[0x0][0x260] ;  /* 0x00009800ff043b82 */ /* 0x000e300000000a00 */
[----:B------:R-:W2:Y:S01]  /*0150*/  @P3 LDC.64 R6, c[0x0][0x268] ;  /* 0x00009a00ff063b82 */ /* 0x000ea20000000a00 */
[----:B------:R-:W-:Y:S02]  /*0160*/  SHF.R.U32.HI R113, RZ, 0x5, R113 ;  /* 0x00000005ff717819 */ /* 0x000fe40000011671 */
[----:B------:R-:W-:-:S05]  /*0170*/  MOV R3, R0 ;  /* 0x0000000000037202 */ /* 0x000fca0000000f00 */
[----:B------:R-:W3:Y:S08]  /*0180*/  @P4 LDC.64 R8, c[0x0][0x260] ;  /* 0x00009800ff084b82 */ /* 0x000ef00000000a00 */
[----:B------:R-:W4:Y:S01]  /*0190*/  @P4 LDC.64 R10, c[0x0][0x268] ;  /* 0x00009a00ff0a4b82 */ /* 0x000f220000000a00 */
[----:B-1----:R-:W-:Y:S01]  /*01a0*/  LEA R113, R12, R113, 0x2 ;  /* 0x000000710c717211 */ /* 0x002fe200078e10ff */
[----:B0-----:R-:W-:-:S03]  /*01b0*/  @P3 IMAD.WIDE.U32 R4, R3, 0x10, R4 ;  /* 0x0000001003043825 */ /* 0x001fc600078e0004 */
[----:B------:R-:W-:Y:S01]  /*01c0*/  ISETP.GE.AND P0, PT, R113, UR6, PT ;  /* 0x0000000671007c0c */ /* 0x000fe2000bf06270 */
[C---:B--2---:R-:W-:Y:S01]  /*01d0*/  @P3 IMAD.WIDE.U32 R6, R3.reuse, 0x10, R6 ;  /* 0x0000001003063825 */ /* 0x044fe200078e0006 */
[----:B------:R-:W-:Y:S01]  /*01e0*/  @P3 LOP3.LUT R3, R3, 0x20, RZ, 0xfc, !PT ;  /* 0x0000002003033812 */ /* 0x000fe200078efcff */
[----:B------:R-:W-:Y:S01]  /*01f0*/  BSSY B0, `(.L_x_916) ;  /* 0x000021f000007945 */ /* 0x000fe20003800000 */
[----:B------:R-:W5:Y:S01]  /*0200*/  @P3 LDG.E.128 R72, desc[UR4][R4.64] ;  /* 0x0000000404483981 */ /* 0x000f62000c1e1d00 */
[----:B------:R-:W-:Y:S02]  /*0210*/  CS2R R64, SRZ ;  /* 0x0000000000407805 */ /* 0x000fe4000001ff00 */
[----:B------:R-:W-:Y:S02]  /*0220*/  CS2R R66, SRZ ;  /* 0x0000000000427805 */ /* 0x000fe4000001ff00 */
[----:B------:R-:W-:Y:S01]  /*0230*/  CS2R R60, SRZ ;  /* 0x00000000003c7805 */ /* 0x000fe2000001ff00 */
[----:B------:R-:W5:Y:S01]  /*0240*/  @P3 LDG.E.128 R76, desc[UR4][R6.64] ;  /* 0x00000004064c3981 */ /* 0x000f62000c1e1d00 */
[----:B---3--:R-:W-:Y:S01]  /*0250*/  @P4 IMAD.WIDE.U32 R8, R3, 0x10, R8 ;  /* 0x0000001003084825 */ /* 0x008fe200078e0008 */
[----:B------:R-:W-:-:S02]  /*0260*/  CS2R R62, SRZ ;  /* 0x00000000003e7805 */ /* 0x000fc4000001ff00 */
[----:B------:R-:W-:Y:S02]  /*0270*/  CS2R R56, SRZ ;  /* 0x0000000000387805 */ /* 0x000fe4000001ff00 */
[----:B------:R-:W-:Y:S02]  /*0280*/  CS2R R58, SRZ ;  /* 0x00000000003a7805 */ /* 0x000fe4000001ff00 */
[----:B------:R-:W-:Y:S01]  /*0290*/  CS2R R52, SRZ ;  /* 0x0000000000347805 */ /* 0x000fe2000001ff00 */
[----:B------:R0:W5:Y:S01]  /*02a0*/  @P4 LDG.E.128 R80, desc[UR4][R8.64] ;  /* 0x0000000408504981 */ /* 0x000162000c1e1d00 */
[----:B----4-:R-:W-:Y:S01]  /*02b0*/  @P4 IMAD.WIDE.U32 R10, R3, 0x10, R10 ;  /* 0x00000010030a4825 */ /* 0x010fe200078e000a */
[----:B------:R-:W-:Y:S02]  /*02c0*/  CS2R R54, SRZ ;  /* 0x0000000000367805 */ /* 0x000fe4000001ff00 */
[----:B------:R-:W-:Y:S02]  /*02d0*/  CS2R R48, SRZ ;  /* 0x0000000000307805 */ /* 0x000fe4000001ff00 */
[----:B------:R-:W-:-:S02]  /*02e0*/  CS2R R50, SRZ ;  /* 0x0000000000327805 */ /* 0x000fc4000001ff00 */
[----:B------:R-:W-:Y:S01]  /*02f0*/  CS2R R44, SRZ ;  /* 0x00000000002c7805 */ /* 0x000fe2000001ff00 */
[----:B------:R1:W5:Y:S01]  /*0300*/  @P4 LDG.E.128 R68, desc[UR4][R10.64] ;  /* 0x000000040a444981 */ /* 0x000362000c1e1d00 */
        /* <DEDUP_REMOVED lines=17> */
[----:B0-----:R-:W-:Y:S02]  /*0420*/  CS2R R8, SRZ ;  /* 0x0000000000087805 */ /* 0x001fe4000001ff00 */
[----:B-1----:R-:W-:Y:S02]  /*0430*/  CS2R R10, SRZ ;  /* 0x00000000000a7805 */ /* 0x002fe4000001ff00 */
[----:B------:R-:W-:Y:S02]  /*0440*/  CS2R R4, SRZ ;  /* 0x0000000000047805 */ /* 0x000fe4000001ff00 */
[----:B------:R-:W-:Y:S01]  /*0450*/  CS2R R6, SRZ ;  /* 0x0000000000067805 */ /* 0x000fe2000001ff00 */
[----:B------:R-:W-:Y:S06]  /*0460*/  @P0 BRA `(.L_x_917) ;  /* 0x0000001c00dc0947 */ /* 0x000fec0003800000 */
[----:B------:R-:W0:Y:S01]  /*0470*/  LDC.U8 R179, c[0x0][0x2a0] ;  /* 0x0000a800ffb37b82 */ /* 0x000e220000000000 */
[----:B-----5:R-:W-:Y:S01]  /*0480*/  @P4 PRMT R138, R68, 0x7632, R138 ;  /* 0x00007632448a4816 */ /* 0x020fe2000000008a */
[----:B------:R-:W-:Y:S01]  /*0490*/  IMAD.U32 R119, R78, 0x10000, RZ ;  /* 0x000100004e777824 */ /* 0x000fe200078e00ff */
[----:B------:R-:W-:Y:S01]  /*04a0*/  @P3 PRMT R129, R72, 0x7632, R129 ;  /* 0x0000763248813816 */ /* 0x000fe20000000081 */
[----:B------:R-:W-:Y:S01]  /*04b0*/  IMAD.MOV.U32 R65, RZ, RZ, RZ ;  /* 0x000000ffff417224 */ /* 0x000fe200078e00ff */
[----:B------:R-:W-:Y:S01]  /*04c0*/  @P3 PRMT R131, R73, 0x7632, R131 ;  /* 0x0000763249833816 */ /* 0x000fe20000000083 */
[----:B------:R-:W-:Y:S01]  /*04d0*/  IMAD.U32 R138, R138, 0x10000, RZ ;  /* 0x000100008a8a7824 */ /* 0x000fe200078e00ff */
[----:B------:R-:W-:Y:S02]  /*04e0*/  @P3 PRMT R133, R74, 0x7632, R133 ;  /* 0x000076324a853816 */ /* 0x000fe40000000085 */
[----:B------:R-:W-:Y:S02]  /*04f0*/  @P3 PRMT R135, R75, 0x7632, R135 ;  /* 0x000076324b873816 */ /* 0x000fe40000000087 */
[----:B------:R-:W-:-:S02]  /*0500*/  @P3 PRMT R130, R76, 0x7632, R130 ;  /* 0x000076324c823816 */ /* 0x000fc40000000082 */
[----:B------:R-:W-:Y:S02]  /*0510*/  @P3 PRMT R132, R77, 0x7632, R132 ;  /* 0x000076324d843816 */ /* 0x000fe40000000084 */
        /* <DEDUP_REMOVED lines=8> */
[----:B------:R-:W-:Y:S02]  /*05a0*/  @P4 PRMT R144, R71, 0x7632, R144 ;  /* 0x0000763247904816 */ /* 0x000fe40000000090 */
        /* <DEDUP_REMOVED lines=30> */
.L_x_927:
        /* <DEDUP_REMOVED lines=12> */
[----:B------:R-:W-:Y:S02]  /*0850*/  CS2R R180, SRZ ;  /* 0x0000000000b47805 */ /* 0x000fe4000001ff00 */
[----:B------:R-:W-:Y:S01]  /*0860*/  MOV R183, R145 ;  /* 0x0000009100b77202 */ /* 0x000fe20000000f00 */
[----:B0-----:R-:W-:Y:S06]  /*0870*/  @!P3 BRA `(.L_x_919) ;  /* 0x0000000400ecb947 */ /* 0x001fec0003800000 */
[----:B------:R-:W0:Y:S01]  /*0880*/  LDC.64 R104, c[0x0][0x2c0] ;  /* 0x0000b000ff687b82 */ /* 0x000e220000000a00 */
[----:B------:R-:W-:-:S04]  /*0890*/  LEA R166, P0, R145, UR10, 0x5 ;  /* 0x0000000a91a67c11 */ /* 0x000fc8000f8028ff */
[----:B------:R-:W-:-:S03]  /*08a0*/  LEA.HI.X R167, R145, UR11, RZ, 0x5, P0 ;  /* 0x0000000b91a77c11 */ /* 0x000fc600080f2cff */
[----:B------:R-:W1:Y:S02]  /*08b0*/  LDC.64 R100, c[0x0][0x2b8] ;  /* 0x0000ae00ff647b82 */ /* 0x000e640000000a00 */
[----:B------:R-:W2:Y:S04]  /*08c0*/  LDG.E.128 R96, desc[UR4][R166.64] ;  /* 0x00000004a6607981 */ /* 0x000ea8000c1e1d00 */
[----:B------:R2:W3:Y:S01]  /*08d0*/  LDG.E.128 R108, desc[UR4][R166.64+0x10] ;  /* 0x00001004a66c7981 */ /* 0x0004e2000c1e1d00 */
[----:B0-----:R-:W-:-:S06]  /*08e0*/  IMAD.WIDE.U32 R104, R145, 0x10, R104 ;  /* 0x0000001091687825 */ /* 0x001fcc00078e0068 */
[----:B------:R-:W4:Y:S01]  /*08f0*/  LDG.E.128 R104, desc[UR4][R104.64] ;  /* 0x0000000468687981 */ /* 0x000f22000c1e1d00 */
[----:B-1----:R-:W-:-:S06]  /*0900*/  IMAD.WIDE.U32 R100, R145, 0x10, R100 ;  /* 0x0000001091647825 */ /* 0x002fcc00078e0064 */
[----:B------:R-:W4:Y:S01]  /*0910*/  LDG.E.128 R100, desc[UR4][R100.64] ;  /* 0x0000000464647981 */ /* 0x000f22000c1e1d00 */
[----:B------:R-:W-:-:S04]  /*0920*/  ISETP.NE.U32.AND P0, PT, RZ, UR8, PT ;  /* 0x00000008ff007c0c */ /* 0x000fc8000bf05070 */
[----:B------:R-:W-:-:S13]  /*0930*/  ISETP.NE.AND.EX P0, PT, RZ, UR9, PT, P0 ;  /* 0x00000009ff007c0c */ /* 0x000fda000bf05300 */
[----:B------:R-:W-:-:S04]  /*0940*/  @P0 LEA R164, P1, R145, UR8, 0x5 ;  /* 0x0000000891a40c11 */ /* 0x000fc8000f8228ff */
[----:B------:R-:W-:-:S05]  /*0950*/  @P0 LEA.HI.X R165, R145, UR9, RZ, 0x5, P1 ;  /* 0x0000000991a50c11 */ /* 0x000fca00088f2cff */
[----:B------:R-:W5:Y:S04]  /*0960*/  @P0 LDG.E.128 R68, desc[UR4][R164.64] ;  /* 0x00000004a4440981 */ /* 0x000f68000c1e1d00 */
[----:B------:R0:W5:Y:S01]  /*0970*/  @P0 LDG.E.128 R72, desc[UR4][R164.64+0x10] ;  /* 0x00001004a4480981 */ /* 0x000162000c1e1d00 */
[----:B------:R-:W-:-:S04]  /*0980*/  ISETP.NE.AND P0, PT, R179, RZ, PT ;  /* 0x000000ffb300720c */ /* 0x000fc80003f05270 */
[----:B-----5:R-:W-:-:S05]  /*0990*/  FSEL R3, R163, RZ, !P0 ;  /* 0x000000ffa3037208 */ /* 0x020fca0004000000 */
[--C-:B--2---:R-:W-:Y:S01]  /*09a0*/  FADD.FTZ R167, R98, -R3.reuse ;  /* 0x8000000362a77221 */ /* 0x104fe20000010000 */
[--C-:B------:R-:W-:Y:S01]  /*09b0*/  FADD.FTZ R169, R96, -R3.reuse ;  /* 0x8000000360a97221 */ /* 0x100fe20000010000 */
[--C-:B------:R-:W-:Y:S01]  /*09c0*/  FADD.FTZ R171, R97, -R3.reuse ;  /* 0x8000000361ab7221 */ /* 0x100fe20000010000 */
[----:B------:R-:W-:Y:S01]  /*09d0*/  FADD.FTZ R173, R99, -R3 ;  /* 0x8000000363ad7221 */ /* 0x000fe20000010000 */
[C---:B---3--:R-:W-:Y:S01]  /*09e0*/  FADD.FTZ R109, -R3.reuse, R109 ;  /* 0x0000006d036d7221 */ /* 0x048fe20000010100 */
[----:B------:R-:W-:Y:S01]  /*09f0*/  FADD.FTZ R111, -R3, R111 ;  /* 0x0000006f036f7221 */ /* 0x000fe20000010100 */
[----:B0-----:R-:W-:Y:S01]  /*0a00*/  FMUL.FTZ R164, R146, R171 ;  /* 0x000000ab92a47220 */ /* 0x001fe20000410000 */
[C---:B----4-:R-:W-:Y:S02]  /*0a10*/  PRMT R98, R104.reuse, 0x7632, R98 ;  /* 0x0000763268627816 */ /* 0x050fe40000000062 */
[----:B------:R-:W-:Y:S02]  /*0a20*/  SHF.L.U32 R104, R104, 0x10, RZ ;  /* 0x0000001068687819 */ /* 0x000fe400000006ff */
[----:B------:R-:W-:-:S02]  /*0a30*/  SHF.L.U32 R98, R98, 0x10, RZ ;  /* 0x0000001062627819 */ /* 0x000fc400000006ff */
[----:B------:R-:W-:Y:S02]  /*0a40*/  PRMT R96, R100, 0x7632, R96 ;  /* 0x0000763264607816 */ /* 0x000fe40000000060 */
[C---:B------:R-:W-:Y:S02]  /*0a50*/  PRMT R172, R102.reuse, 0x7632, R172 ;  /* 0x0000763266ac7816 */ /* 0x040fe400000000ac */
[----:B------:R-:W-:Y:S02]  /*0a60*/  SHF.L.U32 R175, R102, 0x10, RZ ;  /* 0x0000001066af7819 */ /* 0x000fe400000006ff */
[----:B------:R-:W-:Y:S02]  /*0a70*/  PRMT R102, R105, 0x7632, R102 ;  /* 0x0000763269667816 */ /* 0x000fe40000000066 */
[----:B------:R-:W-:Y:S01]  /*0a80*/  SHF.L.U32 R97, R100, 0x10, RZ ;  /* 0x0000001064617819 */ /* 0x000fe200000006ff */
[----:B------:R-:W-:Y:S01]  /*0a90*/  FMUL.FTZ R100, R130, R98 ;  /* 0x0000006282647220 */ /* 0x000fe20000410000 */
[----:B------:R-:W-:-:S02]  /*0aa0*/  PRMT R177, R103, 0x7632, R177 ;  /* 0x0000763267b17816 */ /* 0x000fc400000000b1 */
[----:B------:R-:W-:Y:S01]  /*0ab0*/  SHF.L.U32 R181, R103, 0x10, RZ ;  /* 0x0000001067b57819 */ /* 0x000fe200000006ff */
[----:B------:R-:W-:Y:S01]  /*0ac0*/  FADD.FTZ R103, -R3, R108 ;  /* 0x0000006c03677221 */ /* 0x000fe20000010100 */
[C---:B------:R-:W-:Y:S02]  /*0ad0*/  PRMT R176, R107.reuse, 0x7632, R176 ;  /* 0x000076326bb07816 */ /* 0x040fe400000000b0 */
[----:B------:R-:W-:Y:S01]  /*0ae0*/  SHF.L.U32 R183, R107, 0x10, RZ ;  /* 0x000000106bb77819 */ /* 0x000fe200000006ff */
[----:B------:R-:W-:Y:S01]  /*0af0*/  FADD.FTZ R107, -R3, R110 ;  /* 0x0000006e036b7221 */ /* 0x000fe20000010100 */
[----:B------:R-:W-:Y:S01]  /*0b00*/  SHF.L.U32 R96, R96, 0x10, RZ ;  /* 0x0000001060607819 */ /* 0x000fe200000006ff */
[----:B------:R-:W-:Y:S01]  /*0b10*/  FMUL.FTZ R99, R117, R104 ;  /* 0x0000006875637220 */ /* 0x000fe20000410000 */
[----:B------:R-:W-:Y:S01]  /*0b20*/  PRMT R168, R101, 0x7632, R168 ;  /* 0x0000763265a87816 */ /* 0x000fe200000000a8 */
[----:B------:R-:W-:Y:S01]  /*0b30*/  FMUL.FTZ R3, R146, R169 ;  /* 0x000000a992037220 */ /* 0x000fe20000410000 */
[----:B------:R-:W-:Y:S01]  /*0b40*/  SHF.L.U32 R105, R105, 0x10, RZ ;  /* 0x0000001069697819 */ /* 0x000fe200000006ff */
[----:B------:R-:W-:-:S02]  /*0b50*/  IMAD.U32 R102, R102, 0x10000, RZ ;  /* 0x0001000066667824 */ /* 0x000fc400078e00ff */
[----:B------:R-:W-:Y:S01]  /*0b60*/  FADD.FTZ R49, R49, R96 ;  /* 0x0000006031317221 */ /* 0x000fe20000010000 */
[-C--:B------:R-:W-:Y:S01]  /*0b70*/  FFMA.FTZ R165, R129, R96.reuse, R100 ;  /* 0x0000006081a57223 */ /* 0x080fe20000010064 */
[----:B------:R-:W-:Y:S01]  /*0b80*/  FFMA.FTZ R65, R164, R96, R65 ;  /* 0x00000060a4417223 */ /* 0x000fe20000010041 */
[----:B------:R-:W-:Y:S01]  /*0b90*/  PRMT R174, R106, 0x7632, R174 ;  /* 0x000076326aae7816 */ /* 0x000fe200000000ae */
[----:B------:R-:W-:Y:S01]  /*0ba0*/  FADD.FTZ R48, R48, R97 ;  /* 0x0000006130307221 */ /* 0x000fe20000010000 */
[-C--:B------:R-:W-:Y:S01]  /*0bb0*/  FFMA.FTZ R166, R112, R97.reuse, R99 ;  /* 0x0000006170a67223 */ /* 0x080fe20000010063 */
[----:B------:R-:W-:Y:S01]  /*0bc0*/  FFMA.FTZ R64, R3, R97, R64 ;  /* 0x0000006103407223 */ /* 0x000fe20000010040 */
[----:B------:R-:W-:Y:S01]  /*0bd0*/  SHF.L.U32 R96, R168, 0x10, RZ ;  /* 0x00000010a8607819 */ /* 0x000fe200000006ff */
[----:B------:R-:W-:Y:S01]  /*0be0*/  IMAD.U32 R101, R101, 0x10000, RZ ;  /* 0x0001000065657824 */ /* 0x000fe200078e00ff */
[----:B------:R-:W-:Y:S01]  /*0bf0*/  SHF.L.U32 R106, R106, 0x10, RZ ;  /* 0x000000106a6a7819 */ /* 0x000fe200000006ff */
[----:B------:R-:W-:Y:S01]  /*0c00*/  FMUL.FTZ R97, R118, R105 ;  /* 0x0000006976617220 */ /* 0x000fe20000410000 */
[----:B------:R-:W-:Y:S01]  /*0c10*/  FMUL.FTZ R168, R146, R173 ;  /* 0x000000ad92a87220 */ /* 0x000fe20000410000 */
[----:B------:R-:W-:Y:S01]  /*0c20*/  FMUL.FTZ R100, R132, R102 ;  /* 0x0000006684647220 */ /* 0x000fe20000410000 */
[----:B------:R-:W-:Y:S01]  /*0c30*/  FADD.FTZ R51, R51, R96 ;  /* 0x0000006033337221 */ /* 0x000fe20000010000 */
[----:B------:R-:W-:Y:S01]  /*0c40*/  FFMA.FTZ R170, R114, R101, R97 ;  /* 0x0000006572aa7223 */ /* 0x000fe20000010061 */
[-C--:B------:R-:W-:Y:S01]  /*0c50*/  FFMA.FTZ R67, R168, R96.reuse, R67 ;  /* 0x00000060a8437223 */ /* 0x080fe20000010043 */
[----:B------:R-:W-:Y:S01]  /*0c60*/  FFMA.FTZ R169, R131, R96, R100 ;  /* 0x0000006083a97223 */ /* 0x000fe20000010064 */
[----:B------:R-:W-:Y:S01]  /*0c70*/  SHF.L.U32 R97, R174, 0x10, RZ ;  /* 0x00000010ae617819 */ /* 0x000fe200000006ff */
[----:B------:R-:W-:Y:S01]  /*0c80*/  FMUL.FTZ R96, R119, R106 ;  /* 0x0000006a77607220 */ /* 0x000fe20000410000 */
[----:B------:R-:W-:Y:S01]  /*0c90*/  FADD.FTZ R17, R17, R98 ;  /* 0x0000006211117221 */ /* 0x000fe20000010000 */
[----:B------:R-:W-:Y:S01]  /*0ca0*/  FFMA.FTZ R33, R164, R98, R33 ;  /* 0x00000062a4217223 */ /* 0x000fe20000010021 */
[----:B------:R-:W-:Y:S01]  /*0cb0*/  SHF.L.U32 R98, R172, 0x10, RZ ;  /* 0x00000010ac627819 */ /* 0x000fe200000006ff */
[----:B------:R-:W-:Y:S01]  /*0cc0*/  FFMA.FTZ R172, R115, R175, R96 ;  /* 0x000000af73ac7223 */ /* 0x000fe20000010060 */
[----:B------:R-:W-:Y:S01]  /*0cd0*/  FMUL.FTZ R96, R134, R97 ;  /* 0x0000006186607220 */ /* 0x000fe20000410000 */
[C---:B------:R-:W-:Y:S01]  /*0ce0*/  FMUL.FTZ R174, R146.reuse, R109 ;  /* 0x0000006d92ae7220 */ /* 0x040fe20000410000 */
[----:B------:R-:W-:Y:S01]  /*0cf0*/  FMUL.FTZ R167, R146, R167 ;  /* 0x000000a792a77220 */ /* 0x000fe20000410000 */
[----:B------:R-:W-:Y:S01]  /*0d00*/  FMUL.FTZ R99, R120, R183 ;  /* 0x000000b778637220 */ /* 0x000fe20000410000 */
[----:B------:R-:W-:Y:S01]  /*0d10*/  FFMA.FTZ R173, R133, R98, R96 ;  /* 0x0000006285ad7223 */ /* 0x000fe20000010060 */
[----:B------:R-:W-:Y:S01]  /*0d20*/  FADD.FTZ R13, R13, R97 ;  /* 0x000000610d0d7221 */ /* 0x000fe20000010000 */
[----:B------:R-:W-:Y:S01]  /*0d30*/  FFMA.FTZ R29, R174, R97, R29 ;  /* 0x00000061ae1d7223 */ /* 0x000fe2000001001d */
[----:B------:R-:W-:Y:S01]  /*0d40*/  FADD.FTZ R96, RZ, R166 ;  /* 0x000000a6ff607221 */ /* 0x000fe20000010000 */
[----:B------:R-:W-:Y:S01]  /*0d50*/  FADD.FTZ R50, R50, R101 ;  /* 0x0000006532327221 */ /* 0x000fe20000010000 */
[----:B------:R-:W-:Y:S01]  /*0d60*/  FFMA.FTZ R66, R167, R101, R66 ;  /* 0x00000065a7427223 */ /* 0x000fe20000010042 */
[----:B------:R-:W-:Y:S01]  /*0d70*/  FFMA.FTZ R97, R3, R166, RZ ;  /* 0x000000a603617223 */ /* 0x000fe200000100ff */
[----:B------:R-:W-:Y:S01]  /*0d80*/  SHF.L.U32 R101, R176, 0x10, RZ ;  /* 0x00000010b0657819 */ /* 0x000fe200000006ff */
[----:B------:R-:W-:Y:S01]  /*0d90*/  FFMA.FTZ R176, R116, R181, R99 ;  /* 0x000000b574b07223 */ /* 0x000fe20000010063 */
[----:B------:R-:W-:Y:S01]  /*0da0*/  FADD.FTZ R99, R96, R165 ;  /* 0x000000a560637221 */ /* 0x000fe20000010000 */
[----:B------:R-:W-:Y:S01]  /*0db0*/  FFMA.FTZ R96, R164, R165, R97 ;  /* 0x000000a5a4607223 */ /* 0x000fe20000010061 */
[----:B------:R-:W-:Y:S01]  /*0dc0*/  FADD.FTZ R45, R45, R98 ;  /* 0x000000622d2d7221 */ /* 0x000fe20000010000 */
[----:B------:R-:W-:Y:S01]  /*0dd0*/  FFMA.FTZ R61, R174, R98, R61 ;  /* 0x00000062ae3d7223 */ /* 0x000fe2000001003d */
[----:B------:R-:W-:Y:S01]  /*0de0*/  FADD.FTZ R98, R99, R170 ;  /* 0x000000aa63627221 */ /* 0x000fe20000010000 */
[----:B------:R-:W-:Y:S01]  /*0df0*/  FFMA.FTZ R97, R167, R170, R96 ;  /* 0x000000aaa7617223 */ /* 0x000fe20000010060 */
[----:B------:R-:W-:-:S02]  /*0e00*/  FMUL.FTZ R171, R146, R103 ;  /* 0x0000006792ab7220 */ /* 0x000fc40000410000 */
        /* <DEDUP_REMOVED lines=8> */
[----:B------:R-:W-:Y:S01]  /*0e90*/  SHF.L.U32 R100, R177, 0x10, RZ ;  /* 0x00000010b1647819 */ /* 0x000fe200000006ff */
[----:B------:R-:W-:Y:S01]  /*0ea0*/  FMUL.FTZ R175, R146, R107 ;  /* 0x0000006b92af7220 */ /* 0x000fe20000410000 */
        /* <DEDUP_REMOVED lines=21> */
[----:B------:R-:W-:Y:S01]  /*1000*/  IADD3 R183, R145, 0x20, RZ ;  /* 0x0000002091b77810 */ /* 0x000fe20007ffe0ff */
[----:B------:R-:W-:Y:S01]  /*1010*/  FADD.FTZ R181, R96, R177 ;  /* 0x000000b160b57221 */ /* 0x000fe20000010000 */
[----:B------:R-:W-:-:S07]  /*1020*/  FFMA.FTZ R180, R178, R177, R180 ;  /* 0x000000b1b2b47223 */ /* 0x000fce00000100b4 */
.L_x_919:
[----:B------:R-:W-:Y:S05]  /*1030*/  BSYNC B1 ;  /* 0x0000000000017941 */ /* 0x000fea0003800000 */
.L_x_918:
[----:B------:R-:W-:Y:S04]  /*1040*/  BSSY B1, `(.L_x_920) ;  /* 0x000007c000017945 */ /* 0x000fe80003800000 */
[----:B------:R-:W-:Y:S05]  /*1050*/  @!P4 BRA `(.L_x_921) ;  /* 0x0000000400e8c947 */ /* 0x000fea0003800000 */
[----:B------:R-:W0:Y:S08]  /*1060*/  LDC.64 R96, c[0x0][0x2b8] ;  /* 0x0000ae00ff607b82 */ /* 0x000e300000000a00 */
[----:B------:R-:W1:Y:S01]  /*1070*/  LDC.64 R100, c[0x0][0x2c0] ;  /* 0x0000b000ff647b82 */ /* 0x000e620000000a00 */
[----:B------:R-:W-:-:S04]  /*1080*/  LEA R150, P0, R183, UR10, 0x5 ;  /* 0x0000000ab7967c11 */ /* 0x000fc8000f8028ff */
[----:B------:R-:W-:-:S05]  /*1090*/  LEA.HI.X R151, R183, UR11, RZ, 0x5, P0 ;  /* 0x0000000bb7977c11 */ /* 0x000fca00080f2cff */
[----:B------:R-:W2:Y:S04]  /*10a0*/  LDG.E.128 R104, desc[UR4][R150.64] ;  /* 0x0000000496687981 */ /* 0x000ea8000c1e1d00 */
[----:B------:R3:W4:Y:S01]  /*10b0*/  LDG.E.128 R108, desc[UR4][R150.64+0x10] ;  /* 0x00001004966c7981 */ /* 0x000722000c1e1d00 */
        /* <DEDUP_REMOVED lines=10> */
[----:B------:R-:W-:Y:S02]  /*1160*/  ISETP.NE.AND P0, PT, R179, RZ, PT ;  /* 0x000000ffb300720c */ /* 0x000fe40003f05270 */
[C---:B---3--:R-:W-:Y:S02]  /*1170*/  PRMT R156, R98.reuse, 0x7632, R156 ;  /* 0x00007632629c7816 */ /* 0x048fe4000000009c */
[----:B------:R-:W-:Y:S02]  /*1180*/  SHF.L.U32 R157, R98, 0x10, RZ ;  /* 0x00000010629d7819 */ /* 0x000fe400000006ff */
[----:B-----5:R-:W-:-:S02]  /*1190*/  FSEL R98, R163, RZ, !P0 ;  /* 0x000000ffa3627208 */ /* 0x020fc40004000000 */
[C---:B------:R-:W-:Y:S02]  /*11a0*/  PRMT R153, R97.reuse, 0x7632, R153 ;  /* 0x0000763261997816 */ /* 0x040fe40000000099 */
[----:B------:R-:W-:Y:S01]  /*11b0*/  SHF.L.U32 R155, R97, 0x10, RZ ;  /* 0x00000010619b7819 */ /* 0x000fe200000006ff */
[----:B--2---:R-:W-:Y:S01]  /*11c0*/  FADD.FTZ R147, -R98, R104 ;  /* 0x0000006862937221 */ /* 0x004fe20000010100 */
[C---:B----4-:R-:W-:Y:S01]  /*11d0*/  PRMT R97, R100.reuse, 0x7632, R97 ;  /* 0x0000763264617816 */ /* 0x050fe20000000061 */
[----:B------:R-:W-:Y:S01]  /*11e0*/  IMAD.U32 R100, R100, 0x10000, RZ ;  /* 0x0001000064647824 */ /* 0x000fe200078e00ff */
[----:B------:R-:W-:Y:S01]  /*11f0*/  PRMT R152, R96, 0x7632, R152 ;  /* 0x0000763260987816 */ /* 0x000fe20000000098 */
[C---:B------:R-:W-:Y:S01]  /*1200*/  FADD.FTZ R105, -R98.reuse, R105 ;  /* 0x0000006962697221 */ /* 0x040fe20000010100 */
[C---:B------:R-:W-:Y:S01]  /*1210*/  PRMT R160, R103.reuse, 0x7632, R160 ;  /* 0x0000763267a07816 */ /* 0x040fe200000000a0 */
[C---:B------:R-:W-:Y:S01]  /*1220*/  FADD.FTZ R151, -R98.reuse, R106 ;  /* 0x0000006a62977221 */ /* 0x040fe20000010100 */
[----:B------:R-:W-:Y:S01]  /*1230*/  SHF.L.U32 R163, R103, 0x10, RZ ;  /* 0x0000001067a37819 */ /* 0x000fe200000006ff */
[----:B------:R-:W-:Y:S01]  /*1240*/  FADD.FTZ R107, -R98, R107 ;  /* 0x0000006b626b7221 */ /* 0x000fe20000010100 */
[----:B------:R-:W-:Y:S01]  /*1250*/  SHF.L.U32 R96, R96, 0x10, RZ ;  /* 0x0000001060607819 */ /* 0x000fe200000006ff */
[C---:B------:R-:W-:Y:S01]  /*1260*/  FADD.FTZ R103, -R98.reuse, R108 ;  /* 0x0000006c62677221 */ /* 0x040fe20000010100 */
[C---:B------:R-:W-:Y:S01]  /*1270*/  FADD.FTZ R109, -R98.reuse, R109 ;  /* 0x0000006d626d7221 */ /* 0x040fe20000010100 */
[C---:B------:R-:W-:Y:S01]  /*1280*/  FADD.FTZ R159, -R98.reuse, R110 ;  /* 0x0000006e629f7221 */ /* 0x040fe20000010100 */
[----:B------:R-:W-:Y:S01]  /*1290*/  FADD.FTZ R111, -R98, R111 ;  /* 0x0000006f626f7221 */ /* 0x000fe20000010100 */
[----:B0-----:R-:W-:Y:S01]  /*12a0*/  FMUL.FTZ R148, R125, R100 ;  /* 0x000000647d947220 */ /* 0x001fe20000410000 */
[----:B------:R-:W-:Y:S01]  /*12b0*/  FMUL.FTZ R147, R146, R147 ;  /* 0x0000009392937220 */ /* 0x000fe20000410000 */
[----:B------:R-:W-:-:S02]  /*12c0*/  SHF.L.U32 R98, R97, 0x10, RZ ;  /* 0x0000001061627819 */ /* 0x000fc400000006ff */
[C---:B------:R-:W-:Y:S02]  /*12d0*/  PRMT R161, R99.reuse, 0x7632, R161 ;  /* 0x0000763263a17816 */ /* 0x040fe400000000a1 */
[----:B------:R-:W-:Y:S02]  /*12e0*/  SHF.L.U32 R183, R99, 0x10, RZ ;  /* 0x0000001063b77819 */ /* 0x000fe400000006ff */
[----:B------:R-:W-:Y:S01]  /*12f0*/  PRMT R99, R101, 0x7632, R99 ;  /* 0x0000763265637816 */ /* 0x000fe20000000063 */
[----:B------:R-:W-:Y:S01]  /*1300*/  FADD.FTZ R40, R40, R96 ;  /* 0x0000006028287221 */ /* 0x000fe20000010000 */
[-C--:B------:R-:W-:Y:S01]  /*1310*/  FFMA.FTZ R148, R121, R96.reuse, R148 ;  /* 0x0000006079947223 */ /* 0x080fe20000010094 */
[----:B------:R-:W-:Y:S01]  /*1320*/  FFMA.FTZ R56, R147, R96, R56 ;  /* 0x0000006093387223 */ /* 0x000fe20000010038 */
[----:B------:R-:W-:Y:S01]  /*1330*/  SHF.L.U32 R152, R152, 0x10, RZ ;  /* 0x0000001098987819 */ /* 0x000fe200000006ff */
[----:B------:R-:W-:Y:S01]  /*1340*/  FMUL.FTZ R96, R138, R98 ;  /* 0x000000628a607220 */ /* 0x000fe20000410000 */
[----:B------:R-:W-:Y:S01]  /*1350*/  SHF.L.U32 R101, R101, 0x10, RZ ;  /* 0x0000001065657819 */ /* 0x000fe200000006ff */
[----:B------:R-:W-:Y:S01]  /*1360*/  FMUL.FTZ R150, R146, R105 ;  /* 0x0000006992967220 */ /* 0x000fe20000410000 */
[----:B------:R-:W-:Y:S01]  /*1370*/  SHF.L.U32 R99, R99, 0x10, RZ ;  /* 0x0000001063637819 */ /* 0x000fe200000006ff */
[----:B------:R-:W-:Y:S01]  /*1380*/  FFMA.FTZ R149, R137, R152, R96 ;  /* 0x0000009889957223 */ /* 0x000fe20000010060 */
[----:B------:R-:W-:Y:S01]  /*1390*/  PRMT R158, R102, 0x7632, R158 ;  /* 0x00007632669e7816 */ /* 0x000fe2000000009e */
[----:B------:R-:W-:Y:S01]  /*13a0*/  FADD.FTZ R9, R9, R98 ;  /* 0x0000006209097221 */ /* 0x000fe20000010000 */
[----:B------:R-:W-:Y:S01]  /*13b0*/  FFMA.FTZ R25, R150, R98, R25 ;  /* 0x0000006296197223 */ /* 0x000fe20000010019 */
[----:B------:R-:W-:Y:S01]  /*13c0*/  SHF.L.U32 R96, R153, 0x10, RZ ;  /* 0x0000001099607819 */ /* 0x000fe200000006ff */
[----:B------:R-:W-:Y:S01]  /*13d0*/  FMUL.FTZ R97, R126, R101 ;  /* 0x000000657e617220 */ /* 0x000fe20000410000 */
[----:B------:R-:W-:Y:S01]  /*13e0*/  SHF.L.U32 R102, R102, 0x10, RZ ;  /* 0x0000001066667819 */ /* 0x000fe200000006ff */
[----:B------:R-:W-:Y:S01]  /*13f0*/  FMUL.FTZ R98, R140, R99 ;  /* 0x000000638c627220 */ /* 0x000fe20000410000 */
[----:B------:R-:W-:Y:S01]  /*1400*/  FMUL.FTZ R154, R146, R107 ;  /* 0x0000006b929a7220 */ /* 0x000fe20000410000 */
[----:B------:R-:W-:Y:S01]  /*1410*/  FADD.FTZ R41, R41, R152 ;  /* 0x0000009829297221 */ /* 0x000fe20000010000 */
[----:B------:R-:W-:Y:S01]  /*1420*/  FFMA.FTZ R57, R150, R152, R57 ;  /* 0x0000009896397223 */ /* 0x000fe20000010039 */
[----:B------:R-:W-:Y:S01]  /*1430*/  FMUL.FTZ R151, R146, R151 ;  /* 0x0000009792977220 */ /* 0x000fe20000410000 */
[-C--:B------:R-:W-:Y:S01]  /*1440*/  FFMA.FTZ R152, R122, R155.reuse, R97 ;  /* 0x0000009b7a987223 */ /* 0x080fe20000010061 */
[----:B------:R-:W-:Y:S01]  /*1450*/  FADD.FTZ R43, R43, R96 ;  /* 0x000000602b2b7221 */ /* 0x000fe20000010000 */
[-C--:B------:R-:W-:Y:S01]  /*1460*/  FFMA.FTZ R153, R139, R96.reuse, R98 ;  /* 0x000000608b997223 */ /* 0x080fe20000010062 */
[----:B------:R-:W-:Y:S01]  /*1470*/  FFMA.FTZ R59, R154, R96, R59 ;  /* 0x000000609a3b7223 */ /* 0x000fe2000001003b */
[----:B------:R-:W-:Y:S01]  /*1480*/  SHF.L.U32 R97, R158, 0x10, RZ ;  /* 0x000000109e617819 */ /* 0x000fe200000006ff */
[----:B------:R-:W-:Y:S01]  /*1490*/  FMUL.FTZ R96, R127, R102 ;  /* 0x000000667f607220 */ /* 0x000fe20000410000 */
[----:B------:R-:W-:Y:S01]  /*14a0*/  FADD.FTZ R42, R42, R155 ;  /* 0x0000009b2a2a7221 */ /* 0x000fe20000010000 */
[----:B------:R-:W-:Y:S01]  /*14b0*/  FFMA.FTZ R58, R151, R155, R58 ;  /* 0x0000009b973a7223 */ /* 0x000fe2000001003a */
[----:B------:R-:W-:Y:S01]  /*14c0*/  SHF.L.U32 R98, R156, 0x10, RZ ;  /* 0x000000109c627819 */ /* 0x000fe200000006ff */
[----:B------:R-:W-:Y:S01]  /*14d0*/  FMUL.FTZ R155, R146, R103 ;  /* 0x00000067929b7220 */ /* 0x000fe20000410000 */
[----:B------:R-:W-:Y:S01]  /*14e0*/  FFMA.FTZ R156, R123, R157, R96 ;  /* 0x0000009d7b9c7223 */ /* 0x000fe20000010060 */
[----:B------:R-:W-:Y:S01]  /*14f0*/  FMUL.FTZ R96, R142, R97 ;  /* 0x000000618e607220 */ /* 0x000fe20000410000 */
[----:B------:R-:W-:Y:S01]  /*1500*/  FMUL.FTZ R158, R146, R109 ;  /* 0x0000006d929e7220 */ /* 0x000fe20000410000 */
        /* <DEDUP_REMOVED lines=21> */
[----:B------:R-:W-:Y:S02]  /*1660*/  IMAD.U32 R102, R160, 0x10000, RZ ;  /* 0x00010000a0667824 */ /* 0x000fe400078e00ff */
[----:B------:R-:W-:Y:S01]  /*1670*/  FMUL.FTZ R101, R128, R163 ;  /* 0x000000a380657220 */ /* 0x000fe20000410000 */
[----:B------:R-:W-:Y:S01]  /*1680*/  FADD.FTZ R98, R99, R156 ;  /* 0x0000009c63627221 */ /* 0x000fe20000010000 */
[----:B------:R-:W-:Y:S01]  /*1690*/  FFMA.FTZ R97, R155, R156, R96 ;  /* 0x0000009c9b617223 */ /* 0x000fe20000010060 */
[----:B------:R-:W-:Y:S01]  /*16a0*/  FADD.FTZ R8, R8, R100 ;  /* 0x0000006408087221 */ /* 0x000fe20000010000 */
[----:B------:R-:W-:Y:S01]  /*16b0*/  FFMA.FTZ R24, R147, R100, R24 ;  /* 0x0000006493187223 */ /* 0x000fe20000010018 */
[----:B------:R-:W-:Y:S01]  /*16c0*/  SHF.L.U32 R100, R161, 0x10, RZ ;  /* 0x00000010a1647819 */ /* 0x000fe200000006ff */
[----:B------:R-:W-:Y:S01]  /*16d0*/  FMUL.FTZ R159, R146, R159 ;  /* 0x0000009f929f7220 */ /* 0x000fe20000410000 */
[----:B------:R-:W-:Y:S01]  /*16e0*/  FFMA.FTZ R160, R124, R183, R101 ;  /* 0x000000b77ca07223 */ /* 0x000fe20000010065 */
        /* <DEDUP_REMOVED lines=17> */
.L_x_921:
[----:B------:R-:W-:Y:S05]  /*1800*/  BSYNC B1 ;  /* 0x0000000000017941 */ /* 0x000fea0003800000 */
.L_x_920:
        /* <DEDUP_REMOVED lines=20> */
.L_x_945:
[----:B-1----:R-:W-:Y:S01]  /*1950*/  FADD.FTZ R96, R103, R96 ;  /* 0x0000006067607221 */ /* 0x002fe20000010000 */
[----:B--2---:R-:W-:Y:S01]  /*1960*/  FADD.FTZ R97, R102, R97 ;  /* 0x0000006166617221 */ /* 0x004fe20000010000 */
[----:B------:R-:W-:Y:S01]  /*1970*/  ISETP.NE.AND P0, PT, R179, RZ, PT ;  /* 0x000000ffb300720c */ /* 0x000fe20003f05270 */
[----:B------:R-:W-:Y:S01]  /*1980*/  BSSY B1, `(.L_x_923) ;  /* 0x0000052000017945 */ /* 0x000fe20003800000 */
[----:B------:R-:W-:Y:S01]  /*1990*/  FMUL.FTZ R96, R96, UR7 ;  /* 0x0000000760607c20 */ /* 0x000fe20008410000 */
[----:B------:R-:W-:-:S04]  /*19a0*/  FMUL.FTZ R183, R97, UR7 ;  /* 0x0000000761b77c20 */ /* 0x000fc80008410000 */
[----:B------:R-:W-:Y:S01]  /*19b0*/  FSEL R184, R96, RZ, !P0 ;  /* 0x000000ff60b87208 */ /* 0x000fe20004000000 */
[----:B------:R-:W-:Y:S06]  /*19c0*/  @!P3 BRA `(.L_x_924) ;  /* 0x000000040034b947 */ /* 0x000fec0003800000 */
[-CC-:B------:R-:W-:Y:S01]  /*19d0*/  FFMA.FTZ R96, R164, R183.reuse, R184.reuse ;  /* 0x000000b7a4607223 */ /* 0x180fe200000100b8 */
[-CC-:B------:R-:W-:Y:S01]  /*19e0*/  FFMA.FTZ R101, R167, R183.reuse, R184.reuse ;  /* 0x000000b7a7657223 */ /* 0x180fe200000100b8 */
[----:B------:R-:W-:Y:S01]  /*19f0*/  ISETP.NE.U32.AND P1, PT, RZ, UR12, PT ;  /* 0x0000000cff007c0c */ /* 0x000fe2000bf25070 */
[-C--:B0-----:R-:W-:Y:S01]  /*1a00*/  FFMA.FTZ R103, R171, R183.reuse, R184 ;  /* 0x000000b7ab677223 */ /* 0x081fe200000100b8 */
[----:B------:R-:W-:Y:S01]  /*1a10*/  FADD.FTZ R99, R165, -R96 ;  /* 0x80000060a5637221 */ /* 0x000fe20000010000 */
[----:B------:R-:W-:Y:S01]  /*1a20*/  FADD.FTZ R101, R170, -R101 ;  /* 0x80000065aa657221 */ /* 0x000fe20000010000 */
[----:B------:R-:W-:Y:S01]  /*1a30*/  FFMA.FTZ R98, R168, R183, R184 ;  /* 0x000000b7a8627223 */ /* 0x000fe200000100b8 */
[----:B------:R-:W-:Y:S01]  /*1a40*/  ISETP.NE.AND.EX P1, PT, RZ, UR13, PT, P1 ;  /* 0x0000000dff007c0c */ /* 0x000fe2000bf25310 */
[C---:B-----5:R-:W-:Y:S01]  /*1a50*/  FMUL.FTZ R96, R146.reuse, R99 ;  /* 0x0000006392607220 */ /* 0x060fe20000410000 */
[----:B------:R-:W-:Y:S01]  /*1a60*/  FMUL.FTZ R99, R146, R101 ;  /* 0x0000006592637220 */ /* 0x000fe20000410000 */
[----:B------:R-:W-:Y:S01]  /*1a70*/  FADD.FTZ R103, R172, -R103 ;  /* 0x80000067ac677221 */ /* 0x000fe20000010000 */
[----:B------:R-:W-:Y:S01]  /*1a80*/  FADD.FTZ R101, R169, -R98 ;  /* 0x80000062a9657221 */ /* 0x000fe20000010000 */
[-CC-:B------:R-:W-:Y:S01]  /*1a90*/  FFMA.FTZ R107, R175, R183.reuse, R184.reuse ;  /* 0x000000b7af6b7223 */ /* 0x180fe200000100b8 */
[--C-:B------:R-:W-:Y:S01]  /*1aa0*/  FFMA.FTZ R100, R174, R183, R184.reuse ;  /* 0x000000b7ae647223 */ /* 0x100fe200000100b8 */
[----:B------:R-:W-:Y:S01]  /*1ab0*/  FMUL.FTZ R109, R146, R103 ;  /* 0x00000067926d7220 */ /* 0x000fe20000410000 */
[----:B------:R-:W-:Y:S01]  /*1ac0*/  FFMA.FTZ R102, R178, R183, R184 ;  /* 0x000000b7b2667223 */ /* 0x000fe200000100b8 */
[----:B------:R-:W-:Y:S01]  /*1ad0*/  FMUL.FTZ R98, R146, R101 ;  /* 0x0000006592627220 */ /* 0x000fe20000410000 */
[----:B------:R-:W-:Y:S01]  /*1ae0*/  FADD.FTZ R103, R176, -R107 ;  /* 0x8000006bb0677221 */ /* 0x000fe20000010000 */
[----:B------:R-:W-:Y:S01]  /*1af0*/  ISETP.NE.U32.AND P0, PT, RZ, UR8, PT ;  /* 0x00000008ff007c0c */ /* 0x000fe2000bf05070 */
[----:B------:R-:W-:Y:S01]  /*1b00*/  FADD.FTZ R101, R173, -R100 ;  /* 0x80000064ad657221 */ /* 0x000fe20000010000 */
[----:B------:R-:W-:Y:S01]  /*1b10*/  FADD.FTZ R111, R177, -R102 ;  /* 0x80000066b16f7221 */ /* 0x000fe20000010000 */
[C---:B------:R-:W-:Y:S01]  /*1b20*/  FMUL.FTZ R163, R146.reuse, R103 ;  /* 0x0000006792a37220 */ /* 0x040fe20000410000 */
[----:B------:R-:W-:Y:S01]  /*1b30*/  ISETP.NE.AND.EX P0, PT, RZ, UR9, PT, P0 ;  /* 0x00000009ff007c0c */ /* 0x000fe2000bf05300 */
[----:B------:R-:W-:Y:S01]  /*1b40*/  FFMA.FTZ R97, R3, R183, R184 ;  /* 0x000000b703617223 */ /* 0x000fe200000100b8 */
[----:B------:R-:W-:Y:S01]  /*1b50*/  ISETP.NE.U32.AND P2, PT, RZ, UR14, PT ;  /* 0x0000000eff007c0c */ /* 0x000fe2000bf45070 */
[----:B------:R-:W-:Y:S01]  /*1b60*/  FMUL.FTZ R110, R146, R101 ;  /* 0x00000065926e7220 */ /* 0x000fe20000410000 */
[----:B------:R-:W0:Y:S01]  /*1b70*/  @P1 LDC.64 R102, c[0x0][0x308] ;  /* 0x0000c200ff661b82 */ /* 0x000e220000000a00 */
[----:B------:R-:W-:Y:S01]  /*1b80*/  FADD.FTZ R97, R166, -R97 ;  /* 0x80000061a6617221 */ /* 0x000fe20000010000 */
[----:B------:R-:W-:Y:S01]  /*1b90*/  ISETP.NE.AND.EX P2, PT, RZ, UR15, PT, P2 ;  /* 0x0000000fff007c0c */ /* 0x000fe2000bf45320 */
[----:B------:R-:W-:-:S02]  /*1ba0*/  FMUL.FTZ R182, R146, R111 ;  /* 0x0000006f92b67220 */ /* 0x000fc40000410000 */
[----:B------:R-:W-:-:S03]  /*1bb0*/  FMUL.FTZ R97, R146, R97 ;  /* 0x0000006192617220 */ /* 0x000fc60000410000 */
[----:B------:R-:W1:Y:S01]  /*1bc0*/  LDC.64 R100, c[0x0][0x2f8] ;  /* 0x0000be00ff647b82 */ /* 0x000e620000000a00 */
[----:B------:R-:W-:Y:S01]  /*1bd0*/  @P0 FADD.FTZ R97, R68, R97 ;  /* 0x0000006144610221 */ /* 0x000fe20000010000 */
[----:B------:R-:W-:Y:S01]  /*1be0*/  @P0 FADD.FTZ R99, R70, R99 ;  /* 0x0000006346630221 */ /* 0x000fe20000010000 */
[----:B------:R-:W-:Y:S01]  /*1bf0*/  @P0 FADD.FTZ R109, R72, R109 ;  /* 0x0000006d486d0221 */ /* 0x000fe20000010000 */
[----:B------:R-:W-:Y:S01]  /*1c00*/  @P0 FADD.FTZ R163, R74, R163 ;  /* 0x000000a34aa30221 */ /* 0x000fe20000010000 */
[----:B------:R-:W-:Y:S01]  /*1c10*/  @P0 FADD.FTZ R96, R69, R96 ;  /* 0x0000006045600221 */ /* 0x000fe20000010000 */
[----:B------:R-:W-:Y:S01]  /*1c20*/  @P0 FADD.FTZ R98, R71, R98 ;  /* 0x0000006247620221 */ /* 0x000fe20000010000 */
[----:B------:R-:W-:Y:S01]  /*1c30*/  @P2 F2FP.BF16.F32.PACK_AB R104, RZ, R97 ;  /* 0x00000061ff68223e */ /* 0x000fe200000010ff */
[----:B------:R-:W-:Y:S01]  /*1c40*/  @P0 FADD.FTZ R110, R73, R110 ;  /* 0x0000006e496e0221 */ /* 0x000fe20000010000 */
[----:B------:R-:W-:Y:S01]  /*1c50*/  @P0 FADD.FTZ R182, R75, R182 ;  /* 0x000000b64bb60221 */ /* 0x000fe20000010000 */
[----:B------:R-:W-:-:S02]  /*1c60*/  @P2 F2FP.BF16.F32.PACK_AB R106, RZ, R99 ;  /* 0x00000063ff6a223e */ /* 0x000fc400000010ff */
[----:B------:R-:W-:Y:S02]  /*1c70*/  @P2 F2FP.BF16.F32.PACK_AB R108, RZ, R109 ;  /* 0x0000006dff6c223e */ /* 0x000fe400000010ff */
[----:B------:R-:W-:Y:S02]  /*1c80*/  @P2 F2FP.BF16.F32.PACK_AB R180, RZ, R163 ;  /* 0x000000a3ffb4223e */ /* 0x000fe400000010ff */
[----:B------:R-:W-:Y:S01]  /*1c90*/  @P2 F2FP.BF16.F32.PACK_AB R105, RZ, R96 ;  /* 0x00000060ff69223e */ /* 0x000fe200000010ff */
[----:B0-----:R-:W-:Y:S01]  /*1ca0*/  @P1 IMAD.WIDE.U32 R102, R145, 0x20, R102 ;  /* 0x0000002091661825 */ /* 0x001fe200078e0066 */
[----:B------:R-:W-:Y:S02]  /*1cb0*/  @P2 PRMT R92, R104, 0x7610, R92 ;  /* 0x00007610685c2816 */ /* 0x000fe4000000005c */
[----:B------:R-:W-:Y:S02]  /*1cc0*/  @P2 F2FP.BF16.F32.PACK_AB R107, RZ, R98 ;  /* 0x00000062ff6b223e */ /* 0x000fe400000010ff */
[----:B------:R-:W-:-:S02]  /*1cd0*/  @P2 F2FP.BF16.F32.PACK_AB R111, RZ, R110 ;  /* 0x0000006eff6f223e */ /* 0x000fc400000010ff */
[----:B------:R-:W-:Y:S01]  /*1ce0*/  @P2 F2FP.BF16.F32.PACK_AB R181, RZ, R182 ;  /* 0x000000b6ffb5223e */ /* 0x000fe200000010ff */
[C---:B-1----:R-:W-:Y:S01]  /*1cf0*/  IMAD.WIDE.U32 R100, R145.reuse, 0x10, R100 ;  /* 0x0000001091647825 */ /* 0x042fe200078e0064 */
[----:B------:R-:W-:Y:S02]  /*1d00*/  SEL R85, R96, R85, P1 ;  /* 0x0000005560557207 */ /* 0x000fe40000800000 */
[----:B------:R-:W-:Y:S02]  /*1d10*/  @P2 PRMT R93, R106, 0x7610, R93 ;  /* 0x000076106a5d2816 */ /* 0x000fe4000000005d */
[----:B------:R-:W-:Y:S02]  /*1d20*/  @P2 PRMT R94, R108, 0x7610, R94 ;  /* 0x000076106c5e2816 */ /* 0x000fe4000000005e */
[----:B------:R-:W-:Y:S02]  /*1d30*/  @P2 PRMT R95, R180, 0x7610, R95 ;  /* 0x00007610b45f2816 */ /* 0x000fe4000000005f */
[----:B------:R-:W-:-:S02]  /*1d40*/  @P2 LEA R104, P0, R145, UR14, 0x4 ;  /* 0x0000000e91682c11 */ /* 0x000fc4000f8020ff */
[----:B------:R-:W-:Y:S02]  /*1d50*/  SEL R84, R97, R84, P1 ;  /* 0x0000005461547207 */ /* 0x000fe40000800000 */
[----:B------:R-:W-:Y:S02]  /*1d60*/  F2FP.BF16.F32.PACK_AB R96, R96, R97 ;  /* 0x000000616060723e */ /* 0x000fe400000010ff */
[----:B------:R-:W-:Y:S02]  /*1d70*/  SEL R86, R99, R86, P1 ;  /* 0x0000005663567207 */ /* 0x000fe40000800000 */
[C---:B------:R-:W-:Y:S02]  /*1d80*/  SEL R87, R98.reuse, R87, P1 ;  /* 0x0000005762577207 */ /* 0x040fe40000800000 */
[----:B------:R-:W-:Y:S02]  /*1d90*/  F2FP.BF16.F32.PACK_AB R97, R98, R99 ;  /* 0x000000636261723e */ /* 0x000fe400000010ff */
[----:B------:R-:W-:Y:S01]  /*1da0*/  SEL R88, R109, R88, P1 ;  /* 0x000000586d587207 */ /* 0x000fe20000800000 */
[----:B------:R1:W-:Y:S01]  /*1db0*/  @P1 STG.E.128 desc[UR4][R102.64], R84 ;  /* 0x0000005466001986 */ /* 0x0003e2000c101d04 */
[----:B------:R-:W-:-:S02]  /*1dc0*/  SEL R89, R110, R89, P1 ;  /* 0x000000596e597207 */ /* 0x000fc40000800000 */
[----:B------:R-:W-:Y:S02]  /*1dd0*/  SEL R90, R163, R90, P1 ;  /* 0x0000005aa35a7207 */ /* 0x000fe40000800000 */
[----:B------:R-:W-:Y:S02]  /*1de0*/  SEL R91, R182, R91, P1 ;  /* 0x0000005bb65b7207 */ /* 0x000fe40000800000 */
[----:B------:R-:W-:Y:S02]  /*1df0*/  F2FP.BF16.F32.PACK_AB R98, R110, R109 ;  /* 0x0000006d6e62723e */ /* 0x000fe400000010ff */
[----:B------:R-:W-:Y:S01]  /*1e00*/  F2FP.BF16.F32.PACK_AB R99, R182, R163 ;  /* 0x000000a3b663723e */ /* 0x000fe200000010ff */
[----:B------:R1:W-:Y:S01]  /*1e10*/  @P1 STG.E.128 desc[UR4][R102.64+0x10], R88 ;  /* 0x0000105866001986 */ /* 0x0003e2000c101d04 */
[----:B------:R-:W-:Y:S02]  /*1e20*/  @P2 PRMT R92, R92, 0x5410, R105 ;  /* 0x000054105c5c2816 */ /* 0x000fe40000000069 */
[----:B------:R-:W-:Y:S01]  /*1e30*/  @P2 PRMT R93, R93, 0x5410, R107 ;  /* 0x000054105d5d2816 */ /* 0x000fe2000000006b */
[----:B------:R1:W-:Y:S01]  /*1e40*/  STG.E.128 desc[UR4][R100.64], R96 ;  /* 0x0000006064007986 */ /* 0x0003e2000c101d04 */
[----:B------:R-:W-:-:S02]  /*1e50*/  @P2 PRMT R94, R94, 0x5410, R111 ;  /* 0x000054105e5e2816 */ /* 0x000fc4000000006f */
[----:B------:R-:W-:Y:S02]  /*1e60*/  @P2 LEA.HI.X R105, R145, UR15, RZ, 0x4, P0 ;  /* 0x0000000f91692c11 */ /* 0x000fe400080f24ff */
[----:B------:R-:W-:Y:S02]  /*1e70*/  @P2 PRMT R95, R95, 0x5410, R181 ;  /* 0x000054105f5f2816 */ /* 0x000fe400000000b5 */
[----:B------:R-:W-:-:S03]  /*1e80*/  IADD3 R145, R145, 0x20, RZ ;  /* 0x0000002091917810 */ /* 0x000fc60007ffe0ff */
[----:B------:R1:W-:Y:S04]  /*1e90*/  @P2 STG.E.128 desc[UR4][R104.64], R92 ;  /* 0x0000005c68002986 */ /* 0x0003e8000c101d04 */
.L_x_924:
[----:B------:R-:W-:Y:S05]  /*1ea0*/  BSYNC B1 ;  /* 0x0000000000017941 */ /* 0x000fea0003800000 */
.L_x_923:
[----:B------:R-:W-:Y:S04]  /*1eb0*/  BSSY B1, `(.L_x_925) ;  /* 0x000004e000017945 */ /* 0x000fe80003800000 */
[----:B------:R-:W-:Y:S05]  /*1ec0*/  @!P4 BRA `(.L_x_926) ;  /* 0x000000040030c947 */ /* 0x000fea0003800000 */
[----:B------:R-:W-:Y:S01]  /*1ed0*/  ISETP.NE.U32.AND P1, PT, RZ, UR12, PT ;  /* 0x0000000cff007c0c */ /* 0x000fe2000bf25070 */
[-CC-:B-1----:R-:W-:Y:S01]  /*1ee0*/  FFMA.FTZ R97, R147, R183.reuse, R184.reuse ;  /* 0x000000b793617223 */ /* 0x182fe200000100b8 */
[-CC-:B------:R-:W-:Y:S01]  /*1ef0*/  FFMA.FTZ R99, R151, R183.reuse, R184.reuse ;  /* 0x000000b797637223 */ /* 0x180fe200000100b8 */
[-CC-:B------:R-:W-:Y:S01]  /*1f00*/  FFMA.FTZ R96, R150, R183.reuse, R184.reuse ;  /* 0x000000b796607223 */ /* 0x180fe200000100b8 */
[----:B------:R-:W-:Y:S01]  /*1f10*/  ISETP.NE.AND.EX P1, PT, RZ, UR13, PT, P1 ;  /* 0x0000000dff007c0c */ /* 0x000fe2000bf25310 */
[-CC-:B0-----:R-:W-:Y:S01]  /*1f20*/  FFMA.FTZ R102, R162, R183.reuse, R184.reuse ;  /* 0x000000b7a2667223 */ /* 0x181fe200000100b8 */
[----:B------:R-:W-:Y:S01]  /*1f30*/  FADD.FTZ R97, R148, -R97 ;  /* 0x8000006194617221 */ /* 0x000fe20000010000 */
[----:B------:R-:W-:Y:S01]  /*1f40*/  FADD.FTZ R103, R152, -R99 ;  /* 0x8000006398677221 */ /* 0x000fe20000010000 */
[----:B------:R-:W-:Y:S01]  /*1f50*/  ISETP.NE.U32.AND P0, PT, RZ, UR8, PT ;  /* 0x00000008ff007c0c */ /* 0x000fe2000bf05070 */
[----:B------:R-:W-:Y:S01]  /*1f60*/  FFMA.FTZ R100, R158, R183, R184 ;  /* 0x000000b79e647223 */ /* 0x000fe200000100b8 */
[----:B------:R-:W-:Y:S01]  /*1f70*/  FADD.FTZ R101, R149, -R96 ;  /* 0x8000006095657221 */ /* 0x000fe20000010000 */
[C---:B-----5:R-:W-:Y:S01]  /*1f80*/  FMUL.FTZ R99, R146.reuse, R97 ;  /* 0x0000006192637220 */ /* 0x060fe20000410000 */
[----:B------:R-:W-:Y:S01]  /*1f90*/  ISETP.NE.AND.EX P0, PT, RZ, UR9, PT, P0 ;  /* 0x00000009ff007c0c */ /* 0x000fe2000bf05300 */
[----:B------:R-:W-:Y:S01]  /*1fa0*/  FADD.FTZ R181, R161, -R102 ;  /* 0x80000066a1b57221 */ /* 0x000fe20000010000 */
[C---:B------:R-:W-:Y:S01]  /*1fb0*/  FMUL.FTZ R97, R146.reuse, R103 ;  /* 0x0000006792617220 */ /* 0x040fe20000410000 */
[----:B------:R-:W-:Y:S01]  /*1fc0*/  ISETP.NE.U32.AND P2, PT, RZ, UR14, PT ;  /* 0x0000000eff007c0c */ /* 0x000fe2000bf45070 */
[----:B------:R-:W-:Y:S01]  /*1fd0*/  FADD.FTZ R111, R157, -R100 ;  /* 0x800000649d6f7221 */ /* 0x000fe20000010000 */
[----:B------:R-:W-:Y:S01]  /*1fe0*/  FMUL.FTZ R96, R146, R101 ;  /* 0x0000006592607220 */ /* 0x000fe20000410000 */
[----:B------:R-:W0:Y:S01]  /*1ff0*/  @P1 LDC.64 R102, c[0x0][0x308] ;  /* 0x0000c200ff661b82 */ /* 0x000e220000000a00 */
[-CC-:B------:R-:W-:Y:S01]  /*2000*/  FFMA.FTZ R107, R155, R183.reuse, R184.reuse ;  /* 0x000000b79b6b7223 */ /* 0x180fe200000100b8 */
[-CC-:B------:R-:W-:Y:S01]  /*2010*/  FFMA.FTZ R109, R159, R183.reuse, R184.reuse ;  /* 0x000000b79f6d7223 */ /* 0x180fe200000100b8 */
[----:B------:R-:W-:Y:S01]  /*2020*/  ISETP.NE.AND.EX P2, PT, RZ, UR15, PT, P2 ;  /* 0x0000000fff007c0c */ /* 0x000fe2000bf45320 */
[----:B------:R-:W-:Y:S01]  /*2030*/  FFMA.FTZ R98, R154, R183, R184 ;  /* 0x000000b79a627223 */ /* 0x000fe200000100b8 */
[----:B------:R-:W-:Y:S01]  /*2040*/  FADD.FTZ R107, R156, -R107 ;  /* 0x8000006b9c6b7221 */ /* 0x000fe20000010000 */
[----:B------:R-:W-:Y:S01]  /*2050*/  FADD.FTZ R163, R160, -R109 ;  /* 0x8000006da0a37221 */ /* 0x000fe20000010000 */
[----:B------:R-:W-:Y:S01]  /*2060*/  @P0 FADD.FTZ R99, R76, R99 ;  /* 0x000000634c630221 */ /* 0x000fe20000010000 */
[----:B------:R-:W1:Y:S01]  /*2070*/  LDC.64 R100, c[0x0][0x2f8] ;  /* 0x0000be00ff647b82 */ /* 0x000e620000000a00 */
        /* <DEDUP_REMOVED lines=14> */
[----:B------:R-:W-:Y:S01]  /*2160*/  @P2 F2FP.BF16.F32.PACK_AB R110, RZ, R109 ;  /* 0x0000006dff6e223e */ /* 0x000fe200000010ff */
[----:B0-----:R-:W-:Y:S01]  /*2170*/  @P1 IMAD.WIDE.U32 R102, R145, 0x20, R102 ;  /* 0x0000002091661825 */ /* 0x001fe200078e0066 */
[----:B------:R-:W-:-:S02]  /*2180*/  @P2 F2FP.BF16.F32.PACK_AB R106, RZ, R97 ;  /* 0x00000061ff6a223e */ /* 0x000fc400000010ff */
[----:B------:R-:W-:Y:S02]  /*2190*/  @P2 F2FP.BF16.F32.PACK_AB R146, RZ, R163 ;  /* 0x000000a3ff92223e */ /* 0x000fe400000010ff */
[----:B------:R-:W-:Y:S02]  /*21a0*/  @P2 F2FP.BF16.F32.PACK_AB R105, RZ, R96 ;  /* 0x00000060ff69223e */ /* 0x000fe400000010ff */
[----:B------:R-:W-:Y:S01]  /*21b0*/  @P2 PRMT R92, R104, 0x7610, R92 ;  /* 0x00007610685c2816 */ /* 0x000fe2000000005c */
[----:B-1----:R-:W-:Y:S01]  /*21c0*/  IMAD.WIDE.U32 R100, R145, 0x10, R100 ;  /* 0x0000001091647825 */ /* 0x002fe200078e0064 */
[----:B------:R-:W-:Y:S02]  /*21d0*/  @P2 F2FP.BF16.F32.PACK_AB R111, RZ, R98 ;  /* 0x00000062ff6f223e */ /* 0x000fe400000010ff */
[----:B------:R-:W-:Y:S02]  /*21e0*/  @P2 F2FP.BF16.F32.PACK_AB R107, RZ, R108 ;  /* 0x0000006cff6b223e */ /* 0x000fe400000010ff */
[----:B------:R-:W-:-:S02]  /*21f0*/  @P2 F2FP.BF16.F32.PACK_AB R181, RZ, R180 ;  /* 0x000000b4ffb5223e */ /* 0x000fc400000010ff */
[----:B------:R-:W-:Y:S02]  /*2200*/  @P2 PRMT R94, R110, 0x7610, R94 ;  /* 0x000076106e5e2816 */ /* 0x000fe4000000005e */
[----:B------:R-:W-:Y:S02]  /*2210*/  @P2 PRMT R93, R106, 0x7610, R93 ;  /* 0x000076106a5d2816 */ /* 0x000fe4000000005d */
[----:B------:R-:W-:Y:S02]  /*2220*/  @P2 PRMT R95, R146, 0x7610, R95 ;  /* 0x00007610925f2816 */ /* 0x000fe4000000005f */
[----:B------:R-:W-:Y:S02]  /*2230*/  @P2 LEA R104, P0, R145, UR14, 0x4 ;  /* 0x0000000e91682c11 */ /* 0x000fe4000f8020ff */
[----:B------:R-:W-:Y:S02]  /*2240*/  SEL R85, R96, R85, P1 ;  /* 0x0000005560557207 */ /* 0x000fe40000800000 */
[----:B------:R-:W-:-:S02]  /*2250*/  SEL R88, R109, R88, P1 ;  /* 0x000000586d587207 */ /* 0x000fc40000800000 */
[----:B------:R-:W-:Y:S02]  /*2260*/  SEL R89, R98, R89, P1 ;  /* 0x0000005962597207 */ /* 0x000fe40000800000 */
[----:B------:R-:W-:Y:S02]  /*2270*/  SEL R86, R97, R86, P1 ;  /* 0x0000005661567207 */ /* 0x000fe40000800000 */
[----:B------:R-:W-:Y:S02]  /*2280*/  SEL R87, R108, R87, P1 ;  /* 0x000000576c577207 */ /* 0x000fe40000800000 */
[----:B------:R-:W-:Y:S02]  /*2290*/  SEL R84, R99, R84, P1 ;  /* 0x0000005463547207 */ /* 0x000fe40000800000 */
[----:B------:R-:W-:Y:S02]  /*22a0*/  F2FP.BF16.F32.PACK_AB R96, R96, R99 ;  /* 0x000000636060723e */ /* 0x000fe400000010ff */
[----:B------:R-:W-:Y:S01]  /*22b0*/  SEL R90, R163, R90, P1 ;  /* 0x0000005aa35a7207 */ /* 0x000fe20000800000 */
[----:B------:R2:W-:Y:S01]  /*22c0*/  @P1 STG.E.128 desc[UR4][R102.64], R84 ;  /* 0x0000005466001986 */ /* 0x0005e2000c101d04 */
[----:B------:R-:W-:-:S02]  /*22d0*/  SEL R91, R180, R91, P1 ;  /* 0x0000005bb45b7207 */ /* 0x000fc40000800000 */
[----:B------:R-:W-:Y:S02]  /*22e0*/  F2FP.BF16.F32.PACK_AB R98, R98, R109 ;  /* 0x0000006d6262723e */ /* 0x000fe400000010ff */
[----:B------:R-:W-:Y:S01]  /*22f0*/  F2FP.BF16.F32.PACK_AB R97, R108, R97 ;  /* 0x000000616c61723e */ /* 0x000fe200000010ff */
[----:B------:R2:W-:Y:S01]  /*2300*/  @P1 STG.E.128 desc[UR4][R102.64+0x10], R88 ;  /* 0x0000105866001986 */ /* 0x0005e2000c101d04 */
[----:B------:R-:W-:Y:S02]  /*2310*/  F2FP.BF16.F32.PACK_AB R99, R180, R163 ;  /* 0x000000a3b463723e */ /* 0x000fe400000010ff */
[----:B------:R-:W-:Y:S02]  /*2320*/  @P2 PRMT R92, R92, 0x5410, R105 ;  /* 0x000054105c5c2816 */ /* 0x000fe40000000069 */
[----:B------:R-:W-:Y:S01]  /*2330*/  @P2 PRMT R94, R94, 0x5410, R111 ;  /* 0x000054105e5e2816 */ /* 0x000fe2000000006f */
[----:B------:R2:W-:Y:S01]  /*2340*/  STG.E.128 desc[UR4][R100.64], R96 ;  /* 0x0000006064007986 */ /* 0x0005e2000c101d04 */
[----:B------:R-:W-:-:S02]  /*2350*/  @P2 PRMT R93, R93, 0x5410, R107 ;  /* 0x000054105d5d2816 */ /* 0x000fc4000000006b */
[----:B------:R-:W-:Y:S02]  /*2360*/  @P2 LEA.HI.X R105, R145, UR15, RZ, 0x4, P0 ;  /* 0x0000000f91692c11 */ /* 0x000fe400080f24ff */
[----:B------:R-:W-:-:S05]  /*2370*/  @P2 PRMT R95, R95, 0x5410, R181 ;  /* 0x000054105f5f2816 */ /* 0x000fca00000000b5 */
[----:B------:R2:W-:Y:S02]  /*2380*/  @P2 STG.E.128 desc[UR4][R104.64], R92 ;  /* 0x0000005c68002986 */ /* 0x0005e4000c101d04 */
.L_x_926:
[----:B------:R-:W-:Y:S05]  /*2390*/  BSYNC B1 ;  /* 0x0000000000017941 */ /* 0x000fea0003800000 */
.L_x_925:
[----:B-12---:R-:W1:Y:S02]  /*23a0*/  LDC.64 R96, c[0x0][0x210] ;  /* 0x00008400ff607b82 */ /* 0x006e640000000a00 */
[----:B-1----:R-:W-:-:S04]  /*23b0*/  LEA R113, R96, R113, 0x2 ;  /* 0x0000007160717211 */ /* 0x002fc800078e10ff */
[----:B------:R-:W-:-:S13]  /*23c0*/  ISETP.GE.AND P0, PT, R113, R97, PT ;  /* 0x000000617100720c */ /* 0x000fda0003f06270 */
[----:B------:R-:W-:Y:S05]  /*23d0*/  @!P0 BRA `(.L_x_927) ;  /* 0xffffffe000ec8947 */ /* 0x000fea000383ffff */
.L_x_917:
[----:B------:R-:W-:Y:S05]  /*23e0*/  BSYNC B0 ;  /* 0x0000000000007941 */ /* 0x000fea0003800000 */
.L_x_916:
        /* <DEDUP_REMOVED lines=18> */
[C---:B------:R-:W-:Y:S01]  /*2510*/  LOP3.LUT P3, RZ, R2.reuse, 0xffffff80, RZ, 0xc0, !PT ;  /* 0xffffff8002ff7812 */ /* 0x040fe2000786c0ff */
[----:B------:R-:W-:Y:S01]  /*2520*/  STS.128 [R0], R48 ;  /* 0x0000003000007388 */ /* 0x000fe20000000c00 */
[C---:B------:R-:W-:Y:S02]  /*2530*/  ISETP.GE.U32.AND P0, PT, R2.reuse, 0x100, PT ;  /* 0x000001000200780c */ /* 0x040fe40003f06070 */
[C---:B------:R-:W-:Y:S01]  /*2540*/  ISETP.GE.U32.AND P1, PT, R2.reuse, 0x180, PT ;  /* 0x000001800200780c */ /* 0x040fe20003f26070 */
[----:B------:R-:W-:Y:S01]  /*2550*/  STS.128 [R0+0x10], R44 ;  /* 0x0000102c00007388 */ /* 0x000fe20000000c00 */
[----:B------:R-:W-:Y:S02]  /*2560*/  ISETP.GE.U32.AND P2, PT, R2, 0x200, PT ;  /* 0x000002000200780c */ /* 0x000fe40003f46070 */
[----:B------:R-:W-:Y:S01]  /*2570*/  IADD3 R70, P4, R73, R70, RZ ;  /* 0x0000004649467210 */ /* 0x000fe20007f9e0ff */
        /* <DEDUP_REMOVED lines=22> */
[----:B0-----:R-:W-:-:S03]  /*26e0*/  FADD.FTZ R44, RZ, R44 ;  /* 0x0000002cff2c7221 */ /* 0x001fc60000010000 */
[----:B------:R-:W0:Y:S01]  /*26f0*/  LDS R49, [R3+0x1e00] ;  /* 0x001e000003317984 */ /* 0x000e220000000800 */
[----:B------:R-:W-:Y:S01]  /*2700*/  FADD.FTZ R41, R44, R41 ;  /* 0x000000292c297221 */ /* 0x000fe20000010000 */
[----:B------:R-:W-:Y:S01]  /*2710*/  BAR.SYNC.DEFER_BLOCKING 0x0 ;  /* 0x0000000000007b1d */ /* 0x000fe20000010000 */
[----:B------:R-:W-:-:S04]  /*2720*/  FADD.FTZ R36, RZ, R36 ;  /* 0x00000024ff247221 */ /* 0x000fc80000010000 */
        /* <DEDUP_REMOVED lines=27> */
[----:B------:R-:W-:Y:S01]  /*28e0*/  LDS R57, [R3+0x1800] ;  /* 0x0018000003397984 */ /* 0x000fe20000000800 */
[----:B--2---:R-:W-:-:S03]  /*28f0*/  FADD.FTZ R2, RZ, R2 ;  /* 0x00000002ff027221 */ /* 0x004fc60000010000 */
[----:B------:R-:W1:Y:S01]  /*2900*/  LDS R51, [R3+0x1000] ;  /* 0x0010000003337984 */ /* 0x000e620000000800 */
[----:B---3--:R-:W-:-:S03]  /*2910*/  FADD.FTZ R2, R2, R41 ;  /* 0x0000002902027221 */ /* 0x008fc60000010000 */
[----:B------:R-:W2:Y:S01]  /*2920*/  LDS R59, [R3+0x1a00] ;  /* 0x001a0000033b7984 */ /* 0x000ea20000000800 */
[----:B----4-:R-:W-:-:S03]  /*2930*/  FADD.FTZ R36, RZ, R36 ;  /* 0x00000024ff247221 */ /* 0x010fc60000010000 */
[----:B------:R-:W3:Y:S01]  /*2940*/  LDS R61, [R3+0x1c00] ;  /* 0x001c0000033d7984 */ /* 0x000ee20000000800 */
[----:B------:R-:W-:-:S03]  /*2950*/  FADD.FTZ R36, R36, R45 ;  /* 0x0000002d24247221 */ /* 0x000fc60000010000 */
[----:B------:R-:W4:Y:S01]  /*2960*/  LDS R42, [R3+0x1e00] ;  /* 0x001e0000032a7984 */ /* 0x000f220000000800 */
[----:B------:R-:W-:Y:S01]  /*2970*/  FADD.FTZ R37, RZ, R37 ;  /* 0x00000025ff257221 */ /* 0x000fe20000010000 */
[----:B------:R-:W-:Y:S03]  /*2980*/  BAR.SYNC.DEFER_BLOCKING 0x0 ;  /* 0x0000000000007b1d */ /* 0x000fe60000010000 */
[----:B------:R-:W-:Y:S01]  /*2990*/  FADD.FTZ R37, R37, R38 ;  /* 0x0000002625257221 */ /* 0x000fe20000010000 */
[----:B------:R-:W-:Y:S01]  /*29a0*/  FADD.FTZ R2, R2, R53 ;  /* 0x0000003502027221 */ /* 0x000fe20000010000 */
[----:B------:R-:W-:Y:S02]  /*29b0*/  FADD.FTZ R36, R36, R55 ;  /* 0x0000003724247221 */ /* 0x000fe40000010000 */
[----:B0-----:R-:W-:Y:S01]  /*29c0*/  FADD.FTZ R37, R37, R40 ;  /* 0x0000002825257221 */ /* 0x001fe20000010000 */
[----:B------:R-:W-:Y:S01]  /*29d0*/  STS.128 [R0], R16 ;  /* 0x0000001000007388 */ /* 0x000fe20000000c00 */
[----:B-1----:R-:W-:-:S03]  /*29e0*/  FADD.FTZ R46, R46, R51 ;  /* 0x000000332e2e7221 */ /* 0x002fc60000010000 */
[----:B------:R-:W-:Y:S01]  /*29f0*/  STS.128 [R0+0x10], R12 ;  /* 0x0000100c00007388 */ /* 0x000fe20000000c00 */
[----:B------:R-:W-:Y:S01]  /*2a00*/  FADD.FTZ R57, R46, R57 ;  /* 0x000000392e397221 */ /* 0x000fe20000010000 */
        /* <DEDUP_REMOVED lines=40> */
[----:B------:R-:W-:Y:S02]  /*2c90*/  SHF.L.U32 R10, R70, 0x2, RZ ;  /* 0x00000002460a7819 */ /* 0x000fe400000006ff */
[----:B------:R-:W-:Y:S01]  /*2ca0*/  STS.128 [R0+0x410], R20 ;  /* 0x0004101400007388 */ /* 0x000fe20000000c00 */
[----:B---3--:R-:W-:Y:S01]  /*2cb0*/  FADD.FTZ R15, R4, R15 ;  /* 0x0000000f040f7221 */ /* 0x008fe20000010000 */
[----:B------:R-:W-:Y:S01]  /*2cc0*/  BAR.SYNC.DEFER_BLOCKING 0x0 ;  /* 0x0000000000007b1d */ /* 0x000fe20000010000 */
[----:B------:R-:W-:-:S05]  /*2cd0*/  IADD3 R16, P5, R10, UR18, RZ ;  /* 0x000000120a107c10 */ /* 0x000fca000ffbe0ff */
        /* <DEDUP_REMOVED lines=12> */
[----:B------:R-:W-:Y:S01]  /*2da0*/  FADD.FTZ R11, R5, R8 ;  /* 0x00000008050b7221 */ /* 0x000fe20000010000 */
[----:B------:R-:W-:Y:S01]  /*2db0*/  IADD3.X R5, RZ, RZ, RZ, P4, !PT ;  /* 0x000000ffff057210 */ /* 0x000fe200027fe4ff */
[----:B-1----:R-:W-:Y:S01]  /*2dc0*/  FADD.FTZ R0, R0, R19 ;  /* 0x0000001300007221 */ /* 0x002fe20000010000 */
[----:B------:R-:W1:Y:S01]  /*2dd0*/  LDS R20, [R3+0x1600] ;  /* 0x0016000003147984 */ /* 0x000e620000000800 */
[----:B------:R-:W-:Y:S01]  /*2de0*/  IADD3 R22, P4, R10, UR16, RZ ;  /* 0x000000100a167c10 */ /* 0x000fe2000ff9e0ff */
[----:B--2---:R-:W-:Y:S02]  /*2df0*/  FADD.FTZ R12, RZ, R12 ;  /* 0x0000000cff0c7221 */ /* 0x004fe40000010000 */
[----:B------:R-:W2:Y:S02]  /*2e00*/  LDS R31, [R3+0x1800] ;  /* 0x00180000031f7984 */ /* 0x000ea40000000800 */
[----:B---3--:R-:W-:-:S02]  /*2e10*/  FADD.FTZ R12, R12, R21 ;  /* 0x000000150c0c7221 */ /* 0x008fc40000010000 */
[----:B------:R3:W3:Y:S01]  /*2e20*/  LDS R19, [R3+0x1a00] ;  /* 0x001a000003137984 */ /* 0x0006e20000000800 */
[----:B------:R-:W-:Y:S01]  /*2e30*/  SHF.L.U64.HI R21, R70, 0x2, R5 ;  /* 0x0000000246157819 */ /* 0x000fe20000010205 */
[----:B----4-:R-:W-:Y:S02]  /*2e40*/  FADD.FTZ R17, RZ, R17 ;  /* 0x00000011ff117221 */ /* 0x010fe40000010000 */
[----:B------:R4:W3:Y:S01]  /*2e50*/  LDS R33, [R3+0x1c00] ;  /* 0x001c000003217984 */ /* 0x0008e20000000800 */
[----:B------:R-:W-:-:S03]  /*2e60*/  FADD.FTZ R12, R12, R27 ;  /* 0x0000001b0c0c7221 */ /* 0x000fc60000010000 */
[----:B------:R4:W3:Y:S01]  /*2e70*/  LDS R8, [R3+0x1e00] ;  /* 0x001e000003087984 */ /* 0x0008e20000000800 */
[----:B------:R-:W-:Y:S01]  /*2e80*/  IADD3.X R27, R21, UR17, RZ, P4, !PT ;  /* 0x00000011151b7c10 */ /* 0x000fe2000a7fe4ff */
[----:B------:R-:W-:Y:S01]  /*2e90*/  ULDC.64 UR16, c[0x0][0x2d0] ;  /* 0x0000b40000107ab9 */ /* 0x000fe20000000a00 */
[----:B------:R-:W-:Y:S01]  /*2ea0*/  FADD.FTZ R14, RZ, R14 ;  /* 0x0000000eff0e7221 */ /* 0x000fe20000010000 */
        /* <DEDUP_REMOVED lines=10> */
[----:B--2---:R-:W-:Y:S01]  /*2f50*/  FADD.FTZ R31, R0, R31 ;  /* 0x0000001f001f7221 */ /* 0x004fe20000010000 */
[----:B----4-:R-:W-:Y:S06]  /*2f60*/  @!P3 BRA `(.L_x_929) ;  /* 0x000000000050b947 */ /* 0x010fec0003800000 */
[----:B------:R-:W-:Y:S01]  /*2f70*/  MOV R2, R22 ;  /* 0x0000001600027202 */ /* 0x000fe20000000f00 */
[----:B---3--:R-:W-:Y:S01]  /*2f80*/  IMAD.MOV.U32 R3, RZ, RZ, R27 ;  /* 0x000000ffff037224 */ /* 0x008fe200078e001b */
        /* <DEDUP_REMOVED lines=10> */
[----:B------:R-:W-:Y:S02]  /*3030*/  IADD3.X R27, RZ, R27, RZ, P3, !PT ;  /* 0x0000001bff1b7210 */ /* 0x000fe40001ffe4ff */
[----:B------:R-:W-:Y:S02]  /*3040*/  IADD3.X R25, RZ, R25, RZ, P4, !PT ;  /* 0x00000019ff197210 */ /* 0x000fe400027fe4ff */
[----:B0-----:R-:W-:Y:S02]  /*3050*/  MOV R2, R10 ;  /* 0x0000000a00027202 */ /* 0x001fe40000000f00 */
[----:B------:R-:W-:Y:S02]  /*3060*/  MOV R3, R21 ;  /* 0x0000001500037202 */ /* 0x000fe40000000f00 */
[----:B------:R-:W-:-:S02]  /*3070*/  IADD3 R10, P6, R10, 0x200, RZ ;  /* 0x000002000a0a7810 */ /* 0x000fc40007fde0ff */
[----:B------:R-:W-:Y:S01]  /*3080*/  IADD3.X R23, RZ, R23, RZ, P5, !PT ;  /* 0x00000017ff177210 */ /* 0x000fe20002ffe4ff */
[----:B------:R1:W-:Y:S02]  /*3090*/  STG.E desc[UR4][R2.64], R9 ;  /* 0x0000000902007986 */ /* 0x0003e4000c101904 */
[----:B------:R-:W-:-:S08]  /*30a0*/  IMAD.X R21, RZ, RZ, R21, P6 ;  /* 0x000000ffff157224 */ /* 0x000fd000030e0615 */
.L_x_929:
[----:B------:R-:W-:Y:S05]  /*30b0*/  BSYNC B0 ;  /* 0x0000000000007941 */ /* 0x000fea0003800000 */
.L_x_928:
[----:B------:R-:W-:Y:S01]  /*30c0*/  BSSY B0, `(.L_x_930) ;  /* 0x0000017000007945 */ /* 0x000fe20003800000 */
[----:B---3--:R-:W-:-:S03]  /*30d0*/  FADD.FTZ R19, R12, R19 ;  /* 0x000000130c137221 */ /* 0x008fc60000010000 */
        /* <DEDUP_REMOVED lines=12> */
[----:B------:R-:W-:Y:S01]  /*31a0*/  IADD3 R16, P4, R16, 0x200, RZ ;  /* 0x0000020010107810 */ /* 0x000fe20007f9e0ff */
[----:B------:R-:W-:Y:S01]  /*31b0*/  IMAD.X R25, RZ, RZ, R25, P3 ;  /* 0x000000ffff197224 */ /* 0x000fe200018e0619 */
[----:B------:R-:W-:Y:S02]  /*31c0*/  IADD3.X R27, RZ, R27, RZ, P0, !PT ;  /* 0x0000001bff1b7210 */ /* 0x000fe400007fe4ff */
[----:B0-----:R-:W-:Y:S02]  /*31d0*/  MOV R2, R10 ;  /* 0x0000000a00027202 */ /* 0x001fe40000000f00 */
[----:B------:R-:W-:Y:S02]  /*31e0*/  MOV R3, R21 ;  /* 0x0000001500037202 */ /* 0x000fe40000000f00 */
[----:B------:R-:W-:-:S02]  /*31f0*/  IADD3 R10, P5, R10, 0x200, RZ ;  /* 0x000002000a0a7810 */ /* 0x000fc40007fbe0ff */
[----:B------:R-:W-:Y:S01]  /*3200*/  IADD3.X R23, RZ, R23, RZ, P4, !PT ;  /* 0x00000017ff177210 */ /* 0x000fe200027fe4ff */
[----:B------:R2:W-:Y:S01]  /*3210*/  STG.E desc[UR4][R2.64], R11 ;  /* 0x0000000b02007986 */ /* 0x0005e2000c101904 */
[----:B------:R-:W-:-:S09]  /*3220*/  IADD3.X R21, RZ, R21, RZ, P5, !PT ;  /* 0x00000015ff157210 */ /* 0x000fd20002ffe4ff */
.L_x_931:
[----:B------:R-:W-:Y:S05]  /*3230*/  BSYNC B0 ;  /* 0x0000000000007941 */ /* 0x000fea0003800000 */
.L_x_930:
        /* <DEDUP_REMOVED lines=15> */
[----:B------:R-:W-:Y:S01]  /*3330*/  IADD3.X R27, RZ, R27, RZ, P0, !PT ;  /* 0x0000001bff1b7210 */ /* 0x000fe200007fe4ff */
[----:B0-----:R-:W-:Y:S01]  /*3340*/  IMAD.MOV.U32 R3, RZ, RZ, R21 ;  /* 0x000000ffff037224 */ /* 0x001fe200078e0015 */
[----:B------:R-:W-:Y:S02]  /*3350*/  MOV R2, R10 ;  /* 0x0000000a00027202 */ /* 0x000fe40000000f00 */
[----:B------:R-:W-:Y:S02]  /*3360*/  IADD3 R10, P4, R10, 0x200, RZ ;  /* 0x000002000a0a7810 */ /* 0x000fe40007f9e0ff */
[----:B------:R-:W-:Y:S01]  /*3370*/  IADD3.X R25, RZ, R25, RZ, P1, !PT ;  /* 0x00000019ff197210 */ /* 0x000fe20000ffe4ff */
[----:B------:R3:W-:Y:S01]  /*3380*/  STG.E desc[UR4][R2.64], R13 ;  /* 0x0000000d02007986 */ /* 0x0007e2000c101904 */
[----:B------:R-:W-:-:S02]  /*3390*/  IADD3.X R23, RZ, R23, RZ, P3, !PT ;  /* 0x00000017ff177210 */ /* 0x000fc40001ffe4ff */
[----:B------:R-:W-:-:S07]  /*33a0*/  IADD3.X R21, RZ, R21, RZ, P4, !PT ;  /* 0x00000015ff157210 */ /* 0x000fce00027fe4ff */
.L_x_933:
[----:B------:R-:W-:Y:S05]  /*33b0*/  BSYNC B0 ;  /* 0x0000000000007941 */ /* 0x000fea0003800000 */
.L_x_932:
[----:B-123--:R-:W-:Y:S02]  /*33c0*/  MOV R2, R22 ;  /* 0x0000001600027202 */ /* 0x00efe40000000f00 */
[----:B------:R-:W-:Y:S01]  /*33d0*/  MOV R3, R27 ;  /* 0x0000001b00037202 */ /* 0x000fe20000000f00 */
[----:B------:R-:W-:Y:S06]  /*33e0*/  @!P2 EXIT ;  /* 0x000000000000a94d */ /* 0x000fec0003800000 */
[----:B------:R0:W-:Y:S01]  /*33f0*/  STG.E desc[UR4][R2.64], R37 ;  /* 0x0000002502007986 */ /* 0x0001e2000c101904 */
[----:B------:R-:W-:Y:S01]  /*3400*/  FADD.FTZ R17, R17, R8 ;  /* 0x0000000811117221 */ /* 0x000fe20000010000 */
[----:B------:R-:W-:Y:S02]  /*3410*/  MOV R4, R10 ;  /* 0x0000000a00047202 */ /* 0x000fe40000000f00 */
[----:B------:R-:W-:Y:S02]  /*3420*/  MOV R5, R21 ;  /* 0x0000001500057202 */ /* 0x000fe40000000f00 */
[----:B0-----:R-:W-:Y:S02]  /*3430*/  MOV R2, R18 ;  /* 0x0000001200027202 */ /* 0x001fe40000000f00 */
[----:B------:R-:W-:-:S05]  /*3440*/  MOV R3, R25 ;  /* 0x0000001900037202 */ /* 0x000fca0000000f00 */
[----:B------:R0:W-:Y:S02]  /*3450*/  STG.E desc[UR4][R2.64], R49 ;  /* 0x0000003102007986 */ /* 0x0001e4000c101904 */
[----:B0-----:R-:W-:Y:S01]  /*3460*/  MOV R2, R16 ;  /* 0x0000001000027202 */ /* 0x001fe20000000f00 */
[----:B------:R-:W-:-:S05]  /*3470*/  IMAD.MOV.U32 R3, RZ, RZ, R23 ;  /* 0x000000ffff037224 */ /* 0x000fca00078e0017 */
[----:B------:R-:W-:Y:S04]  /*3480*/  STG.E desc[UR4][R2.64], R17 ;  /* 0x0000001102007986 */ /* 0x000fe8000c101904 */
[----:B------:R-:W-:Y:S01]  /*3490*/  STG.E desc[UR4][R4.64], R15 ;  /* 0x0000000f04007986 */ /* 0x000fe2000c101904 */
[----:B------:R-:W-:Y:S05]  /*34a0*/  EXIT ;  /* 0x000000000000794d */ /* 0x000fea0003800000 */
.L_x_922:
        /* <DEDUP_REMOVED lines=8> */
.L_x_935:
[----:B------:R-:W-:Y:S05]  /*3530*/  BSYNC B1 ;  /* 0x0000000000017941 */ /* 0x000fea0003800000 */
.L_x_934:
[----:B------:R-:W-:Y:S01]  /*3540*/  HFMA2.MMA R106, -RZ, RZ, 0, 5.9604644775390625e-08 ;  /* 0x00000001ff6a7435 */ /* 0x000fe200000001ff */
[----:B------:R-:W-:Y:S01]  /*3550*/  MOV R107, R180 ;  /* 0x000000b4006b7202 */ /* 0x000fe20000000f00 */
[----:B------:R-:W-:Y:S01]  /*3560*/  IMAD.MOV.U32 R104, RZ, RZ, -0x1 ;  /* 0xffffffffff687424 */ /* 0x000fe200078e00ff */
[----:B------:R-:W-:Y:S02]  /*3570*/  MOV R109, 0x1f ;  /* 0x0000001f006d7802 */ /* 0x000fe40000000f00 */
[----:B------:R-:W-:-:S07]  /*3580*/  MOV R96, R105 ;  /* 0x0000006900607202 */ /* 0x000fce0000000f00 */
[----:B------:R-:W-:Y:S05]  /*3590*/  WARPSYNC.COLLECTIVE R104, `(.L_x_936) ;  /* 0x0000000068087348 */ /* 0x000fea0003c00000 */
[----:B------:R0:W1:Y:S02]  /*35a0*/  SHFL.BFLY P0, R105, R107, R106, R109 ;  /* 0x0c00006a6b697389 */ /* 0x000064000000006d */
[----:B01----:R-:W-:Y:S01]  /*35b0*/  ENDCOLLECTIVE ;  /* 0x000000000000791b */ /* 0x003fe20003800000 */
.L_x_936:
[----:B------:R-:W-:Y:S01]  /*35c0*/  FADD.FTZ R96, R96, R181 ;  /* 0x000000b560607221 */ /* 0x000fe20000010000 */
[----:B------:R-:W-:-:S04]  /*35d0*/  HFMA2.MMA R106, -RZ, RZ, 0, 1.1920928955078125e-07 ;  /* 0x00000002ff6a7435 */ /* 0x000fc800000001ff */
[----:B------:R-:W-:Y:S02]  /*35e0*/  MOV R107, R96 ;  /* 0x00000060006b7202 */ /* 0x000fe40000000f00 */
[----:B------:R-:W-:-:S07]  /*35f0*/  MOV R97, R105 ;  /* 0x0000006900617202 */ /* 0x000fce0000000f00 */
[----:B------:R-:W-:Y:S05]  /*3600*/  WARPSYNC.COLLECTIVE R104, `(.L_x_937) ;  /* 0x0000000068087348 */ /* 0x000fea0003c00000 */
[----:B------:R0:W1:Y:S02]  /*3610*/  SHFL.BFLY P0, R105, R107, R106, R109 ;  /* 0x0c00006a6b697389 */ /* 0x000064000000006d */
[----:B01----:R-:W-:Y:S01]  /*3620*/  ENDCOLLECTIVE ;  /* 0x000000000000791b */ /* 0x003fe20003800000 */
.L_x_937:
[----:B------:R-:W-:-:S05]  /*3630*/  FADD.FTZ R97, R97, R180 ;  /* 0x000000b461617221 */ /* 0x000fca0000010000 */
[----:B------:R-:W-:Y:S02]  /*3640*/  MOV R107, R97 ;  /* 0x00000061006b7202 */ /* 0x000fe40000000f00 */
[----:B------:R-:W-:-:S07]  /*3650*/  MOV R99, R105 ;  /* 0x0000006900637202 */ /* 0x000fce0000000f00 */
[----:B------:R-:W-:Y:S05]  /*3660*/  WARPSYNC.COLLECTIVE R104, `(.L_x_938) ;  /* 0x0000000068087348 */ /* 0x000fea0003c00000 */
[----:B------:R0:W1:Y:S02]  /*3670*/  SHFL.BFLY P0, R105, R107, R106, R109 ;  /* 0x0c00006a6b697389 */ /* 0x000064000000006d */
[----:B01----:R-:W-:Y:S01]  /*3680*/  ENDCOLLECTIVE ;  /* 0x000000000000791b */ /* 0x003fe20003800000 */
.L_x_938:
[----:B------:R-:W-:Y:S01]  /*3690*/  FADD.FTZ R99, R96, R99 ;  /* 0x0000006360637221 */ /* 0x000fe20000010000 */
[----:B------:R-:W-:-:S04]  /*36a0*/  HFMA2.MMA R106, -RZ, RZ, 0, 2.384185791015625e-07 ;  /* 0x00000004ff6a7435 */ /* 0x000fc800000001ff */
[----:B------:R-:W-:Y:S02]  /*36b0*/  MOV R107, R99 ;  /* 0x00000063006b7202 */ /* 0x000fe40000000f00 */
[----:B------:R-:W-:-:S07]  /*36c0*/  MOV R98, R105 ;  /* 0x0000006900627202 */ /* 0x000fce0000000f00 */
[----:B------:R-:W-:Y:S05]  /*36d0*/  WARPSYNC.COLLECTIVE R104, `(.L_x_939) ;  /* 0x0000000068087348 */ /* 0x000fea0003c00000 */
[----:B------:R0:W1:Y:S02]  /*36e0*/  SHFL.BFLY P0, R105, R107, R106, R109 ;  /* 0x0c00006a6b697389 */ /* 0x000064000000006d */
[----:B01----:R-:W-:Y:S01]  /*36f0*/  ENDCOLLECTIVE ;  /* 0x000000000000791b */ /* 0x003fe20003800000 */
.L_x_939:
[----:B------:R-:W-:-:S05]  /*3700*/  FADD.FTZ R98, R97, R98 ;  /* 0x0000006261627221 */ /* 0x000fca0000010000 */
[----:B------:R-:W-:Y:S02]  /*3710*/  MOV R107, R98 ;  /* 0x00000062006b7202 */ /* 0x000fe40000000f00 */
[----:B------:R-:W-:-:S07]  /*3720*/  MOV R100, R105 ;  /* 0x0000006900647202 */ /* 0x000fce0000000f00 */
[----:B------:R-:W-:Y:S05]  /*3730*/  WARPSYNC.COLLECTIVE R104, `(.L_x_940) ;  /* 0x0000000068087348 */ /* 0x000fea0003c00000 */
[----:B------:R0:W1:Y:S02]  /*3740*/  SHFL.BFLY P0, R105, R107, R106, R109 ;  /* 0x0c00006a6b697389 */ /* 0x000064000000006d */
[----:B01----:R-:W-:Y:S01]  /*3750*/  ENDCOLLECTIVE ;  /* 0x000000000000791b */ /* 0x003fe20003800000 */
.L_x_940:
[----:B------:R-:W-:Y:S01]  /*3760*/  FADD.FTZ R100, R99, R100 ;  /* 0x0000006463647221 */ /* 0x000fe20000010000 */
[----:B------:R-:W-:-:S04]  /*3770*/  HFMA2.MMA R106, -RZ, RZ, 0, 4.76837158203125e-07 ;  /* 0x00000008ff6a7435 */ /* 0x000fc800000001ff */
[----:B------:R-:W-:Y:S01]  /*3780*/  MOV R107, R100 ;  /* 0x00000064006b7202 */ /* 0x000fe20000000f00 */
[----:B------:R-:W-:-:S07]  /*3790*/  IMAD.MOV.U32 R101, RZ, RZ, R105 ;  /* 0x000000ffff657224 */ /* 0x000fce00078e0069 */
[----:B------:R-:W-:Y:S05]  /*37a0*/  WARPSYNC.COLLECTIVE R104, `(.L_x_941) ;  /* 0x0000000068087348 */ /* 0x000fea0003c00000 */
[----:B------:R0:W1:Y:S02]  /*37b0*/  SHFL.BFLY P0, R105, R107, R106, R109 ;  /* 0x0c00006a6b697389 */ /* 0x000064000000006d */
[----:B01----:R-:W-:Y:S01]  /*37c0*/  ENDCOLLECTIVE ;  /* 0x000000000000791b */ /* 0x003fe20003800000 */
.L_x_941:
[----:B------:R-:W-:-:S05]  /*37d0*/  FADD.FTZ R101, R98, R101 ;  /* 0x0000006562657221 */ /* 0x000fca0000010000 */
[----:B------:R-:W-:Y:S02]  /*37e0*/  MOV R107, R101 ;  /* 0x00000065006b7202 */ /* 0x000fe40000000f00 */
[----:B------:R-:W-:-:S07]  /*37f0*/  MOV R103, R105 ;  /* 0x0000006900677202 */ /* 0x000fce0000000f00 */
[----:B------:R-:W-:Y:S05]  /*3800*/  WARPSYNC.COLLECTIVE R104, `(.L_x_942) ;  /* 0x0000000068087348 */ /* 0x000fea0003c00000 */
[----:B------:R0:W1:Y:S02]  /*3810*/  SHFL.BFLY P0, R105, R107, R106, R109 ;  /* 0x0c00006a6b697389 */ /* 0x000064000000006d */
[----:B01----:R-:W-:Y:S01]  /*3820*/  ENDCOLLECTIVE ;  /* 0x000000000000791b */ /* 0x003fe20003800000 */
.L_x_942:
[----:B------:R-:W-:Y:S01]  /*3830*/  FADD.FTZ R103, R100, R103 ;  /* 0x0000006764677221 */ /* 0x000fe20000010000 */
[----:B------:R-:W-:-:S04]  /*3840*/  HFMA2.MMA R106, -RZ, RZ, 0, 9.5367431640625e-07 ;  /* 0x00000010ff6a7435 */ /* 0x000fc800000001ff */
[----:B------:R-:W-:Y:S02]  /*3850*/  MOV R107, R103 ;  /* 0x00000067006b7202 */ /* 0x000fe40000000f00 */
[----:B------:R-:W-:-:S07]  /*3860*/  MOV R102, R105 ;  /* 0x0000006900667202 */ /* 0x000fce0000000f00 */
[----:B------:R-:W-:Y:S05]  /*3870*/  WARPSYNC.COLLECTIVE R104, `(.L_x_943) ;  /* 0x0000000068087348 */ /* 0x000fea0003c00000 */
[----:B------:R0:W1:Y:S02]  /*3880*/  SHFL.BFLY P0, R105, R107, R106, R109 ;  /* 0x0c00006a6b697389 */ /* 0x000064000000006d */
[----:B01----:R-:W-:Y:S01]  /*3890*/  ENDCOLLECTIVE ;  /* 0x000000000000791b */ /* 0x003fe20003800000 */
.L_x_943:
[----:B------:R-:W-:-:S05]  /*38a0*/  FADD.FTZ R102, R101, R102 ;  /* 0x0000006665667221 */ /* 0x000fca0000010000 */
[----:B------:R-:W-:Y:S02]  /*38b0*/  MOV R107, R102 ;  /* 0x00000066006b7202 */ /* 0x000fe40000000f00 */
[----:B------:R-:W-:-:S07]  /*38c0*/  MOV R96, R105 ;  /* 0x0000006900607202 */ /* 0x000fce0000000f00 */
[----:B------:R-:W-:Y:S05]  /*38d0*/  WARPSYNC.COLLECTIVE R104, `(.L_x_944) ;  /* 0x0000000068087348 */ /* 0x000fea0003c00000 */
[----:B------:R0:W1:Y:S02]  /*38e0*/  SHFL.BFLY P0, R105, R107, R106, R109 ;  /* 0x0c00006a6b697389 */ /* 0x000064000000006d */
[----:B01----:R-:W-:Y:S01]  /*38f0*/  ENDCOLLECTIVE ;  /* 0x000000000000791b */ /* 0x003fe20003800000 */
.L_x_944:
[----:B------:R-:W-:Y:S01]  /*3900*/  MOV R97, R105 ;  /* 0x0000006900617202 */ /* 0x000fe20000000f00 */
[----:B------:R-:W-:Y:S06]  /*3910*/  BRA `(.L_x_945) ;  /* 0xffffffe0000c7947 */ /* 0x000fec000383ffff */
.L_x_946:
        /* <DEDUP_REMOVED lines=14> */
.L_x_3178:


//--------------------- .text._ZN10layer_norm31ln_parallel_residual_bwd_kernelINS_13Kernel_traitsI13__nv_bfloat16S2_fS2_fjLj512ELj1ELj4ELj1ELj16ENS_18Kernel_traits_baseILj512ES2_S2_fS2_fjLj128EEEEELb0ELb0ELb1EEEvNS_9BwdParamsE --------------------------
	.section	.text._ZN10layer_norm31ln_parallel_residual_bwd_kernelINS_13Kernel_traitsI13__nv_bfloat16S2_fS2_fjLj512ELj1ELj4ELj1ELj16ENS_18Kernel_traits_baseILj512ES2_S2_fS2_fjLj128EEEEELb0ELb0ELb1EEEvNS_9BwdParamsE,"ax",@progbits
	.align	128
        .global         _ZN10layer_norm31ln_parallel_residual_bwd_kernelINS_13Kernel_traitsI13__nv_bfloat16S2_fS2_fjLj512ELj1ELj4ELj1ELj16ENS_18Kernel_traits_baseILj512ES2_S2_fS2_fjLj128EEEEELb0ELb0ELb1EEEvNS_9BwdParamsE
        .type           _ZN10layer_norm31ln_parallel_residual_bwd_kernelINS_13Kernel_traitsI13__nv_bfloat16S2_fS2_fjLj512ELj1ELj4ELj1ELj16ENS_18Kernel_traits_baseILj512ES2_S2_fS2_fjLj128EEEEELb0ELb0ELb1EEEvNS_9BwdParamsE,@function
        .size           _ZN10layer_norm31ln_parallel_residual_bwd_kernelINS_13Kernel_traitsI13__nv_bfloat16S2_fS2_fjLj512ELj1ELj4ELj1ELj16ENS_18Kernel_traits_baseILj512ES2_S2_fS2_fjLj128EEEEELb0ELb0ELb1EEEvNS_9BwdParamsE,(.L_x_3179 - _ZN10layer_norm31ln_parallel_residual_bwd_kernelINS_13Kernel_traitsI13__nv_bfloat16S2_fS2_fjLj512ELj1ELj4ELj1ELj16ENS_18Kernel_traits_baseILj512ES2_S2_fS2_fjLj128EEEEELb0ELb0ELb1EEEvNS_9BwdParamsE)
        .other          _ZN10layer_norm31ln_parallel_residual_bwd_kernelINS_13Kernel_traitsI13__nv_bfloat16S2_fS2_fjLj512ELj1ELj4ELj1ELj16ENS_18Kernel_traits_baseILj512ES2_S2_fS2_fjLj128EEEEELb0ELb0ELb1EEEvNS_9BwdParamsE,@"STO_CUDA_ENTRY STV_DEFAULT"
_ZN10layer_norm31ln_parallel_residual_bwd_kernelINS_13Kernel_traitsI13__nv_bfloat16S2_fS2_fjLj512ELj1ELj4ELj1ELj16ENS_18Kernel_traits_baseILj512ES2_S2_fS2_fjLj128EEEEELb0ELb0ELb1EEEvNS_9BwdParamsE:
.text._ZN10layer_norm31ln_parallel_residual_bwd_kernelINS_13Kernel_traitsI13__nv_bfloat16S2_fS2_fjLj512ELj1ELj4ELj1ELj16ENS_18Kernel_traits_baseILj512ES2_S2_fS2_fjLj128EEEEELb0ELb0ELb1EEEvNS_9BwdParamsE:
        /* <DEDUP_REMOVED lines=48> */
.L_x_948:
        /* <DEDUP_REMOVED lines=17> */
[----:B------:R-:W-:-:S02]  /*0410*/  CS2R R110, SRZ ;  /* 0x00000000006e7805 */ /* 0x000fc4000001ff00 */
[----:B------:R-:W-:Y:S02]  /*0420*/  ISETP.NE.AND.EX P0, PT, RZ, UR7, PT, P0 ;  /* 0x00000007ff007c0c */ /* 0x000fe4000bf05300 */
        /* <DEDUP_REMOVED lines=31> */
[----:B------:R-:W-:Y:S02]  /*0620*/  LOP3.LUT R50, R112, 0x1f, RZ, 0xc0, !PT ;  /* 0x0000001f70327812 */ /* 0x000fe400078ec0ff */
[----:B--2---:R-:W-:Y:S02]  /*0630*/  PRMT R149, R160, 0x7632, R149 ;  /* 0x00007632a0957816 */ /* 0x004fe40000000095 */
[----:B------:R-:W-:Y:S02]  /*0640*/  PRMT R148, R161, 0x7632, R148 ;  /* 0x00007632a1947816 */ /* 0x000fe40000000094 */
[----:B------:R-:W-:-:S02]  /*0650*/  PRMT R147, R162, 0x7632, R147 ;  /* 0x00007632a2937816 */ /* 0x000fc40000000093 */
[----:B------:R-:W-:Y:S02]  /*0660*/  PRMT R146, R163, 0x7632, R146 ;  /* 0x00007632a3927816 */ /* 0x000fe40000000092 */
[----:B----4-:R-:W-:Y:S02]  /*0670*/  PRMT R144, R157, 0x7632, R144 ;  /* 0x000076329d907816 */ /* 0x010fe40000000090 */
[----:B------:R-:W-:Y:S02]  /*0680*/  PRMT R145, R156, 0x7632, R145 ;  /* 0x000076329c917816 */ /* 0x000fe40000000091 */
[----:B-----5:R-:W-:Y:S02]  /*0690*/  PRMT R135, R10, 0x7632, R135 ;  /* 0x000076320a877816 */ /* 0x020fe40000000087 */
[----:B------:R-:W-:Y:S02]  /*06a0*/  PRMT R143, R158, 0x7632, R143 ;  /* 0x000076329e8f7816 */ /* 0x000fe4000000008f */
[----:B------:R-:W-:-:S02]  /*06b0*/  PRMT R142, R159, 0x7632, R142 ;  /* 0x000076329f8e7816 */ /* 0x000fc4000000008e */
[----:B---3--:R-:W-:Y:S02]  /*06c0*/  PRMT R141, R152, 0x7632, R141 ;  /* 0x00007632988d7816 */ /* 0x008fe4000000008d */
[----:B------:R-:W-:Y:S02]  /*06d0*/  PRMT R140, R153, 0x7632, R140 ;  /* 0x00007632998c7816 */ /* 0x000fe4000000008c */
[----:B------:R-:W-:Y:S02]  /*06e0*/  PRMT R139, R154, 0x7632, R139 ;  /* 0x000076329a8b7816 */ /* 0x000fe4000000008b */
[----:B------:R-:W-:Y:S02]  /*06f0*/  PRMT R138, R155, 0x7632, R138 ;  /* 0x000076329b8a7816 */ /* 0x000fe4000000008a */
[----:B------:R-:W-:Y:S02]  /*0700*/  PRMT R137, R8, 0x7632, R137 ;  /* 0x0000763208897816 */ /* 0x000fe40000000089 */
[----:B------:R-:W-:-:S02]  /*0710*/  PRMT R136, R9, 0x7632, R136 ;  /* 0x0000763209887816 */ /* 0x000fc40000000088 */
[----:B------:R-:W-:Y:S02]  /*0720*/  PRMT R134, R11, 0x7632, R134 ;  /* 0x000076320b867816 */ /* 0x000fe40000000086 */
[----:B------:R-:W-:Y:S02]  /*0730*/  SHF.L.U32 R166, R160, 0x10, RZ ;  /* 0x00000010a0a67819 */ /* 0x000fe400000006ff */
[----:B------:R-:W-:Y:S01]  /*0740*/  SHF.L.U32 R165, R161, 0x10, RZ ;  /* 0x00000010a1a57819 */ /* 0x000fe200000006ff */
[----:B------:R-:W-:Y:S01]  /*0750*/  IMAD.U32 R161, R157, 0x10000, RZ ;  /* 0x000100009da17824 */ /* 0x000fe200078e00ff */
[----:B------:R-:W-:Y:S02]  /*0760*/  SHF.L.U32 R164, R162, 0x10, RZ ;  /* 0x00000010a2a47819 */ /* 0x000fe400000006ff */
[----:B------:R-:W-:Y:S02]  /*0770*/  SHF.L.U32 R162, R156, 0x10, RZ ;  /* 0x000000109ca27819 */ /* 0x000fe400000006ff */
        /* <DEDUP_REMOVED lines=27> */
.L_x_952:
        /* <DEDUP_REMOVED lines=11> */
[----:B-1----:R-:W-:-:S05]  /*09e0*/  IMAD.WIDE.U32 R132, R171, 0x20, R64 ;  /* 0x00000020ab847825 */ /* 0x002fca00078e0040 */
[----:B------:R-:W4:Y:S01]  /*09f0*/  LDG.E.128 R40, desc[UR4][R132.64] ;  /* 0x0000000484287981 */ /* 0x000f22000c1e1d00 */
[----:B--2---:R-:W-:Y:S01]  /*0a00*/  IMAD.WIDE.U32 R32, R171, 0x10, R2 ;  /* 0x00000010ab207825 */ /* 0x004fe200078e0002 */
[----:B------:R-:W1:Y:S05]  /*0a10*/  @P0 LDC.64 R66, c[0x0][0x2c8] ;  /* 0x0000b200ff420b82 */ /* 0x000e6a0000000a00 */
[----:B------:R-:W2:Y:S01]  /*0a20*/  LDG.E.128 R32, desc[UR4][R32.64] ;  /* 0x0000000420207981 */ /* 0x000ea2000c1e1d00 */
[----:B---3--:R-:W-:-:S03]  /*0a30*/  IMAD.WIDE R172, R167, 0x4, R36 ;  /* 0x00000004a7ac7825 */ /* 0x008fc600078e0224 */
[----:B------:R4:W3:Y:S04]  /*0a40*/  LDG.E.128 R36, desc[UR4][R132.64+0x10] ;  /* 0x0000100484247981 */ /* 0x0008e8000c1e1d00 */
[----:B------:R-:W3:Y:S01]  /*0a50*/  LDG.E R168, desc[UR4][R172.64] ;  /* 0x00000004aca87981 */ /* 0x000ee2000c1e1900 */
[----:B0-----:R-:W-:-:S06]  /*0a60*/  IMAD.WIDE.U32 R44, R171, 0x10, R48 ;  /* 0x00000010ab2c7825 */ /* 0x001fcc00078e0030 */
[----:B------:R-:W3:Y:S01]  /*0a70*/  LDG.E.128 R44, desc[UR4][R44.64] ;  /* 0x000000042c2c7981 */ /* 0x000ee2000c1e1d00 */
[----:B------:R-:W-:-:S05]  /*0a80*/  IADD3 R169, R171, 0x20, RZ ;  /* 0x00000020aba97810 */ /* 0x000fca0007ffe0ff */
[----:B------:R-:W-:-:S04]  /*0a90*/  IMAD.WIDE.U32 R64, R169, 0x20, R64 ;  /* 0x00000020a9407825 */ /* 0x000fc800078e0040 */
[C---:B------:R-:W-:Y:S01]  /*0aa0*/  IMAD.WIDE.U32 R56, R169.reuse, 0x10, R2 ;  /* 0x00000010a9387825 */ /* 0x040fe200078e0002 */
[----:B------:R-:W3:Y:S01]  /*0ab0*/  LDG.E.128 R60, desc[UR4][R64.64+0x10] ;  /* 0x00001004403c7981 */ /* 0x000ee2000c1e1d00 */
[----:B------:R-:W0:Y:S02]  /*0ac0*/  @P0 LDC.64 R2, c[0x0][0x2c8] ;  /* 0x0000b200ff020b82 */ /* 0x000e240000000a00 */
[----:B------:R-:W-:Y:S02]  /*0ad0*/  IMAD.WIDE.U32 R52, R169, 0x10, R48 ;  /* 0x00000010a9347825 */ /* 0x000fe400078e0030 */
[----:B------:R4:W3:Y:S04]  /*0ae0*/  LDG.E.128 R48, desc[UR4][R64.64] ;  /* 0x0000000440307981 */ /* 0x0008e8000c1e1d00 */
[----:B------:R-:W3:Y:S04]  /*0af0*/  LDG.E.128 R56, desc[UR4][R56.64] ;  /* 0x0000000438387981 */ /* 0x000ee8000c1e1d00 */
[----:B------:R-:W3:Y:S01]  /*0b00*/  LDG.E.128 R52, desc[UR4][R52.64] ;  /* 0x0000000434347981 */ /* 0x000ee2000c1e1d00 */
[----:B------:R-:W-:Y:S01]  /*0b10*/  ISETP.NE.AND P1, PT, R170, RZ, PT ;  /* 0x000000ffaa00720c */ /* 0x000fe20003f25270 */
[----:B-1----:R-:W-:-:S05]  /*0b20*/  @P0 IMAD.WIDE.U32 R66, R171, 0x20, R66 ;  /* 0x00000020ab420825 */ /* 0x002fca00078e0042 */
[----:B------:R-:W5:Y:S04]  /*0b30*/  @P0 LDG.E.128 R4, desc[UR4][R66.64] ;  /* 0x0000000442040981 */ /* 0x000f68000c1e1d00 */
[----:B------:R-:W5:Y:S01]  /*0b40*/  @P0 LDG.E.128 R8, desc[UR4][R66.64+0x10] ;  /* 0x0000100442080981 */ /* 0x000f62000c1e1d00 */
[----:B0-----:R-:W-:-:S05]  /*0b50*/  @P0 IMAD.WIDE.U32 R2, R169, 0x20, R2 ;  /* 0x00000020a9020825 */ /* 0x001fca00078e0002 */
[----:B------:R-:W5:Y:S04]  /*0b60*/  @P0 LDG.E.128 R12, desc[UR4][R2.64] ;  /* 0x00000004020c0981 */ /* 0x000f68000c1e1d00 */
[----:B------:R0:W5:Y:S01]  /*0b70*/  @P0 LDG.E.128 R16, desc[UR4][R2.64+0x10] ;  /* 0x0000100402100981 */ /* 0x000162000c1e1d00 */
[----:B------:R-:W-:Y:S01]  /*0b80*/  UMOV UR6, 0xffffffff ;  /* 0xffffffff00067882 */ /* 0x000fe20000000000 */
[----:B----4-:R-:W-:-:S05]  /*0b90*/  FSEL R132, R0, RZ, !P1 ;  /* 0x000000ff00847208 */ /* 0x010fca0004800000 */
[--C-:B------:R-:W-:Y:S01]  /*0ba0*/  FADD.FTZ R65, R40, -R132.reuse ;  /* 0x8000008428417221 */ /* 0x100fe20000010000 */
[--C-:B------:R-:W-:Y:S01]  /*0bb0*/  FADD.FTZ R173, R42, -R132.reuse ;  /* 0x800000842aad7221 */ /* 0x100fe20000010000 */
[--C-:B------:R-:W-:Y:S01]  /*0bc0*/  FADD.FTZ R133, R41, -R132.reuse ;  /* 0x8000008429857221 */ /* 0x100fe20000010000 */
[----:B------:R-:W-:Y:S01]  /*0bd0*/  FADD.FTZ R175, R43, -R132 ;  /* 0x800000842baf7221 */ /* 0x000fe20000010000 */
[C---:B--2---:R-:W-:Y:S02]  /*0be0*/  PRMT R42, R32.reuse, 0x7632, R42 ;  /* 0x00007632202a7816 */ /* 0x044fe4000000002a */
[----:B------:R-:W-:Y:S02]  /*0bf0*/  SHF.L.U32 R32, R32, 0x10, RZ ;  /* 0x0000001020207819 */ /* 0x000fe400000006ff */
[----:B0-----:R-:W-:Y:S01]  /*0c00*/  SHF.L.U32 R2, R33, 0x10, RZ ;  /* 0x0000001021027819 */ /* 0x001fe200000006ff */
[----:B---3--:R-:W-:Y:S02]  /*0c10*/  FMUL.FTZ R0, R168, R65 ;  /* 0x00000041a8007220 */ /* 0x008fe40000410000 */
[----:B------:R-:W-:Y:S01]  /*0c20*/  FADD.FTZ R129, R32, R129 ;  /* 0x0000008120817221 */ /* 0x000fe20000010000 */
[----:B------:R-:W-:Y:S01]  /*0c30*/  FMUL.FTZ R3, R168, R173 ;  /* 0x000000ada8037220 */ /* 0x000fe20000410000 */
[----:B------:R-:W-:Y:S01]  /*0c40*/  FFMA.FTZ R131, R0, R32, R131 ;  /* 0x0000002000837223 */ /* 0x000fe20000010083 */
[----:B------:R-:W-:-:S02]  /*0c50*/  PRMT R40, R44, 0x7632, R40 ;  /* 0x000076322c287816 */ /* 0x000fc40000000028 */
[----:B------:R-:W-:Y:S02]  /*0c60*/  SHF.L.U32 R41, R44, 0x10, RZ ;  /* 0x000000102c297819 */ /* 0x000fe400000006ff */
[----:B------:R-:W-:Y:S02]  /*0c70*/  PRMT R43, R45, 0x7632, R43 ;  /* 0x000076322d2b7816 */ /* 0x000fe4000000002b */
[----:B------:R-:W-:Y:S01]  /*0c80*/  PRMT R44, R33, 0x7632, R44 ;  /* 0x00007632212c7816 */ /* 0x000fe2000000002c */
[----:B------:R-:W-:Y:S01]  /*0c90*/  FMUL.FTZ R33, R162, R32 ;  /* 0x00000020a2217220 */ /* 0x000fe20000410000 */
[----:B------:R-:W-:Y:S01]  /*0ca0*/  SHF.L.U32 R45, R45, 0x10, RZ ;  /* 0x000000102d2d7819 */ /* 0x000fe200000006ff */
[-C--:B------:R-:W-:Y:S01]  /*0cb0*/  FMUL.FTZ R32, R161, R2.reuse ;  /* 0x00000002a1207220 */ /* 0x080fe20000410000 */
[----:B------:R-:W-:Y:S01]  /*0cc0*/  SHF.L.U32 R42, R42, 0x10, RZ ;  /* 0x000000102a2a7819 */ /* 0x000fe200000006ff */
[----:B------:R-:W-:Y:S01]  /*0cd0*/  FADD.FTZ R130, R41, R130 ;  /* 0x0000008229827221 */ /* 0x000fe20000010000 */
[-C--:B------:R-:W-:Y:S01]  /*0ce0*/  FFMA.FTZ R151, R0, R41.reuse, R151 ;  /* 0x0000002900977223 */ /* 0x080fe20000010097 */
[----:B------:R-:W-:Y:S01]  /*0cf0*/  FFMA.FTZ R33, R166, R41, R33 ;  /* 0x00000029a6217223 */ /* 0x000fe20000010021 */
[----:B------:R-:W-:Y:S01]  /*0d00*/  FADD.FTZ R121, R2, R121 ;  /* 0x0000007902797221 */ /* 0x000fe20000010000 */
[----:B------:R-:W-:Y:S01]  /*0d10*/  FFMA.FTZ R122, R3, R2, R122 ;  /* 0x00000002037a7223 */ /* 0x000fe2000001007a */
[----:B------:R-:W-:Y:S01]  /*0d20*/  FFMA.FTZ R2, R165, R45, R32 ;  /* 0x0000002da5027223 */ /* 0x000fe20000010020 */
[----:B------:R-:W-:Y:S01]  /*0d30*/  SHF.L.U32 R41, R44, 0x10, RZ ;  /* 0x000000102c297819 */ /* 0x000fe200000006ff */
[----:B------:R-:W-:Y:S01]  /*0d40*/  FMUL.FTZ R32, R168, R175 ;  /* 0x000000afa8207220 */ /* 0x000fe20000410000 */
[C---:B------:R-:W-:Y:S01]  /*0d50*/  PRMT R66, R47.reuse, 0x7632, R66 ;  /* 0x000076322f427816 */ /* 0x040fe20000000042 */
[----:B------:R-:W-:Y:S01]  /*0d60*/  IMAD.U32 R67, R34, 0x10000, RZ ;  /* 0x0001000022437824 */ /* 0x000fe200078e00ff */
[----:B------:R-:W-:-:S02]  /*0d70*/  SHF.L.U32 R172, R47, 0x10, RZ ;  /* 0x000000102fac7819 */ /* 0x000fc400000006ff */
[----:B------:R-:W-:Y:S01]  /*0d80*/  PRMT R47, R34, 0x7632, R47 ;  /* 0x00007632222f7816 */ /* 0x000fe2000000002f */
[----:B------:R-:W-:Y:S01]  /*0d90*/  FMUL.FTZ R34, R145, R42 ;  /* 0x0000002a91227220 */ /* 0x000fe20000410000 */
[C---:B------:R-:W-:Y:S02]  /*0da0*/  PRMT R65, R35.reuse, 0x7632, R65 ;  /* 0x0000763223417816 */ /* 0x040fe40000000041 */
[----:B------:R-:W-:Y:S01]  /*0db0*/  SHF.L.U32 R174, R35, 0x10, RZ ;  /* 0x0000001023ae7819 */ /* 0x000fe200000006ff */
[----:B------:R-:W-:Y:S01]  /*0dc0*/  FMUL.FTZ R35, R168, R133 ;  /* 0x00000085a8237220 */ /* 0x000fe20000410000 */
[----:B------:R-:W-:Y:S01]  /*0dd0*/  SHF.L.U32 R40, R40, 0x10, RZ ;  /* 0x0000001028287819 */ /* 0x000fe200000006ff */
[-C--:B------:R-:W-:Y:S01]  /*0de0*/  FFMA.FTZ R116, R32, R41.reuse, R116 ;  /* 0x0000002920747223 */ /* 0x080fe20000010074 */
[----:B------:R-:W-:Y:S01]  /*0df0*/  SHF.L.U32 R43, R43, 0x10, RZ ;  /* 0x000000102b2b7819 */ /* 0x000fe200000006ff */
[----:B------:R-:W-:Y:S01]  /*0e00*/  FADD.FTZ R113, R41, R113 ;  /* 0x0000007129717221 */ /* 0x000fe20000010000 */
[----:B------:R-:W-:Y:S01]  /*0e10*/  FADD.FTZ R37, -R132, R37 ;  /* 0x0000002584257221 */ /* 0x000fe20000010100 */
[----:B------:R-:W-:Y:S01]  /*0e20*/  FMUL.FTZ R41, R144, R41 ;  /* 0x0000002990297220 */ /* 0x000fe20000410000 */
[-C--:B------:R-:W-:Y:S01]  /*0e30*/  FFMA.FTZ R128, R35, R40.reuse, R128 ;  /* 0x0000002823807223 */ /* 0x080fe20000010080 */
[----:B------:R-:W-:Y:S01]  /*0e40*/  FADD.FTZ R127, R40, R127 ;  /* 0x0000007f287f7221 */ /* 0x000fe20000010000 */
[----:B------:R-:W-:Y:S01]  /*0e50*/  FFMA.FTZ R34, R149, R40, R34 ;  /* 0x0000002895227223 */ /* 0x000fe20000010022 */
[----:B------:R-:W-:Y:S01]  /*0e60*/  SHF.L.U32 R40, R47, 0x10, RZ ;  /* 0x000000102f287819 */ /* 0x000fe200000006ff */
[----:B------:R-:W-:Y:S01]  /*0e70*/  FADD.FTZ R123, R45, R123 ;  /* 0x0000007b2d7b7221 */ /* 0x000fe20000010000 */
[----:B------:R-:W-:Y:S01]  /*0e80*/  FFMA.FTZ R124, R3, R45, R124 ;  /* 0x0000002d037c7223 */ /* 0x000fe2000001007c */
[----:B------:R-:W-:Y:S01]  /*0e90*/  FMUL.FTZ R37, R168, R37 ;  /* 0x00000025a8257220 */ /* 0x000fe20000410000 */
[-C--:B------:R-:W-:Y:S01]  /*0ea0*/  FFMA.FTZ R119, R32, R43.reuse, R119 ;  /* 0x0000002b20777223 */ /* 0x080fe20000010077 */
[----:B------:R-:W-:Y:S01]  /*0eb0*/  FADD.FTZ R117, R43, R117 ;  /* 0x000000752b757221 */ /* 0x000fe20000010000 */
[----:B------:R-:W-:Y:S01]  /*0ec0*/  FFMA.FTZ R41, R148, R43, R41 ;  /* 0x0000002b94297223 */ /* 0x000fe20000010029 */
[C---:B------:R-:W-:Y:S01]  /*0ed0*/  FADD.FTZ R45, -R132.reuse, R38 ;  /* 0x00000026842d7221 */ /* 0x040fe20000010100 */
[C---:B------:R-:W-:Y:S01]  /*0ee0*/  FADD.FTZ R133, -R132.reuse, R39 ;  /* 0x0000002784857221 */ /* 0x040fe20000010100 */
[----:B------:R-:W-:Y:S01]  /*0ef0*/  FADD.FTZ R43, -R132, R36 ;  /* 0x00000024842b7221 */ /* 0x000fe20000010100 */
[----:B------:R-:W-:Y:S01]  /*0f00*/  IMAD.U32 R65, R65, 0x10000, RZ ;  /* 0x0001000041417824 */ /* 0x000fe200078e00ff */
[----:B------:R-:W-:Y:S01]  /*0f10*/  PRMT R64, R46, 0x7632, R64 ;  /* 0x000076322e407816 */ /* 0x000fe20000000040 */
[----:B------:R-:W-:Y:S01]  /*0f20*/  FFMA.FTZ R126, R35, R42, R126 ;  /* 0x0000002a237e7223 */ /* 0x000fe2000001007e */
[----:B------:R-:W-:Y:S01]  /*0f30*/  FADD.FTZ R125, R42, R125 ;  /* 0x0000007d2a7d7221 */ /* 0x000fe20000010000 */
[-C--:B------:R-:W-:Y:S01]  /*0f40*/  FMUL.FTZ R38, R143, R40.reuse ;  /* 0x000000288f267220 */ /* 0x080fe20000410000 */
[----:B------:R-:W-:Y:S01]  /*0f50*/  FADD.FTZ R102, R40, R102 ;  /* 0x0000006628667221 */ /* 0x000fe20000010000 */
[----:B------:R-:W-:Y:S01]  /*0f60*/  FFMA.FTZ R91, R37, R40, R91 ;  /* 0x00000028255b7223 */ /* 0x000fe2000001005b */
[----:B------:R-:W-:Y:S01]  /*0f70*/  SHF.L.U32 R47, R66, 0x10, RZ ;  /* 0x00000010422f7819 */ /* 0x000fe200000006ff */
[C---:B------:R-:W-:Y:S01]  /*0f80*/  FMUL.FTZ R40, R168.reuse, R45 ;  /* 0x0000002da8287220 */ /* 0x040fe20000410000 */
[C---:B------:R-:W-:Y:S01]  /*0f90*/  FMUL.FTZ R42, R168.reuse, R133 ;  /* 0x00000085a82a7220 */ /* 0x040fe20000410000 */
[----:B------:R-:W-:Y:S01]  /*0fa0*/  FMUL.FTZ R36, R168, R43 ;  /* 0x0000002ba8247220 */ /* 0x000fe20000410000 */
[-C--:B------:R-:W-:Y:S01]  /*0fb0*/  FMUL.FTZ R45, R142, R65.reuse ;  /* 0x000000418e2d7220 */ /* 0x080fe20000410000 */
[----:B------:R-:W-:Y:S01]  /*0fc0*/  SHF.L.U32 R64, R64, 0x10, RZ ;  /* 0x0000001040407819 */ /* 0x000fe200000006ff */
[----:B------:R-:W-:Y:S01]  /*0fd0*/  FADD.FTZ R104, R65, R104 ;  /* 0x0000006841687221 */ /* 0x000fe20000010000 */
[----:B------:R-:W-:Y:S01]  /*0fe0*/  FFMA.FTZ R93, R42, R65, R93 ;  /* 0x000000412a5d7223 */ /* 0x000fe2000001005d */
[-C--:B------:R-:W-:Y:S01]  /*0ff0*/  FMUL.FTZ R39, R160, R67.reuse ;  /* 0x00000043a0277220 */ /* 0x080fe20000410000 */
[----:B------:R-:W-:Y:S01]  /*1000*/  FADD.FTZ R103, R67, R103 ;  /* 0x0000006743677221 */ /* 0x000fe20000010000 */
[----:B------:R-:W-:Y:S01]  /*1010*/  FFMA.FTZ R92, R36, R67, R92 ;  /* 0x00000043245c7223 */ /* 0x000fe2000001005c */
[----:B------:R-:W-:Y:S01]  /*1020*/  FMUL.FTZ R44, R159, R174 ;  /* 0x000000ae9f2c7220 */ /* 0x000fe20000410000 */
[----:B------:R-:W-:Y:S01]  /*1030*/  FADD.FTZ R82, R47, R82 ;  /* 0x000000522f527221 */ /* 0x000fe20000010000 */
[-C--:B------:R-:W-:Y:S01]  /*1040*/  FFMA.FTZ R45, R146, R47.reuse, R45 ;  /* 0x0000002f922d7223 */ /* 0x080fe2000001002d */
[----:B------:R-:W-:Y:S01]  /*1050*/  FFMA.FTZ R70, R42, R47, R70 ;  /* 0x0000002f2a467223 */ /* 0x000fe20000010046 */
[C---:B------:R-:W-:Y:S01]  /*1060*/  FADD.FTZ R65, -R132.reuse, R49 ;  /* 0x0000003184417221 */ /* 0x040fe20000010100 */
[C---:B------:R-:W-:Y:S01]  /*1070*/  FADD.FTZ R47, -R132.reuse, R48 ;  /* 0x00000030842f7221 */ /* 0x040fe20000010100 */
[----:B------:R-:W-:Y:S01]  /*1080*/  FADD.FTZ R67, -R132, R50 ;  /* 0x0000003284437221 */ /* 0x000fe20000010100 */
[----:B------:R-:W-:Y:S01]  /*1090*/  SHF.L.U32 R49, R56, 0x10, RZ ;  /* 0x0000001038317819 */ /* 0x000fe200000006ff */
[----:B------:R-:W-:Y:S01]  /*10a0*/  FADD.FTZ R80, R64, R80 ;  /* 0x0000005040507221 */ /* 0x000fe20000010000 */
[----:B------:R-:W-:Y:S01]  /*10b0*/  PRMT R50, R55, 0x7632, R50 ;  /* 0x0000763237327816 */ /* 0x000fe20000000032 */
[-C--:B------:R-:W-:Y:S01]  /*10c0*/  FFMA.FTZ R38, R147, R64.reuse, R38 ;  /* 0x0000004093267223 */ /* 0x080fe20000010026 */
[----:B------:R-:W-:Y:S01]  /*10d0*/  SHF.L.U32 R177, R55, 0x10, RZ ;  /* 0x0000001037b17819 */ /* 0x000fe200000006ff */
[----:B------:R-:W-:Y:S01]  /*10e0*/  FFMA.FTZ R68, R37, R64, R68 ;  /* 0x0000004025447223 */ /* 0x000fe20000010044 */
[----:B------:R-:W-:Y:S01]  /*10f0*/  PRMT R55, R57, 0x7632, R55 ;  /* 0x0000763239377816 */ /* 0x000fe20000000037 */
[-C--:B------:R-:W-:Y:S01]  /*1100*/  FFMA.FTZ R43, R163, R172.reuse, R44 ;  /* 0x000000aca32b7223 */ /* 0x080fe2000001002c */
[----:B------:R-:W-:Y:S01]  /*1110*/  FADD.FTZ R133, -R132, R51 ;  /* 0x0000003384857221 */ /* 0x000fe20000010100 */
[----:B------:R-:W-:Y:S01]  /*1120*/  PRMT R64, R52, 0x7632, R64 ;  /* 0x0000763234407816 */ /* 0x000fe20000000040 */
[----:B------:R-:W-:Y:S01]  /*1130*/  FMUL.FTZ R44, R168, R47 ;  /* 0x0000002fa82c7220 */ /* 0x000fe20000410000 */
[----:B------:R-:W-:Y:S01]  /*1140*/  SHF.L.U32 R52, R52, 0x10, RZ ;  /* 0x0000001034347819 */ /* 0x000fe200000006ff */
[----:B------:R-:W-:Y:S01]  /*1150*/  FADD.FTZ R83, R172, R83 ;  /* 0x00000053ac537221 */ /* 0x000fe20000010000 */
[----:B------:R-:W-:Y:S01]  /*1160*/  FFMA.FTZ R71, R40, R172, R71 ;  /* 0x000000ac28477223 */ /* 0x000fe20000010047 */
[----:B------:R-:W-:Y:S01]  /*1170*/  PRMT R173, R54, 0x7632, R173 ;  /* 0x0000763236ad7816 */ /* 0x000fe200000000ad */
[----:B------:R-:W-:Y:S01]  /*1180*/  FMUL.FTZ R47, R154, R49 ;  /* 0x000000319a2f7220 */ /* 0x000fe20000410000 */
[----:B------:R-:W-:-:S02]  /*1190*/  SHF.L.U32 R175, R54, 0x10, RZ ;  /* 0x0000001036af7819 */ /* 0x000fc400000006ff */
[----:B------:R-:W-:Y:S02]  /*11a0*/  SHF.L.U32 R57, R57, 0x10, RZ ;  /* 0x0000001039397819 */ /* 0x000fe400000006ff */
[C---:B------:R-:W-:Y:S02]  /*11b0*/  PRMT R66, R53.reuse, 0x7632, R66 ;  /* 0x0000763235427816 */ /* 0x040fe40000000042 */
[----:B------:R-:W-:Y:S01]  /*11c0*/  SHF.L.U32 R172, R53, 0x10, RZ ;  /* 0x0000001035ac7819 */ /* 0x000fe200000006ff */
[----:B------:R-:W-:Y:S01]  /*11d0*/  FMUL.FTZ R53, R168, R133 ;  /* 0x00000085a8357220 */ /* 0x000fe20000410000 */
[----:B------:R-:W-:Y:S02]  /*11e0*/  PRMT R54, R56, 0x7632, R54 ;  /* 0x0000763238367816 */ /* 0x000fe40000000036 */
[----:B------:R-:W-:Y:S01]  /*11f0*/  SHF.L.U32 R55, R55, 0x10, RZ ;  /* 0x0000001037377819 */ /* 0x000fe200000006ff */
[----:B------:R-:W-:Y:S01]  /*1200*/  FMUL.FTZ R48, R168, R67 ;  /* 0x00000043a8307220 */ /* 0x000fe20000410000 */
[----:B------:R-:W-:Y:S01]  /*1210*/  FADD.FTZ R115, R52, R115 ;  /* 0x0000007334737221 */ /* 0x000fe20000010000 */
[-C--:B------:R-:W-:Y:S01]  /*1220*/  FFMA.FTZ R73, R44, R52.reuse, R73 ;  /* 0x000000342c497223 */ /* 0x080fe20000010049 */
[----:B------:R-:W-:Y:S01]  /*1230*/  FFMA.FTZ R47, R158, R52, R47 ;  /* 0x000000349e2f7223 */ /* 0x000fe2000001002f */
[----:B------:R-:W-:Y:S01]  /*1240*/  FMUL.FTZ R52, R153, R57 ;  /* 0x0000003999347220 */ /* 0x000fe20000410000 */
[----:B------:R-:W-:Y:S01]  /*1250*/  SHF.L.U32 R54, R54, 0x10, RZ ;  /* 0x0000001036367819 */ /* 0x000fe200000006ff */
[----:B------:R-:W-:Y:S01]  /*1260*/  FMUL.FTZ R51, R168, R65 ;  /* 0x00000041a8337220 */ /* 0x000fe20000410000 */
[----:B------:R-:W-:Y:S01]  /*1270*/  SHF.L.U32 R46, R46, 0x10, RZ ;  /* 0x000000102e2e7819 */ /* 0x000fe200000006ff */
[-C--:B------:R-:W-:Y:S01]  /*1280*/  FFMA.FTZ R96, R53, R55.reuse, R96 ;  /* 0x0000003735607223 */ /* 0x080fe20000010060 */
[----:B------:R-:W-:Y:S01]  /*1290*/  SHF.L.U32 R66, R66, 0x10, RZ ;  /* 0x0000001042427819 */ /* 0x000fe200000006ff */
[----:B------:R-:W-:Y:S01]  /*12a0*/  FADD.FTZ R107, R55, R107 ;  /* 0x0000006b376b7221 */ /* 0x000fe20000010000 */
[----:B------:R-:W-:Y:S01]  /*12b0*/  FMUL.FTZ R55, R136, R55 ;  /* 0x0000003788377220 */ /* 0x000fe20000410000 */
[----:B------:R-:W-:Y:S01]  /*12c0*/  FADD.FTZ R105, R174, R105 ;  /* 0x00000069ae697221 */ /* 0x000fe20000010000 */
[----:B------:R-:W-:Y:S01]  /*12d0*/  FFMA.FTZ R94, R40, R174, R94 ;  /* 0x000000ae285e7223 */ /* 0x000fe2000001005e */
[----:B------:R-:W-:Y:S01]  /*12e0*/  SHF.L.U32 R176, R58, 0x10, RZ ;  /* 0x000000103ab07819 */ /* 0x000fe200000006ff */
[----:B------:R-:W-:Y:S01]  /*12f0*/  FADD.FTZ R120, R49, R120 ;  /* 0x0000007831787221 */ /* 0x000fe20000010000 */
[----:B------:R-:W-:Y:S01]  /*1300*/  FFMA.FTZ R118, R44, R49, R118 ;  /* 0x000000312c767223 */ /* 0x000fe20000010076 */
[----:B------:R-:W-:Y:S01]  /*1310*/  FADD.FTZ R114, R57, R114 ;  /* 0x0000007239727221 */ /* 0x000fe20000010000 */
[----:B------:R-:W-:Y:S01]  /*1320*/  FFMA.FTZ R97, R48, R57, R97 ;  /* 0x0000003930617223 */ /* 0x000fe20000010061 */
[----:B------:R-:W-:Y:S01]  /*1330*/  PRMT R174, R58, 0x7632, R174 ;  /* 0x000076323aae7816 */ /* 0x000fe200000000ae */
[----:B------:R-:W-:Y:S01]  /*1340*/  FFMA.FTZ R49, R157, R172, R52 ;  /* 0x000000ac9d317223 */ /* 0x000fe20000010034 */
[----:B------:R-:W-:Y:S01]  /*1350*/  FADD.FTZ R57, RZ, R33 ;  /* 0x00000021ff397221 */ /* 0x000fe20000010000 */
[-C--:B------:R-:W-:Y:S01]  /*1360*/  FFMA.FTZ R95, R51, R54.reuse, R95 ;  /* 0x00000036335f7223 */ /* 0x080fe2000001005f */
[----:B------:R-:W-:Y:S01]  /*1370*/  FADD.FTZ R106, R54, R106 ;  /* 0x0000006a366a7221 */ /* 0x000fe20000010000 */
[----:B------:R-:W-:Y:S01]  /*1380*/  FMUL.FTZ R52, R137, R54 ;  /* 0x0000003689347220 */ /* 0x000fe20000410000 */
[----:B------:R-:W-:Y:S01]  /*1390*/  FFMA.FTZ R58, R0, R33, RZ ;  /* 0x00000021003a7223 */ /* 0x000fe200000100ff */
[----:B------:R-:W-:Y:S01]  /*13a0*/  FADD.FTZ R81, R46, R81 ;  /* 0x000000512e517221 */ /* 0x000fe20000010000 */
[-C--:B------:R-:W-:Y:S01]  /*13b0*/  FFMA.FTZ R39, R164, R46.reuse, R39 ;  /* 0x0000002ea4277223 */ /* 0x080fe20000010027 */
[----:B------:R-:W-:Y:S01]  /*13c0*/  FFMA.FTZ R69, R36, R46, R69 ;  /* 0x0000002e24457223 */ /* 0x000fe20000010045 */
[----:B------:R-:W-:Y:S01]  /*13d0*/  FFMA.FTZ R54, R140, R66, R55 ;  /* 0x000000428c367223 */ /* 0x000fe20000010037 */
[C---:B------:R-:W-:Y:S01]  /*13e0*/  PRMT R178, R59.reuse, 0x7632, R178 ;  /* 0x000076323bb27816 */ /* 0x040fe200000000b2 */
[----:B------:R-:W-:Y:S01]  /*13f0*/  FADD.FTZ R55, -R132, R60 ;  /* 0x0000003c84377221 */ /* 0x000fe20000010100 */
[----:B------:R-:W-:Y:S01]  /*1400*/  SHF.L.U32 R46, R59, 0x10, RZ ;  /* 0x000000103b2e7819 */ /* 0x000fe200000006ff */
        /* <DEDUP_REMOVED lines=8> */
[C---:B------:R-:W-:Y:S01]  /*1490*/  FADD.FTZ R61, -R132.reuse, R61 ;  /* 0x0000003d843d7221 */ /* 0x040fe20000010100 */
[----:B------:R-:W-:Y:S01]  /*14a0*/  FADD.FTZ R60, R41, R60 ;  /* 0x0000003c293c7221 */ /* 0x000fe20000010000 */
[----:B------:R-:W-:Y:S01]  /*14b0*/  FADD.FTZ R65, -R132, R62 ;  /* 0x0000003e84417221 */ /* 0x000fe20000010100 */
[----:B------:R-:W-:Y:S01]  /*14c0*/  FFMA.FTZ R59, R32, R41, R59 ;  /* 0x00000029203b7223 */ /* 0x000fe2000001003b */
        /* <DEDUP_REMOVED lines=9> */
[----:B------:R-:W-:Y:S01]  /*1560*/  FFMA.FTZ R59, R37, R38, R60 ;  /* 0x00000026253b7223 */ /* 0x000fe2000001003c */
[----:B------:R-:W-:-:S02]  /*1570*/  IMAD.U32 R64, R64, 0x10000, RZ ;  /* 0x0001000040407824 */ /* 0x000fc400078e00ff */
[----:B------:R-:W-:Y:S01]  /*1580*/  FADD.FTZ R62, R43, R62 ;  /* 0x0000003e2b3e7221 */ /* 0x000fe20000010000 */
[----:B------:R-:W-:Y:S01]  /*1590*/  FFMA.FTZ R59, R40, R43, R59 ;  /* 0x0000002b283b7223 */ /* 0x000fe2000001003b */
[-C--:B------:R-:W-:Y:S02]  /*15a0*/  FFMA.FTZ R72, R51, R64.reuse, R72 ;  /* 0x0000004033487223 */ /* 0x080fe40000010048 */
[----:B------:R-:W-:Y:S01]  /*15b0*/  FADD.FTZ R62, R45, R62 ;  /* 0x0000003e2d3e7221 */ /* 0x000fe20000010000 */
[----:B------:R-:W-:Y:S01]  /*15c0*/  FFMA.FTZ R59, R42, R45, R59 ;  /* 0x0000002d2a3b7223 */ /* 0x000fe2000001003b */
[----:B------:R-:W-:Y:S01]  /*15d0*/  FADD.FTZ R84, R64, R84 ;  /* 0x0000005440547221 */ /* 0x000fe20000010000 */
[----:B------:R-:W-:Y:S01]  /*15e0*/  FFMA.FTZ R52, R141, R64, R52 ;  /* 0x000000408d347223 */ /* 0x000fe20000010034 */
[----:B------:R-:W-:Y:S01]  /*15f0*/  FMUL.FTZ R64, R150, R46 ;  /* 0x0000002e96407220 */ /* 0x000fe20000410000 */
[----:B------:R-:W-:Y:S01]  /*1600*/  FADD.FTZ R61, R47, R62 ;  /* 0x0000003e2f3d7221 */ /* 0x000fe20000010000 */
[----:B------:R-:W-:-:S02]  /*1610*/  FFMA.FTZ R62, R44, R47, R59 ;  /* 0x0000002f2c3e7223 */ /* 0x000fc4000001003b */
[----:B------:R-:W-:Y:S01]  /*1620*/  FFMA.FTZ R59, R155, R177, R64 ;  /* 0x000000b19b3b7223 */ /* 0x000fe20000010040 */
[----:B------:R-:W-:Y:S01]  /*1630*/  FADD.FTZ R64, R61, R52 ;  /* 0x000000343d407221 */ /* 0x000fe20000010000 */
[----:B------:R-:W-:Y:S01]  /*1640*/  FFMA.FTZ R61, R51, R52, R62 ;  /* 0x00000034333d7223 */ /* 0x000fe2000001003e */
[----:B------:R-:W-:Y:S01]  /*1650*/  FFMA.FTZ R74, R53, R66, R74 ;  /* 0x00000042354a7223 */ /* 0x000fe2000001004a */
[----:B------:R-:W-:Y:S01]  /*1660*/  FADD.FTZ R85, R66, R85 ;  /* 0x0000005542557221 */ /* 0x000fe20000010000 */
[----:B------:R-:W-:Y:S01]  /*1670*/  FMUL.FTZ R60, R168, R65 ;  /* 0x00000041a83c7220 */ /* 0x000fe20000410000 */
[----:B------:R-:W-:Y:S01]  /*1680*/  SHF.L.U32 R66, R50, 0x10, RZ ;  /* 0x0000001032427819 */ /* 0x000fe200000006ff */
[----:B------:R-:W-:Y:S01]  /*1690*/  FADD.FTZ R65, R64, R49 ;  /* 0x0000003140417221 */ /* 0x000fe20000010000 */
[----:B------:R-:W-:-:S03]  /*16a0*/  FFMA.FTZ R50, R48, R49, R61 ;  /* 0x0000003130327223 */ /* 0x000fc6000001003d */
[----:B------:R-:W-:Y:S01]  /*16b0*/  FADD.FTZ R62, R65, R54 ;  /* 0x00000036413e7221 */ /* 0x000fe20000010000 */
[----:B------:R-:W-:Y:S01]  /*16c0*/  FFMA.FTZ R65, R53, R54, R50 ;  /* 0x0000003635417223 */ /* 0x000fe20000010032 */
[----:B------:R-:W-:Y:S02]  /*16d0*/  SHF.L.U32 R133, R178, 0x10, RZ ;  /* 0x00000010b2857819 */ /* 0x000fe400000006ff */
[----:B------:R-:W-:Y:S01]  /*16e0*/  FADD.FTZ R67, R62, R55 ;  /* 0x000000373e437221 */ /* 0x000fe20000010000 */
[----:B------:R-:W-:Y:S01]  /*16f0*/  FFMA.FTZ R50, R56, R55, R65 ;  /* 0x0000003738327223 */ /* 0x000fe20000010041 */
[----:B------:R-:W-:Y:S01]  /*1700*/  FADD.FTZ R63, -R132, R63 ;  /* 0x0000003f843f7221 */ /* 0x000fe20000010100 */
        /* <DEDUP_REMOVED lines=45> */
.L_x_964:
        /* <DEDUP_REMOVED lines=8> */
[----:B------:R-:W-:Y:S02]  /*1a60*/  ISETP.NE.U32.AND P1, PT, RZ, UR12, PT ;  /* 0x0000000cff007c0c */ /* 0x000fe4000bf25070 */
[----:B------:R-:W-:Y:S01]  /*1a70*/  ISETP.NE.AND.EX P3, PT, RZ, UR11, PT, P3 ;  /* 0x0000000bff007c0c */ /* 0x000fe2000bf65330 */
[-CC-:B------:R-:W-:Y:S01]  /*1a80*/  FFMA.FTZ R65, R3, R173.reuse, R46.reuse ;  /* 0x000000ad03417223 */ /* 0x180fe2000001002e */
[-CC-:B------:R-:W-:Y:S01]  /*1a90*/  FFMA.FTZ R36, R36, R173.reuse, R46.reuse ;  /* 0x000000ad24247223 */ /* 0x180fe2000001002e */
[----:B------:R-:W-:Y:S01]  /*1aa0*/  ISETP.NE.AND.EX P1, PT, RZ, UR13, PT, P1 ;  /* 0x0000000dff007c0c */ /* 0x000fe2000bf25310 */
[-C--:B------:R-:W-:Y:S01]  /*1ab0*/  FFMA.FTZ R35, R35, R173.reuse, R46 ;  /* 0x000000ad23237223 */ /* 0x080fe2000001002e */
[----:B------:R-:W-:Y:S01]  /*1ac0*/  FADD.FTZ R65, R2, -R65 ;  /* 0x8000004102417221 */ /* 0x000fe20000010000 */
[----:B------:R-:W-:Y:S01]  /*1ad0*/  FADD.FTZ R39, R39, -R36 ;  /* 0x8000002427277221 */ /* 0x000fe20000010000 */
[-CC-:B------:R-:W-:Y:S01]  /*1ae0*/  FFMA.FTZ R48, R48, R173.reuse, R46.reuse ;  /* 0x000000ad30307223 */ /* 0x180fe2000001002e */
[--C-:B------:R-:W-:Y:S01]  /*1af0*/  FFMA.FTZ R44, R44, R173, R46.reuse ;  /* 0x000000ad2c2c7223 */ /* 0x100fe2000001002e */
[C---:B------:R-:W-:Y:S01]  /*1b00*/  FMUL.FTZ R65, R168.reuse, R65 ;  /* 0x00000041a8417220 */ /* 0x040fe20000410000 */
[----:B------:R-:W-:Y:S01]  /*1b10*/  FMUL.FTZ R39, R168, R39 ;  /* 0x00000027a8277220 */ /* 0x000fe20000410000 */
[----:B------:R-:W-:Y:S01]  /*1b20*/  FADD.FTZ R3, R34, -R35 ;  /* 0x8000002322037221 */ /* 0x000fe20000010000 */
[-CC-:B------:R-:W-:Y:S01]  /*1b30*/  FFMA.FTZ R0, R0, R173.reuse, R46.reuse ;  /* 0x000000ad00007223 */ /* 0x180fe2000001002e */
[----:B-----5:R-:W-:Y:S01]  /*1b40*/  @P2 FADD.FTZ R65, R6, R65 ;  /* 0x0000004106412221 */ /* 0x020fe20000010000 */
[----:B------:R-:W-:Y:S01]  /*1b50*/  @P2 FADD.FTZ R39, R8, R39 ;  /* 0x0000002708272221 */ /* 0x000fe20000010000 */
        /* <DEDUP_REMOVED lines=12> */
[----:B------:R-:W-:Y:S01]  /*1c20*/  FMUL.FTZ R36, R168, R3 ;  /* 0x00000003a8247220 */ /* 0x000fe20000410000 */
[----:B------:R-:W-:Y:S01]  /*1c30*/  @P3 F2FP.BF16.F32.PACK_AB R3, RZ, R39 ;  /* 0x00000027ff03323e */ /* 0x000fe200000010ff */
[----:B------:R-:W-:Y:S01]  /*1c40*/  FADD.FTZ R63, R55, -R56 ;  /* 0x80000038373f7221 */ /* 0x000fe20000010000 */
[----:B------:R-:W-:Y:S01]  /*1c50*/  @P3 F2FP.BF16.F32.PACK_AB R2, RZ, R65 ;  /* 0x00000041ff02323e */ /* 0x000fe200000010ff */
[----:B------:R-:W-:Y:S01]  /*1c60*/  FADD.FTZ R57, R54, -R53 ;  /* 0x8000003536397221 */ /* 0x000fe20000010000 */
[C---:B------:R-:W-:Y:S01]  /*1c70*/  FMUL.FTZ R55, R168.reuse, R49 ;  /* 0x00000031a8377220 */ /* 0x040fe20000410000 */
[----:B------:R-:W-:Y:S01]  /*1c80*/  FADD.FTZ R43, R43, -R40 ;  /* 0x800000282b2b7221 */ /* 0x000fe20000010000 */
[----:B------:R-:W-:Y:S01]  /*1c90*/  FADD.FTZ R61, R61, -R46 ;  /* 0x8000002e3d3d7221 */ /* 0x000fe20000010000 */
[----:B------:R-:W-:Y:S01]  /*1ca0*/  FMUL.FTZ R53, R168, R47 ;  /* 0x0000002fa8357220 */ /* 0x000fe20000410000 */
[----:B------:R-:W0:Y:S01]  /*1cb0*/  @P1 LDC.64 R48, c[0x0][0x308] ;  /* 0x0000c200ff301b82 */ /* 0x000e220000000a00 */
[----:B------:R-:W-:Y:S01]  /*1cc0*/  @P3 PRMT R22, R3, 0x7610, R22 ;  /* 0x0000761003163816 */ /* 0x000fe20000000016 */
[----:B------:R-:W-:Y:S01]  /*1cd0*/  FADD.FTZ R37, R38, -R37 ;  /* 0x8000002526257221 */ /* 0x000fe20000010000 */
[----:B------:R-:W-:Y:S01]  /*1ce0*/  @P3 PRMT R21, R2, 0x7610, R21 ;  /* 0x0000761002153816 */ /* 0x000fe20000000015 */
[----:B------:R-:W-:Y:S01]  /*1cf0*/  FADD.FTZ R51, R45, -R42 ;  /* 0x8000002a2d337221 */ /* 0x000fe20000010000 */
[----:B------:R-:W-:Y:S01]  /*1d00*/  FADD.FTZ R41, R41, -R32 ;  /* 0x8000002029297221 */ /* 0x000fe20000010000 */
[C---:B------:R-:W-:Y:S01]  /*1d10*/  FMUL.FTZ R45, R168.reuse, R43 ;  /* 0x0000002ba82d7220 */ /* 0x040fe20000410000 */
[----:B------:R-:W-:Y:S01]  /*1d20*/  FADD.FTZ R33, R33, -R0 ;  /* 0x8000000021217221 */ /* 0x000fe20000010000 */
[----:B------:R-:W1:Y:S01]  /*1d30*/  LDC.64 R46, c[0x0][0x2f8] ;  /* 0x0000be00ff2e7b82 */ /* 0x000e620000000a00 */
[C---:B------:R-:W-:Y:S01]  /*1d40*/  FMUL.FTZ R38, R168.reuse, R37 ;  /* 0x00000025a8267220 */ /* 0x040fe20000410000 */
[C---:B------:R-:W-:Y:S01]  /*1d50*/  FMUL.FTZ R34, R168.reuse, R41 ;  /* 0x00000029a8227220 */ /* 0x040fe20000410000 */
[----:B------:R-:W-:Y:S01]  /*1d60*/  FMUL.FTZ R42, R168, R51 ;  /* 0x00000033a82a7220 */ /* 0x000fe20000410000 */
[----:B------:R-:W-:Y:S01]  /*1d70*/  @P2 FADD.FTZ R45, R10, R45 ;  /* 0x0000002d0a2d2221 */ /* 0x000fe20000010000 */
[----:B------:R-:W-:Y:S01]  /*1d80*/  FMUL.FTZ R35, R168, R33 ;  /* 0x00000021a8237220 */ /* 0x000fe20000410000 */
[----:B------:R-:W-:Y:S01]  /*1d90*/  @P2 FADD.FTZ R38, R9, R38 ;  /* 0x0000002609262221 */ /* 0x000fe20000010000 */
[----:B------:R-:W-:Y:S01]  /*1da0*/  @P2 FADD.FTZ R42, R11, R42 ;  /* 0x0000002a0b2a2221 */ /* 0x000fe20000010000 */
[----:B------:R-:W2:Y:S01]  /*1db0*/  @P3 LDC.64 R2, c[0x0][0x300] ;  /* 0x0000c000ff023b82 */ /* 0x000ea20000000a00 */
[----:B------:R-:W-:Y:S01]  /*1dc0*/  @P2 FADD.FTZ R34, R7, R34 ;  /* 0x0000002207222221 */ /* 0x000fe20000010000 */
[----:B------:R-:W-:Y:S01]  /*1dd0*/  @P3 F2FP.BF16.F32.PACK_AB R37, RZ, R45 ;  /* 0x0000002dff25323e */ /* 0x000fe200000010ff */
[----:B------:R-:W-:Y:S01]  /*1de0*/  @P2 FADD.FTZ R35, R4, R35 ;  /* 0x0000002304232221 */ /* 0x000fe20000010000 */
[----:B------:R-:W-:Y:S01]  /*1df0*/  ISETP.NE.U32.AND P4, PT, RZ, UR12, PT ;  /* 0x0000000cff007c0c */ /* 0x000fe2000bf85070 */
[----:B------:R-:W-:Y:S01]  /*1e00*/  @P2 FADD.FTZ R36, R5, R36 ;  /* 0x0000002405242221 */ /* 0x000fe20000010000 */
[----:B------:R-:W-:Y:S01]  /*1e10*/  @P3 F2FP.BF16.F32.PACK_AB R33, RZ, R38 ;  /* 0x00000026ff21323e */ /* 0x000fe200000010ff */
[----:B------:R-:W-:Y:S01]  /*1e20*/  FADD.FTZ R59, R59, -R60 ;  /* 0x8000003c3b3b7221 */ /* 0x000fe20000010000 */
[----:B------:R-:W-:Y:S01]  /*1e30*/  @P3 F2FP.BF16.F32.PACK_AB R40, RZ, R42 ;  /* 0x0000002aff28323e */ /* 0x000fe200000010ff */
[----:B0-----:R-:W-:Y:S01]  /*1e40*/  @P1 IMAD.WIDE.U32 R48, R171, 0x20, R48 ;  /* 0x00000020ab301825 */ /* 0x001fe200078e0030 */
[----:B------:R-:W-:-:S03]  /*1e50*/  @P3 F2FP.BF16.F32.PACK_AB R32, RZ, R34 ;  /* 0x00000022ff20323e */ /* 0x000fc600000010ff */
[----:B------:R-:W-:Y:S01]  /*1e60*/  FADD.FTZ R67, R52, -R67 ;  /* 0x8000004334437221 */ /* 0x000fe20000010000 */
[----:B------:R-:W-:Y:S01]  /*1e70*/  @P3 PRMT R23, R37, 0x7610, R23 ;  /* 0x0000761025173816 */ /* 0x000fe20000000017 */
[----:B------:R-:W-:Y:S01]  /*1e80*/  FADD.FTZ R133, R58, -R133 ;  /* 0x800000853a857221 */ /* 0x000fe20000010000 */
[----:B------:R-:W-:Y:S01]  /*1e90*/  ISETP.NE.AND.EX P4, PT, RZ, UR13, PT, P4 ;  /* 0x0000000dff007c0c */ /* 0x000fe2000bf85340 */
[C---:B------:R-:W-:Y:S01]  /*1ea0*/  FMUL.FTZ R63, R168.reuse, R63 ;  /* 0x0000003fa83f7220 */ /* 0x040fe20000410000 */
[----:B------:R-:W-:Y:S01]  /*1eb0*/  @P3 F2FP.BF16.F32.PACK_AB R0, RZ, R35 ;  /* 0x00000023ff00323e */ /* 0x000fe200000010ff */
[----:B------:R-:W-:Y:S01]  /*1ec0*/  FMUL.FTZ R59, R168, R59 ;  /* 0x0000003ba83b7220 */ /* 0x000fe20000410000 */
[----:B------:R-:W-:Y:S01]  /*1ed0*/  @P3 PRMT R22, R22, 0x5410, R33 ;  /* 0x0000541016163816 */ /* 0x000fe20000000021 */
[C---:B------:R-:W-:Y:S01]  /*1ee0*/  FMUL.FTZ R52, R168.reuse, R67 ;  /* 0x00000043a8347220 */ /* 0x040fe20000410000 */
[----:B------:R-:W-:Y:S01]  /*1ef0*/  @P3 F2FP.BF16.F32.PACK_AB R51, RZ, R36 ;  /* 0x00000024ff33323e */ /* 0x000fe200000010ff */
[C---:B------:R-:W-:Y:S01]  /*1f00*/  FMUL.FTZ R54, R168.reuse, R57 ;  /* 0x00000039a8367220 */ /* 0x040fe20000410000 */
[----:B------:R-:W-:Y:S01]  /*1f10*/  @P3 PRMT R23, R23, 0x5410, R40 ;  /* 0x0000541017173816 */ /* 0x000fe20000000028 */
[----:B------:R-:W-:Y:S01]  /*1f20*/  FMUL.FTZ R56, R168, R133 ;  /* 0x00000085a8387220 */ /* 0x000fe20000410000 */
[----:B------:R-:W-:Y:S01]  /*1f30*/  @P3 PRMT R21, R21, 0x5410, R32 ;  /* 0x0000541015153816 */ /* 0x000fe20000000020 */
[----:B--2---:R-:W-:Y:S01]  /*1f40*/  @P3 IMAD.WIDE.U32 R2, R171, 0x10, R2 ;  /* 0x00000010ab023825 */ /* 0x004fe200078e0002 */
[----:B------:R-:W-:-:S03]  /*1f50*/  SEL R33, R36, R25, P4 ;  /* 0x0000001924217207 */ /* 0x000fc60002000000 */
[----:B------:R-:W-:Y:S01]  /*1f60*/  FMUL.FTZ R168, R168, R61 ;  /* 0x0000003da8a87220 */ /* 0x000fe20000410000 */
[----:B------:R-:W-:Y:S01]  /*1f70*/  SEL R41, R38, R29, P4 ;  /* 0x0000001d26297207 */ /* 0x000fe20002000000 */
[----:B------:R-:W-:Y:S01]  /*1f80*/  @P2 FADD.FTZ R59, R18, R59 ;  /* 0x0000003b123b2221 */ /* 0x000fe20000010000 */
[----:B------:R-:W-:Y:S01]  /*1f90*/  F2FP.BF16.F32.PACK_AB R36, R36, R35 ;  /* 0x000000232424723e */ /* 0x000fe200000010ff */
[----:B------:R-:W-:Y:S01]  /*1fa0*/  @P2 FADD.FTZ R63, R16, R63 ;  /* 0x0000003f103f2221 */ /* 0x000fe20000010000 */
[----:B------:R-:W-:Y:S01]  /*1fb0*/  SEL R32, R35, R24, P4 ;  /* 0x0000001823207207 */ /* 0x000fe20002000000 */
[----:B------:R-:W-:Y:S01]  /*1fc0*/  @P2 FADD.FTZ R55, R14, R55 ;  /* 0x000000370e372221 */ /* 0x000fe20000010000 */
[----:B------:R-:W-:Y:S01]  /*1fd0*/  F2FP.BF16.F32.PACK_AB R38, R38, R39 ;  /* 0x000000272626723e */ /* 0x000fe200000010ff */
[----:B------:R-:W-:Y:S01]  /*1fe0*/  @P2 FADD.FTZ R53, R12, R53 ;  /* 0x000000350c352221 */ /* 0x000fe20000010000 */
[----:B------:R-:W-:Y:S01]  /*1ff0*/  SEL R40, R39, R28, P4 ;  /* 0x0000001c27287207 */ /* 0x000fe20002000000 */
[----:B------:R-:W-:Y:S01]  /*2000*/  @P2 FADD.FTZ R168, R19, R168 ;  /* 0x000000a813a82221 */ /* 0x000fe20000010000 */
[----:B------:R-:W-:Y:S01]  /*2010*/  @P3 PRMT R20, R0, 0x7610, R20 ;  /* 0x0000761000143816 */ /* 0x000fe20000000014 */
[----:B------:R-:W-:Y:S01]  /*2020*/  @P2 FADD.FTZ R56, R17, R56 ;  /* 0x0000003811382221 */ /* 0x000fe20000010000 */
[C---:B------:R-:W-:Y:S01]  /*2030*/  SEL R35, R34.reuse, R27, P4 ;  /* 0x0000001b22237207 */ /* 0x040fe20002000000 */
[----:B------:R-:W-:Y:S01]  /*2040*/  @P2 FADD.FTZ R54, R15, R54 ;  /* 0x000000360f362221 */ /* 0x000fe20000010000 */
[----:B------:R-:W-:Y:S01]  /*2050*/  F2FP.BF16.F32.PACK_AB R37, R34, R65 ;  /* 0x000000412225723e */ /* 0x000fe200000010ff */
[----:B------:R-:W-:Y:S01]  /*2060*/  @P2 FADD.FTZ R52, R13, R52 ;  /* 0x000000340d342221 */ /* 0x000fe20000010000 */
[----:B------:R-:W-:-:S02]  /*2070*/  SEL R43, R42, R31, P4 ;  /* 0x0000001f2a2b7207 */ /* 0x000fc40002000000 */
[----:B------:R-:W-:Y:S02]  /*2080*/  F2FP.BF16.F32.PACK_AB R39, R42, R45 ;  /* 0x0000002d2a27723e */ /* 0x000fe400000010ff */
[----:B------:R-:W-:Y:S02]  /*2090*/  SEL R34, R65, R26, P4 ;  /* 0x0000001a41227207 */ /* 0x000fe40002000000 */
[----:B------:R-:W-:Y:S01]  /*20a0*/  SEL R42, R45, R30, P4 ;  /* 0x0000001e2d2a7207 */ /* 0x000fe20002000000 */
[C---:B-1----:R-:W-:Y:S01]  /*20b0*/  IMAD.WIDE.U32 R44, R171.reuse, 0x10, R46 ;  /* 0x00000010ab2c7825 */ /* 0x042fe200078e002e */
[----:B------:R-:W-:Y:S01]  /*20c0*/  @P3 PRMT R20, R20, 0x5410, R51 ;  /* 0x0000541014143816 */ /* 0x000fe20000000033 */
[----:B------:R-:W-:Y:S01]  /*20d0*/  @P1 STG.E.128 desc[UR4][R48.64], R32 ;  /* 0x0000002030001986 */ /* 0x000fe2000c101d04 */
[----:B------:R-:W-:Y:S02]  /*20e0*/  @P3 F2FP.BF16.F32.PACK_AB R0, RZ, R53 ;  /* 0x00000035ff00323e */ /* 0x000fe400000010ff */
[----:B------:R-:W-:Y:S01]  /*20f0*/  IADD3 R57, R171, 0x20, RZ ;  /* 0x00000020ab397810 */ /* 0x000fe20007ffe0ff */
[----:B------:R0:W-:Y:S01]  /*2100*/  @P1 STG.E.128 desc[UR4][R48.64+0x10], R40 ;  /* 0x0000102830001986 */ /* 0x0001e2000c101d04 */
[----:B------:R-:W-:-:S02]  /*2110*/  @P3 F2FP.BF16.F32.PACK_AB R51, RZ, R168 ;  /* 0x000000a8ff33323e */ /* 0x000fc400000010ff */
[----:B------:R-:W-:Y:S01]  /*2120*/  SEL R24, R53, R24, P4 ;  /* 0x0000001835187207 */ /* 0x000fe20002000000 */
[----:B------:R1:W-:Y:S01]  /*2130*/  STG.E.128 desc[UR4][R44.64], R36 ;  /* 0x000000242c007986 */ /* 0x0003e2000c101d04 */
[----:B------:R-:W-:Y:S01]  /*2140*/  SEL R25, R52, R25, P4 ;  /* 0x0000001934197207 */ /* 0x000fe20002000000 */
[----:B------:R-:W-:Y:S01]  /*2150*/  IMAD.WIDE.U32 R46, R57, 0x10, R46 ;  /* 0x00000010392e7825 */ /* 0x000fe200078e002e */
[----:B------:R-:W-:Y:S01]  /*2160*/  SEL R26, R55, R26, P4 ;  /* 0x0000001a371a7207 */ /* 0x000fe20002000000 */
[----:B------:R2:W-:Y:S01]  /*2170*/  @P3 STG.E.128 desc[UR4][R2.64], R20 ;  /* 0x0000001402003986 */ /* 0x0005e2000c101d04 */
[----:B------:R-:W-:Y:S02]  /*2180*/  SEL R27, R54, R27, P4 ;  /* 0x0000001b361b7207 */ /* 0x000fe40002000000 */
[----:B------:R-:W-:Y:S02]  /*2190*/  SEL R28, R63, R28, P4 ;  /* 0x0000001c3f1c7207 */ /* 0x000fe40002000000 */
[----:B------:R-:W-:-:S02]  /*21a0*/  SEL R29, R56, R29, P4 ;  /* 0x0000001d381d7207 */ /* 0x000fc40002000000 */
[----:B------:R-:W-:Y:S02]  /*21b0*/  SEL R30, R59, R30, P4 ;  /* 0x0000001e3b1e7207 */ /* 0x000fe40002000000 */
[----:B------:R-:W-:Y:S02]  /*21c0*/  SEL R31, R168, R31, P4 ;  /* 0x0000001fa81f7207 */ /* 0x000fe40002000000 */
[----:B0-----:R-:W-:Y:S02]  /*21d0*/  @P3 F2FP.BF16.F32.PACK_AB R49, RZ, R59 ;  /* 0x0000003bff31323e */ /* 0x001fe400000010ff */
[----:B------:R-:W-:Y:S01]  /*21e0*/  @P3 F2FP.BF16.F32.PACK_AB R43, RZ, R63 ;  /* 0x0000003fff2b323e */ /* 0x000fe200000010ff */
[----:B-1----:R-:W0:Y:S01]  /*21f0*/  @P1 LDC.64 R36, c[0x0][0x308] ;  /* 0x0000c200ff241b82 */ /* 0x002e220000000a00 */
[----:B------:R-:W-:Y:S02]  /*2200*/  @P3 F2FP.BF16.F32.PACK_AB R41, RZ, R55 ;  /* 0x00000037ff29323e */ /* 0x000fe400000010ff */
[----:B------:R-:W-:-:S02]  /*2210*/  @P3 F2FP.BF16.F32.PACK_AB R45, RZ, R56 ;  /* 0x00000038ff2d323e */ /* 0x000fc400000010ff */
[----:B------:R-:W-:Y:S02]  /*2220*/  @P3 F2FP.BF16.F32.PACK_AB R42, RZ, R54 ;  /* 0x00000036ff2a323e */ /* 0x000fe400000010ff */
[----:B------:R-:W-:Y:S01]  /*2230*/  @P3 F2FP.BF16.F32.PACK_AB R40, RZ, R52 ;  /* 0x00000034ff28323e */ /* 0x000fe200000010ff */
[----:B--2---:R-:W1:Y:S01]  /*2240*/  @P3 LDC.64 R2, c[0x0][0x300] ;  /* 0x0000c000ff023b82 */ /* 0x004e620000000a00 */
[----:B------:R-:W-:Y:S02]  /*2250*/  @P3 PRMT R23, R49, 0x7610, R23 ;  /* 0x0000761031173816 */ /* 0x000fe40000000017 */
[----:B------:R-:W-:Y:S02]  /*2260*/  @P3 PRMT R22, R43, 0x7610, R22 ;  /* 0x000076102b163816 */ /* 0x000fe40000000016 */
[----:B------:R-:W-:Y:S02]  /*2270*/  @P3 PRMT R21, R41, 0x7610, R21 ;  /* 0x0000761029153816 */ /* 0x000fe40000000015 */
[----:B------:R-:W-:Y:S01]  /*2280*/  @P3 PRMT R20, R0, 0x7610, R20 ;  /* 0x0000761000143816 */ /* 0x000fe20000000014 */
[----:B------:R-:W2:Y:S01]  /*2290*/  LDC.64 R38, c[0x0][0x210] ;  /* 0x00008400ff267b82 */ /* 0x000ea20000000a00 */
[----:B------:R-:W-:-:S02]  /*22a0*/  F2FP.BF16.F32.PACK_AB R32, R52, R53 ;  /* 0x000000353420723e */ /* 0x000fc400000010ff */
[----:B------:R-:W-:Y:S02]  /*22b0*/  F2FP.BF16.F32.PACK_AB R33, R54, R55 ;  /* 0x000000373621723e */ /* 0x000fe400000010ff */
[----:B------:R-:W-:Y:S02]  /*22c0*/  F2FP.BF16.F32.PACK_AB R34, R56, R63 ;  /* 0x0000003f3822723e */ /* 0x000fe400000010ff */
[----:B------:R-:W-:Y:S01]  /*22d0*/  F2FP.BF16.F32.PACK_AB R35, R168, R59 ;  /* 0x0000003ba823723e */ /* 0x000fe200000010ff */
[----:B0-----:R-:W-:Y:S01]  /*22e0*/  @P1 IMAD.WIDE.U32 R36, R169, 0x20, R36 ;  /* 0x00000020a9241825 */ /* 0x001fe200078e0024 */
[----:B------:R-:W-:Y:S02]  /*22f0*/  @P3 PRMT R23, R23, 0x5410, R51 ;  /* 0x0000541017173816 */ /* 0x000fe40000000033 */
[----:B------:R-:W-:Y:S02]  /*2300*/  @P3 PRMT R22, R22, 0x5410, R45 ;  /* 0x0000541016163816 */ /* 0x000fe4000000002d */
[----:B------:R-:W-:Y:S01]  /*2310*/  @P3 PRMT R21, R21, 0x5410, R42 ;  /* 0x0000541015153816 */ /* 0x000fe2000000002a */
[----:B------:R0:W-:Y:S01]  /*2320*/  @P1 STG.E.128 desc[UR4][R36.64], R24 ;  /* 0x0000001824001986 */ /* 0x0001e2000c101d04 */
[----:B------:R-:W-:Y:S01]  /*2330*/  @P3 PRMT R20, R20, 0x5410, R40 ;  /* 0x0000541014143816 */ /* 0x000fe20000000028 */
[----:B-1----:R-:W-:-:S02]  /*2340*/  @P3 IMAD.WIDE.U32 R2, R169, 0x10, R2 ;  /* 0x00000010a9023825 */ /* 0x002fc400078e0002 */
[----:B------:R0:W-:Y:S04]  /*2350*/  @P1 STG.E.128 desc[UR4][R36.64+0x10], R28 ;  /* 0x0000101c24001986 */ /* 0x0001e8000c101d04 */
[----:B------:R0:W-:Y:S01]  /*2360*/  STG.E.128 desc[UR4][R46.64], R32 ;  /* 0x000000202e007986 */ /* 0x0001e2000c101d04 */
[----:B--2---:R-:W-:-:S03]  /*2370*/  IMAD R167, R38, 0x4, R167 ;  /* 0x0000000426a77824 */ /* 0x004fc600078e02a7 */
[----:B------:R0:W-:Y:S02]  /*2380*/  @P3 STG.E.128 desc[UR4][R2.64], R20 ;  /* 0x0000001402003986 */ /* 0x0001e4000c101d04 */
[----:B------:R-:W-:-:S13]  /*2390*/  ISETP.GE.AND P1, PT, R167, R39, PT ;  /* 0x00000027a700720c */ /* 0x000fda0003f26270 */
[----:B------:R-:W-:Y:S05]  /*23a0*/  @!P1 BRA `(.L_x_952) ;  /* 0xffffffe400609947 */ /* 0x000fea000383ffff */
[----:B------:R-:W-:Y:S05]  /*23b0*/  BSYNC B1 ;  /* 0x0000000000017941 */ /* 0x000fea0003800000 */
.L_x_950:
        /* <DEDUP_REMOVED lines=63> */
.L_x_949:
[----:B------:R-:W-:Y:S05]  /*27b0*/  BSYNC B0 ;  /* 0x0000000000007941 */ /* 0x000fea0003800000 */
.L_x_947:
        /* <DEDUP_REMOVED lines=197> */
.L_x_951:
        /* <DEDUP_REMOVED lines=8> */
.L_x_954:
[----:B------:R-:W-:Y:S05]  /*3490*/  BSYNC B2 ;  /* 0x0000000000027941 */ /* 0x000fea0003800000 */
.L_x_953:
        /* <DEDUP_REMOVED lines=8> */
.L_x_955:
[----:B------:R-:W-:Y:S01]  /*3520*/  FADD.FTZ R65, R62, R65 ;  /* 0x000000413e417221 */ /* 0x000fe20000010000 */
[----:B------:R-:W-:-:S03]  /*3530*/  HFMA2.MMA R174, -RZ, RZ, 0, 1.1920928955078125e-07 ;  /* 0x00000002ffae7435 */ /* 0x000fc600000001ff */
[----:B------:R-:W-:Y:S01]  /*3540*/  IMAD.MOV.U32 R175, RZ, RZ, R65 ;  /* 0x000000ffffaf7224 */ /* 0x000fe200078e0041 */
[----:B------:R-:W-:-:S07]  /*3550*/  MOV R67, R172 ;  /* 0x000000ac00437202 */ /* 0x000fce0000000f00 */
[----:B------:R-:W-:Y:S05]  /*3560*/  WARPSYNC.COLLECTIVE R132, `(.L_x_956) ;  /* 0x0000000084087348 */ /* 0x000fea0003c00000 */
[----:B------:R0:W1:Y:S02]  /*3570*/  SHFL.BFLY P2, R172, R175, R174, R177 ;  /* 0x0c0000aeafac7389 */ /* 0x00006400000400b1 */
[----:B01----:R-:W-:Y:S01]  /*3580*/  ENDCOLLECTIVE ;  /* 0x000000000000791b */ /* 0x003fe20003800000 */
.L_x_956:
[----:B------:R-:W-:-:S05]  /*3590*/  FADD.FTZ R67, R46, R67 ;  /* 0x000000432e437221 */ /* 0x000fca0000010000 */
[----:B------:R-:W-:Y:S02]  /*35a0*/  MOV R175, R67 ;  /* 0x0000004300af7202 */ /* 0x000fe40000000f00 */
[----:B------:R-:W-:-:S07]  /*35b0*/  MOV R64, R172 ;  /* 0x000000ac00407202 */ /* 0x000fce0000000f00 */
[----:B------:R-:W-:Y:S05]  /*35c0*/  WARPSYNC.COLLECTIVE R132, `(.L_x_957) ;  /* 0x0000000084087348 */ /* 0x000fea0003c00000 */
[----:B------:R0:W1:Y:S02]  /*35d0*/  SHFL.BFLY P2, R172, R175, R174, R177 ;  /* 0x0c0000aeafac7389 */ /* 0x00006400000400b1 */
[----:B01----:R-:W-:Y:S01]  /*35e0*/  ENDCOLLECTIVE ;  /* 0x000000000000791b */ /* 0x003fe20003800000 */
.L_x_957:
[----:B------:R-:W-:Y:S01]  /*35f0*/  FADD.FTZ R64, R65, R64 ;  /* 0x0000004041407221 */ /* 0x000fe20000010000 */
[----:B------:R-:W-:-:S04]  /*3600*/  HFMA2.MMA R174, -RZ, RZ, 0, 2.384185791015625e-07 ;  /* 0x00000004ffae7435 */ /* 0x000fc800000001ff */
[----:B------:R-:W-:Y:S02]  /*3610*/  MOV R175, R64 ;  /* 0x0000004000af7202 */ /* 0x000fe40000000f00 */
[----:B------:R-:W-:-:S07]  /*3620*/  MOV R66, R172 ;  /* 0x000000ac00427202 */ /* 0x000fce0000000f00 */
[----:B------:R-:W-:Y:S05]  /*3630*/  WARPSYNC.COLLECTIVE R132, `(.L_x_958) ;  /* 0x0000000084087348 */ /* 0x000fea0003c00000 */
[----:B------:R0:W1:Y:S02]  /*3640*/  SHFL.BFLY P2, R172, R175, R174, R177 ;  /* 0x0c0000aeafac7389 */ /* 0x00006400000400b1 */
[----:B01----:R-:W-:Y:S01]  /*3650*/  ENDCOLLECTIVE ;  /* 0x000000000000791b */ /* 0x003fe20003800000 */
.L_x_958:
[----:B------:R-:W-:-:S05]  /*3660*/  FADD.FTZ R66, R67, R66 ;  /* 0x0000004243427221 */ /* 0x000fca0000010000 */
[----:B------:R-:W-:Y:S02]  /*3670*/  MOV R175, R66 ;  /* 0x0000004200af7202 */ /* 0x000fe40000000f00 */
[----:B------:R-:W-:-:S07]  /*3680*/  MOV R133, R172 ;  /* 0x000000ac00857202 */ /* 0x000fce0000000f00 */
[----:B------:R-:W-:Y:S05]  /*3690*/  WARPSYNC.COLLECTIVE R132, `(.L_x_959) ;  /* 0x0000000084087348 */ /* 0x000fea0003c00000 */
[----:B------:R0:W1:Y:S02]  /*36a0*/  SHFL.BFLY P2, R172, R175, R174, R177 ;  /* 0x0c0000aeafac7389 */ /* 0x00006400000400b1 */
[----:B01----:R-:W-:Y:S01]  /*36b0*/  ENDCOLLECTIVE ;  /* 0x000000000000791b */ /* 0x003fe20003800000 */
.L_x_959:
[----:B------:R-:W-:Y:S01]  /*36c0*/  FADD.FTZ R133, R64, R133 ;  /* 0x0000008540857221 */ /* 0x000fe20000010000 */
[----:B------:R-:W-:-:S03]  /*36d0*/  HFMA2.MMA R174, -RZ, RZ, 0, 4.76837158203125e-07 ;  /* 0x00000008ffae7435 */ /* 0x000fc600000001ff */
[----:B------:R-:W-:Y:S01]  /*36e0*/  IMAD.MOV.U32 R175, RZ, RZ, R133 ;  /* 0x000000ffffaf7224 */ /* 0x000fe200078e0085 */
[----:B------:R-:W-:-:S07]  /*36f0*/  MOV R173, R172 ;  /* 0x000000ac00ad7202 */ /* 0x000fce0000000f00 */
[----:B------:R-:W-:Y:S05]  /*3700*/  WARPSYNC.COLLECTIVE R132, `(.L_x_960) ;  /* 0x0000000084087348 */ /* 0x000fea0003c00000 */
[----:B------:R0:W1:Y:S02]  /*3710*/  SHFL.BFLY P2, R172, R175, R174, R177 ;  /* 0x0c0000aeafac7389 */ /* 0x00006400000400b1 */
[----:B01----:R-:W-:Y:S01]  /*3720*/  ENDCOLLECTIVE ;  /* 0x000000000000791b */ /* 0x003fe20003800000 */
.L_x_960:
[----:B------:R-:W-:-:S05]  /*3730*/  FADD.FTZ R173, R66, R173 ;  /* 0x000000ad42ad7221 */ /* 0x000fca0000010000 */
[----:B------:R-:W-:Y:S02]  /*3740*/  MOV R175, R173 ;  /* 0x000000ad00af7202 */ /* 0x000fe40000000f00 */
[----:B------:R-:W-:-:S07]  /*3750*/  MOV R46, R172 ;  /* 0x000000ac002e7202 */ /* 0x000fce0000000f00 */
[----:B------:R-:W-:Y:S05]  /*3760*/  WARPSYNC.COLLECTIVE R132, `(.L_x_961) ;  /* 0x0000000084087348 */ /* 0x000fea0003c00000 */
[----:B------:R0:W1:Y:S02]  /*3770*/  SHFL.BFLY P2, R172, R175, R174, R177 ;  /* 0x0c0000aeafac7389 */ /* 0x00006400000400b1 */
[----:B01----:R-:W-:Y:S01]  /*3780*/  ENDCOLLECTIVE ;  /* 0x000000000000791b */ /* 0x003fe20003800000 */
.L_x_961:
[----:B------:R-:W-:Y:S01]  /*3790*/  FADD.FTZ R46, R133, R46 ;  /* 0x0000002e852e7221 */ /* 0x000fe20000010000 */
[----:B------:R-:W-:-:S04]  /*37a0*/  HFMA2.MMA R174, -RZ, RZ, 0, 9.5367431640625e-07 ;  /* 0x00000010ffae7435 */ /* 0x000fc800000001ff */
[----:B------:R-:W-:Y:S02]  /*37b0*/  MOV R175, R46 ;  /* 0x0000002e00af7202 */ /* 0x000fe40000000f00 */
[----:B------:R-:W-:-:S07]  /*37c0*/  MOV R62, R172 ;  /* 0x000000ac003e7202 */ /* 0x000fce0000000f00 */
[----:B------:R-:W-:Y:S05]  /*37d0*/  WARPSYNC.COLLECTIVE R132, `(.L_x_962) ;  /* 0x0000000084087348 */ /* 0x000fea0003c00000 */
[----:B------:R0:W1:Y:S02]  /*37e0*/  SHFL.BFLY P2, R172, R175, R174, R177 ;  /* 0x0c0000aeafac7389 */ /* 0x00006400000400b1 */
[----:B01----:R-:W-:Y:S01]  /*37f0*/  ENDCOLLECTIVE ;  /* 0x000000000000791b */ /* 0x003fe20003800000 */
.L_x_962:
[----:B------:R-:W-:-:S05]  /*3800*/  FADD.FTZ R62, R173, R62 ;  /* 0x0000003ead3e7221 */ /* 0x000fca0000010000 */
[----:B------:R-:W-:Y:S02]  /*3810*/  MOV R175, R62 ;  /* 0x0000003e00af7202 */ /* 0x000fe40000000f00 */
[----:B------:R-:W-:-:S07]  /*3820*/  MOV R65, R172 ;  /* 0x000000ac00417202 */ /* 0x000fce0000000f00 */
[----:B------:R-:W-:Y:S05]  /*3830*/  WARPSYNC.COLLECTIVE R132, `(.L_x_963) ;  /* 0x0000000084087348 */ /* 0x000fea0003c00000 */
[----:B------:R0:W1:Y:S02]  /*3840*/  SHFL.BFLY P2, R172, R175, R174, R177 ;  /* 0x0c0000aeafac7389 */ /* 0x00006400000400b1 */
[----:B01----:R-:W-:Y:S01]  /*3850*/  ENDCOLLECTIVE ;  /* 0x000000000000791b */ /* 0x003fe20003800000 */
.L_x_963:
[----:B------:R-:W-:Y:S01]  /*3860*/  MOV R67, R172 ;  /* 0x000000ac00437202 */ /* 0x000fe20000000f00 */
[----:B------:R-:W-:Y:S06]  /*3870*/  BRA `(.L_x_964) ;  /* 0xffffffe000587947 */ /* 0x000fec000383ffff */
.L_x_965:
        /* <DEDUP_REMOVED lines=16> */
.L_x_3179:


//--------------------- .text._ZN10layer_norm31ln_parallel_residual_bwd_kernelINS_13Kernel_traitsI13__nv_bfloat16S2_fS2_fjLj512ELj1ELj4ELj1ELj16ENS_18Kernel_traits_baseILj512ES2_S2_fS2_fjLj128EEEEELb0ELb1ELb0EEEvNS_9BwdParamsE --------------------------
	.section	.text._ZN10layer_norm31ln_parallel_residual_bwd_kernelINS_13Kernel_traitsI13__nv_bfloat16S2_fS2_fjLj512ELj1ELj4ELj1ELj16ENS_18Kernel_traits_baseILj512ES2_S2_fS2_fjLj128EEEEELb0ELb1ELb0EEEvNS_9BwdParamsE,"ax",@progbits
	.align	128
        .global         _ZN10layer_norm31ln_parallel_residual_bwd_kernelINS_13Kernel_traitsI13__nv_bfloat16S2_fS2_fjLj512ELj1ELj4ELj1ELj16ENS_18Kernel_traits_baseILj512ES2_S2_fS2_fjLj128EEEEELb0ELb1ELb0EEEvNS_9BwdParamsE
        .type           _ZN10layer_norm31ln_parallel_residual_bwd_kernelINS_13Kernel_traitsI13__nv_bfloat16S2_fS2_fjLj512ELj1ELj4ELj1ELj16ENS_18Kernel_traits_baseILj512ES2_S2_fS2_fjLj128EEEEELb0ELb1ELb0EEEvNS_9BwdParamsE,@function
        .size           _ZN10layer_norm31ln_parallel_residual_bwd_kernelINS_13Kernel_traitsI13__nv_bfloat16S2_fS2_fjLj512ELj1ELj4ELj1ELj16ENS_18Kernel_traits_baseILj512ES2_S2_fS2_fjLj128EEEEELb0ELb1ELb0EEEvNS_9BwdParamsE,(.L_x_3180 - _ZN10layer_norm31ln_parallel_residual_bwd_kernelINS_13Kernel_traitsI13__nv_bfloat16S2_fS2_fjLj512ELj1ELj4ELj1ELj16ENS_18Kernel_traits_baseILj512ES2_S2_fS2_fjLj128EEEEELb0ELb1ELb0EEEvNS_9BwdParamsE)
        .other          _ZN10layer_norm31ln_parallel_residual_bwd_kernelINS_13Kernel_traitsI13__nv_bfloat16S2_fS2_fjLj512ELj1ELj4ELj1ELj16ENS_18Kernel_traits_baseILj512ES2_S2_fS2_fjLj128EEEEELb0ELb1ELb0EEEvNS_9BwdParamsE,@"STO_CUDA_ENTRY STV_DEFAULT"
_ZN10layer_norm31ln_parallel_residual_bwd_kernelINS_13Kernel_traitsI13__nv_bfloat16S2_fS2_fjLj512ELj1ELj4ELj1ELj16ENS_18Kernel_traits_baseILj512ES2_S2_fS2_fjLj128EEEEELb0ELb1ELb0EEEvNS_9BwdParamsE:
.text._ZN10layer_norm31ln_parallel_residual_bwd_kernelINS_13Kernel_traitsI13__nv_bfloat16S2_fS2_fjLj512ELj1ELj4ELj1ELj16ENS_18Kernel_traits_baseILj512ES2_S2_fS2_fjLj128EEEEELb0ELb1ELb0EEEvNS_9BwdParamsE:
        /* <DEDUP_REMOVED lines=51> */
[----:B------:R-:W-:Y:S01]  /*0330*/  SHF.L.U32 R108, R105, 0x10, RZ ;  /* 0x00000010696c7819 */ /* 0x000fe200000006ff */
[----:B------:R-:W-:Y:S01]  /*0340*/  HFMA2.MMA R53, -RZ, RZ, 0, 0 ;  /* 0x00000000ff357435 */ /* 0x000fe200000001ff */
[C---:B------:R-:W-:Y:S01]  /*0350*/  @P3 PRMT R105, R106.reuse, 0x7632, R105 ;  /* 0x000076326a693816 */ /* 0x040fe20000000069 */
[----:B------:R-:W-:Y:S01]  /*0360*/  IMAD.U32 R106, R106, 0x10000, RZ ;  /* 0x000100006a6a7824 */ /* 0x000fe200078e00ff */
[----:B------:R-:W-:Y:S02]  /*0370*/  @P2 PRMT R119, R120, 0x7632, R119 ;  /* 0x0000763278772816 */ /* 0x000fe40000000077 */
[----:B------:R-:W-:Y:S01]  /*0380*/  @P2 PRMT R117, R121, 0x7632, R117 ;  /* 0x0000763279752816 */ /* 0x000fe20000000075 */
[----:B------:R-:W-:Y:S01]  /*0390*/  IMAD.U32 R105, R105, 0x10000, RZ ;  /* 0x0001000069697824 */ /* 0x000fe200078e00ff */
[----:B------:R-:W-:-:S02]  /*03a0*/  @P2 PRMT R115, R122, 0x7632, R115 ;  /* 0x000076327a732816 */ /* 0x000fc40000000073 */
[----:B------:R-:W-:Y:S02]  /*03b0*/  @P2 PRMT R113, R123, 0x7632, R113 ;  /* 0x000076327b712816 */ /* 0x000fe40000000071 */
[C---:B------:R-:W-:Y:S02]  /*03c0*/  @P3 PRMT R109, R104.reuse, 0x7632, R109 ;  /* 0x00007632686d3816 */ /* 0x040fe4000000006d */
[C---:B------:R-:W-:Y:S02]  /*03d0*/  @P3 PRMT R103, R107.reuse, 0x7632, R103 ;  /* 0x000076326b673816 */ /* 0x040fe40000000067 */
        /* <DEDUP_REMOVED lines=8> */
[----:B------:R-:W-:-:S02]  /*0460*/  ISETP.NE.AND P4, PT, RZ, UR6, PT ;  /* 0x00000006ff007c0c */ /* 0x000fc4000bf85270 */
[----:B------:R-:W-:Y:S02]  /*0470*/  SHF.L.U32 R115, R115, 0x10, RZ ;  /* 0x0000001073737819 */ /* 0x000fe400000006ff */
[----:B------:R-:W-:Y:S02]  /*0480*/  SHF.L.U32 R113, R113, 0x10, RZ ;  /* 0x0000001071717819 */ /* 0x000fe400000006ff */
[----:B------:R-:W-:Y:S02]  /*0490*/  SHF.L.U32 R109, R109, 0x10, RZ ;  /* 0x000000106d6d7819 */ /* 0x000fe400000006ff */
[----:B------:R-:W-:Y:S02]  /*04a0*/  SHF.L.U32 R107, R0, 0x10, RZ ;  /* 0x00000010006b7819 */ /* 0x000fe400000006ff */
[----:B------:R-:W-:-:S07]  /*04b0*/  SHF.L.U32 R103, R103, 0x10, RZ ;  /* 0x0000001067677819 */ /* 0x000fce00000006ff */
.L_x_977:
[----:B------:R-:W0:Y:S08]  /*04c0*/  LDC.64 R76, c[0x0][0x250] ;  /* 0x00009400ff4c7b82 */ /* 0x000e300000000a00 */
        /* <DEDUP_REMOVED lines=18> */
[----:B------:R-:W-:-:S05]  /*05f0*/  LEA.HI.X R5, R3, UR11, RZ, 0x5, P0 ;  /* 0x0000000b03057c11 */ /* 0x000fca00080f2cff */
[----:B------:R-:W2:Y:S04]  /*0600*/  LDG.E.128 R8, desc[UR4][R4.64] ;  /* 0x0000000404087981 */ /* 0x000ea8000c1e1d00 */
[----:B------:R-:W3:Y:S01]  /*0610*/  LDG.E.128 R4, desc[UR4][R4.64+0x10] ;  /* 0x0000100404047981 */ /* 0x000ee2000c1e1d00 */
[----:B0-----:R-:W-:-:S06]  /*0620*/  IMAD.WIDE.U32 R12, R3, 0x10, R12 ;  /* 0x00000010030c7825 */ /* 0x001fcc00078e000c */
[----:B------:R-:W4:Y:S01]  /*0630*/  LDG.E.128 R12, desc[UR4][R12.64] ;  /* 0x000000040c0c7981 */ /* 0x000f22000c1e1d00 */
[----:B------:R-:W-:-:S04]  /*0640*/  ISETP.NE.U32.AND P0, PT, RZ, UR8, PT ;  /* 0x00000008ff007c0c */ /* 0x000fc8000bf05070 */
[----:B------:R-:W-:-:S13]  /*0650*/  ISETP.NE.AND.EX P0, PT, RZ, UR9, PT, P0 ;  /* 0x00000009ff007c0c */ /* 0x000fda000bf05300 */
[----:B------:R-:W-:-:S04]  /*0660*/  @P0 LEA R76, P1, R3, UR8, 0x5 ;  /* 0x00000008034c0c11 */ /* 0x000fc8000f8228ff */
[----:B------:R-:W-:-:S05]  /*0670*/  @P0 LEA.HI.X R77, R3, UR9, RZ, 0x5, P1 ;  /* 0x00000009034d0c11 */ /* 0x000fca00088f2cff */
[----:B------:R-:W5:Y:S04]  /*0680*/  @P0 LDG.E.128 R20, desc[UR4][R76.64] ;  /* 0x000000044c140981 */ /* 0x000f68000c1e1d00 */
[----:B------:R0:W5:Y:S01]  /*0690*/  @P0 LDG.E.128 R16, desc[UR4][R76.64+0x10] ;  /* 0x000010044c100981 */ /* 0x000162000c1e1d00 */
[C---:B--2---:R-:W-:Y:S01]  /*06a0*/  FADD.FTZ R111, -R96.reuse, R8 ;  /* 0x00000008606f7221 */ /* 0x044fe20000010100 */
[C---:B------:R-:W-:Y:S01]  /*06b0*/  FADD.FTZ R79, -R96.reuse, R9 ;  /* 0x00000009604f7221 */ /* 0x040fe20000010100 */
[C---:B------:R-:W-:Y:S01]  /*06c0*/  FADD.FTZ R97, -R96.reuse, R10 ;  /* 0x0000000a60617221 */ /* 0x040fe20000010100 */
[C---:B---3--:R-:W-:Y:S01]  /*06d0*/  FADD.FTZ R123, -R96.reuse, R4 ;  /* 0x00000004607b7221 */ /* 0x048fe20000010100 */
[----:B------:R-:W-:-:S03]  /*06e0*/  FADD.FTZ R78, -R96, R6 ;  /* 0x00000006604e7221 */ /* 0x000fc60000010100 */
[----:B-----5:R-:W-:Y:S01]  /*06f0*/  FMUL.FTZ R6, R90, R123 ;  /* 0x0000007b5a067220 */ /* 0x020fe20000410000 */
[----:B------:R-:W-:Y:S01]  /*0700*/  FADD.FTZ R89, -R96, R11 ;  /* 0x0000000b60597221 */ /* 0x000fe20000010100 */
[C---:B----4-:R-:W-:Y:S02]  /*0710*/  PRMT R8, R14.reuse, 0x7632, R8 ;  /* 0x000076320e087816 */ /* 0x050fe40000000008 */
[----:B------:R-:W-:Y:S02]  /*0720*/  SHF.L.U32 R9, R14, 0x10, RZ ;  /* 0x000000100e097819 */ /* 0x000fe400000006ff */
[----:B------:R-:W-:Y:S02]  /*0730*/  PRMT R100, R12, 0x7632, R100 ;  /* 0x000076320c647816 */ /* 0x000fe40000000064 */
[----:B------:R-:W-:Y:S01]  /*0740*/  PRMT R10, R15, 0x7632, R10 ;  /* 0x000076320f0a7816 */ /* 0x000fe2000000000a */
[----:B------:R-:W-:Y:S01]  /*0750*/  FADD.FTZ R32, R32, R9 ;  /* 0x0000000920207221 */ /* 0x000fe20000010000 */
[----:B------:R-:W-:Y:S01]  /*0760*/  SHF.L.U32 R121, R12, 0x10, RZ ;  /* 0x000000100c797819 */ /* 0x000fe200000006ff */
[-C--:B------:R-:W-:Y:S01]  /*0770*/  FFMA.FTZ R48, R6, R9.reuse, R48 ;  /* 0x0000000906307223 */ /* 0x080fe20000010030 */
[----:B0-----:R-:W-:Y:S01]  /*0780*/  SHF.L.U32 R76, R8, 0x10, RZ ;  /* 0x00000010084c7819 */ /* 0x001fe200000006ff */
[----:B------:R-:W-:Y:S01]  /*0790*/  FMUL.FTZ R8, R116, R9 ;  /* 0x0000000974087220 */ /* 0x000fe20000410000 */
[----:B------:R-:W-:Y:S01]  /*07a0*/  PRMT R12, R13, 0x7632, R12 ;  /* 0x000076320d0c7816 */ /* 0x000fe2000000000c */
[----:B------:R-:W-:-:S02]  /*07b0*/  IMAD.U32 R11, R15, 0x10000, RZ ;  /* 0x000100000f0b7824 */ /* 0x000fc400078e00ff */
[----:B------:R-:W-:Y:S01]  /*07c0*/  FMUL.FTZ R9, R90, R78 ;  /* 0x0000004e5a097220 */ /* 0x000fe20000410000 */
[----:B------:R-:W-:Y:S01]  /*07d0*/  SHF.L.U32 R13, R13, 0x10, RZ ;  /* 0x000000100d0d7819 */ /* 0x000fe200000006ff */
[----:B------:R-:W-:Y:S01]  /*07e0*/  FADD.FTZ R15, -R96, R5 ;  /* 0x00000005600f7221 */ /* 0x000fe20000010100 */
[----:B------:R-:W-:Y:S01]  /*07f0*/  SHF.L.U32 R100, R100, 0x10, RZ ;  /* 0x0000001064647819 */ /* 0x000fe200000006ff */
[----:B------:R-:W-:Y:S01]  /*0800*/  FMUL.FTZ R5, R90, R97 ;  /* 0x000000615a057220 */ /* 0x000fe20000410000 */
[----:B------:R-:W-:Y:S01]  /*0810*/  SHF.L.U32 R78, R10, 0x10, RZ ;  /* 0x000000100a4e7819 */ /* 0x000fe200000006ff */
[C---:B------:R-:W-:Y:S01]  /*0820*/  FMUL.FTZ R10, R90.reuse, R79 ;  /* 0x0000004f5a0a7220 */ /* 0x040fe20000410000 */
[----:B------:R-:W-:Y:S01]  /*0830*/  FMUL.FTZ R0, R90, R111 ;  /* 0x0000006f5a007220 */ /* 0x000fe20000410000 */
[----:B------:R-:W-:Y:S01]  /*0840*/  FMUL.FTZ R4, R120, R121 ;  /* 0x0000007978047220 */ /* 0x000fe20000410000 */
[----:B------:R-:W-:Y:S01]  /*0850*/  FADD.FTZ R77, -R96, R7 ;  /* 0x00000007604d7221 */ /* 0x000fe20000010100 */
[----:B------:R-:W-:Y:S01]  /*0860*/  FADD.FTZ R38, R38, R13 ;  /* 0x0000000d26267221 */ /* 0x000fe20000010000 */
[-C--:B------:R-:W-:Y:S01]  /*0870*/  FFMA.FTZ R54, R5, R13.reuse, R54 ;  /* 0x0000000d05367223 */ /* 0x080fe20000010036 */
[----:B------:R-:W-:Y:S01]  /*0880*/  FMUL.FTZ R7, R118, R13 ;  /* 0x0000000d76077220 */ /* 0x000fe20000410000 */
[----:B------:R-:W-:Y:S01]  /*0890*/  FADD.FTZ R37, R37, R100 ;  /* 0x0000006425257221 */ /* 0x000fe20000010000 */
[-C--:B------:R-:W-:Y:S01]  /*08a0*/  FFMA.FTZ R53, R10, R100.reuse, R53 ;  /* 0x000000640a357223 */ /* 0x080fe20000010035 */
[----:B------:R-:W-:Y:S01]  /*08b0*/  FMUL.FTZ R100, R119, R100 ;  /* 0x0000006477647220 */ /* 0x000fe20000410000 */
[----:B------:R-:W-:Y:S01]  /*08c0*/  FADD.FTZ R13, RZ, R4 ;  /* 0x00000004ff0d7221 */ /* 0x000fe20000010000 */
[----:B------:R-:W-:Y:S01]  /*08d0*/  FFMA.FTZ R79, R0, R4, RZ ;  /* 0x00000004004f7223 */ /* 0x000fe200000100ff */
[----:B------:R-:W-:-:S02]  /*08e0*/  SHF.L.U32 R14, R12, 0x10, RZ ;  /* 0x000000100c0e7819 */ /* 0x000fc400000006ff */
        /* <DEDUP_REMOVED lines=31> */
[----:B------:R-:W-:-:S07]  /*0ae0*/  IADD3 R111, R3, 0x20, RZ ;  /* 0x00000020036f7810 */ /* 0x000fce0007ffe0ff */
.L_x_969:
[----:B------:R-:W-:Y:S05]  /*0af0*/  BSYNC B1 ;  /* 0x0000000000017941 */ /* 0x000fea0003800000 */
.L_x_968:
[----:B------:R-:W-:Y:S04]  /*0b00*/  BSSY B1, `(.L_x_970) ;  /* 0x0000053000017945 */ /* 0x000fe80003800000 */
[----:B------:R-:W-:Y:S05]  /*0b10*/  @!P3 BRA `(.L_x_971) ;  /* 0x000000040044b947 */ /* 0x000fea0003800000 */
        /* <DEDUP_REMOVED lines=15> */
[----:B------:R-:W-:-:S03]  /*0c10*/  FADD.FTZ R121, -R96, R78 ;  /* 0x0000004e60797221 */ /* 0x000fc60000010100 */
[----:B-----5:R-:W-:Y:S01]  /*0c20*/  FMUL.FTZ R101, R90, R101 ;  /* 0x000000655a657220 */ /* 0x020fe20000410000 */
[C---:B---3--:R-:W-:Y:S01]  /*0c30*/  FADD.FTZ R77, -R96.reuse, R81 ;  /* 0x00000051604d7221 */ /* 0x048fe20000010100 */
[C---:B------:R-:W-:Y:S01]  /*0c40*/  FADD.FTZ R99, -R96.reuse, R83 ;  /* 0x0000005360637221 */ /* 0x040fe20000010100 */
[----:B------:R-:W-:Y:S01]  /*0c50*/  FADD.FTZ R111, -R96, R80 ;  /* 0x00000050606f7221 */ /* 0x000fe20000010100 */
[C---:B----4-:R-:W-:Y:S02]  /*0c60*/  PRMT R76, R84.reuse, 0x7632, R76 ;  /* 0x00007632544c7816 */ /* 0x050fe4000000004c */
[----:B------:R-:W-:Y:S02]  /*0c70*/  SHF.L.U32 R81, R84, 0x10, RZ ;  /* 0x0000001054517819 */ /* 0x000fe400000006ff */
[C---:B------:R-:W-:Y:S02]  /*0c80*/  PRMT R94, R85.reuse, 0x7632, R94 ;  /* 0x00007632555e7816 */ /* 0x040fe4000000005e */
[----:B------:R-:W-:-:S02]  /*0c90*/  SHF.L.U32 R83, R85, 0x10, RZ ;  /* 0x0000001055537819 */ /* 0x000fc400000006ff */
[C---:B------:R-:W-:Y:S02]  /*0ca0*/  PRMT R78, R86.reuse, 0x7632, R78 ;  /* 0x00007632564e7816 */ /* 0x040fe4000000004e */
[----:B------:R-:W-:Y:S02]  /*0cb0*/  SHF.L.U32 R85, R86, 0x10, RZ ;  /* 0x0000001056557819 */ /* 0x000fe400000006ff */
[----:B------:R-:W-:Y:S01]  /*0cc0*/  PRMT R86, R87, 0x7632, R86 ;  /* 0x0000763257567816 */ /* 0x000fe20000000056 */
[-C--:B------:R-:W-:Y:S01]  /*0cd0*/  FMUL.FTZ R80, R112, R81.reuse ;  /* 0x0000005170507220 */ /* 0x080fe20000410000 */
[----:B0-----:R-:W-:Y:S01]  /*0ce0*/  SHF.L.U32 R92, R76, 0x10, RZ ;  /* 0x000000104c5c7819 */ /* 0x001fe200000006ff */
[----:B------:R-:W-:Y:S01]  /*0cf0*/  FADD.FTZ R28, R28, R81 ;  /* 0x000000511c1c7221 */ /* 0x000fe20000010000 */
[----:B------:R-:W-:Y:S01]  /*0d00*/  FFMA.FTZ R44, R101, R81, R44 ;  /* 0x00000051652c7223 */ /* 0x000fe2000001002c */
[----:B------:R-:W-:Y:S01]  /*0d10*/  SHF.L.U32 R76, R86, 0x10, RZ ;  /* 0x00000010564c7819 */ /* 0x000fe200000006ff */
[C---:B------:R-:W-:Y:S01]  /*0d20*/  FADD.FTZ R79, -R96.reuse, R79 ;  /* 0x0000004f604f7221 */ /* 0x040fe20000010100 */
[----:B------:R-:W-:Y:S01]  /*0d30*/  FADD.FTZ R95, -R96, R82 ;  /* 0x00000052605f7221 */ /* 0x000fe20000010100 */
[C---:B------:R-:W-:Y:S01]  /*0d40*/  FMUL.FTZ R81, R90.reuse, R121 ;  /* 0x000000795a517220 */ /* 0x040fe20000410000 */
[----:B------:R-:W-:Y:S01]  /*0d50*/  FMUL.FTZ R86, R90, R91 ;  /* 0x0000005b5a567220 */ /* 0x000fe20000410000 */
[----:B------:R-:W-:Y:S01]  /*0d60*/  FADD.FTZ R96, R97, R80 ;  /* 0x0000005061607221 */ /* 0x000fe20000010000 */
[----:B------:R-:W-:Y:S01]  /*0d70*/  FMUL.FTZ R91, R109, R92 ;  /* 0x0000005c6d5b7220 */ /* 0x000fe20000410000 */
[----:B------:R-:W-:Y:S01]  /*0d80*/  FFMA.FTZ R93, R101, R80, R110 ;  /* 0x00000050655d7223 */ /* 0x000fe2000001006e */
[----:B------:R-:W-:Y:S01]  /*0d90*/  SHF.L.U32 R94, R94, 0x10, RZ ;  /* 0x000000105e5e7819 */ /* 0x000fe200000006ff */
        /* <DEDUP_REMOVED lines=8> */
[-C--:B------:R-:W-:Y:S01]  /*0e20*/  FMUL.FTZ R93, R107, R94.reuse ;  /* 0x0000005e6b5d7220 */ /* 0x080fe20000410000 */
[----:B------:R-:W-:Y:S01]  /*0e30*/  FADD.FTZ R96, R96, R83 ;  /* 0x0000005360607221 */ /* 0x000fe20000010000 */
[----:B------:R-:W-:Y:S01]  /*0e40*/  FFMA.FTZ R79, R81, R83, R98 ;  /* 0x00000053514f7223 */ /* 0x000fe20000010062 */
[----:B------:R-:W-:Y:S01]  /*0e50*/  FMUL.FTZ R82, R90, R111 ;  /* 0x0000006f5a527220 */ /* 0x000fe20000410000 */
        /* <DEDUP_REMOVED lines=9> */
[----:B------:R-:W-:Y:S01]  /*0ef0*/  FMUL.FTZ R85, R90, R95 ;  /* 0x0000005f5a557220 */ /* 0x000fe20000410000 */
[----:B------:R-:W-:-:S02]  /*0f00*/  IMAD.U32 R87, R87, 0x10000, RZ ;  /* 0x0001000057577824 */ /* 0x000fc400078e00ff */
        /* <DEDUP_REMOVED lines=17> */
[----:B------:R-:W-:-:S07]  /*1020*/  FFMA.FTZ R110, R98, R99, R77 ;  /* 0x00000063626e7223 */ /* 0x000fce000001004d */
.L_x_971:
[----:B------:R-:W-:Y:S05]  /*1030*/  BSYNC B1 ;  /* 0x0000000000017941 */ /* 0x000fea0003800000 */
.L_x_970:
        /* <DEDUP_REMOVED lines=20> */
.L_x_989:
[----:B-1----:R-:W-:Y:S01]  /*1180*/  FADD.FTZ R96, R123, R96 ;  /* 0x000000607b607221 */ /* 0x002fe20000010000 */
[----:B0-2---:R-:W-:Y:S01]  /*1190*/  FADD.FTZ R110, R110, R79 ;  /* 0x0000004f6e6e7221 */ /* 0x005fe20000010000 */
[----:B------:R-:W-:Y:S02]  /*11a0*/  BSSY B1, `(.L_x_973) ;  /* 0x0000052000017945 */ /* 0x000fe40003800000 */
[----:B------:R-:W-:Y:S01]  /*11b0*/  FMUL.FTZ R96, R96, UR7 ;  /* 0x0000000760607c20 */ /* 0x000fe20008410000 */
[----:B------:R-:W-:-:S04]  /*11c0*/  FMUL.FTZ R110, R110, UR7 ;  /* 0x000000076e6e7c20 */ /* 0x000fc80008410000 */
[----:B------:R-:W-:Y:S01]  /*11d0*/  FSEL R111, R96, RZ, !P4 ;  /* 0x000000ff606f7208 */ /* 0x000fe20006000000 */
[----:B------:R-:W-:Y:S06]  /*11e0*/  @!P2 BRA `(.L_x_974) ;  /* 0x000000040034a947 */ /* 0x000fec0003800000 */
[----:B------:R-:W-:Y:S01]  /*11f0*/  ISETP.NE.U32.AND P1, PT, RZ, UR8, PT ;  /* 0x00000008ff007c0c */ /* 0x000fe2000bf25070 */
[-CC-:B------:R-:W-:Y:S01]  /*1200*/  FFMA.FTZ R79, R10, R110.reuse, R111.reuse ;  /* 0x0000006e0a4f7223 */ /* 0x180fe2000001006f */
[----:B------:R-:W-:Y:S01]  /*1210*/  ISETP.NE.U32.AND P0, PT, RZ, UR14, PT ;  /* 0x0000000eff007c0c */ /* 0x000fe2000bf05070 */
[-C--:B------:R-:W-:Y:S01]  /*1220*/  FFMA.FTZ R77, R0, R110.reuse, R111 ;  /* 0x0000006e004d7223 */ /* 0x080fe2000001006f */
[----:B------:R-:W-:Y:S01]  /*1230*/  ISETP.NE.AND.EX P1, PT, RZ, UR9, PT, P1 ;  /* 0x00000009ff007c0c */ /* 0x000fe2000bf25310 */
[----:B------:R-:W-:Y:S01]  /*1240*/  FADD.FTZ R79, R100, -R79 ;  /* 0x8000004f644f7221 */ /* 0x000fe20000010000 */
[----:B------:R-:W-:Y:S01]  /*1250*/  ISETP.NE.AND.EX P0, PT, RZ, UR15, PT, P0 ;  /* 0x0000000fff007c0c */ /* 0x000fe2000bf05300 */
[----:B------:R-:W-:Y:S01]  /*1260*/  FADD.FTZ R77, R4, -R77 ;  /* 0x8000004d044d7221 */ /* 0x000fe20000010000 */
[----:B------:R-:W-:Y:S01]  /*1270*/  ISETP.NE.U32.AND P5, PT, RZ, UR12, PT ;  /* 0x0000000cff007c0c */ /* 0x000fe2000bfa5070 */
[C---:B-----5:R-:W-:Y:S01]  /*1280*/  FMUL.FTZ R76, R90.reuse, R79 ;  /* 0x0000004f5a4c7220 */ /* 0x060fe20000410000 */
[-CC-:B------:R-:W-:Y:S01]  /*1290*/  FFMA.FTZ R96, R5, R110.reuse, R111.reuse ;  /* 0x0000006e05607223 */ /* 0x180fe2000001006f */
[----:B------:R-:W-:Y:S01]  /*12a0*/  FMUL.FTZ R77, R90, R77 ;  /* 0x0000004d5a4d7220 */ /* 0x000fe20000410000 */
[----:B------:R-:W-:Y:S01]  /*12b0*/  FFMA.FTZ R122, R12, R110, R111 ;  /* 0x0000006e0c7a7223 */ /* 0x000fe2000001006f */
[----:B------:R-:W-:Y:S01]  /*12c0*/  ISETP.NE.AND.EX P5, PT, RZ, UR13, PT, P5 ;  /* 0x0000000dff007c0c */ /* 0x000fe2000bfa5350 */
[----:B------:R-:W-:-:S02]  /*12d0*/  FADD.FTZ R97, R7, -R96 ;  /* 0x8000006007617221 */ /* 0x000fc40000010000 */
[----:B------:R-:W-:Y:S01]  /*12e0*/  FADD.FTZ R121, R13, -R122 ;  /* 0x8000007a0d797221 */ /* 0x000fe20000010000 */
[----:B------:R-:W-:Y:S01]  /*12f0*/  @P1 FADD.FTZ R76, R21, R76 ;  /* 0x0000004c154c1221 */ /* 0x000fe20000010000 */
[----:B------:R-:W-:Y:S01]  /*1300*/  @P1 FADD.FTZ R77, R20, R77 ;  /* 0x0000004d144d1221 */ /* 0x000fe20000010000 */
[C---:B------:R-:W-:Y:S01]  /*1310*/  FMUL.FTZ R97, R90.reuse, R97 ;  /* 0x000000615a617220 */ /* 0x040fe20000410000 */
[----:B------:R-:W-:Y:S02]  /*1320*/  FMUL.FTZ R122, R90, R121 ;  /* 0x000000795a7a7220 */ /* 0x000fe40000410000 */
[----:B------:R-:W-:Y:S01]  /*1330*/  @P0 F2FP.BF16.F32.PACK_AB R79, RZ, R76 ;  /* 0x0000004cff4f023e */ /* 0x000fe200000010ff */
[----:B------:R-:W-:Y:S01]  /*1340*/  @P1 FADD.FTZ R97, R22, R97 ;  /* 0x0000006116611221 */ /* 0x000fe20000010000 */
[----:B------:R-:W-:Y:S01]  /*1350*/  SEL R65, R76, R65, P5 ;  /* 0x000000414c417207 */ /* 0x000fe20002800000 */
[----:B------:R-:W-:Y:S01]  /*1360*/  @P1 FADD.FTZ R122, R23, R122 ;  /* 0x0000007a177a1221 */ /* 0x000fe20000010000 */
[----:B------:R-:W-:-:S02]  /*1370*/  @P0 F2FP.BF16.F32.PACK_AB R78, RZ, R77 ;  /* 0x0000004dff4e023e */ /* 0x000fc400000010ff */
[----:B------:R-:W-:Y:S02]  /*1380*/  SEL R64, R77, R64, P5 ;  /* 0x000000404d407207 */ /* 0x000fe40002800000 */
[----:B------:R-:W-:Y:S01]  /*1390*/  F2FP.BF16.F32.PACK_AB R76, R76, R77 ;  /* 0x0000004d4c4c723e */ /* 0x000fe200000010ff */
[-CC-:B------:R-:W-:Y:S01]  /*13a0*/  FFMA.FTZ R77, R6, R110.reuse, R111.reuse ;  /* 0x0000006e064d7223 */ /* 0x180fe2000001006f */
[----:B------:R-:W-:Y:S01]  /*13b0*/  @P0 PRMT R68, R78, 0x7610, R68 ;  /* 0x000076104e440816 */ /* 0x000fe20000000044 */
[----:B------:R-:W-:Y:S01]  /*13c0*/  FFMA.FTZ R78, R14, R110, R111 ;  /* 0x0000006e0e4e7223 */ /* 0x000fe2000001006f */
[----:B------:R-:W-:Y:S01]  /*13d0*/  @P0 F2FP.BF16.F32.PACK_AB R96, RZ, R122 ;  /* 0x0000007aff60023e */ /* 0x000fe200000010ff */
[----:B------:R-:W-:Y:S01]  /*13e0*/  FADD.FTZ R77, R8, -R77 ;  /* 0x8000004d084d7221 */ /* 0x000fe20000010000 */
[----:B------:R-:W-:Y:S01]  /*13f0*/  SEL R67, R122, R67, P5 ;  /* 0x000000437a437207 */ /* 0x000fe20002800000 */
[----:B------:R-:W-:Y:S01]  /*1400*/  FADD.FTZ R78, R15, -R78 ;  /* 0x8000004e0f4e7221 */ /* 0x000fe20000010000 */
[----:B------:R-:W-:Y:S01]  /*1410*/  @P0 PRMT R68, R68, 0x5410, R79 ;  /* 0x0000541044440816 */ /* 0x000fe2000000004f */
[----:B------:R-:W-:Y:S01]  /*1420*/  FMUL.FTZ R121, R90, R77 ;  /* 0x0000004d5a797220 */ /* 0x000fe20000410000 */
[-C--:B------:R-:W-:Y:S01]  /*1430*/  F2FP.BF16.F32.PACK_AB R77, R122, R97.reuse ;  /* 0x000000617a4d723e */ /* 0x080fe200000010ff */
[----:B------:R-:W-:Y:S01]  /*1440*/  FFMA.FTZ R122, R9, R110, R111 ;  /* 0x0000006e097a7223 */ /* 0x000fe2000001006f */
[----:B------:R-:W-:Y:S01]  /*1450*/  FMUL.FTZ R78, R90, R78 ;  /* 0x0000004e5a4e7220 */ /* 0x000fe20000410000 */
[----:B------:R-:W-:Y:S01]  /*1460*/  @P1 FADD.FTZ R121, R16, R121 ;  /* 0x0000007910791221 */ /* 0x000fe20000010000 */
[----:B------:R-:W-:Y:S01]  /*1470*/  @P0 F2FP.BF16.F32.PACK_AB R123, RZ, R97 ;  /* 0x00000061ff7b023e */ /* 0x000fe200000010ff */
[----:B------:R-:W-:Y:S01]  /*1480*/  FADD.FTZ R79, R11, -R122 ;  /* 0x8000007a0b4f7221 */ /* 0x000fe20000010000 */
[----:B------:R-:W-:Y:S01]  /*1490*/  SEL R66, R97, R66, P5 ;  /* 0x0000004261427207 */ /* 0x000fe20002800000 */
[----:B------:R-:W-:Y:S01]  /*14a0*/  @P1 FADD.FTZ R78, R17, R78 ;  /* 0x0000004e114e1221 */ /* 0x000fe20000010000 */
[----:B------:R-:W-:Y:S01]  /*14b0*/  @P0 F2FP.BF16.F32.PACK_AB R97, RZ, R121 ;  /* 0x00000079ff61023e */ /* 0x000fe200000010ff */
[----:B------:R-:W-:Y:S01]  /*14c0*/  FMUL.FTZ R79, R90, R79 ;  /* 0x0000004f5a4f7220 */ /* 0x000fe20000410000 */
[----:B------:R-:W-:-:S02]  /*14d0*/  @P0 PRMT R69, R123, 0x7610, R69 ;  /* 0x000076107b450816 */ /* 0x000fc40000000045 */
[----:B------:R-:W-:Y:S01]  /*14e0*/  @P0 PRMT R70, R97, 0x7610, R70 ;  /* 0x0000761061460816 */ /* 0x000fe20000000046 */
[----:B------:R-:W-:Y:S01]  /*14f0*/  @P1 FADD.FTZ R79, R18, R79 ;  /* 0x0000004f124f1221 */ /* 0x000fe20000010000 */
[----:B------:R-:W-:Y:S02]  /*1500*/  @P0 F2FP.BF16.F32.PACK_AB R97, RZ, R78 ;  /* 0x0000004eff61023e */ /* 0x000fe400000010ff */
[----:B------:R-:W-:Y:S01]  /*1510*/  @P0 PRMT R69, R69, 0x5410, R96 ;  /* 0x0000541045450816 */ /* 0x000fe20000000060 */
[----:B------:R-:W-:Y:S01]  /*1520*/  FFMA.FTZ R96, R88, R110, R111 ;  /* 0x0000006e58607223 */ /* 0x000fe2000001006f */
[----:B------:R-:W-:Y:S02]  /*1530*/  @P0 F2FP.BF16.F32.PACK_AB R122, RZ, R79 ;  /* 0x0000004fff7a023e */ /* 0x000fe400000010ff */
[----:B------:R-:W-:Y:S01]  /*1540*/  @P0 PRMT R70, R70, 0x5410, R97 ;  /* 0x0000541046460816 */ /* 0x000fe20000000061 */
[----:B------:R-:W-:Y:S01]  /*1550*/  FADD.FTZ R97, R89, -R96 ;  /* 0x8000006059617221 */ /* 0x000fe20000010000 */
[----:B------:R-:W-:-:S02]  /*1560*/  @P0 PRMT R71, R122, 0x7610, R71 ;  /* 0x000076107a470816 */ /* 0x000fc40000000047 */
[----:B------:R-:W-:Y:S01]  /*1570*/  SEL R72, R121, R72, P5 ;  /* 0x0000004879487207 */ /* 0x000fe20002800000 */
[----:B------:R-:W-:Y:S01]  /*1580*/  FMUL.FTZ R122, R90, R97 ;  /* 0x000000615a7a7220 */ /* 0x000fe20000410000 */
[C---:B------:R-:W-:Y:S02]  /*1590*/  SEL R73, R78.reuse, R73, P5 ;  /* 0x000000494e497207 */ /* 0x040fe40002800000 */
[----:B------:R-:W-:Y:S01]  /*15a0*/  SEL R74, R79, R74, P5 ;  /* 0x0000004a4f4a7207 */ /* 0x000fe20002800000 */
[----:B------:R-:W-:Y:S01]  /*15b0*/  @P1 FADD.FTZ R122, R19, R122 ;  /* 0x0000007a137a1221 */ /* 0x000fe20000010000 */
[----:B------:R-:W-:-:S04]  /*15c0*/  F2FP.BF16.F32.PACK_AB R78, R78, R121 ;  /* 0x000000794e4e723e */ /* 0x000fc800000010ff */
[----:B------:R-:W-:Y:S02]  /*15d0*/  @P0 F2FP.BF16.F32.PACK_AB R96, RZ, R122 ;  /* 0x0000007aff60023e */ /* 0x000fe400000010ff */
[C---:B------:R-:W-:Y:S02]  /*15e0*/  SEL R75, R122.reuse, R75, P5 ;  /* 0x0000004b7a4b7207 */ /* 0x040fe40002800000 */
[----:B------:R-:W-:Y:S02]  /*15f0*/  @P0 PRMT R71, R71, 0x5410, R96 ;  /* 0x0000541047470816 */ /* 0x000fe40000000060 */
[----:B------:R-:W0:Y:S01]  /*1600*/  @P5 LDC.64 R96, c[0x0][0x308] ;  /* 0x0000c200ff605b82 */ /* 0x000e220000000a00 */
[----:B------:R-:W-:Y:S01]  /*1610*/  F2FP.BF16.F32.PACK_AB R79, R122, R79 ;  /* 0x0000004f7a4f723e */ /* 0x000fe200000010ff */
[----:B0-----:R-:W-:-:S05]  /*1620*/  @P5 IMAD.WIDE.U32 R96, R3, 0x20, R96 ;  /* 0x0000002003605825 */ /* 0x001fca00078e0060 */
[----:B------:R-:W-:Y:S04]  /*1630*/  @P5 STG.E.128 desc[UR4][R96.64], R64 ;  /* 0x0000004060005986 */ /* 0x000fe8000c101d04 */
        /* <DEDUP_REMOVED lines=8> */
.L_x_974:
[----:B------:R-:W-:Y:S05]  /*16c0*/  BSYNC B1 ;  /* 0x0000000000017941 */ /* 0x000fea0003800000 */
.L_x_973:
        /* <DEDUP_REMOVED lines=8> */
[----:B------:R-:W-:Y:S01]  /*1750*/  FADD.FTZ R77, R83, -R97 ;  /* 0x80000061534d7221 */ /* 0x000fe20000010000 */
[-CC-:B------:R-:W-:Y:S01]  /*1760*/  FFMA.FTZ R122, R98, R110.reuse, R111.reuse ;  /* 0x0000006e627a7223 */ /* 0x180fe2000001006f */
[----:B------:R-:W-:Y:S01]  /*1770*/  FADD.FTZ R97, R95, -R96 ;  /* 0x800000605f617221 */ /* 0x000fe20000010000 */
[-CC-:B------:R-:W-:Y:S01]  /*1780*/  FFMA.FTZ R79, R86, R110.reuse, R111.reuse ;  /* 0x0000006e564f7223 */ /* 0x180fe2000001006f */
[-CC-:B------:R-:W-:Y:S01]  /*1790*/  FFMA.FTZ R124, R92, R110.reuse, R111.reuse ;  /* 0x0000006e5c7c7223 */ /* 0x180fe2000001006f */
[-CC-:B------:R-:W-:Y:S01]  /*17a0*/  FFMA.FTZ R123, R82, R110.reuse, R111.reuse ;  /* 0x0000006e527b7223 */ /* 0x180fe2000001006f */
[----:B------:R-:W-:Y:S01]  /*17b0*/  FFMA.FTZ R76, R85, R110, R111 ;  /* 0x0000006e554c7223 */ /* 0x000fe2000001006f */
[----:B------:R-:W-:Y:S01]  /*17c0*/  FADD.FTZ R111, R99, -R122 ;  /* 0x8000007a636f7221 */ /* 0x000fe20000010000 */
[----:B-----5:R-:W-:Y:S01]  /*17d0*/  FMUL.FTZ R122, R90, R97 ;  /* 0x000000615a7a7220 */ /* 0x020fe20000410000 */
[----:B------:R-:W-:Y:S01]  /*17e0*/  ISETP.NE.U32.AND P1, PT, RZ, UR8, PT ;  /* 0x00000008ff007c0c */ /* 0x000fe2000bf25070 */
[----:B------:R-:W-:Y:S01]  /*17f0*/  FADD.FTZ R110, R91, -R79 ;  /* 0x8000004f5b6e7221 */ /* 0x000fe20000010000 */
[----:B------:R-:W0:Y:S01]  /*1800*/  @P0 LDC.64 R96, c[0x0][0x308] ;  /* 0x0000c200ff600b82 */ /* 0x000e220000000a00 */
[----:B------:R-:W-:Y:S01]  /*1810*/  FADD.FTZ R121, R93, -R124 ;  /* 0x8000007c5d797221 */ /* 0x000fe20000010000 */
[----:B------:R-:W-:Y:S01]  /*1820*/  ISETP.NE.AND.EX P1, PT, RZ, UR9, PT, P1 ;  /* 0x00000009ff007c0c */ /* 0x000fe2000bf25310 */
[----:B------:R-:W-:Y:S01]  /*1830*/  FADD.FTZ R123, R84, -R123 ;  /* 0x8000007b547b7221 */ /* 0x000fe20000010000 */
[----:B------:R-:W-:Y:S01]  /*1840*/  FADD.FTZ R79, R87, -R76 ;  /* 0x8000004c574f7221 */ /* 0x000fe20000010000 */
[----:B------:R-:W-:Y:S01]  /*1850*/  ISETP.NE.U32.AND P5, PT, RZ, UR14, PT ;  /* 0x0000000eff007c0c */ /* 0x000fe2000bfa5070 */
[C---:B------:R-:W-:Y:S01]  /*1860*/  FMUL.FTZ R76, R90.reuse, R78 ;  /* 0x0000004e5a4c7220 */ /* 0x040fe20000410000 */
[C---:B------:R-:W-:Y:S01]  /*1870*/  FMUL.FTZ R110, R90.reuse, R110 ;  /* 0x0000006e5a6e7220 */ /* 0x040fe20000410000 */
[C---:B------:R-:W-:Y:S01]  /*1880*/  FMUL.FTZ R77, R90.reuse, R77 ;  /* 0x0000004d5a4d7220 */ /* 0x040fe20000410000 */
[C---:B------:R-:W-:Y:S01]  /*1890*/  FMUL.FTZ R121, R90.reuse, R121 ;  /* 0x000000795a797220 */ /* 0x040fe20000410000 */
[C---:B------:R-:W-:Y:S01]  /*18a0*/  FMUL.FTZ R123, R90.reuse, R123 ;  /* 0x0000007b5a7b7220 */ /* 0x040fe20000410000 */
[C---:B------:R-:W-:Y:S01]  /*18b0*/  FMUL.FTZ R79, R90.reuse, R79 ;  /* 0x0000004f5a4f7220 */ /* 0x040fe20000410000 */
[----:B------:R-:W-:Y:S01]  /*18c0*/  FMUL.FTZ R111, R90, R111 ;  /* 0x0000006f5a6f7220 */ /* 0x000fe20000410000 */
[----:B------:R-:W-:-:S02]  /*18d0*/  ISETP.NE.AND.EX P5, PT, RZ, UR15, PT, P5 ;  /* 0x0000000fff007c0c */ /* 0x000fc4000bfa5350 */
[----:B------:R-:W-:Y:S01]  /*18e0*/  @P1 FADD.FTZ R76, R56, R76 ;  /* 0x0000004c384c1221 */ /* 0x000fe20000010000 */
[----:B------:R-:W-:Y:S01]  /*18f0*/  @P1 FADD.FTZ R110, R57, R110 ;  /* 0x0000006e396e1221 */ /* 0x000fe20000010000 */
[----:B------:R-:W-:Y:S01]  /*1900*/  @P1 FADD.FTZ R77, R58, R77 ;  /* 0x0000004d3a4d1221 */ /* 0x000fe20000010000 */
[----:B------:R-:W-:Y:S01]  /*1910*/  @P1 FADD.FTZ R121, R59, R121 ;  /* 0x000000793b791221 */ /* 0x000fe20000010000 */
[----:B------:R-:W-:Y:S01]  /*1920*/  @P1 FADD.FTZ R123, R60, R123 ;  /* 0x0000007b3c7b1221 */ /* 0x000fe20000010000 */
[----:B------:R-:W-:Y:S01]  /*1930*/  @P1 FADD.FTZ R122, R61, R122 ;  /* 0x0000007a3d7a1221 */ /* 0x000fe20000010000 */
[----:B------:R-:W-:Y:S01]  /*1940*/  @P1 FADD.FTZ R79, R62, R79 ;  /* 0x0000004f3e4f1221 */ /* 0x000fe20000010000 */
[----:B------:R-:W-:Y:S01]  /*1950*/  @P1 FADD.FTZ R111, R63, R111 ;  /* 0x0000006f3f6f1221 */ /* 0x000fe20000010000 */
[----:B------:R-:W-:Y:S01]  /*1960*/  SEL R64, R76, R64, P0 ;  /* 0x000000404c407207 */ /* 0x000fe20000000000 */
[----:B0-----:R-:W-:Y:S01]  /*1970*/  @P0 IMAD.WIDE.U32 R96, R3, 0x20, R96 ;  /* 0x0000002003600825 */ /* 0x001fe200078e0060 */
[----:B------:R-:W-:-:S02]  /*1980*/  SEL R65, R110, R65, P0 ;  /* 0x000000416e417207 */ /* 0x000fc40000000000 */
[----:B------:R-:W-:Y:S02]  /*1990*/  SEL R66, R77, R66, P0 ;  /* 0x000000424d427207 */ /* 0x000fe40000000000 */
[----:B------:R-:W-:Y:S02]  /*19a0*/  SEL R67, R121, R67, P0 ;  /* 0x0000004379437207 */ /* 0x000fe40000000000 */
[----:B------:R-:W-:Y:S02]  /*19b0*/  SEL R72, R123, R72, P0 ;  /* 0x000000487b487207 */ /* 0x000fe40000000000 */
[----:B------:R-:W-:Y:S01]  /*19c0*/  SEL R73, R122, R73, P0 ;  /* 0x000000497a497207 */ /* 0x000fe20000000000 */
[----:B------:R-:W-:Y:S01]  /*19d0*/  @P0 STG.E.128 desc[UR4][R96.64], R64 ;  /* 0x0000004060000986 */ /* 0x000fe2000c101d04 */
[----:B------:R-:W-:Y:S02]  /*19e0*/  SEL R74, R79, R74, P0 ;  /* 0x0000004a4f4a7207 */ /* 0x000fe40000000000 */
[----:B------:R-:W-:-:S02]  /*19f0*/  SEL R75, R111, R75, P0 ;  /* 0x0000004b6f4b7207 */ /* 0x000fc40000000000 */
[-C--:B------:R-:W-:Y:S02]  /*1a00*/  @P5 F2FP.BF16.F32.PACK_AB R78, RZ, R123.reuse ;  /* 0x0000007bff4e523e */ /* 0x080fe400000010ff */
[-C--:B------:R-:W-:Y:S01]  /*1a10*/  @P5 F2FP.BF16.F32.PACK_AB R124, RZ, R76.reuse ;  /* 0x0000004cff7c523e */ /* 0x080fe200000010ff */
[----:B------:R0:W-:Y:S01]  /*1a20*/  @P0 STG.E.128 desc[UR4][R96.64+0x10], R72 ;  /* 0x0000104860000986 */ /* 0x0001e2000c101d04 */
[----:B------:R-:W-:Y:S02]  /*1a30*/  @P5 PRMT R70, R78, 0x7610, R70 ;  /* 0x000076104e465816 */ /* 0x000fe40000000046 */
[----:B------:R-:W-:Y:S02]  /*1a40*/  F2FP.BF16.F32.PACK_AB R78, R122, R123 ;  /* 0x0000007b7a4e723e */ /* 0x000fe400000010ff */
[----:B------:R-:W-:Y:S02]  /*1a50*/  @P5 F2FP.BF16.F32.PACK_AB R123, RZ, R79 ;  /* 0x0000004fff7b523e */ /* 0x000fe400000010ff */
[----:B------:R-:W-:-:S02]  /*1a60*/  F2FP.BF16.F32.PACK_AB R76, R110, R76 ;  /* 0x0000004c6e4c723e */ /* 0x000fc400000010ff */
[----:B------:R-:W-:Y:S02]  /*1a70*/  F2FP.BF16.F32.PACK_AB R79, R111, R79 ;  /* 0x0000004f6f4f723e */ /* 0x000fe400000010ff */
[----:B------:R-:W-:Y:S02]  /*1a80*/  @P5 F2FP.BF16.F32.PACK_AB R90, RZ, R110 ;  /* 0x0000006eff5a523e */ /* 0x000fe400000010ff */
[----:B------:R-:W-:Y:S02]  /*1a90*/  @P5 F2FP.BF16.F32.PACK_AB R122, RZ, R122 ;  /* 0x0000007aff7a523e */ /* 0x000fe400000010ff */
[----:B------:R-:W-:Y:S02]  /*1aa0*/  @P5 F2FP.BF16.F32.PACK_AB R110, RZ, R111 ;  /* 0x0000006fff6e523e */ /* 0x000fe400000010ff */
[----:B------:R-:W-:Y:S02]  /*1ab0*/  @P5 PRMT R68, R124, 0x7610, R68 ;  /* 0x000076107c445816 */ /* 0x000fe40000000044 */
[----:B0-----:R-:W-:-:S02]  /*1ac0*/  @P5 F2FP.BF16.F32.PACK_AB R96, RZ, R77 ;  /* 0x0000004dff60523e */ /* 0x001fc400000010ff */
[----:B------:R-:W-:Y:S02]  /*1ad0*/  F2FP.BF16.F32.PACK_AB R77, R121, R77 ;  /* 0x0000004d794d723e */ /* 0x000fe400000010ff */
[----:B------:R-:W-:Y:S02]  /*1ae0*/  @P5 PRMT R69, R96, 0x7610, R69 ;  /* 0x0000761060455816 */ /* 0x000fe40000000045 */
[----:B------:R-:W0:Y:S01]  /*1af0*/  LDC.64 R96, c[0x0][0x2f8] ;  /* 0x0000be00ff607b82 */ /* 0x000e220000000a00 */
[----:B------:R-:W-:Y:S02]  /*1b00*/  @P5 F2FP.BF16.F32.PACK_AB R121, RZ, R121 ;  /* 0x00000079ff79523e */ /* 0x000fe400000010ff */
[----:B------:R-:W-:Y:S02]  /*1b10*/  @P5 PRMT R71, R123, 0x7610, R71 ;  /* 0x000076107b475816 */ /* 0x000fe40000000047 */
[----:B------:R-:W-:Y:S02]  /*1b20*/  @P5 PRMT R70, R70, 0x5410, R122 ;  /* 0x0000541046465816 */ /* 0x000fe4000000007a */
        /* <DEDUP_REMOVED lines=8> */
.L_x_976:
[----:B------:R-:W-:Y:S05]  /*1bb0*/  BSYNC B1 ;  /* 0x0000000000017941 */ /* 0x000fea0003800000 */
.L_x_975:
[----:B01----:R-:W0:Y:S02]  /*1bc0*/  LDC.64 R76, c[0x0][0x210] ;  /* 0x00008400ff4c7b82 */ /* 0x003e240000000a00 */
[----:B0-----:R-:W-:-:S04]  /*1bd0*/  LEA R2, R76, R2, 0x2 ;  /* 0x000000024c027211 */ /* 0x001fc800078e10ff */
[----:B------:R-:W-:-:S13]  /*1be0*/  ISETP.GE.AND P0, PT, R2, R77, PT ;  /* 0x0000004d0200720c */ /* 0x000fda0003f06270 */
[----:B------:R-:W-:Y:S05]  /*1bf0*/  @!P0 BRA `(.L_x_977) ;  /* 0xffffffe800308947 */ /* 0x000fea000383ffff */
.L_x_967:
[----:B------:R-:W-:Y:S05]  /*1c00*/  BSYNC B0 ;  /* 0x0000000000007941 */ /* 0x000fea0003800000 */
.L_x_966:
        /* <DEDUP_REMOVED lines=117> */
[----:B------:R-:W-:Y:S01]  /*2360*/  @P1 MOV R7, R27 ;  /* 0x0000001b00071202 */ /* 0x000fe20000000f00 */
[----:B------:R-:W-:Y:S01]  /*2370*/  FADD.FTZ R25, R8, R25 ;  /* 0x0000001908197221 */ /* 0x000fe20000010000 */
[----:B0-----:R-:W-:-:S02]  /*2380*/  @P2 MOV R2, R18 ;  /* 0x0000001200022202 */ /* 0x001fc40000000f00 */
[----:B------:R-:W-:Y:S02]  /*2390*/  @P2 IADD3 R18, P3, R18, 0x200, RZ ;  /* 0x0000020012122810 */ /* 0x000fe40007f7e0ff */
[-C--:B------:R-:W-:Y:S02]  /*23a0*/  @P2 MOV R3, R29.reuse ;  /* 0x0000001d00032202 */ /* 0x080fe40000000f00 */
[----:B------:R-:W-:Y:S02]  /*23b0*/  @P2 IADD3.X R29, RZ, R29, RZ, P3, !PT ;  /* 0x0000001dff1d2210 */ /* 0x000fe40001ffe4ff */
[----:B------:R-:W-:Y:S01]  /*23c0*/  @P1 IADD3 R10, P4, R10, 0x200, RZ ;  /* 0x000002000a0a1810 */ /* 0x000fe20007f9e0ff */
[----:B------:R0:W-:Y:S03]  /*23d0*/  @P2 STG.E desc[UR4][R2.64], R35 ;  /* 0x0000002302002986 */ /* 0x0001e6000c101904 */
[----:B------:R-:W-:Y:S01]  /*23e0*/  @P1 IADD3.X R27, RZ, R27, RZ, P4, !PT ;  /* 0x0000001bff1b1210 */ /* 0x000fe200027fe4ff */
[----:B------:R1:W-:Y:S01]  /*23f0*/  @P2 STG.E desc[UR4][R4.64], R21 ;  /* 0x0000001504002986 */ /* 0x0003e2000c101904 */
[----:B0-----:R-:W-:-:S02]  /*2400*/  @P1 MOV R2, R18 ;  /* 0x0000001200021202 */ /* 0x001fc40000000f00 */
[-C--:B------:R-:W-:Y:S02]  /*2410*/  @P1 MOV R3, R29.reuse ;  /* 0x0000001d00031202 */ /* 0x080fe40000000f00 */
[----:B------:R-:W-:Y:S02]  /*2420*/  @P1 IADD3 R18, P3, R18, 0x200, RZ ;  /* 0x0000020012121810 */ /* 0x000fe40007f7e0ff */
[----:B-1----:R-:W-:Y:S01]  /*2430*/  MOV R4, R10 ;  /* 0x0000000a00047202 */ /* 0x002fe20000000f00 */
[----:B------:R0:W-:Y:S01]  /*2440*/  @P1 STG.E desc[UR4][R2.64], R17 ;  /* 0x0000001102001986 */ /* 0x0001e2000c101904 */
[----:B------:R-:W-:Y:S02]  /*2450*/  @P1 IADD3.X R29, RZ, R29, RZ, P3, !PT ;  /* 0x0000001dff1d1210 */ /* 0x000fe40001ffe4ff */
        /* <DEDUP_REMOVED lines=8> */
.L_x_972:
[----:B------:R-:W-:Y:S01]  /*24e0*/  HFMA2.MMA R78, -RZ, RZ, 0, 5.9604644775390625e-08 ;  /* 0x00000001ff4e7435 */ /* 0x000fe200000001ff */
[----:B------:R-:W-:Y:S01]  /*24f0*/  BSSY B1, `(.L_x_978) ;  /* 0x0000006000017945 */ /* 0x000fe20003800000 */
[----:B------:R-:W-:Y:S02]  /*2500*/  MOV R77, 0x1f ;  /* 0x0000001f004d7802 */ /* 0x000fe40000000f00 */
[----:B------:R-:W-:-:S07]  /*2510*/  MOV R76, 0xffffffff ;  /* 0xffffffff004c7802 */ /* 0x000fce0000000f00 */
[----:B-----5:R-:W-:Y:S05]  /*2520*/  WARPSYNC.COLLECTIVE R76, `(.L_x_979) ;  /* 0x000000004c087348 */ /* 0x020fea0003c00000 */
[----:B------:R0:W1:Y:S02]  /*2530*/  SHFL.BFLY P0, R76, R97, R78, R77 ;  /* 0x0c00004e614c7389 */ /* 0x000064000000004d */
[----:B01---5:R-:W-:Y:S01]  /*2540*/  ENDCOLLECTIVE ;  /* 0x000000000000791b */ /* 0x023fe20003800000 */
.L_x_979:
[----:B------:R-:W-:Y:S05]  /*2550*/  BSYNC B1 ;  /* 0x0000000000017941 */ /* 0x000fea0003800000 */
.L_x_978:
[----:B------:R-:W-:Y:S01]  /*2560*/  FADD.FTZ R96, R76, R97 ;  /* 0x000000614c607221 */ /* 0x000fe20000010000 */
[----:B------:R-:W-:Y:S01]  /*2570*/  HFMA2.MMA R78, -RZ, RZ, 0, 5.9604644775390625e-08 ;  /* 0x00000001ff4e7435 */ /* 0x000fe200000001ff */
[----:B------:R-:W-:Y:S01]  /*2580*/  IMAD.MOV.U32 R76, RZ, RZ, -0x1 ;  /* 0xffffffffff4c7424 */ /* 0x000fe200078e00ff */
[----:B------:R-:W-:Y:S02]  /*2590*/  MOV R97, R110 ;  /* 0x0000006e00617202 */ /* 0x000fe40000000f00 */
[----:B------:R-:W-:-:S07]  /*25a0*/  MOV R77, 0x1f ;  /* 0x0000001f004d7802 */ /* 0x000fce0000000f00 */
[----:B------:R-:W-:Y:S05]  /*25b0*/  WARPSYNC.COLLECTIVE R76, `(.L_x_980) ;  /* 0x000000004c087348 */ /* 0x000fea0003c00000 */
[----:B------:R0:W1:Y:S02]  /*25c0*/  SHFL.BFLY P0, R76, R97, R78, R77 ;  /* 0x0c00004e614c7389 */ /* 0x000064000000004d */
[----:B01----:R-:W-:Y:S01]  /*25d0*/  ENDCOLLECTIVE ;  /* 0x000000000000791b */ /* 0x003fe20003800000 */
.L_x_980:
[----:B------:R-:W-:Y:S01]  /*25e0*/  HFMA2.MMA R78, -RZ, RZ, 0, 1.1920928955078125e-07 ;  /* 0x00000002ff4e7435 */ /* 0x000fe200000001ff */
[----:B------:R-:W-:Y:S02]  /*25f0*/  MOV R97, R96 ;  /* 0x0000006000617202 */ /* 0x000fe40000000f00 */
[----:B------:R-:W-:Y:S02]  /*2600*/  MOV R79, R76 ;  /* 0x0000004c004f7202 */ /* 0x000fe40000000f00 */
[----:B------:R-:W-:-:S03]  /*2610*/  MOV R76, 0xffffffff ;  /* 0xffffffff004c7802 */ /* 0x000fc60000000f00 */
[----:B------:R-:W-:-:S07]  /*2620*/  FADD.FTZ R79, R79, R110 ;  /* 0x0000006e4f4f7221 */ /* 0x000fce0000010000 */
[----:B------:R-:W-:Y:S05]  /*2630*/  WARPSYNC.COLLECTIVE R76, `(.L_x_981) ;  /* 0x000000004c087348 */ /* 0x000fea0003c00000 */
[----:B------:R0:W1:Y:S02]  /*2640*/  SHFL.BFLY P0, R76, R97, R78, R77 ;  /* 0x0c00004e614c7389 */ /* 0x000064000000004d */
[----:B01----:R-:W-:Y:S01]  /*2650*/  ENDCOLLECTIVE ;  /* 0x000000000000791b */ /* 0x003fe20003800000 */
.L_x_981:
[----:B------:R-:W-:Y:S02]  /*2660*/  MOV R97, R79 ;  /* 0x0000004f00617202 */ /* 0x000fe40000000f00 */
[----:B------:R-:W-:Y:S02]  /*2670*/  MOV R111, R76 ;  /* 0x0000004c006f7202 */ /* 0x000fe40000000f00 */
[----:B------:R-:W-:-:S03]  /*2680*/  MOV R76, 0xffffffff ;  /* 0xffffffff004c7802 */ /* 0x000fc60000000f00 */
[----:B------:R-:W-:-:S07]  /*2690*/  FADD.FTZ R111, R96, R111 ;  /* 0x0000006f606f7221 */ /* 0x000fce0000010000 */
[----:B------:R-:W-:Y:S05]  /*26a0*/  WARPSYNC.COLLECTIVE R76, `(.L_x_982) ;  /* 0x000000004c087348 */ /* 0x000fea0003c00000 */
[----:B------:R0:W1:Y:S02]  /*26b0*/  SHFL.BFLY P0, R76, R97, R78, R77 ;  /* 0x0c00004e614c7389 */ /* 0x000064000000004d */
[----:B01----:R-:W-:Y:S01]  /*26c0*/  ENDCOLLECTIVE ;  /* 0x000000000000791b */ /* 0x003fe20003800000 */
.L_x_982:
[----:B------:R-:W-:Y:S01]  /*26d0*/  MOV R97, R111 ;  /* 0x0000006f00617202 */ /* 0x000fe20000000f00 */
[----:B------:R-:W-:Y:S01]  /*26e0*/  IMAD.MOV.U32 R78, RZ, RZ, 0x4 ;  /* 0x00000004ff4e7424 */ /* 0x000fe200078e00ff */
[----:B------:R-:W-:Y:S02]  /*26f0*/  MOV R122, R76 ;  /* 0x0000004c007a7202 */ /* 0x000fe40000000f00 */
[----:B------:R-:W-:-:S03]  /*2700*/  MOV R76, 0xffffffff ;  /* 0xffffffff004c7802 */ /* 0x000fc60000000f00 */
[----:B------:R-:W-:-:S07]  /*2710*/  FADD.FTZ R122, R79, R122 ;  /* 0x0000007a4f7a7221 */ /* 0x000fce0000010000 */
[----:B------:R-:W-:Y:S05]  /*2720*/  WARPSYNC.COLLECTIVE R76, `(.L_x_983) ;  /* 0x000000004c087348 */ /* 0x000fea0003c00000 */
[----:B------:R0:W1:Y:S02]  /*2730*/  SHFL.BFLY P0, R76, R97, R78, R77 ;  /* 0x0c00004e614c7389 */ /* 0x000064000000004d */
[----:B01----:R-:W-:Y:S01]  /*2740*/  ENDCOLLECTIVE ;  /* 0x000000000000791b */ /* 0x003fe20003800000 */
.L_x_983:
[----:B------:R-:W-:Y:S02]  /*2750*/  MOV R97, R122 ;  /* 0x0000007a00617202 */ /* 0x000fe40000000f00 */
[----:B------:R-:W-:Y:S02]  /*2760*/  MOV R124, R76 ;  /* 0x0000004c007c7202 */ /* 0x000fe40000000f00 */
[----:B------:R-:W-:-:S03]  /*2770*/  MOV R76, 0xffffffff ;  /* 0xffffffff004c7802 */ /* 0x000fc60000000f00 */
[----:B------:R-:W-:-:S07]  /*2780*/  FADD.FTZ R124, R111, R124 ;  /* 0x0000007c6f7c7221 */ /* 0x000fce0000010000 */
[----:B------:R-:W-:Y:S05]  /*2790*/  WARPSYNC.COLLECTIVE R76, `(.L_x_984) ;  /* 0x000000004c087348 */ /* 0x000fea0003c00000 */
[----:B------:R0:W1:Y:S02]  /*27a0*/  SHFL.BFLY P0, R76, R97, R78, R77 ;  /* 0x0c00004e614c7389 */ /* 0x000064000000004d */
[----:B01----:R-:W-:Y:S01]  /*27b0*/  ENDCOLLECTIVE ;  /* 0x000000000000791b */ /* 0x003fe20003800000 */
.L_x_984:
[----:B------:R-:W-:Y:S01]  /*27c0*/  HFMA2.MMA R78, -RZ, RZ, 0, 4.76837158203125e-07 ;  /* 0x00000008ff4e7435 */ /* 0x000fe200000001ff */
[----:B------:R-:W-:Y:S02]  /*27d0*/  MOV R97, R124 ;  /* 0x0000007c00617202 */ /* 0x000fe40000000f00 */
[----:B------:R-:W-:Y:S02]  /*27e0*/  MOV R121, R76 ;  /* 0x0000004c00797202 */ /* 0x000fe40000000f00 */
[----:B------:R-:W-:-:S03]  /*27f0*/  MOV R76, 0xffffffff ;  /* 0xffffffff004c7802 */ /* 0x000fc60000000f00 */
[----:B------:R-:W-:-:S07]  /*2800*/  FADD.FTZ R121, R122, R121 ;  /* 0x000000797a797221 */ /* 0x000fce0000010000 */
[----:B------:R-:W-:Y:S05]  /*2810*/  WARPSYNC.COLLECTIVE R76, `(.L_x_985) ;  /* 0x000000004c087348 */ /* 0x000fea0003c00000 */
[----:B------:R0:W1:Y:S02]  /*2820*/  SHFL.BFLY P0, R76, R97, R78, R77 ;  /* 0x0c00004e614c7389 */ /* 0x000064000000004d */
[----:B01----:R-:W-:Y:S01]  /*2830*/  ENDCOLLECTIVE ;  /* 0x000000000000791b */ /* 0x003fe20003800000 */
.L_x_985:
[----:B------:R-:W-:Y:S01]  /*2840*/  IMAD.MOV.U32 R97, RZ, RZ, R121 ;  /* 0x000000ffff617224 */ /* 0x000fe200078e0079 */
[----:B------:R-:W-:Y:S02]  /*2850*/  MOV R123, R76 ;  /* 0x0000004c007b7202 */ /* 0x000fe40000000f00 */
[----:B------:R-:W-:-:S03]  /*2860*/  MOV R76, 0xffffffff ;  /* 0xffffffff004c7802 */ /* 0x000fc60000000f00 */
[----:B------:R-:W-:-:S07]  /*2870*/  FADD.FTZ R123, R124, R123 ;  /* 0x0000007b7c7b7221 */ /* 0x000fce0000010000 */
[----:B------:R-:W-:Y:S05]  /*2880*/  WARPSYNC.COLLECTIVE R76, `(.L_x_986) ;  /* 0x000000004c087348 */ /* 0x000fea0003c00000 */
[----:B------:R0:W1:Y:S02]  /*2890*/  SHFL.BFLY P0, R76, R97, R78, R77 ;  /* 0x0c00004e614c7389 */ /* 0x000064000000004d */
[----:B01----:R-:W-:Y:S01]  /*28a0*/  ENDCOLLECTIVE ;  /* 0x000000000000791b */ /* 0x003fe20003800000 */
.L_x_986:
[----:B------:R-:W-:Y:S01]  /*28b0*/  HFMA2.MMA R78, -RZ, RZ, 0, 9.5367431640625e-07 ;  /* 0x00000010ff4e7435 */ /* 0x000fe200000001ff */
[----:B------:R-:W-:Y:S02]  /*28c0*/  MOV R97, R123 ;  /* 0x0000007b00617202 */ /* 0x000fe40000000f00 */
[----:B------:R-:W-:Y:S02]  /*28d0*/  MOV R110, R76 ;  /* 0x0000004c006e7202 */ /* 0x000fe40000000f00 */
[----:B------:R-:W-:-:S03]  /*28e0*/  MOV R76, 0xffffffff ;  /* 0xffffffff004c7802 */ /* 0x000fc60000000f00 */
[----:B------:R-:W-:-:S07]  /*28f0*/  FADD.FTZ R110, R121, R110 ;  /* 0x0000006e796e7221 */ /* 0x000fce0000010000 */
[----:B------:R-:W-:Y:S05]  /*2900*/  WARPSYNC.COLLECTIVE R76, `(.L_x_987) ;  /* 0x000000004c087348 */ /* 0x000fea0003c00000 */
[----:B------:R0:W1:Y:S02]  /*2910*/  SHFL.BFLY P0, R76, R97, R78, R77 ;  /* 0x0c00004e614c7389 */ /* 0x000064000000004d */
[----:B01----:R-:W-:Y:S01]  /*2920*/  ENDCOLLECTIVE ;  /* 0x000000000000791b */ /* 0x003fe20003800000 */
.L_x_987:
[----:B------:R-:W-:Y:S02]  /*2930*/  MOV R97, R110 ;  /* 0x0000006e00617202 */ /* 0x000fe40000000f00 */
[----:B------:R-:W-:Y:S02]  /*2940*/  MOV R96, R76 ;  /* 0x0000004c00607202 */ /* 0x000fe40000000f00 */
[----:B------:R-:W-:-:S07]  /*2950*/  MOV R76, 0xffffffff ;  /* 0xffffffff004c7802 */ /* 0x000fce0000000f00 */
[----:B------:R-:W-:Y:S05]  /*2960*/  WARPSYNC.COLLECTIVE R76, `(.L_x_988) ;  /* 0x000000004c087348 */ /* 0x000fea0003c00000 */
[----:B------:R0:W1:Y:S02]  /*2970*/  SHFL.BFLY P0, R76, R97, R78, R77 ;  /* 0x0c00004e614c7389 */ /* 0x000064000000004d */
[----:B01----:R-:W-:Y:S01]  /*2980*/  ENDCOLLECTIVE ;  /* 0x000000000000791b */ /* 0x003fe20003800000 */
.L_x_988:
[----:B------:R-:W-:Y:S01]  /*2990*/  MOV R79, R76 ;  /* 0x0000004c004f7202 */ /* 0x000fe20000000f00 */
[----:B------:R-:W-:Y:S06]  /*29a0*/  BRA `(.L_x_989) ;  /* 0xffffffe400f47947 */ /* 0x000fec000383ffff */
.L_x_990:
        /* <DEDUP_REMOVED lines=13> */
.L_x_3180:


//--------------------- .text._ZN10layer_norm31ln_parallel_residual_bwd_kernelINS_13Kernel_traitsI13__nv_bfloat16S2_fS2_fjLj512ELj1ELj4ELj1ELj16ENS_18Kernel_traits_baseILj512ES2_S2_fS2_fjLj128EEEEELb0ELb1ELb1EEEvNS_9BwdParamsE --------------------------
	.section	.text._ZN10layer_norm31ln_parallel_residual_bwd_kernelINS_13Kernel_traitsI13__nv_bfloat16S2_fS2_fjLj512ELj1ELj4ELj1ELj16ENS_18Kernel_traits_baseILj512ES2_S2_fS2_fjLj128EEEEELb0ELb1ELb1EEEvNS_9BwdParamsE,"ax",@progbits
	.align	128
        .global         _ZN10layer_norm31ln_parallel_residual_bwd_kernelINS_13Kernel_traitsI13__nv_bfloat16S2_fS2_fjLj512ELj1ELj4ELj1ELj16ENS_18Kernel_traits_baseILj512ES2_S2_fS2_fjLj128EEEEELb0ELb1ELb1EEEvNS_9BwdParamsE
        .type           _ZN10layer_norm31ln_parallel_residual_bwd_kernelINS_13Kernel_traitsI13__nv_bfloat16S2_fS2_fjLj512ELj1ELj4ELj1ELj16ENS_18Kernel_traits_baseILj512ES2_S2_fS2_fjLj128EEEEELb0ELb1ELb1EEEvNS_9BwdParamsE,@function
        .size           _ZN10layer_norm31ln_parallel_residual_bwd_kernelINS_13Kernel_traitsI13__nv_bfloat16S2_fS2_fjLj512ELj1ELj4ELj1ELj16ENS_18Kernel_traits_baseILj512ES2_S2_fS2_fjLj128EEEEELb0ELb1ELb1EEEvNS_9BwdParamsE,(.L_x_3181 - _ZN10layer_norm31ln_parallel_residual_bwd_kernelINS_13Kernel_traitsI13__nv_bfloat16S2_fS2_fjLj512ELj1ELj4ELj1ELj16ENS_18Kernel_traits_baseILj512ES2_S2_fS2_fjLj128EEEEELb0ELb1ELb1EEEvNS_9BwdParamsE)
        .other          _ZN10layer_norm31ln_parallel_residual_bwd_kernelINS_13Kernel_traitsI13__nv_bfloat16S2_fS2_fjLj512ELj1ELj4ELj1ELj16ENS_18Kernel_traits_baseILj512ES2_S2_fS2_fjLj128EEEEELb0ELb1ELb1EEEvNS_9BwdParamsE,@"STO_CUDA_ENTRY STV_DEFAULT"
_ZN10layer_norm31ln_parallel_residual_bwd_kernelINS_13Kernel_traitsI13__nv_bfloat16S2_fS2_fjLj512ELj1ELj4ELj1ELj16ENS_18Kernel_traits_baseILj512ES2_S2_fS2_fjLj128EEEEELb0ELb1ELb1EEEvNS_9BwdParamsE:
.text._ZN10layer_norm31ln_parallel_residual_bwd_kernelINS_13Kernel_traitsI13__nv_bfloat16S2_fS2_fjLj512ELj1ELj4ELj1ELj16ENS_18Kernel_traits_baseILj512ES2_S2_fS2_fjLj128EEEEELb0ELb1ELb1EEEvNS_9BwdParamsE:
        /* <DEDUP_REMOVED lines=32> */
.L_x_992:
        /* <DEDUP_REMOVED lines=24> */
[----:B------:R-:W-:Y:S02]  /*0380*/  MOV R95, RZ ;  /* 0x000000ff005f7202 */ /* 0x000fe40000000f00 */
[----:B------:R-:W-:-:S02]  /*0390*/  LOP3.LUT R60, R78, 0x1f, RZ, 0xc0, !PT ;  /* 0x0000001f4e3c7812 */ /* 0x000fc400078ec0ff */
[----:B------:R-:W-:Y:S02]  /*03a0*/  ISETP.NE.AND P4, PT, RZ, UR6, PT ;  /* 0x00000006ff007c0c */ /* 0x000fe4000bf85270 */
[----:B--2---:R-:W-:Y:S02]  /*03b0*/  PRMT R96, R4, 0x7632, R96 ;  /* 0x0000763204607816 */ /* 0x004fe40000000060 */
[----:B------:R-:W-:Y:S02]  /*03c0*/  PRMT R97, R5, 0x7632, R97 ;  /* 0x0000763205617816 */ /* 0x000fe40000000061 */
[----:B------:R-:W-:Y:S02]  /*03d0*/  PRMT R98, R6, 0x7632, R98 ;  /* 0x0000763206627816 */ /* 0x000fe40000000062 */
[----:B------:R-:W-:Y:S02]  /*03e0*/  PRMT R99, R7, 0x7632, R99 ;  /* 0x0000763207637816 */ /* 0x000fe40000000063 */
[----:B---3--:R-:W-:-:S02]  /*03f0*/  PRMT R100, R8, 0x7632, R100 ;  /* 0x0000763208647816 */ /* 0x008fc40000000064 */
[----:B------:R-:W-:Y:S02]  /*0400*/  PRMT R101, R9, 0x7632, R101 ;  /* 0x0000763209657816 */ /* 0x000fe40000000065 */
[----:B------:R-:W-:Y:S02]  /*0410*/  PRMT R102, R10, 0x7632, R102 ;  /* 0x000076320a667816 */ /* 0x000fe40000000066 */
[----:B------:R-:W-:Y:S02]  /*0420*/  PRMT R103, R11, 0x7632, R103 ;  /* 0x000076320b677816 */ /* 0x000fe40000000067 */
[----:B------:R-:W-:Y:S02]  /*0430*/  SHF.L.U32 R87, R4, 0x10, RZ ;  /* 0x0000001004577819 */ /* 0x000fe400000006ff */
[----:B------:R-:W-:Y:S02]  /*0440*/  SHF.L.U32 R88, R5, 0x10, RZ ;  /* 0x0000001005587819 */ /* 0x000fe400000006ff */
[----:B------:R-:W-:-:S02]  /*0450*/  CS2R R4, SRZ ;  /* 0x0000000000047805 */ /* 0x000fc4000001ff00 */
[----:B------:R-:W-:Y:S02]  /*0460*/  SHF.L.U32 R89, R6, 0x10, RZ ;  /* 0x0000001006597819 */ /* 0x000fe400000006ff */
[----:B------:R-:W-:Y:S02]  /*0470*/  SHF.L.U32 R90, R7, 0x10, RZ ;  /* 0x00000010075a7819 */ /* 0x000fe400000006ff */
[----:B------:R-:W-:Y:S02]  /*0480*/  CS2R R6, SRZ ;  /* 0x0000000000067805 */ /* 0x000fe4000001ff00 */
        /* <DEDUP_REMOVED lines=8> */
[----:B------:R-:W-:-:S02]  /*0510*/  SHF.L.U32 R98, R98, 0x10, RZ ;  /* 0x0000001062627819 */ /* 0x000fc400000006ff */
[----:B------:R-:W-:Y:S02]  /*0520*/  SHF.L.U32 R99, R99, 0x10, RZ ;  /* 0x0000001063637819 */ /* 0x000fe400000006ff */
[----:B------:R-:W-:Y:S02]  /*0530*/  SHF.L.U32 R100, R100, 0x10, RZ ;  /* 0x0000001064647819 */ /* 0x000fe400000006ff */
[----:B------:R-:W-:Y:S02]  /*0540*/  SHF.L.U32 R101, R101, 0x10, RZ ;  /* 0x0000001065657819 */ /* 0x000fe400000006ff */
[----:B------:R-:W-:Y:S02]  /*0550*/  SHF.L.U32 R102, R102, 0x10, RZ ;  /* 0x0000001066667819 */ /* 0x000fe400000006ff */
[----:B------:R-:W-:-:S07]  /*0560*/  SHF.L.U32 R103, R103, 0x10, RZ ;  /* 0x0000001067677819 */ /* 0x000fce00000006ff */
.L_x_996:
        /* <DEDUP_REMOVED lines=8> */
[----:B0-----:R-:W-:Y:S01]  /*05f0*/  IMAD.WIDE R64, R86, 0x4, R64 ;  /* 0x0000000456407825 */ /* 0x001fe200078e0240 */
[----:B------:R-:W-:-:S04]  /*0600*/  IADD3 R104, R105, 0x20, RZ ;  /* 0x0000002069687810 */ /* 0x000fc80007ffe0ff */
[----:B------:R-:W4:Y:S01]  /*0610*/  LDG.E R0, desc[UR4][R64.64] ;  /* 0x0000000440007981 */ /* 0x000f22000c1e1900 */
[C-C-:B-1----:R-:W-:Y:S01]  /*0620*/  IMAD.WIDE.U32 R118, R105.reuse, 0x20, R116.reuse ;  /* 0x0000002069767825 */ /* 0x142fe200078e0074 */
[----:B------:R-:W0:Y:S03]  /*0630*/  @P0 LDC.64 R110, c[0x0][0x2c8] ;  /* 0x0000b200ff6e0b82 */ /* 0x000e260000000a00 */
[C---:B------:R-:W-:Y:S01]  /*0640*/  IMAD.WIDE.U32 R116, R104.reuse, 0x20, R116 ;  /* 0x0000002068747825 */ /* 0x040fe200078e0074 */
[----:B------:R-:W4:Y:S03]  /*0650*/  LDG.E.128 R48, desc[UR4][R118.64] ;  /* 0x0000000476307981 */ /* 0x000f26000c1e1d00 */
[C-C-:B--2---:R-:W-:Y:S01]  /*0660*/  IMAD.WIDE.U32 R52, R105.reuse, 0x10, R68.reuse ;  /* 0x0000001069347825 */ /* 0x144fe200078e0044 */
[----:B------:R-:W2:Y:S01]  /*0670*/  LDG.E.128 R56, desc[UR4][R118.64+0x10] ;  /* 0x0000100476387981 */ /* 0x000ea2000c1e1d00 */
[----:B------:R-:W1:Y:S02]  /*0680*/  @P0 LDC.64 R108, c[0x0][0x2c8] ;  /* 0x0000b200ff6c0b82 */ /* 0x000e640000000a00 */
[----:B------:R-:W-:Y:S01]  /*0690*/  IMAD.WIDE.U32 R68, R104, 0x10, R68 ;  /* 0x0000001068447825 */ /* 0x000fe200078e0044 */
[----:B------:R-:W2:Y:S03]  /*06a0*/  LDG.E.128 R60, desc[UR4][R116.64] ;  /* 0x00000004743c7981 */ /* 0x000ea6000c1e1d00 */
[----:B---3--:R-:W-:Y:S01]  /*06b0*/  IMAD.WIDE R114, R86, 0x4, R106 ;  /* 0x0000000456727825 */ /* 0x008fe200078e026a */
[----:B------:R-:W3:Y:S04]  /*06c0*/  LDG.E.128 R52, desc[UR4][R52.64] ;  /* 0x0000000434347981 */ /* 0x000ee8000c1e1d00 */
[----:B------:R-:W3:Y:S04]  /*06d0*/  LDG.E.128 R64, desc[UR4][R116.64+0x10] ;  /* 0x0000100474407981 */ /* 0x000ee8000c1e1d00 */
[----:B------:R-:W3:Y:S04]  /*06e0*/  LDG.E R106, desc[UR4][R114.64] ;  /* 0x00000004726a7981 */ /* 0x000ee8000c1e1900 */
[----:B------:R-:W3:Y:S01]  /*06f0*/  LDG.E.128 R68, desc[UR4][R68.64] ;  /* 0x0000000444447981 */ /* 0x000ee2000c1e1d00 */
[----:B0-----:R-:W-:-:S04]  /*0700*/  @P0 IMAD.WIDE.U32 R110, R105, 0x20, R110 ;  /* 0x00000020696e0825 */ /* 0x001fc800078e006e */
[----:B-1----:R-:W-:Y:S01]  /*0710*/  @P0 IMAD.WIDE.U32 R112, R104, 0x20, R108 ;  /* 0x0000002068700825 */ /* 0x002fe200078e006c */
[----:B------:R-:W5:Y:S04]  /*0720*/  @P0 LDG.E.128 R32, desc[UR4][R110.64] ;  /* 0x000000046e200981 */ /* 0x000f68000c1e1d00 */
[----:B------:R0:W5:Y:S04]  /*0730*/  @P0 LDG.E.128 R28, desc[UR4][R110.64+0x10] ;  /* 0x000010046e1c0981 */ /* 0x000168000c1e1d00 */
[----:B------:R-:W5:Y:S04]  /*0740*/  @P0 LDG.E.128 R24, desc[UR4][R112.64] ;  /* 0x0000000470180981 */ /* 0x000f68000c1e1d00 */
[----:B------:R1:W5:Y:S01]  /*0750*/  @P0 LDG.E.128 R20, desc[UR4][R112.64+0x10] ;  /* 0x0000100470140981 */ /* 0x000362000c1e1d00 */
[----:B------:R-:W-:Y:S01]  /*0760*/  UMOV UR6, 0xffffffff ;  /* 0xffffffff00067882 */ /* 0x000fe20000000000 */
[----:B----4-:R-:W-:-:S05]  /*0770*/  FSEL R0, R0, RZ, !P4 ;  /* 0x000000ff00007208 */ /* 0x010fca0006000000 */
[C---:B------:R-:W-:Y:S01]  /*0780*/  FADD.FTZ R107, -R0.reuse, R48 ;  /* 0x00000030006b7221 */ /* 0x040fe20000010100 */
[C---:B------:R-:W-:Y:S01]  /*0790*/  FADD.FTZ R109, -R0.reuse, R50 ;  /* 0x00000032006d7221 */ /* 0x040fe20000010100 */
[C---:B------:R-:W-:Y:S01]  /*07a0*/  FADD.FTZ R49, -R0.reuse, R49 ;  /* 0x0000003100317221 */ /* 0x040fe20000010100 */
[C---:B------:R-:W-:Y:S01]  /*07b0*/  FADD.FTZ R51, -R0.reuse, R51 ;  /* 0x0000003300337221 */ /* 0x040fe20000010100 */
[C---:B--2---:R-:W-:Y:S01]  /*07c0*/  FADD.FTZ R57, -R0.reuse, R57 ;  /* 0x0000003900397221 */ /* 0x044fe20000010100 */
[C---:B0-----:R-:W-:Y:S01]  /*07d0*/  FADD.FTZ R111, -R0.reuse, R58 ;  /* 0x0000003a006f7221 */ /* 0x041fe20000010100 */
[C---:B------:R-:W-:Y:S01]  /*07e0*/  FADD.FTZ R59, -R0.reuse, R59 ;  /* 0x0000003b003b7221 */ /* 0x040fe20000010100 */
[C---:B-1----:R-:W-:Y:S01]  /*07f0*/  FADD.FTZ R113, -R0.reuse, R60 ;  /* 0x0000003c00717221 */ /* 0x042fe20000010100 */
[C---:B------:R-:W-:Y:S01]  /*0800*/  FADD.FTZ R61, -R0.reuse, R61 ;  /* 0x0000003d003d7221 */ /* 0x040fe20000010100 */
[----:B------:R-:W-:Y:S01]  /*0810*/  FADD.FTZ R115, -R0, R62 ;  /* 0x0000003e00737221 */ /* 0x000fe20000010100 */
[----:B---3--:R-:W-:-:S02]  /*0820*/  PRMT R50, R53, 0x7632, R50 ;  /* 0x0000763235327816 */ /* 0x008fc40000000032 */
[C---:B------:R-:W-:Y:S02]  /*0830*/  PRMT R110, R55.reuse, 0x7632, R110 ;  /* 0x00007632376e7816 */ /* 0x040fe4000000006e */
[----:B------:R-:W-:Y:S01]  /*0840*/  SHF.L.U32 R112, R55, 0x10, RZ ;  /* 0x0000001037707819 */ /* 0x000fe200000006ff */
[----:B------:R-:W-:Y:S01]  /*0850*/  FADD.FTZ R55, -R0, R56 ;  /* 0x0000003800377221 */ /* 0x000fe20000010100 */
[----:B------:R-:W-:Y:S01]  /*0860*/  PRMT R48, R52, 0x7632, R48 ;  /* 0x0000763234307816 */ /* 0x000fe20000000030 */
[----:B------:R-:W-:Y:S01]  /*0870*/  FADD.FTZ R63, -R0, R63 ;  /* 0x0000003f003f7221 */ /* 0x000fe20000010100 */
[----:B------:R-:W-:Y:S01]  /*0880*/  SHF.L.U32 R52, R52, 0x10, RZ ;  /* 0x0000001034347819 */ /* 0x000fe200000006ff */
[C---:B------:R-:W-:Y:S01]  /*0890*/  FADD.FTZ R117, -R0.reuse, R64 ;  /* 0x0000004000757221 */ /* 0x040fe20000010100 */
[C---:B------:R-:W-:Y:S01]  /*08a0*/  FADD.FTZ R65, -R0.reuse, R65 ;  /* 0x0000004100417221 */ /* 0x040fe20000010100 */
[C---:B------:R-:W-:Y:S01]  /*08b0*/  FADD.FTZ R119, -R0.reuse, R66 ;  /* 0x0000004200777221 */ /* 0x040fe20000010100 */
[----:B------:R-:W-:Y:S01]  /*08c0*/  FADD.FTZ R67, -R0, R67 ;  /* 0x0000004300437221 */ /* 0x000fe20000010100 */
[----:B------:R-:W-:Y:S01]  /*08d0*/  SHF.L.U32 R53, R53, 0x10, RZ ;  /* 0x0000001035357819 */ /* 0x000fe200000006ff */
[----:B------:R-:W-:Y:S01]  /*08e0*/  FMUL.FTZ R0, R106, R107 ;  /* 0x0000006b6a007220 */ /* 0x000fe20000410000 */
[----:B------:R-:W-:Y:S01]  /*08f0*/  PRMT R108, R54, 0x7632, R108 ;  /* 0x00007632366c7816 */ /* 0x000fe2000000006c */
[----:B------:R-:W-:Y:S01]  /*0900*/  FMUL.FTZ R109, R106, R109 ;  /* 0x0000006d6a6d7220 */ /* 0x000fe20000410000 */
[----:B------:R-:W-:-:S02]  /*0910*/  SHF.L.U32 R54, R54, 0x10, RZ ;  /* 0x0000001036367819 */ /* 0x000fc400000006ff */
[----:B------:R-:W-:Y:S01]  /*0920*/  SHF.L.U32 R114, R50, 0x10, RZ ;  /* 0x0000001032727819 */ /* 0x000fe200000006ff */
[C---:B------:R-:W-:Y:S01]  /*0930*/  FMUL.FTZ R50, R106.reuse, R55 ;  /* 0x000000376a327220 */ /* 0x040fe20000410000 */
[C---:B------:R-:W-:Y:S01]  /*0940*/  PRMT R58, R69.reuse, 0x7632, R58 ;  /* 0x00007632453a7816 */ /* 0x040fe2000000003a */
[----:B------:R-:W-:Y:S01]  /*0950*/  FMUL.FTZ R51, R106, R51 ;  /* 0x000000336a337220 */ /* 0x000fe20000410000 */
[----:B------:R-:W-:Y:S01]  /*0960*/  SHF.L.U32 R60, R69, 0x10, RZ ;  /* 0x00000010453c7819 */ /* 0x000fe200000006ff */
[----:B------:R-:W-:Y:S01]  /*0970*/  FADD.FTZ R85, R52, R85 ;  /* 0x0000005534557221 */ /* 0x000fe20000010000 */
[C---:B------:R-:W-:Y:S01]  /*0980*/  PRMT R64, R71.reuse, 0x7632, R64 ;  /* 0x0000763247407816 */ /* 0x040fe20000000040 */
[-C--:B------:R-:W-:Y:S01]  /*0990*/  FFMA.FTZ R95, R0, R52.reuse, R95 ;  /* 0x00000034005f7223 */ /* 0x080fe2000001005f */
[----:B------:R-:W-:Y:S01]  /*09a0*/  SHF.L.U32 R66, R71, 0x10, RZ ;  /* 0x0000001047427819 */ /* 0x000fe200000006ff */
[----:B------:R-:W-:Y:S01]  /*09b0*/  FMUL.FTZ R69, R87, R52 ;  /* 0x0000003457457220 */ /* 0x000fe20000410000 */
[----:B------:R-:W-:Y:S01]  /*09c0*/  SHF.L.U32 R71, R48, 0x10, RZ ;  /* 0x0000001030477819 */ /* 0x000fe200000006ff */
[----:B------:R-:W-:Y:S01]  /*09d0*/  FADD.FTZ R81, R53, R81 ;  /* 0x0000005135517221 */ /* 0x000fe20000010000 */
[----:B------:R-:W-:Y:S01]  /*09e0*/  SHF.L.U32 R107, R108, 0x10, RZ ;  /* 0x000000106c6b7819 */ /* 0x000fe200000006ff */
[-C--:B------:R-:W-:Y:S01]  /*09f0*/  FFMA.FTZ R82, R109, R53.reuse, R82 ;  /* 0x000000356d527223 */ /* 0x080fe20000010052 */
[----:B------:R-:W-:Y:S01]  /*0a00*/  FMUL.FTZ R48, R88, R53 ;  /* 0x0000003558307220 */ /* 0x000fe20000410000 */
[C---:B------:R-:W-:Y:S01]  /*0a10*/  FMUL.FTZ R52, R106.reuse, R111 ;  /* 0x0000006f6a347220 */ /* 0x040fe20000410000 */
[----:B------:R-:W-:Y:S01]  /*0a20*/  FMUL.FTZ R57, R106, R57 ;  /* 0x000000396a397220 */ /* 0x000fe20000410000 */
[----:B------:R-:W-:Y:S01]  /*0a30*/  PRMT R56, R68, 0x7632, R56 ;  /* 0x0000763244387816 */ /* 0x000fe20000000038 */
[----:B------:R-:W-:Y:S01]  /*0a40*/  FADD.FTZ R15, R54, R15 ;  /* 0x0000000f360f7221 */ /* 0x000fe20000010000 */
[-C--:B------:R-:W-:Y:S01]  /*0a50*/  FFMA.FTZ R3, R50, R54.reuse, R3 ;  /* 0x0000003632037223 */ /* 0x080fe20000010003 */
[----:B------:R-:W-:Y:S01]  /*0a60*/  FMUL.FTZ R53, R89, R54 ;  /* 0x0000003659357220 */ /* 0x000fe20000410000 */
[----:B------:R-:W-:Y:S01]  /*0a70*/  SHF.L.U32 R54, R110, 0x10, RZ ;  /* 0x000000106e367819 */ /* 0x000fe200000006ff */
[-C--:B------:R-:W-:Y:S01]  /*0a80*/  FFMA.FTZ R80, R51, R114.reuse, R80 ;  /* 0x0000007233507223 */ /* 0x080fe20000010050 */
[----:B------:R-:W-:Y:S01]  /*0a90*/  FADD.FTZ R79, R114, R79 ;  /* 0x0000004f724f7221 */ /* 0x000fe20000010000 */
        /* <DEDUP_REMOVED lines=8> */
[----:B------:R-:W-:Y:S01]  /*0b20*/  FMUL.FTZ R112, R96, R71 ;  /* 0x0000004760707220 */ /* 0x000fe20000410000 */
[----:B------:R-:W-:Y:S01]  /*0b30*/  SHF.L.U32 R113, R56, 0x10, RZ ;  /* 0x0000001038717819 */ /* 0x000fe200000006ff */
[----:B------:R-:W-:Y:S01]  /*0b40*/  FADD.FTZ R107, RZ, R69 ;  /* 0x00000045ff6b7221 */ /* 0x000fe20000010000 */
[----:B------:R-:W-:Y:S01]  /*0b50*/  FMUL.FTZ R49, R106, R49 ;  /* 0x000000316a317220 */ /* 0x000fe20000410000 */
[----:B------:R-:W-:Y:S01]  /*0b60*/  FFMA.FTZ R56, R0, R69, RZ ;  /* 0x0000004500387223 */ /* 0x000fe200000100ff */
[----:B------:R-:W-:Y:S01]  /*0b70*/  SHF.L.U32 R68, R68, 0x10, RZ ;  /* 0x0000001044447819 */ /* 0x000fe200000006ff */
[----:B------:R-:W-:Y:S01]  /*0b80*/  FADD.FTZ R111, R107, R112 ;  /* 0x000000706b6f7221 */ /* 0x000fe20000010000 */
[C---:B------:R-:W-:Y:S01]  /*0b90*/  FFMA.FTZ R84, R49.reuse, R71, R84 ;  /* 0x0000004731547223 */ /* 0x040fe20000010054 */
[----:B------:R-:W-:Y:S01]  /*0ba0*/  FFMA.FTZ R56, R49, R112, R56 ;  /* 0x0000007031387223 */ /* 0x000fe20000010038 */
[----:B------:R-:W-:Y:S01]  /*0bb0*/  FADD.FTZ R83, R71, R83 ;  /* 0x0000005347537221 */ /* 0x000fe20000010000 */
[----:B------:R-:W-:Y:S01]  /*0bc0*/  FMUL.FTZ R116, R106, R115 ;  /* 0x000000736a747220 */ /* 0x000fe20000410000 */
[----:B------:R-:W-:Y:S01]  /*0bd0*/  FADD.FTZ R19, R68, R19 ;  /* 0x0000001344137221 */ /* 0x000fe20000010000 */
[-C--:B------:R-:W-:Y:S01]  /*0be0*/  FFMA.FTZ R7, R114, R68.reuse, R7 ;  /* 0x0000004472077223 */ /* 0x080fe20000010007 */
[----:B------:R-:W-:Y:S01]  /*0bf0*/  FMUL.FTZ R71, R91, R68 ;  /* 0x000000445b477220 */ /* 0x000fe20000410000 */
[----:B------:R-:W-:Y:S01]  /*0c00*/  SHF.L.U32 R68, R58, 0x10, RZ ;  /* 0x000000103a447819 */ /* 0x000fe200000006ff */
        /* <DEDUP_REMOVED lines=9> */
[----:B------:R-:W-:Y:S01]  /*0ca0*/  FMUL.FTZ R59, R106, R59 ;  /* 0x0000003b6a3b7220 */ /* 0x000fe20000410000 */
[----:B------:R-:W-:Y:S01]  /*0cb0*/  SHF.L.U32 R60, R64, 0x10, RZ ;  /* 0x00000010403c7819 */ /* 0x000fe200000006ff */
        /* <DEDUP_REMOVED lines=8> */
[----:B------:R-:W-:-:S02]  /*0d40*/  PRMT R62, R70, 0x7632, R62 ;  /* 0x00007632463e7816 */ /* 0x000fc4000000003e */
[----:B------:R-:W-:Y:S01]  /*0d50*/  FADD.FTZ R64, R117, R54 ;  /* 0x0000003675407221 */ /* 0x000fe20000010000 */
[----:B------:R-:W-:Y:S01]  /*0d60*/  FFMA.FTZ R117, R59, R54, R58 ;  /* 0x000000363b757223 */ /* 0x000fe2000001003a */
[----:B------:R-:W-:Y:S01]  /*0d70*/  FMUL.FTZ R61, R106, R61 ;  /* 0x0000003d6a3d7220 */ /* 0x000fe20000410000 */
[----:B------:R-:W-:Y:S01]  /*0d80*/  SHF.L.U32 R121, R62, 0x10, RZ ;  /* 0x000000103e797819 */ /* 0x000fe200000006ff */
[----:B------:R-:W-:Y:S01]  /*0d90*/  FMUL.FTZ R62, R106, R119 ;  /* 0x000000776a3e7220 */ /* 0x000fe20000410000 */
[----:B------:R-:W-:Y:S01]  /*0da0*/  FMUL.FTZ R58, R100, R113 ;  /* 0x00000071643a7220 */ /* 0x000fe20000410000 */
[----:B------:R-:W-:Y:S01]  /*0db0*/  FADD.FTZ R115, R64, R71 ;  /* 0x0000004740737221 */ /* 0x000fe20000010000 */
[----:B------:R-:W-:Y:S01]  /*0dc0*/  FFMA.FTZ R64, R114, R71, R117 ;  /* 0x0000004772407223 */ /* 0x000fe20000010075 */
[----:B------:R-:W-:Y:S01]  /*0dd0*/  FFMA.FTZ R6, R61, R113, R6 ;  /* 0x000000713d067223 */ /* 0x000fe20000010006 */
[----:B------:R-:W-:Y:S01]  /*0de0*/  FADD.FTZ R18, R113, R18 ;  /* 0x0000001271127221 */ /* 0x000fe20000010000 */
[----:B------:R-:W-:Y:S01]  /*0df0*/  FADD.FTZ R77, R66, R77 ;  /* 0x0000004d424d7221 */ /* 0x000fe20000010000 */
[-C--:B------:R-:W-:Y:S01]  /*0e00*/  FFMA.FTZ R13, R62, R66.reuse, R13 ;  /* 0x000000423e0d7223 */ /* 0x080fe2000001000d */
[----:B------:R-:W-:Y:S01]  /*0e10*/  FMUL.FTZ R113, R94, R66 ;  /* 0x000000425e717220 */ /* 0x000fe20000410000 */
[----:B------:R-:W-:Y:S01]  /*0e20*/  FADD.FTZ R66, R115, R58 ;  /* 0x0000003a73427221 */ /* 0x000fe20000010000 */
[----:B------:R-:W-:Y:S01]  /*0e30*/  FFMA.FTZ R115, R61, R58, R64 ;  /* 0x0000003a3d737223 */ /* 0x000fe20000010040 */
[----:B------:R-:W-:Y:S01]  /*0e40*/  FMUL.FTZ R63, R106, R63 ;  /* 0x0000003f6a3f7220 */ /* 0x000fe20000410000 */
[----:B------:R-:W-:Y:S01]  /*0e50*/  SHF.L.U32 R70, R70, 0x10, RZ ;  /* 0x0000001046467819 */ /* 0x000fe200000006ff */
[-C--:B------:R-:W-:Y:S01]  /*0e60*/  FMUL.FTZ R64, R101, R68.reuse ;  /* 0x0000004465407220 */ /* 0x080fe20000410000 */
[----:B------:R-:W-:Y:S01]  /*0e70*/  FADD.FTZ R117, R66, R107 ;  /* 0x0000006b42757221 */ /* 0x000fe20000010000 */
[----:B------:R-:W-:Y:S01]  /*0e80*/  FFMA.FTZ R66, R116, R107, R115 ;  /* 0x0000006b74427223 */ /* 0x000fe20000010073 */
[----:B------:R-:W-:Y:S01]  /*0e90*/  FFMA.FTZ R8, R63, R68, R8 ;  /* 0x000000443f087223 */ /* 0x000fe20000010008 */
[----:B------:R-:W-:Y:S01]  /*0ea0*/  FADD.FTZ R72, R68, R72 ;  /* 0x0000004844487221 */ /* 0x000fe20000010000 */
[----:B------:R-:W-:Y:S01]  /*0eb0*/  FADD.FTZ R68, R117, R64 ;  /* 0x0000004075447221 */ /* 0x000fe20000010000 */
[----:B------:R-:W-:Y:S01]  /*0ec0*/  FMUL.FTZ R111, R93, R70 ;  /* 0x000000465d6f7220 */ /* 0x000fe20000410000 */
[----:B------:R-:W-:Y:S01]  /*0ed0*/  FFMA.FTZ R117, R63, R64, R66 ;  /* 0x000000403f757223 */ /* 0x000fe20000010042 */
        /* <DEDUP_REMOVED lines=10> */
[----:B------:R-:W-:Y:S01]  /*0f80*/  FFMA.FTZ R60, R62, R113, R117 ;  /* 0x000000713e3c7223 */ /* 0x000fe20000010075 */
[----:B------:R-:W-:Y:S01]  /*0f90*/  FADD.FTZ R119, R68, R113 ;  /* 0x0000007144777221 */ /* 0x000fe20000010000 */
[----:B------:R-:W-:Y:S01]  /*0fa0*/  FADD.FTZ R75, R70, R75 ;  /* 0x0000004b464b7221 */ /* 0x000fe20000010000 */
[----:B------:R-:W-:Y:S01]  /*0fb0*/  FFMA.FTZ R11, R56, R70, R11 ;  /* 0x00000046380b7223 */ /* 0x000fe2000001000b */
[----:B------:R-:W-:Y:S01]  /*0fc0*/  FFMA.FTZ R68, R67, R66, R60 ;  /* 0x0000004243447223 */ /* 0x000fe2000001003c */
[----:B------:R-:W-:Y:S01]  /*0fd0*/  FADD.FTZ R74, R121, R74 ;  /* 0x0000004a794a7221 */ /* 0x000fe20000010000 */
[----:B------:R-:W-:Y:S01]  /*0fe0*/  FFMA.FTZ R10, R115, R121, R10 ;  /* 0x00000079730a7223 */ /* 0x000fe2000001000a */
[----:B------:R-:W-:Y:S01]  /*0ff0*/  FADD.FTZ R123, R119, R66 ;  /* 0x00000042777b7221 */ /* 0x000fe20000010000 */
        /* <DEDUP_REMOVED lines=20> */
.L_x_1008:
[----:B-1----:R-:W-:Y:S01]  /*1140*/  FADD.FTZ R70, R119, R70 ;  /* 0x0000004677467221 */ /* 0x002fe20000010000 */
[----:B--2---:R-:W-:Y:S01]  /*1150*/  FADD.FTZ R117, R68, R117 ;  /* 0x0000007544757221 */ /* 0x004fe20000010000 */
[----:B------:R-:W-:Y:S02]  /*1160*/  ISETP.NE.U32.AND P1, PT, RZ, UR12, PT ;  /* 0x0000000cff007c0c */ /* 0x000fe4000bf25070 */
[----:B0-----:R-:W-:Y:S01]  /*1170*/  FMUL.FTZ R68, R70, UR9 ;  /* 0x0000000946447c20 */ /* 0x001fe20008410000 */
[----:B------:R-:W-:Y:S01]  /*1180*/  FMUL.FTZ R117, R117, UR9 ;  /* 0x0000000975757c20 */ /* 0x000fe20008410000 */
[----:B------:R-:W-:Y:S02]  /*1190*/  ISETP.NE.U32.AND P2, PT, RZ, UR14, PT ;  /* 0x0000000eff007c0c */ /* 0x000fe4000bf45070 */
[----:B------:R-:W-:Y:S02]  /*11a0*/  ISETP.NE.AND.EX P1, PT, RZ, UR13, PT, P1 ;  /* 0x0000000dff007c0c */ /* 0x000fe4000bf25310 */
[----:B------:R-:W-:-:S02]  /*11b0*/  FSEL R68, R68, RZ, !P4 ;  /* 0x000000ff44447208 */ /* 0x000fc40006000000 */
[----:B------:R-:W-:Y:S02]  /*11c0*/  ISETP.NE.AND.EX P2, PT, RZ, UR15, PT, P2 ;  /* 0x0000000fff007c0c */ /* 0x000fe4000bf45320 */
[----:B------:R-:W-:Y:S01]  /*11d0*/  ISETP.NE.U32.AND P3, PT, RZ, UR10, PT ;  /* 0x0000000aff007c0c */ /* 0x000fe2000bf65070 */
[-CC-:B------:R-:W-:Y:S01]  /*11e0*/  FFMA.FTZ R0, R0, R117.reuse, R68.reuse ;  /* 0x0000007500007223 */ /* 0x180fe20000010044 */
[-CC-:B------:R-:W-:Y:S01]  /*11f0*/  FFMA.FTZ R52, R52, R117.reuse, R68.reuse ;  /* 0x0000007534347223 */ /* 0x180fe20000010044 */
[-CC-:B------:R-:W-:Y:S01]  /*1200*/  FFMA.FTZ R70, R115, R117.reuse, R68.reuse ;  /* 0x0000007573467223 */ /* 0x180fe20000010044 */
[-CC-:B------:R-:W-:Y:S01]  /*1210*/  FFMA.FTZ R109, R109, R117.reuse, R68.reuse ;  /* 0x000000756d6d7223 */ /* 0x180fe20000010044 */
[-C--:B------:R-:W-:Y:S01]  /*1220*/  FFMA.FTZ R51, R51, R117.reuse, R68 ;  /* 0x0000007533337223 */ /* 0x080fe20000010044 */
[----:B------:R-:W-:Y:S01]  /*1230*/  FADD.FTZ R69, R69, -R0 ;  /* 0x8000000045457221 */ /* 0x000fe20000010000 */
[-CC-:B------:R-:W-:Y:S01]  /*1240*/  FFMA.FTZ R59, R59, R117.reuse, R68.reuse ;  /* 0x000000753b3b7223 */ /* 0x180fe20000010044 */
[-CC-:B------:R-:W-:Y:S01]  /*1250*/  FFMA.FTZ R67, R67, R117.reuse, R68.reuse ;  /* 0x0000007543437223 */ /* 0x180fe20000010044 */
[-C--:B------:R-:W-:Y:S01]  /*1260*/  FFMA.FTZ R57, R57, R117.reuse, R68 ;  /* 0x0000007539397223 */ /* 0x080fe20000010044 */
[----:B------:R-:W-:Y:S01]  /*1270*/  FADD.FTZ R119, R55, -R52 ;  /* 0x8000003437777221 */ /* 0x000fe20000010000 */
[----:B------:R-:W-:Y:S01]  /*1280*/  FADD.FTZ R65, R65, -R70 ;  /* 0x8000004641417221 */ /* 0x000fe20000010000 */
[----:B------:R-:W-:Y:S01]  /*1290*/  ISETP.NE.AND.EX P3, PT, RZ, UR11, PT, P3 ;  /* 0x0000000bff007c0c */ /* 0x000fe2000bf65330 */
[-CC-:B------:R-:W-:Y:S01]  /*12a0*/  FFMA.FTZ R50, R50, R117.reuse, R68.reuse ;  /* 0x0000007532327223 */ /* 0x180fe20000010044 */
[-CC-:B------:R-:W-:Y:S01]  /*12b0*/  FFMA.FTZ R63, R63, R117.reuse, R68.reuse ;  /* 0x000000753f3f7223 */ /* 0x180fe20000010044 */
[----:B------:R-:W-:Y:S01]  /*12c0*/  FADD.FTZ R109, R48, -R109 ;  /* 0x8000006d306d7221 */ /* 0x000fe20000010000 */
[-CC-:B------:R-:W-:Y:S01]  /*12d0*/  FFMA.FTZ R61, R61, R117.reuse, R68.reuse ;  /* 0x000000753d3d7223 */ /* 0x180fe20000010044 */
[----:B------:R-:W-:Y:S01]  /*12e0*/  FADD.FTZ R115, R110, -R51 ;  /* 0x800000336e737221 */ /* 0x000fe20000010000 */
[-CC-:B------:R-:W-:Y:S01]  /*12f0*/  FFMA.FTZ R49, R49, R117.reuse, R68.reuse ;  /* 0x0000007531317223 */ /* 0x180fe20000010044 */
[-CC-:B------:R-:W-:Y:S01]  /*1300*/  FFMA.FTZ R114, R114, R117.reuse, R68.reuse ;  /* 0x0000007572727223 */ /* 0x180fe20000010044 */
[-CC-:B------:R-:W-:Y:S01]  /*1310*/  FFMA.FTZ R116, R116, R117.reuse, R68.reuse ;  /* 0x0000007574747223 */ /* 0x180fe20000010044 */
[-CC-:B------:R-:W-:Y:S01]  /*1320*/  FFMA.FTZ R56, R56, R117.reuse, R68.reuse ;  /* 0x0000007538387223 */ /* 0x180fe20000010044 */
[----:B------:R-:W-:Y:S01]  /*1330*/  FFMA.FTZ R62, R62, R117, R68 ;  /* 0x000000753e3e7223 */ /* 0x000fe20000010044 */
[----:B------:R-:W-:Y:S01]  /*1340*/  FADD.FTZ R59, R54, -R59 ;  /* 0x8000003b363b7221 */ /* 0x000fe20000010000 */
[----:B------:R-:W-:Y:S01]  /*1350*/  FADD.FTZ R121, R66, -R67 ;  /* 0x8000004342797221 */ /* 0x000fe20000010000 */
[----:B------:R-:W-:Y:S01]  /*1360*/  FMUL.FTZ R51, R106, R69 ;  /* 0x000000456a337220 */ /* 0x000fe20000410000 */
[----:B------:R-:W-:Y:S01]  /*1370*/  FADD.FTZ R117, R108, -R57 ;  /* 0x800000396c757221 */ /* 0x000fe20000010000 */
[----:B------:R-:W-:Y:S01]  /*1380*/  FMUL.FTZ R67, R106, R119 ;  /* 0x000000776a437220 */ /* 0x000fe20000410000 */
[----:B------:R-:W0:Y:S01]  /*1390*/  @P1 LDC.64 R68, c[0x0][0x308] ;  /* 0x0000c200ff441b82 */ /* 0x000e220000000a00 */
[----:B------:R-:W-:Y:S01]  /*13a0*/  FADD.FTZ R53, R53, -R50 ;  /* 0x8000003235357221 */ /* 0x000fe20000010000 */
[----:B------:R-:W-:Y:S01]  /*13b0*/  FADD.FTZ R63, R64, -R63 ;  /* 0x8000003f403f7221 */ /* 0x000fe20000010000 */
[C---:B------:R-:W-:Y:S01]  /*13c0*/  FMUL.FTZ R57, R106.reuse, R109 ;  /* 0x0000006d6a397220 */ /* 0x040fe20000410000 */
[----:B------:R-:W-:Y:S01]  /*13d0*/  FMUL.FTZ R0, R106, R65 ;  /* 0x000000416a007220 */ /* 0x000fe20000410000 */
[----:B------:R-:W-:Y:S01]  /*13e0*/  FADD.FTZ R61, R58, -R61 ;  /* 0x8000003d3a3d7221 */ /* 0x000fe20000010000 */
[----:B------:R-:W-:Y:S01]  /*13f0*/  FMUL.FTZ R58, R106, R59 ;  /* 0x0000003b6a3a7220 */ /* 0x000fe20000410000 */
[----:B------:R-:W-:Y:S01]  /*1400*/  FADD.FTZ R49, R112, -R49 ;  /* 0x8000003170317221 */ /* 0x000fe20000010000 */
[----:B------:R-:W1:Y:S01]  /*1410*/  LDC.64 R64, c[0x0][0x2f8] ;  /* 0x0000be00ff407b82 */ /* 0x000e620000000a00 */
[----:B-----5:R-:W-:Y:S01]  /*1420*/  @P2 FADD.FTZ R67, R30, R67 ;  /* 0x000000431e432221 */ /* 0x020fe20000010000 */
[C---:B------:R-:W-:Y:S01]  /*1430*/  FMUL.FTZ R50, R106.reuse, R115 ;  /* 0x000000736a327220 */ /* 0x040fe20000410000 */
[----:B------:R-:W-:Y:S01]  /*1440*/  FMUL.FTZ R55, R106, R53 ;  /* 0x000000356a377220 */ /* 0x000fe20000410000 */
[----:B------:R-:W-:Y:S01]  /*1450*/  @P2 FADD.FTZ R57, R34, R57 ;  /* 0x0000003922392221 */ /* 0x000fe20000010000 */
[----:B------:R-:W-:Y:S01]  /*1460*/  @P2 FADD.FTZ R58, R31, R58 ;  /* 0x0000003a1f3a2221 */ /* 0x000fe20000010000 */
[----:B------:R-:W-:Y:S01]  /*1470*/  FADD.FTZ R113, R113, -R62 ;  /* 0x8000003e71717221 */ /* 0x000fe20000010000 */
[----:B------:R-:W-:Y:S01]  /*1480*/  FMUL.FTZ R52, R106, R49 ;  /* 0x000000316a347220 */ /* 0x000fe20000410000 */
[----:B------:R-:W-:Y:S01]  /*1490*/  @P2 FADD.FTZ R51, R32, R51 ;  /* 0x0000003320332221 */ /* 0x000fe20000010000 */
[----:B------:R-:W-:Y:S01]  /*14a0*/  FMUL.FTZ R54, R106, R117 ;  /* 0x000000756a367220 */ /* 0x000fe20000410000 */
[----:B------:R-:W-:Y:S01]  /*14b0*/  @P2 FADD.FTZ R55, R28, R55 ;  /* 0x000000371c372221 */ /* 0x000fe20000010000 */
[----:B------:R-:W-:Y:S01]  /*14c0*/  @P3 F2FP.BF16.F32.PACK_AB R62, RZ, R67 ;  /* 0x00000043ff3e323e */ /* 0x000fe200000010ff */
[----:B------:R-:W-:Y:S01]  /*14d0*/  @P2 FADD.FTZ R50, R35, R50 ;  /* 0x0000003223322221 */ /* 0x000fe20000010000 */
[----:B------:R-:W-:Y:S01]  /*14e0*/  ISETP.NE.U32.AND P5, PT, RZ, UR12, PT ;  /* 0x0000000cff007c0c */ /* 0x000fe2000bfa5070 */
[----:B------:R-:W-:Y:S01]  /*14f0*/  FMUL.FTZ R70, R106, R63 ;  /* 0x0000003f6a467220 */ /* 0x000fe20000410000 */
[----:B------:R-:W-:Y:S01]  /*1500*/  @P3 F2FP.BF16.F32.PACK_AB R49, RZ, R57 ;  /* 0x00000039ff31323e */ /* 0x000fe200000010ff */
[----:B------:R-:W-:Y:S01]  /*1510*/  @P2 FADD.FTZ R52, R33, R52 ;  /* 0x0000003421342221 */ /* 0x000fe20000010000 */
[----:B------:R-:W-:Y:S01]  /*1520*/  @P3 F2FP.BF16.F32.PACK_AB R63, RZ, R58 ;  /* 0x0000003aff3f323e */ /* 0x000fe200000010ff */
[----:B------:R-:W-:Y:S01]  /*1530*/  FADD.FTZ R111, R111, -R56 ;  /* 0x800000386f6f7221 */ /* 0x000fe20000010000 */
[----:B------:R-:W-:Y:S01]  /*1540*/  @P2 FADD.FTZ R54, R29, R54 ;  /* 0x000000361d362221 */ /* 0x000fe20000010000 */
[----:B------:R-:W-:Y:S01]  /*1550*/  @P3 F2FP.BF16.F32.PACK_AB R48, RZ, R51 ;  /* 0x00000033ff30323e */ /* 0x000fe200000010ff */
[----:B0-----:R-:W-:Y:S01]  /*1560*/  @P1 IMAD.WIDE.U32 R68, R105, 0x20, R68 ;  /* 0x0000002069441825 */ /* 0x001fe200078e0044 */
[----:B------:R-:W-:-:S03]  /*1570*/  @P3 PRMT R39, R62, 0x7610, R39 ;  /* 0x000076103e273816 */ /* 0x000fc60000000027 */
[----:B------:R-:W-:Y:S01]  /*1580*/  FADD.FTZ R71, R71, -R114 ;  /* 0x8000007247477221 */ /* 0x000fe20000010000 */
[----:B------:R-:W-:Y:S01]  /*1590*/  ISETP.NE.AND.EX P5, PT, RZ, UR13, PT, P5 ;  /* 0x0000000dff007c0c */ /* 0x000fe2000bfa5350 */
[----:B------:R-:W-:Y:S01]  /*15a0*/  FADD.FTZ R107, R107, -R116 ;  /* 0x800000746b6b7221 */ /* 0x000fe20000010000 */
[----:B------:R-:W-:Y:S01]  /*15b0*/  @P3 F2FP.BF16.F32.PACK_AB R56, RZ, R55 ;  /* 0x00000037ff38323e */ /* 0x000fe200000010ff */
[C---:B------:R-:W-:Y:S01]  /*15c0*/  FMUL.FTZ R109, R106.reuse, R71 ;  /* 0x000000476a6d7220 */ /* 0x040fe20000410000 */
[----:B------:R-:W-:Y:S01]  /*15d0*/  @P3 F2FP.BF16.F32.PACK_AB R53, RZ, R50 ;  /* 0x00000032ff35323e */ /* 0x000fe200000010ff */
[C---:B------:R-:W-:Y:S01]  /*15e0*/  FMUL.FTZ R108, R106.reuse, R61 ;  /* 0x0000003d6a6c7220 */ /* 0x040fe20000410000 */
[----:B------:R-:W-:Y:S01]  /*15f0*/  @P3 PRMT R37, R49, 0x7610, R37 ;  /* 0x0000761031253816 */ /* 0x000fe20000000025 */
[C---:B------:R-:W-:Y:S01]  /*1600*/  FMUL.FTZ R107, R106.reuse, R107 ;  /* 0x0000006b6a6b7220 */ /* 0x040fe20000410000 */
[----:B------:R-:W-:Y:S01]  /*1610*/  @P3 F2FP.BF16.F32.PACK_AB R110, RZ, R52 ;  /* 0x00000034ff6e323e */ /* 0x000fe200000010ff */
[----:B------:R-:W-:Y:S01]  /*1620*/  FMUL.FTZ R71, R106, R111 ;  /* 0x0000006f6a477220 */ /* 0x000fe20000410000 */
[----:B------:R-:W-:Y:S01]  /*1630*/  @P3 PRMT R36, R48, 0x7610, R36 ;  /* 0x0000761030243816 */ /* 0x000fe20000000024 */
[C---:B------:R-:W-:Y:S01]  /*1640*/  FMUL.FTZ R61, R106.reuse, R113 ;  /* 0x000000716a3d7220 */ /* 0x040fe20000410000 */
[----:B------:R-:W-:Y:S01]  /*1650*/  @P3 PRMT R39, R39, 0x5410, R63 ;  /* 0x0000541027273816 */ /* 0x000fe2000000003f */
[----:B------:R-:W-:Y:S01]  /*1660*/  FMUL.FTZ R106, R106, R121 ;  /* 0x000000796a6a7220 */ /* 0x000fe20000410000 */
[----:B------:R-:W-:Y:S01]  /*1670*/  SEL R49, R52, R41, P5 ;  /* 0x0000002934317207 */ /* 0x000fe20002800000 */
[----:B------:R-:W0:Y:S01]  /*1680*/  @P3 LDC.64 R62, c[0x0][0x300] ;  /* 0x0000c000ff3e3b82 */ /* 0x000e220000000a00 */
[----:B------:R-:W-:Y:S01]  /*1690*/  @P3 F2FP.BF16.F32.PACK_AB R59, RZ, R54 ;  /* 0x00000036ff3b323e */ /* 0x000fe200000010ff */
[----:B------:R-:W-:Y:S01]  /*16a0*/  @P2 FADD.FTZ R61, R22, R61 ;  /* 0x0000003d163d2221 */ /* 0x000fe20000010000 */
[----:B------:R-:W-:Y:S01]  /*16b0*/  @P3 PRMT R38, R56, 0x7610, R38 ;  /* 0x0000761038263816 */ /* 0x000fe20000000026 */
[----:B------:R-:W-:Y:S01]  /*16c0*/  @P2 FADD.FTZ R71, R20, R71 ;  /* 0x0000004714472221 */ /* 0x000fe20000010000 */
[----:B------:R-:W-:Y:S01]  /*16d0*/  @P3 PRMT R37, R37, 0x5410, R53 ;  /* 0x0000541025253816 */ /* 0x000fe20000000035 */
[----:B------:R-:W-:Y:S01]  /*16e0*/  @P2 FADD.FTZ R107, R26, R107 ;  /* 0x0000006b1a6b2221 */ /* 0x000fe20000010000 */
[----:B------:R-:W-:Y:S01]  /*16f0*/  F2FP.BF16.F32.PACK_AB R52, R52, R51 ;  /* 0x000000333434723e */ /* 0x000fe200000010ff */
[----:B------:R-:W-:Y:S01]  /*1700*/  @P2 FADD.FTZ R109, R24, R109 ;  /* 0x0000006d186d2221 */ /* 0x000fe20000010000 */
[----:B------:R-:W-:Y:S01]  /*1710*/  SEL R48, R51, R40, P5 ;  /* 0x0000002833307207 */ /* 0x000fe20002800000 */
[----:B------:R-:W-:Y:S01]  /*1720*/  @P2 FADD.FTZ R106, R23, R106 ;  /* 0x0000006a176a2221 */ /* 0x000fe20000010000 */
[C---:B------:R-:W-:Y:S01]  /*1730*/  SEL R51, R50.reuse, R43, P5 ;  /* 0x0000002b32337207 */ /* 0x040fe20002800000 */
[----:B------:R-:W-:Y:S01]  /*1740*/  @P2 FADD.FTZ R0, R21, R0 ;  /* 0x0000000015002221 */ /* 0x000fe20000010000 */
[----:B------:R-:W-:Y:S01]  /*1750*/  F2FP.BF16.F32.PACK_AB R53, R50, R57 ;  /* 0x000000393235723e */ /* 0x000fe200000010ff */
[----:B------:R-:W-:Y:S01]  /*1760*/  @P2 FADD.FTZ R70, R27, R70 ;  /* 0x000000461b462221 */ /* 0x000fe20000010000 */
[----:B------:R-:W-:Y:S01]  /*1770*/  SEL R50, R57, R42, P5 ;  /* 0x0000002a39327207 */ /* 0x000fe20002800000 */
[----:B------:R-:W-:Y:S01]  /*1780*/  @P2 FADD.FTZ R108, R25, R108 ;  /* 0x0000006c196c2221 */ /* 0x000fe20000010000 */
[----:B------:R-:W-:-:S02]  /*1790*/  SEL R57, R54, R45, P5 ;  /* 0x0000002d36397207 */ /* 0x000fc40002800000 */
[----:B------:R-:W-:Y:S01]  /*17a0*/  @P3 PRMT R38, R38, 0x5410, R59 ;  /* 0x0000541026263816 */ /* 0x000fe2000000003b */
[----:B------:R-:W-:Y:S01]  /*17b0*/  @P1 STG.E.128 desc[UR4][R68.64], R48 ;  /* 0x0000003044001986 */ /* 0x000fe2000c101d04 */
[----:B------:R-:W-:Y:S02]  /*17c0*/  F2FP.BF16.F32.PACK_AB R54, R54, R55 ;  /* 0x000000373636723e */ /* 0x000fe400000010ff */
[----:B------:R-:W-:Y:S01]  /*17d0*/  SEL R56, R55, R44, P5 ;  /* 0x0000002c37387207 */ /* 0x000fe20002800000 */
[----:B0-----:R-:W-:Y:S01]  /*17e0*/  @P3 IMAD.WIDE.U32 R62, R105, 0x10, R62 ;  /* 0x00000010693e3825 */ /* 0x001fe200078e003e */
[C---:B------:R-:W-:Y:S02]  /*17f0*/  SEL R59, R58.reuse, R47, P5 ;  /* 0x0000002f3a3b7207 */ /* 0x040fe40002800000 */
[----:B------:R-:W-:Y:S02]  /*1800*/  F2FP.BF16.F32.PACK_AB R55, R58, R67 ;  /* 0x000000433a37723e */ /* 0x000fe400000010ff */
[----:B------:R-:W-:Y:S01]  /*1810*/  SEL R58, R67, R46, P5 ;  /* 0x0000002e433a7207 */ /* 0x000fe20002800000 */
[----:B-1----:R-:W-:Y:S01]  /*1820*/  IMAD.WIDE.U32 R66, R105, 0x10, R64 ;  /* 0x0000001069427825 */ /* 0x002fe200078e0040 */
[----:B------:R-:W-:-:S02]  /*1830*/  @P3 PRMT R36, R36, 0x5410, R110 ;  /* 0x0000541024243816 */ /* 0x000fc4000000006e */
[----:B------:R-:W-:Y:S01]  /*1840*/  IADD3 R111, R105, 0x20, RZ ;  /* 0x00000020696f7810 */ /* 0x000fe20007ffe0ff */
[----:B------:R0:W-:Y:S01]  /*1850*/  @P1 STG.E.128 desc[UR4][R68.64+0x10], R56 ;  /* 0x0000103844001986 */ /* 0x0001e2000c101d04 */
[----:B------:R-:W-:Y:S02]  /*1860*/  @P3 F2FP.BF16.F32.PACK_AB R105, RZ, R106 ;  /* 0x0000006aff69323e */ /* 0x000fe400000010ff */
[----:B------:R-:W-:Y:S01]  /*1870*/  SEL R40, R109, R40, P5 ;  /* 0x000000286d287207 */ /* 0x000fe20002800000 */
[----:B------:R1:W-:Y:S01]  /*1880*/  STG.E.128 desc[UR4][R66.64], R52 ;  /* 0x0000003442007986 */ /* 0x0003e2000c101d04 */
[----:B------:R-:W-:Y:S01]  /*1890*/  SEL R41, R108, R41, P5 ;  /* 0x000000296c297207 */ /* 0x000fe20002800000 */
[----:B------:R-:W-:Y:S01]  /*18a0*/  IMAD.WIDE.U32 R64, R111, 0x10, R64 ;  /* 0x000000106f407825 */ /* 0x000fe200078e0040 */
[----:B------:R-:W-:Y:S01]  /*18b0*/  SEL R42, R107, R42, P5 ;  /* 0x0000002a6b2a7207 */ /* 0x000fe20002800000 */
[----:B------:R2:W-:Y:S01]  /*18c0*/  @P3 STG.E.128 desc[UR4][R62.64], R36 ;  /* 0x000000243e003986 */ /* 0x0005e2000c101d04 */
[----:B------:R-:W-:-:S02]  /*18d0*/  SEL R43, R70, R43, P5 ;  /* 0x0000002b462b7207 */ /* 0x000fc40002800000 */
[----:B------:R-:W-:Y:S02]  /*18e0*/  SEL R44, R71, R44, P5 ;  /* 0x0000002c472c7207 */ /* 0x000fe40002800000 */
[----:B------:R-:W-:Y:S02]  /*18f0*/  SEL R45, R0, R45, P5 ;  /* 0x0000002d002d7207 */ /* 0x000fe40002800000 */
[----:B------:R-:W-:Y:S02]  /*1900*/  SEL R46, R61, R46, P5 ;  /* 0x0000002e3d2e7207 */ /* 0x000fe40002800000 */
[----:B------:R-:W-:Y:S01]  /*1910*/  SEL R47, R106, R47, P5 ;  /* 0x0000002f6a2f7207 */ /* 0x000fe20002800000 */
[----:B0-----:R-:W0:Y:S01]  /*1920*/  @P1 LDC.64 R56, c[0x0][0x308] ;  /* 0x0000c200ff381b82 */ /* 0x001e220000000a00 */
[----:B------:R-:W-:Y:S02]  /*1930*/  @P3 F2FP.BF16.F32.PACK_AB R69, RZ, R61 ;  /* 0x0000003dff45323e */ /* 0x000fe400000010ff */
[----:B------:R-:W-:-:S02]  /*1940*/  @P3 F2FP.BF16.F32.PACK_AB R58, RZ, R109 ;  /* 0x0000006dff3a323e */ /* 0x000fc400000010ff */
[----:B-1----:R-:W-:Y:S02]  /*1950*/  @P3 F2FP.BF16.F32.PACK_AB R67, RZ, R71 ;  /* 0x00000047ff43323e */ /* 0x002fe400000010ff */
[----:B------:R-:W-:Y:S01]  /*1960*/  @P3 F2FP.BF16.F32.PACK_AB R68, RZ, R0 ;  /* 0x00000000ff44323e */ /* 0x000fe200000010ff */
[----:B------:R-:W1:Y:S01]  /*1970*/  @P3 LDC.64 R54, c[0x0][0x300] ;  /* 0x0000c000ff363b82 */ /* 0x000e620000000a00 */
[----:B--2---:R-:W-:Y:S02]  /*1980*/  @P3 F2FP.BF16.F32.PACK_AB R63, RZ, R107 ;  /* 0x0000006bff3f323e */ /* 0x004fe400000010ff */
[----:B------:R-:W-:Y:S02]  /*1990*/  @P3 F2FP.BF16.F32.PACK_AB R62, RZ, R70 ;  /* 0x00000046ff3e323e */ /* 0x000fe400000010ff */
[----:B------:R-:W-:Y:S02]  /*19a0*/  @P3 F2FP.BF16.F32.PACK_AB R59, RZ, R108 ;  /* 0x0000006cff3b323e */ /* 0x000fe400000010ff */
[----:B------:R-:W-:Y:S01]  /*19b0*/  @P3 PRMT R39, R69, 0x7610, R39 ;  /* 0x0000761045273816 */ /* 0x000fe20000000027 */
[----:B------:R-:W2:Y:S01]  /*19c0*/  LDC.64 R52, c[0x0][0x210] ;  /* 0x00008400ff347b82 */ /* 0x000ea20000000a00 */
[----:B------:R-:W-:-:S02]  /*19d0*/  @P3 PRMT R38, R67, 0x7610, R38 ;  /* 0x0000761043263816 */ /* 0x000fc40000000026 */
[----:B------:R-:W-:Y:S02]  /*19e0*/  @P3 PRMT R37, R63, 0x7610, R37 ;  /* 0x000076103f253816 */ /* 0x000fe40000000025 */
[----:B------:R-:W-:Y:S02]  /*19f0*/  @P3 PRMT R36, R58, 0x7610, R36 ;  /* 0x000076103a243816 */ /* 0x000fe40000000024 */
[----:B------:R-:W-:Y:S01]  /*1a00*/  F2FP.BF16.F32.PACK_AB R48, R108, R109 ;  /* 0x0000006d6c30723e */ /* 0x000fe200000010ff */
[----:B0-----:R-:W-:Y:S01]  /*1a10*/  @P1 IMAD.WIDE.U32 R56, R104, 0x20, R56 ;  /* 0x0000002068381825 */ /* 0x001fe200078e0038 */
[----:B------:R-:W-:Y:S02]  /*1a20*/  F2FP.BF16.F32.PACK_AB R49, R70, R107 ;  /* 0x0000006b4631723e */ /* 0x000fe400000010ff */
[----:B------:R-:W-:Y:S02]  /*1a30*/  F2FP.BF16.F32.PACK_AB R50, R0, R71 ;  /* 0x000000470032723e */ /* 0x000fe400000010ff */
[----:B------:R-:W-:Y:S01]  /*1a40*/  F2FP.BF16.F32.PACK_AB R51, R106, R61 ;  /* 0x0000003d6a33723e */ /* 0x000fe200000010ff */
[----:B------:R0:W-:Y:S01]  /*1a50*/  @P1 STG.E.128 desc[UR4][R56.64], R40 ;  /* 0x0000002838001986 */ /* 0x0001e2000c101d04 */
[----:B------:R-:W-:Y:S01]  /*1a60*/  @P3 PRMT R39, R39, 0x5410, R105 ;  /* 0x0000541027273816 */ /* 0x000fe20000000069 */
[----:B-1----:R-:W-:Y:S01]  /*1a70*/  @P3 IMAD.WIDE.U32 R54, R104, 0x10, R54 ;  /* 0x0000001068363825 */ /* 0x002fe200078e0036 */
[----:B------:R-:W-:Y:S01]  /*1a80*/  @P3 PRMT R38, R38, 0x5410, R68 ;  /* 0x0000541026263816 */ /* 0x000fe20000000044 */
[----:B------:R0:W-:Y:S01]  /*1a90*/  @P1 STG.E.128 desc[UR4][R56.64+0x10], R44 ;  /* 0x0000102c38001986 */ /* 0x0001e2000c101d04 */
[----:B------:R-:W-:-:S02]  /*1aa0*/  @P3 PRMT R37, R37, 0x5410, R62 ;  /* 0x0000541025253816 */ /* 0x000fc4000000003e */
[----:B------:R-:W-:Y:S01]  /*1ab0*/  @P3 PRMT R36, R36, 0x5410, R59 ;  /* 0x0000541024243816 */ /* 0x000fe2000000003b */
[----:B------:R0:W-:Y:S01]  /*1ac0*/  STG.E.128 desc[UR4][R64.64], R48 ;  /* 0x0000003040007986 */ /* 0x0001e2000c101d04 */
[----:B--2---:R-:W-:-:S03]  /*1ad0*/  LEA R86, R52, R86, 0x2 ;  /* 0x0000005634567211 */ /* 0x004fc600078e10ff */
[----:B------:R0:W-:Y:S01]  /*1ae0*/  @P3 STG.E.128 desc[UR4][R54.64], R36 ;  /* 0x0000002436003986 */ /* 0x0001e2000c101d04 */
[----:B------:R-:W-:-:S13]  /*1af0*/  ISETP.GE.AND P1, PT, R86, R53, PT ;  /* 0x000000355600720c */ /* 0x000fda0003f26270 */
[----:B------:R-:W-:Y:S05]  /*1b00*/  @!P1 BRA `(.L_x_996) ;  /* 0xffffffe800989947 */ /* 0x000fea000383ffff */
[----:B------:R-:W-:Y:S05]  /*1b10*/  BSYNC B1 ;  /* 0x0000000000017941 */ /* 0x000fea0003800000 */
.L_x_994:
        /* <DEDUP_REMOVED lines=26> */
[----:B0-----:R-:W-:Y:S02]  /*1cc0*/  MOV R36, R75 ;  /* 0x0000004b00247202 */ /* 0x001fe40000000f00 */
[----:B------:R-:W-:Y:S02]  /*1cd0*/  MOV R37, R74 ;  /* 0x0000004a00257202 */ /* 0x000fe40000000f00 */
[----:B------:R-:W-:Y:S02]  /*1ce0*/  MOV R10, R13 ;  /* 0x0000000d000a7202 */ /* 0x000fe40000000f00 */
[----:B------:R-:W-:-:S02]  /*1cf0*/  MOV R38, R77 ;  /* 0x0000004d00267202 */ /* 0x000fc40000000f00 */
[----:B------:R-:W-:Y:S02]  /*1d00*/  MOV R11, R12 ;  /* 0x0000000c000b7202 */ /* 0x000fe40000000f00 */
[----:B------:R-:W-:-:S07]  /*1d10*/  MOV R39, R76 ;  /* 0x0000004c00277202 */ /* 0x000fce0000000f00 */
.L_x_993:
[----:B------:R-:W-:Y:S05]  /*1d20*/  BSYNC B0 ;  /* 0x0000000000007941 */ /* 0x000fea0003800000 */
.L_x_991:
        /* <DEDUP_REMOVED lines=107> */
.L_x_995:
[----:B------:R-:W-:Y:S01]  /*23e0*/  HFMA2.MMA R120, -RZ, RZ, 0, 5.9604644775390625e-08 ;  /* 0x00000001ff787435 */ /* 0x000fe200000001ff */
[----:B------:R-:W-:Y:S01]  /*23f0*/  BSSY B2, `(.L_x_997) ;  /* 0x0000006000027945 */ /* 0x000fe20003800000 */
[----:B------:R-:W-:Y:S02]  /*2400*/  MOV R121, 0x1f ;  /* 0x0000001f00797802 */ /* 0x000fe40000000f00 */
[----:B------:R-:W-:-:S07]  /*2410*/  MOV R118, 0xffffffff ;  /* 0xffffffff00767802 */ /* 0x000fce0000000f00 */
[----:B-----5:R-:W-:Y:S05]  /*2420*/  WARPSYNC.COLLECTIVE R118, `(.L_x_998) ;  /* 0x0000000076087348 */ /* 0x020fea0003c00000 */
[----:B------:R0:W1:Y:S02]  /*2430*/  SHFL.BFLY P1, R117, R123, R120, R121 ;  /* 0x0c0000787b757389 */ /* 0x0000640000020079 */
[----:B01---5:R-:W-:Y:S01]  /*2440*/  ENDCOLLECTIVE ;  /* 0x000000000000791b */ /* 0x023fe20003800000 */
.L_x_998:
[----:B------:R-:W-:Y:S05]  /*2450*/  BSYNC B2 ;  /* 0x0000000000027941 */ /* 0x000fea0003800000 */
.L_x_997:
        /* <DEDUP_REMOVED lines=8> */
.L_x_999:
[----:B------:R-:W-:Y:S01]  /*24e0*/  HFMA2.MMA R120, -RZ, RZ, 0, 1.1920928955078125e-07 ;  /* 0x00000002ff787435 */ /* 0x000fe200000001ff */
[----:B------:R-:W-:Y:S02]  /*24f0*/  MOV R123, R70 ;  /* 0x00000046007b7202 */ /* 0x000fe40000000f00 */
[----:B------:R-:W-:-:S08]  /*2500*/  MOV R119, R117 ;  /* 0x0000007500777202 */ /* 0x000fd00000000f00 */
[----:B------:R-:W-:Y:S05]  /*2510*/  WARPSYNC.COLLECTIVE R118, `(.L_x_1000) ;  /* 0x0000000076087348 */ /* 0x000fea0003c00000 */
[----:B------:R0:W1:Y:S02]  /*2520*/  SHFL.BFLY P1, R117, R123, R120, R121 ;  /* 0x0c0000787b757389 */ /* 0x0000640000020079 */
[----:B01----:R-:W-:Y:S01]  /*2530*/  ENDCOLLECTIVE ;  /* 0x000000000000791b */ /* 0x003fe20003800000 */
.L_x_1000:
[----:B------:R-:W-:-:S05]  /*2540*/  FADD.FTZ R122, R68, R119 ;  /* 0x00000077447a7221 */ /* 0x000fca0000010000 */
[----:B------:R-:W-:Y:S01]  /*2550*/  MOV R123, R122 ;  /* 0x0000007a007b7202 */ /* 0x000fe20000000f00 */
[----:B------:R-:W-:-:S07]  /*2560*/  FADD.FTZ R124, R70, R117 ;  /* 0x00000075467c7221 */ /* 0x000fce0000010000 */
[----:B------:R-:W-:Y:S05]  /*2570*/  WARPSYNC.COLLECTIVE R118, `(.L_x_1001) ;  /* 0x0000000076087348 */ /* 0x000fea0003c00000 */
[----:B------:R0:W1:Y:S02]  /*2580*/  SHFL.BFLY P1, R117, R123, R120, R121 ;  /* 0x0c0000787b757389 */ /* 0x0000640000020079 */
[----:B01----:R-:W-:Y:S01]  /*2590*/  ENDCOLLECTIVE ;  /* 0x000000000000791b */ /* 0x003fe20003800000 */
.L_x_1001:
[----:B------:R-:W-:Y:S01]  /*25a0*/  HFMA2.MMA R120, -RZ, RZ, 0, 2.384185791015625e-07 ;  /* 0x00000004ff787435 */ /* 0x000fe200000001ff */
[----:B------:R-:W-:Y:S02]  /*25b0*/  MOV R123, R124 ;  /* 0x0000007c007b7202 */ /* 0x000fe40000000f00 */
[----:B------:R-:W-:-:S08]  /*25c0*/  MOV R119, R117 ;  /* 0x0000007500777202 */ /* 0x000fd00000000f00 */
[----:B------:R-:W-:Y:S05]  /*25d0*/  WARPSYNC.COLLECTIVE R118, `(.L_x_1002) ;  /* 0x0000000076087348 */ /* 0x000fea0003c00000 */
[----:B------:R0:W1:Y:S02]  /*25e0*/  SHFL.BFLY P1, R117, R123, R120, R121 ;  /* 0x0c0000787b757389 */ /* 0x0000640000020079 */
[----:B01----:R-:W-:Y:S01]  /*25f0*/  ENDCOLLECTIVE ;  /* 0x000000000000791b */ /* 0x003fe20003800000 */
.L_x_1002:
[----:B------:R-:W-:-:S05]  /*2600*/  FADD.FTZ R125, R122, R119 ;  /* 0x000000777a7d7221 */ /* 0x000fca0000010000 */
[----:B------:R-:W-:Y:S01]  /*2610*/  MOV R123, R125 ;  /* 0x0000007d007b7202 */ /* 0x000fe20000000f00 */
[----:B------:R-:W-:-:S07]  /*2620*/  FADD.FTZ R124, R124, R117 ;  /* 0x000000757c7c7221 */ /* 0x000fce0000010000 */
[----:B------:R-:W-:Y:S05]  /*2630*/  WARPSYNC.COLLECTIVE R118, `(.L_x_1003) ;  /* 0x0000000076087348 */ /* 0x000fea0003c00000 */
[----:B------:R0:W1:Y:S02]  /*2640*/  SHFL.BFLY P1, R117, R123, R120, R121 ;  /* 0x0c0000787b757389 */ /* 0x0000640000020079 */
[----:B01----:R-:W-:Y:S01]  /*2650*/  ENDCOLLECTIVE ;  /* 0x000000000000791b */ /* 0x003fe20003800000 */
.L_x_1003:
[----:B------:R-:W-:Y:S01]  /*2660*/  HFMA2.MMA R120, -RZ, RZ, 0, 4.76837158203125e-07 ;  /* 0x00000008ff787435 */ /* 0x000fe200000001ff */
[----:B------:R-:W-:Y:S02]  /*2670*/  MOV R123, R124 ;  /* 0x0000007c007b7202 */ /* 0x000fe40000000f00 */
[----:B------:R-:W-:-:S08]  /*2680*/  MOV R119, R117 ;  /* 0x0000007500777202 */ /* 0x000fd00000000f00 */
[----:B------:R-:W-:Y:S05]  /*2690*/  WARPSYNC.COLLECTIVE R118, `(.L_x_1004) ;  /* 0x0000000076087348 */ /* 0x000fea0003c00000 */
[----:B------:R0:W1:Y:S02]  /*26a0*/  SHFL.BFLY P1, R117, R123, R120, R121 ;  /* 0x0c0000787b757389 */ /* 0x0000640000020079 */
[----:B01----:R-:W-:Y:S01]  /*26b0*/  ENDCOLLECTIVE ;  /* 0x000000000000791b */ /* 0x003fe20003800000 */
.L_x_1004:
[----:B------:R-:W-:-:S05]  /*26c0*/  FADD.FTZ R125, R125, R119 ;  /* 0x000000777d7d7221 */ /* 0x000fca0000010000 */
[----:B------:R-:W-:Y:S01]  /*26d0*/  MOV R123, R125 ;  /* 0x0000007d007b7202 */ /* 0x000fe20000000f00 */
[----:B------:R-:W-:-:S07]  /*26e0*/  FADD.FTZ R119, R124, R117 ;  /* 0x000000757c777221 */ /* 0x000fce0000010000 */
[----:B------:R-:W-:Y:S05]  /*26f0*/  WARPSYNC.COLLECTIVE R118, `(.L_x_1005) ;  /* 0x0000000076087348 */ /* 0x000fea0003c00000 */
[----:B------:R0:W1:Y:S02]  /*2700*/  SHFL.BFLY P1, R117, R123, R120, R121 ;  /* 0x0c0000787b757389 */ /* 0x0000640000020079 */
[----:B01----:R-:W-:Y:S01]  /*2710*/  ENDCOLLECTIVE ;  /* 0x000000000000791b */ /* 0x003fe20003800000 */
.L_x_1005:
[----:B------:R-:W-:Y:S01]  /*2720*/  HFMA2.MMA R120, -RZ, RZ, 0, 9.5367431640625e-07 ;  /* 0x00000010ff787435 */ /* 0x000fe200000001ff */
[----:B------:R-:W-:Y:S02]  /*2730*/  MOV R123, R119 ;  /* 0x00000077007b7202 */ /* 0x000fe40000000f00 */
[----:B------:R-:W-:-:S08]  /*2740*/  MOV R68, R117 ;  /* 0x0000007500447202 */ /* 0x000fd00000000f00 */
[----:B------:R-:W-:Y:S05]  /*2750*/  WARPSYNC.COLLECTIVE R118, `(.L_x_1006) ;  /* 0x0000000076087348 */ /* 0x000fea0003c00000 */
[----:B------:R0:W1:Y:S02]  /*2760*/  SHFL.BFLY P1, R117, R123, R120, R121 ;  /* 0x0c0000787b757389 */ /* 0x0000640000020079 */
[----:B01----:R-:W-:Y:S01]  /*2770*/  ENDCOLLECTIVE ;  /* 0x000000000000791b */ /* 0x003fe20003800000 */
.L_x_1006:
[----:B------:R-:W-:-:S05]  /*2780*/  FADD.FTZ R68, R125, R68 ;  /* 0x000000447d447221 */ /* 0x000fca0000010000 */
[----:B------:R-:W-:Y:S02]  /*2790*/  MOV R123, R68 ;  /* 0x00000044007b7202 */ /* 0x000fe40000000f00 */
[----:B------:R-:W-:-:S07]  /*27a0*/  MOV R70, R117 ;  /* 0x0000007500467202 */ /* 0x000fce0000000f00 */
[----:B------:R-:W-:Y:S05]  /*27b0*/  WARPSYNC.COLLECTIVE R118, `(.L_x_1007) ;  /* 0x0000000076087348 */ /* 0x000fea0003c00000 */
[----:B------:R0:W1:Y:S02]  /*27c0*/  SHFL.BFLY P1, R117, R123, R120, R121 ;  /* 0x0c0000787b757389 */ /* 0x0000640000020079 */
[----:B01----:R-:W-:Y:S01]  /*27d0*/  ENDCOLLECTIVE ;  /* 0x000000000000791b */ /* 0x003fe20003800000 */
.L_x_1007:
[----:B------:R-:W-:Y:S05]  /*27e0*/  BRA `(.L_x_1008) ;  /* 0xffffffe800547947 */ /* 0x000fea000383ffff */
.L_x_1009:
        /* <DEDUP_REMOVED lines=9> */
.L_x_3181:


//--------------------- .text._ZN10layer_norm31ln_parallel_residual_bwd_kernelINS_13Kernel_traitsI13__nv_bfloat16S2_fS2_fjLj512ELj1ELj4ELj1ELj16ENS_18Kernel_traits_baseILj512ES2_S2_fS2_fjLj128EEEEELb1ELb0ELb0EEEvNS_9BwdParamsE --------------------------
	.section	.text._ZN10layer_norm31ln_parallel_residual_bwd_kernelINS_13Kernel_traitsI13__nv_bfloat16S2_fS2_fjLj512ELj1ELj4ELj1ELj16ENS_18Kernel_traits_baseILj512ES2_S2_fS2_fjLj128EEEEELb1ELb0ELb0EEEvNS_9BwdParamsE,"ax",@progbits
	.align	128
        .global         _ZN10layer_norm31ln_parallel_residual_bwd_kernelINS_13Kernel_traitsI13__nv_bfloat16S2_fS2_fjLj512ELj1ELj4ELj1ELj16ENS_18Kernel_traits_baseILj512ES2_S2_fS2_fjLj128EEEEELb1ELb0ELb0EEEvNS_9BwdParamsE
        .type           _ZN10layer_norm31ln_parallel_residual_bwd_kernelINS_13Kernel_traitsI13__nv_bfloat16S2_fS2_fjLj512ELj1ELj4ELj1ELj16ENS_18Kernel_traits_baseILj512ES2_S2_fS2_fjLj128EEEEELb1ELb0ELb0EEEvNS_9BwdParamsE,@function
        .size           _ZN10layer_norm31ln_parallel_residual_bwd_kernelINS_13Kernel_traitsI13__nv_bfloat16S2_fS2_fjLj512ELj1ELj4ELj1ELj16ENS_18Kernel_traits_baseILj512ES2_S2_fS2_fjLj128EEEEELb1ELb0ELb0EEEvNS_9BwdParamsE,(.L_x_3182 - _ZN10layer_norm31ln_parallel_residual_bwd_kernelINS_13Kernel_traitsI13__nv_bfloat16S2_fS2_fjLj512ELj1ELj4ELj1ELj16ENS_18Kernel_traits_baseILj512ES2_S2_fS2_fjLj128EEEEELb1ELb0ELb0EEEvNS_9BwdParamsE)
        .other          _ZN10layer_norm31ln_parallel_residual_bwd_kernelINS_13Kernel_traitsI13__nv_bfloat16S2_fS2_fjLj512ELj1ELj4ELj1ELj16ENS_18Kernel_traits_baseILj512ES2_S2_fS2_fjLj128EEEEELb1ELb0ELb0EEEvNS_9BwdParamsE,@"STO_CUDA_ENTRY STV_DEFAULT"
_ZN10layer_norm31ln_parallel_residual_bwd_kernelINS_13Kernel_traitsI13__nv_bfloat16S2_fS2_fjLj512ELj1ELj4ELj1ELj16ENS_18Kernel_traits_baseILj512ES2_S2_fS2_fjLj128EEEEELb1ELb0ELb0EEEvNS_9BwdParamsE:
.text._ZN10layer_norm31ln_parallel_residual_bwd_kernelINS_13Kernel_traitsI13__nv_bfloat16S2_fS2_fjLj512ELj1ELj4ELj1ELj16ENS_18Kernel_traits_baseILj512ES2_S2_fS2_fjLj128EEEEELb1ELb0ELb0EEEvNS_9BwdParamsE:
        /* <DEDUP_REMOVED lines=10> */
[----:B------:R-:W-:Y:S01]  /*00a0*/  ULDC UR14, c[0x0][0x290] ;  /* 0x0000a400000e7ab9 */ /* 0x000fe20000000800 */
[----:B------:R-:W-:Y:S01]  /*00b0*/  ULDC.64 UR8, c[0x0][0x2c8] ;  /* 0x0000b20000087ab9 */ /* 0x000fe20000000a00 */
[----:B------:R-:W-:Y:S01]  /*00c0*/  LEA.HI R3, R3, R2, RZ, 0x3 ;  /* 0x0000000203037211 */ /* 0x000fe200078f18ff */
[----:B------:R-:W-:Y:S01]  /*00d0*/  ULDC.64 UR12, c[0x0][0x300] ;  /* 0x0000c000000c7ab9 */ /* 0x000fe20000000a00 */
        /* <DEDUP_REMOVED lines=13> */
[----:B-1----:R-:W-:Y:S02]  /*01b0*/  IMAD R121, R12, 0x4, R121 ;  /* 0x000000040c797824 */ /* 0x002fe400078e0279 */
[----:B0-----:R-:W-:-:S03]  /*01c0*/  @P2 IMAD.WIDE.U32 R4, R3, 0x10, R4 ;  /* 0x0000001003042825 */ /* 0x001fc600078e0004 */
[----:B------:R-:W-:Y:S01]  /*01d0*/  ISETP.GE.AND P0, PT, R121, UR6, PT ;  /* 0x0000000679007c0c */ /* 0x000fe2000bf06270 */
[----:B------:R-:W-:Y:S01]  /*01e0*/  ULDC.64 UR6, c[0x0][0x240] ;  /* 0x0000900000067ab9 */ /* 0x000fe20000000a00 */
        /* <DEDUP_REMOVED lines=44> */
[----:B------:R-:W-:Y:S01]  /*04b0*/  HFMA2.MMA R65, -RZ, RZ, 0, 0 ;  /* 0x00000000ff417435 */ /* 0x000fe200000001ff */
[----:B------:R-:W-:Y:S01]  /*04c0*/  @P2 PRMT R143, R75, 0x7632, R143 ;  /* 0x000076324b8f2816 */ /* 0x000fe2000000008f */
[----:B------:R-:W-:Y:S01]  /*04d0*/  IMAD.U32 R123, R74, 0x10000, RZ ;  /* 0x000100004a7b7824 */ /* 0x000fe200078e00ff */
[C---:B------:R-:W-:Y:S01]  /*04e0*/  @P2 PRMT R140, R77.reuse, 0x7632, R140 ;  /* 0x000076324d8c2816 */ /* 0x040fe2000000008c */
        /* <DEDUP_REMOVED lines=19> */
[----:B------:R-:W-:-:S02]  /*0620*/  @P3 PRMT R147, R81, 0x7632, R147 ;  /* 0x0000763251933816 */ /* 0x000fc40000000093 */
[----:B------:R-:W-:Y:S02]  /*0630*/  @P3 PRMT R151, R83, 0x7632, R151 ;  /* 0x0000763253973816 */ /* 0x000fe40000000097 */
[----:B------:R-:W-:Y:S02]  /*0640*/  @P3 PRMT R148, R69, 0x7632, R148 ;  /* 0x0000763245943816 */ /* 0x000fe40000000094 */
[----:B------:R-:W-:Y:S02]  /*0650*/  @P3 PRMT R150, R70, 0x7632, R150 ;  /* 0x0000763246963816 */ /* 0x000fe40000000096 */
        /* <DEDUP_REMOVED lines=20> */
[----:B0-----:R-:W-:-:S07]  /*07a0*/  SHF.L.U32 R151, R151, 0x10, RZ ;  /* 0x0000001097977819 */ /* 0x001fce00000006ff */
.L_x_1021:
        /* <DEDUP_REMOVED lines=19> */
[----:B------:R-:W1:Y:S02]  /*08e0*/  LDC.64 R100, c[0x0][0x2b8] ;  /* 0x0000ae00ff647b82 */ /* 0x000e640000000a00 */
[----:B------:R-:W2:Y:S01]  /*08f0*/  LDG.E.128 R96, desc[UR4][R116.64] ;  /* 0x0000000474607981 */ /* 0x000ea2000c1e1d00 */
[----:B------:R-:W-:-:S03]  /*0900*/  ISETP.NE.U32.AND P0, PT, RZ, UR12, PT ;  /* 0x0000000cff007c0c */ /* 0x000fc6000bf05070 */
[----:B------:R3:W4:Y:S01]  /*0910*/  LDG.E.128 R108, desc[UR4][R116.64+0x10] ;  /* 0x00001004746c7981 */ /* 0x000722000c1e1d00 */
[----:B0-----:R-:W-:-:S06]  /*0920*/  IMAD.WIDE.U32 R104, R153, 0x10, R104 ;  /* 0x0000001099687825 */ /* 0x001fcc00078e0068 */
[----:B------:R-:W4:Y:S01]  /*0930*/  LDG.E.128 R104, desc[UR4][R104.64] ;  /* 0x0000000468687981 */ /* 0x000f22000c1e1d00 */
[----:B-1----:R-:W-:-:S06]  /*0940*/  IMAD.WIDE.U32 R100, R153, 0x10, R100 ;  /* 0x0000001099647825 */ /* 0x002fcc00078e0064 */
[----:B------:R-:W4:Y:S01]  /*0950*/  LDG.E.128 R100, desc[UR4][R100.64] ;  /* 0x0000000464647981 */ /* 0x000f22000c1e1d00 */
[----:B------:R-:W-:-:S13]  /*0960*/  ISETP.NE.AND.EX P0, PT, RZ, UR13, PT, P0 ;  /* 0x0000000dff007c0c */ /* 0x000fda000bf05300 */
[----:B------:R-:W0:Y:S01]  /*0970*/  @P0 LDC.64 R174, c[0x0][0x248] ;  /* 0x00009200ffae0b82 */ /* 0x000e220000000a00 */
[C---:B------:R-:W-:Y:S02]  /*0980*/  SHF.L.U32 R3, R153.reuse, 0x3, RZ ;  /* 0x0000000399037819 */ /* 0x040fe400000006ff */
[----:B------:R-:W-:Y:S02]  /*0990*/  SHF.L.U64.HI R176, R153, 0x3, RZ ;  /* 0x0000000399b07819 */ /* 0x000fe400000102ff */
[----:B0-----:R-:W-:-:S05]  /*09a0*/  @P0 IADD3 R174, P5, R3, R174, RZ ;  /* 0x000000ae03ae0210 */ /* 0x001fca0007fbe0ff */
[----:B------:R-:W-:Y:S01]  /*09b0*/  @P0 IMAD.X R175, R176, 0x1, R175, P5 ;  /* 0x00000001b0af0824 */ /* 0x000fe200028e06af */
[----:B---3--:R-:W-:-:S04]  /*09c0*/  IADD3 R116, P5, R3, UR6, RZ ;  /* 0x0000000603747c10 */ /* 0x008fc8000ffbe0ff */
[----:B------:R-:W-:Y:S01]  /*09d0*/  IADD3.X R117, R176, UR7, RZ, P5, !PT ;  /* 0x00000007b0757c10 */ /* 0x000fe2000affe4ff */
[----:B------:R-:W5:Y:S05]  /*09e0*/  @P0 LDG.E.64 R118, desc[UR4][R174.64] ;  /* 0x00000004ae760981 */ /* 0x000f6a000c1e1b00 */
[----:B------:R-:W5:Y:S01]  /*09f0*/  LDG.E.64 R116, desc[UR4][R116.64] ;  /* 0x0000000474747981 */ /* 0x000f62000c1e1b00 */
[----:B------:R-:W-:-:S04]  /*0a00*/  ISETP.NE.U32.AND P1, PT, RZ, UR8, PT ;  /* 0x00000008ff007c0c */ /* 0x000fc8000bf25070 */
[----:B------:R-:W-:Y:S02]  /*0a10*/  ISETP.NE.AND.EX P1, PT, RZ, UR9, PT, P1 ;  /* 0x00000009ff007c0c */ /* 0x000fe4000bf25310 */
[----:B------:R-:W-:-:S04]  /*0a20*/  ISETP.NE.AND P0, PT, R188, RZ, PT ;  /* 0x000000ffbc00720c */ /* 0x000fc80003f05270 */
[----:B-----5:R-:W-:-:S07]  /*0a30*/  FSEL R3, R171, RZ, !P0 ;  /* 0x000000ffab037208 */ /* 0x020fce0004000000 */
[----:B------:R-:W-:-:S04]  /*0a40*/  @P1 LEA R172, P4, R153, UR8, 0x5 ;  /* 0x0000000899ac1c11 */ /* 0x000fc8000f8828ff */
[----:B------:R-:W-:-:S05]  /*0a50*/  @P1 LEA.HI.X R173, R153, UR9, RZ, 0x5, P4 ;  /* 0x0000000999ad1c11 */ /* 0x000fca000a0f2cff */
[----:B------:R-:W5:Y:S04]  /*0a60*/  @P1 LDG.E.128 R68, desc[UR4][R172.64] ;  /* 0x00000004ac441981 */ /* 0x000f68000c1e1d00 */
[----:B------:R0:W5:Y:S01]  /*0a70*/  @P1 LDG.E.128 R72, desc[UR4][R172.64+0x10] ;  /* 0x00001004ac481981 */ /* 0x000162000c1e1d00 */
[----:B------:R-:W-:Y:S01]  /*0a80*/  IADD3 R191, R153, 0x20, RZ ;  /* 0x0000002099bf7810 */ /* 0x000fe20007ffe0ff */
[--C-:B--2---:R-:W-:Y:S01]  /*0a90*/  FADD.FTZ R181, R98, -R3.reuse ;  /* 0x8000000362b57221 */ /* 0x104fe20000010000 */
[--C-:B------:R-:W-:Y:S01]  /*0aa0*/  FADD.FTZ R177, R96, -R3.reuse ;  /* 0x8000000360b17221 */ /* 0x100fe20000010000 */
[--C-:B------:R-:W-:Y:S01]  /*0ab0*/  FADD.FTZ R179, R97, -R3.reuse ;  /* 0x8000000361b37221 */ /* 0x100fe20000010000 */
[----:B------:R-:W-:-:S03]  /*0ac0*/  FADD.FTZ R183, R99, -R3 ;  /* 0x8000000363b77221 */ /* 0x000fc60000010000 */
[----:B0-----:R-:W-:Y:S01]  /*0ad0*/  FMUL.FTZ R172, R154, R179 ;  /* 0x000000b39aac7220 */ /* 0x001fe20000410000 */
[----:B----4-:R-:W-:-:S04]  /*0ae0*/  PRMT R98, R104, 0x7632, R98 ;  /* 0x0000763268627816 */ /* 0x010fc80000000062 */
[----:B------:R-:W-:Y:S02]  /*0af0*/  SHF.L.U32 R98, R98, 0x10, RZ ;  /* 0x0000001062627819 */ /* 0x000fe400000006ff */
[----:B------:R-:W-:Y:S01]  /*0b00*/  PRMT R96, R100, 0x7632, R96 ;  /* 0x0000763264607816 */ /* 0x000fe20000000060 */
[C---:B------:R-:W-:Y:S01]  /*0b10*/  IMAD.U32 R182, R102.reuse, 0x10000, RZ ;  /* 0x0001000066b67824 */ /* 0x040fe200078e00ff */
[----:B------:R-:W-:Y:S02]  /*0b20*/  PRMT R178, R102, 0x7632, R178 ;  /* 0x0000763266b27816 */ /* 0x000fe400000000b2 */
[----:B------:R-:W-:Y:S01]  /*0b30*/  PRMT R102, R105, 0x7632, R102 ;  /* 0x0000763269667816 */ /* 0x000fe20000000066 */
[----:B------:R-:W-:Y:S01]  /*0b40*/  IMAD.U32 R96, R96, 0x10000, RZ ;  /* 0x0001000060607824 */ /* 0x000fe200078e00ff */
[----:B------:R-:W-:Y:S01]  /*0b50*/  SHF.L.U32 R97, R100, 0x10, RZ ;  /* 0x0000001064617819 */ /* 0x000fe200000006ff */
[----:B------:R-:W-:Y:S01]  /*0b60*/  FMUL.FTZ R100, R138, R98 ;  /* 0x000000628a647220 */ /* 0x000fe20000410000 */
[----:B------:R-:W-:Y:S01]  /*0b70*/  PRMT R175, R101, 0x7632, R175 ;  /* 0x0000763265af7816 */ /* 0x000fe200000000af */
[----:B------:R-:W-:Y:S01]  /*0b80*/  IMAD.U32 R102, R102, 0x10000, RZ ;  /* 0x0001000066667824 */ /* 0x000fe200078e00ff */
[----:B------:R-:W-:Y:S01]  /*0b90*/  SHF.L.U32 R104, R104, 0x10, RZ ;  /* 0x0000001068687819 */ /* 0x000fe200000006ff */
[----:B------:R-:W-:Y:S01]  /*0ba0*/  FADD.FTZ R49, R49, R96 ;  /* 0x0000006031317221 */ /* 0x000fe20000010000 */
[----:B------:R-:W-:Y:S01]  /*0bb0*/  PRMT R184, R103, 0x7632, R184 ;  /* 0x0000763267b87816 */ /* 0x000fe200000000b8 */
[-C--:B------:R-:W-:Y:S01]  /*0bc0*/  FFMA.FTZ R173, R137, R96.reuse, R100 ;  /* 0x0000006089ad7223 */ /* 0x080fe20000010064 */
[----:B------:R-:W-:Y:S01]  /*0bd0*/  SHF.L.U32 R187, R103, 0x10, RZ ;  /* 0x0000001067bb7819 */ /* 0x000fe200000006ff */
[----:B------:R-:W-:Y:S01]  /*0be0*/  FFMA.FTZ R65, R172, R96, R65 ;  /* 0x00000060ac417223 */ /* 0x000fe20000010041 */
[----:B------:R-:W-:Y:S01]  /*0bf0*/  PRMT R180, R106, 0x7632, R180 ;  /* 0x000076326ab47816 */ /* 0x000fe200000000b4 */
[--C-:B------:R-:W-:Y:S01]  /*0c00*/  FADD.FTZ R103, R108, -R3.reuse ;  /* 0x800000036c677221 */ /* 0x100fe20000010000 */
[--C-:B------:R-:W-:Y:S01]  /*0c10*/  FADD.FTZ R109, R109, -R3.reuse ;  /* 0x800000036d6d7221 */ /* 0x100fe20000010000 */
[--C-:B------:R-:W-:Y:S01]  /*0c20*/  FADD.FTZ R185, R110, -R3.reuse ;  /* 0x800000036eb97221 */ /* 0x100fe20000010000 */
[----:B------:R-:W-:Y:S01]  /*0c30*/  FADD.FTZ R111, R111, -R3 ;  /* 0x800000036f6f7221 */ /* 0x000fe20000010000 */
[----:B------:R-:W-:Y:S01]  /*0c40*/  SHF.L.U32 R96, R175, 0x10, RZ ;  /* 0x00000010af607819 */ /* 0x000fe200000006ff */
[----:B------:R-:W-:Y:S01]  /*0c50*/  FMUL.FTZ R99, R125, R104 ;  /* 0x000000687d637220 */ /* 0x000fe20000410000 */
[----:B------:R-:W-:Y:S01]  /*0c60*/  SHF.L.U32 R106, R106, 0x10, RZ ;  /* 0x000000106a6a7819 */ /* 0x000fe200000006ff */
[C---:B------:R-:W-:Y:S01]  /*0c70*/  FMUL.FTZ R3, R154.reuse, R177 ;  /* 0x000000b19a037220 */ /* 0x040fe20000410000 */
        /* <DEDUP_REMOVED lines=15> */
[----:B------:R-:W-:-:S02]  /*0d70*/  IMAD.U32 R105, R105, 0x10000, RZ ;  /* 0x0001000069697824 */ /* 0x000fc400078e00ff */
[----:B------:R-:W-:Y:S01]  /*0d80*/  FMUL.FTZ R180, R154, R109 ;  /* 0x0000006d9ab47220 */ /* 0x000fe20000410000 */
[----:B------:R-:W-:Y:S01]  /*0d90*/  SHF.L.U32 R101, R101, 0x10, RZ ;  /* 0x0000001065657819 */ /* 0x000fe200000006ff */
[----:B------:R-:W-:Y:S01]  /*0da0*/  FFMA.FTZ R183, R141, R98, R96 ;  /* 0x000000628db77223 */ /* 0x000fe20000010060 */
[----:B------:R-:W-:Y:S01]  /*0db0*/  FMUL.FTZ R175, R126, R105 ;  /* 0x000000697eaf7220 */ /* 0x000fe20000410000 */
[----:B------:R-:W-:Y:S01]  /*0dc0*/  FADD.FTZ R13, R13, R97 ;  /* 0x000000610d0d7221 */ /* 0x000fe20000010000 */
[----:B------:R-:W-:Y:S01]  /*0dd0*/  FFMA.FTZ R29, R180, R97, R29 ;  /* 0x00000061b41d7223 */ /* 0x000fe2000001001d */
[----:B------:R-:W-:Y:S01]  /*0de0*/  FADD.FTZ R96, RZ, R174 ;  /* 0x000000aeff607221 */ /* 0x000fe20000010000 */
[----:B------:R-:W-:Y:S01]  /*0df0*/  PRMT R186, R107, 0x7632, R186 ;  /* 0x000076326bba7816 */ /* 0x000fe200000000ba */
[----:B------:R-:W-:Y:S01]  /*0e00*/  FFMA.FTZ R97, R3, R174, RZ ;  /* 0x000000ae03617223 */ /* 0x000fe200000100ff */
[----:B------:R-:W-:Y:S01]  /*0e10*/  SHF.L.U32 R107, R107, 0x10, RZ ;  /* 0x000000106b6b7819 */ /* 0x000fe200000006ff */
        /* <DEDUP_REMOVED lines=10> */
[----:B------:R-:W-:-:S02]  /*0ec0*/  IMAD.U32 R101, R186, 0x10000, RZ ;  /* 0x00010000ba657824 */ /* 0x000fc400078e00ff */
[----:B------:R-:W-:Y:S01]  /*0ed0*/  FADD.FTZ R96, R96, R175 ;  /* 0x000000af60607221 */ /* 0x000fe20000010000 */
[----:B------:R-:W-:Y:S01]  /*0ee0*/  FFMA.FTZ R97, R177, R175, R98 ;  /* 0x000000afb1617223 */ /* 0x000fe20000010062 */
[----:B------:R-:W-:Y:S01]  /*0ef0*/  FADD.FTZ R44, R44, R182 ;  /* 0x000000b62c2c7221 */ /* 0x000fe20000010000 */
[----:B------:R-:W-:Y:S01]  /*0f00*/  FFMA.FTZ R60, R181, R182, R60 ;  /* 0x000000b6b53c7223 */ /* 0x000fe2000001003c */
[----:B------:R-:W-:Y:S01]  /*0f10*/  FMUL.FTZ R185, R154, R185 ;  /* 0x000000b99ab97220 */ /* 0x000fe20000410000 */
[----:B------:R-:W-:Y:S01]  /*0f20*/  FFMA.FTZ R182, R124, R187, R99 ;  /* 0x000000bb7cb67223 */ /* 0x000fe20000010063 */
[----:B------:R-:W-:Y:S01]  /*0f30*/  SHF.L.U32 R100, R184, 0x10, RZ ;  /* 0x00000010b8647819 */ /* 0x000fe200000006ff */
[----:B------:R-:W-:Y:S01]  /*0f40*/  FMUL.FTZ R98, R144, R101 ;  /* 0x0000006590627220 */ /* 0x000fe20000410000 */
[----:B------:R-:W-:Y:S01]  /*0f50*/  FADD.FTZ R99, R96, R179 ;  /* 0x000000b360637221 */ /* 0x000fe20000010000 */
[----:B------:R-:W-:Y:S01]  /*0f60*/  FFMA.FTZ R96, R176, R179, R97 ;  /* 0x000000b3b0607223 */ /* 0x000fe20000010061 */
[----:B------:R-:W-:Y:S01]  /*0f70*/  FADD.FTZ R46, R46, R187 ;  /* 0x000000bb2e2e7221 */ /* 0x000fe20000010000 */
[----:B------:R-:W-:Y:S01]  /*0f80*/  FFMA.FTZ R62, R185, R187, R62 ;  /* 0x000000bbb93e7223 */ /* 0x000fe2000001003e */
        /* <DEDUP_REMOVED lines=24> */
.L_x_1013:
[----:B------:R-:W-:Y:S05]  /*1110*/  BSYNC B1 ;  /* 0x0000000000017941 */ /* 0x000fea0003800000 */
.L_x_1012:
        /* <DEDUP_REMOVED lines=9> */
[----:B------:R-:W2:Y:S01]  /*11b0*/  LDG.E.128 R96, desc[UR4][R96.64] ;  /* 0x0000000460607981 */ /* 0x000ea2000c1e1d00 */
[----:B-1----:R-:W-:-:S06]  /*11c0*/  IMAD.WIDE.U32 R100, R191, 0x10, R100 ;  /* 0x00000010bf647825 */ /* 0x002fcc00078e0064 */
[----:B------:R-:W4:Y:S01]  /*11d0*/  LDG.E.128 R100, desc[UR4][R100.64] ;  /* 0x0000000464647981 */ /* 0x000f22000c1e1d00 */
[----:B------:R-:W-:-:S04]  /*11e0*/  ISETP.NE.U32.AND P0, PT, RZ, UR12, PT ;  /* 0x0000000cff007c0c */ /* 0x000fc8000bf05070 */
[----:B------:R-:W-:-:S13]  /*11f0*/  ISETP.NE.AND.EX P0, PT, RZ, UR13, PT, P0 ;  /* 0x0000000dff007c0c */ /* 0x000fda000bf05300 */
[----:B------:R-:W0:Y:S01]  /*1200*/  @P0 LDC.64 R158, c[0x0][0x248] ;  /* 0x00009200ff9e0b82 */ /* 0x000e220000000a00 */
[----:B------:R-:W-:Y:S01]  /*1210*/  IMAD.SHL.U32 R155, R191, 0x8, RZ ;  /* 0x00000008bf9b7824 */ /* 0x000fe200078e00ff */
[----:B------:R-:W-:-:S04]  /*1220*/  SHF.R.U32.HI R160, RZ, 0x1d, R191 ;  /* 0x0000001dffa07819 */ /* 0x000fc800000116bf */
[----:B0-----:R-:W-:-:S04]  /*1230*/  @P0 IADD3 R158, P5, R155, R158, RZ ;  /* 0x0000009e9b9e0210 */ /* 0x001fc80007fbe0ff */
[C---:B------:R-:W-:Y:S02]  /*1240*/  @P0 IADD3.X R159, R160.reuse, R159, RZ, P5, !PT ;  /* 0x0000009fa09f0210 */ /* 0x040fe40002ffe4ff */
[----:B---3--:R-:W-:Y:S02]  /*1250*/  IADD3 R112, P5, R155, UR6, RZ ;  /* 0x000000069b707c10 */ /* 0x008fe4000ffbe0ff */
[----:B------:R-:W-:Y:S01]  /*1260*/  ISETP.NE.U32.AND P1, PT, RZ, UR8, PT ;  /* 0x00000008ff007c0c */ /* 0x000fe2000bf25070 */
[----:B------:R0:W5:Y:S01]  /*1270*/  @P0 LDG.E.64 R114, desc[UR4][R158.64] ;  /* 0x000000049e720981 */ /* 0x000162000c1e1b00 */
[----:B------:R-:W-:-:S06]  /*1280*/  IADD3.X R113, R160, UR7, RZ, P5, !PT ;  /* 0x00000007a0717c10 */ /* 0x000fcc000affe4ff */
[----:B------:R-:W5:Y:S01]  /*1290*/  LDG.E.64 R112, desc[UR4][R112.64] ;  /* 0x0000000470707981 */ /* 0x000f62000c1e1b00 */
[----:B------:R-:W-:Y:S02]  /*12a0*/  ISETP.NE.AND.EX P1, PT, RZ, UR9, PT, P1 ;  /* 0x00000009ff007c0c */ /* 0x000fe4000bf25310 */
[----:B------:R-:W-:-:S11]  /*12b0*/  ISETP.NE.AND P0, PT, R188, RZ, PT ;  /* 0x000000ffbc00720c */ /* 0x000fd60003f05270 */
[----:B------:R-:W-:-:S04]  /*12c0*/  @P1 LEA R156, P4, R191, UR8, 0x5 ;  /* 0x00000008bf9c1c11 */ /* 0x000fc8000f8828ff */
[----:B------:R-:W-:-:S05]  /*12d0*/  @P1 LEA.HI.X R157, R191, UR9, RZ, 0x5, P4 ;  /* 0x00000009bf9d1c11 */ /* 0x000fca000a0f2cff */
[----:B------:R-:W5:Y:S04]  /*12e0*/  @P1 LDG.E.128 R76, desc[UR4][R156.64] ;  /* 0x000000049c4c1981 */ /* 0x000f68000c1e1d00 */
[----:B------:R1:W5:Y:S01]  /*12f0*/  @P1 LDG.E.128 R80, desc[UR4][R156.64+0x10] ;  /* 0x000010049c501981 */ /* 0x000362000c1e1d00 */
[C---:B--2---:R-:W-:Y:S02]  /*1300*/  PRMT R164, R98.reuse, 0x7632, R164 ;  /* 0x0000763262a47816 */ /* 0x044fe400000000a4 */
[----:B------:R-:W-:Y:S02]  /*1310*/  SHF.L.U32 R165, R98, 0x10, RZ ;  /* 0x0000001062a57819 */ /* 0x000fe400000006ff */
[----:B-----5:R-:W-:Y:S01]  /*1320*/  FSEL R98, R171, RZ, !P0 ;  /* 0x000000ffab627208 */ /* 0x020fe20004000000 */
[C---:B------:R-:W-:Y:S01]  /*1330*/  IMAD.U32 R163, R97.reuse, 0x10000, RZ ;  /* 0x0001000061a37824 */ /* 0x040fe200078e00ff */
[----:B------:R-:W-:-:S02]  /*1340*/  PRMT R161, R97, 0x7632, R161 ;  /* 0x0000763261a17816 */ /* 0x000fc400000000a1 */
[C---:B----4-:R-:W-:Y:S01]  /*1350*/  PRMT R97, R100.reuse, 0x7632, R97 ;  /* 0x0000763264617816 */ /* 0x050fe20000000061 */
[----:B------:R-:W-:Y:S02]  /*1360*/  IMAD.U32 R100, R100, 0x10000, RZ ;  /* 0x0001000064647824 */ /* 0x000fe400078e00ff */
[----:B------:R-:W-:Y:S01]  /*1370*/  FADD.FTZ R155, -R98, R104 ;  /* 0x00000068629b7221 */ /* 0x000fe20000010100 */
[----:B------:R-:W-:Y:S01]  /*1380*/  PRMT R160, R96, 0x7632, R160 ;  /* 0x0000763260a07816 */ /* 0x000fe200000000a0 */
[C---:B------:R-:W-:Y:S01]  /*1390*/  IMAD.U32 R171, R103.reuse, 0x10000, RZ ;  /* 0x0001000067ab7824 */ /* 0x040fe200078e00ff */
[----:B------:R-:W-:Y:S01]  /*13a0*/  PRMT R168, R103, 0x7632, R168 ;  /* 0x0000763267a87816 */ /* 0x000fe200000000a8 */
[----:B------:R-:W-:Y:S01]  /*13b0*/  FADD.FTZ R105, -R98, R105 ;  /* 0x0000006962697221 */ /* 0x000fe20000010100 */
[----:B------:R-:W-:Y:S01]  /*13c0*/  SHF.L.U32 R96, R96, 0x10, RZ ;  /* 0x0000001060607819 */ /* 0x000fe200000006ff */
[C---:B0-----:R-:W-:Y:S01]  /*13d0*/  FADD.FTZ R159, -R98.reuse, R106 ;  /* 0x0000006a629f7221 */ /* 0x041fe20000010100 */
[C---:B------:R-:W-:Y:S01]  /*13e0*/  FADD.FTZ R107, -R98.reuse, R107 ;  /* 0x0000006b626b7221 */ /* 0x040fe20000010100 */
[C---:B------:R-:W-:Y:S01]  /*13f0*/  FADD.FTZ R103, -R98.reuse, R108 ;  /* 0x0000006c62677221 */ /* 0x040fe20000010100 */
[C---:B------:R-:W-:Y:S01]  /*1400*/  FADD.FTZ R109, -R98.reuse, R109 ;  /* 0x0000006d626d7221 */ /* 0x040fe20000010100 */
[C---:B------:R-:W-:Y:S01]  /*1410*/  FADD.FTZ R167, -R98.reuse, R110 ;  /* 0x0000006e62a77221 */ /* 0x040fe20000010100 */
[----:B------:R-:W-:Y:S01]  /*1420*/  FADD.FTZ R111, -R98, R111 ;  /* 0x0000006f626f7221 */ /* 0x000fe20000010100 */
[----:B-1----:R-:W-:Y:S01]  /*1430*/  FMUL.FTZ R156, R133, R100 ;  /* 0x00000064859c7220 */ /* 0x002fe20000410000 */
        /* <DEDUP_REMOVED lines=12> */
[----:B------:R-:W-:-:S02]  /*1500*/  IMAD.U32 R99, R99, 0x10000, RZ ;  /* 0x0001000063637824 */ /* 0x000fc400078e00ff */
        /* <DEDUP_REMOVED lines=20> */
[----:B------:R-:W-:-:S02]  /*1650*/  IMAD.U32 R98, R164, 0x10000, RZ ;  /* 0x00010000a4627824 */ /* 0x000fc400078e00ff */
        /* <DEDUP_REMOVED lines=19> */
[----:B------:R-:W-:-:S02]  /*1790*/  FADD.FTZ R4, R4, R102 ;  /* 0x0000006604047221 */ /* 0x000fc40000010000 */
[----:B------:R-:W-:Y:S01]  /*17a0*/  FADD.FTZ R99, R98, R161 ;  /* 0x000000a162637221 */ /* 0x000fe20000010000 */
[----:B------:R-:W-:Y:S01]  /*17b0*/  FFMA.FTZ R96, R162, R161, R97 ;  /* 0x000000a1a2607223 */ /* 0x000fe20000010061 */
[----:B------:R-:W-:Y:S01]  /*17c0*/  FFMA.FTZ R20, R163, R102, R20 ;  /* 0x00000066a3147223 */ /* 0x000fe20000010014 */
[----:B------:R-:W-:Y:S01]  /*17d0*/  FADD.FTZ R10, R10, R101 ;  /* 0x000000650a0a7221 */ /* 0x000fe20000010000 */
[----:B------:R-:W-:Y:S01]  /*17e0*/  FFMA.FTZ R26, R159, R101, R26 ;  /* 0x000000659f1a7223 */ /* 0x000fe2000001001a */
[----:B------:R-:W-:Y:S01]  /*17f0*/  SHF.L.U32 R102, R168, 0x10, RZ ;  /* 0x00000010a8667819 */ /* 0x000fe200000006ff */
        /* <DEDUP_REMOVED lines=25> */
.L_x_1015:
[----:B------:R-:W-:Y:S05]  /*1990*/  BSYNC B1 ;  /* 0x0000000000017941 */ /* 0x000fea0003800000 */
.L_x_1014:
        /* <DEDUP_REMOVED lines=20> */
.L_x_1039:
[----:B-1----:R-:W-:Y:S01]  /*1ae0*/  FADD.FTZ R96, R103, R96 ;  /* 0x0000006067607221 */ /* 0x002fe20000010000 */
[----:B--2---:R-:W-:Y:S01]  /*1af0*/  FADD.FTZ R97, R102, R97 ;  /* 0x0000006166617221 */ /* 0x004fe20000010000 */
[----:B------:R-:W-:Y:S02]  /*1b00*/  BSSY B1, `(.L_x_1017) ;  /* 0x000007d000017945 */ /* 0x000fe40003800000 */
[----:B------:R-:W-:Y:S01]  /*1b10*/  FMUL.FTZ R190, R96, UR14 ;  /* 0x0000000e60be7c20 */ /* 0x000fe20008410000 */
[----:B------:R-:W-:Y:S01]  /*1b20*/  FMUL.FTZ R106, R97, UR14 ;  /* 0x0000000e616a7c20 */ /* 0x000fe20008410000 */
[----:B------:R-:W-:Y:S06]  /*1b30*/  @!P2 BRA `(.L_x_1018) ;  /* 0x0000000400e4a947 */ /* 0x000fec0003800000 */
[----:B------:R-:W-:Y:S02]  /*1b40*/  ISETP.NE.AND P4, PT, R188, RZ, PT ;  /* 0x000000ffbc00720c */ /* 0x000fe40003f85270 */
[----:B------:R-:W-:Y:S02]  /*1b50*/  ISETP.NE.U32.AND P0, PT, RZ, UR12, PT ;  /* 0x0000000cff007c0c */ /* 0x000fe4000bf05070 */
[----:B------:R-:W-:Y:S02]  /*1b60*/  ISETP.NE.U32.AND P1, PT, RZ, UR8, PT ;  /* 0x00000008ff007c0c */ /* 0x000fe4000bf25070 */
[----:B------:R-:W-:Y:S02]  /*1b70*/  FSEL R111, R190, RZ, !P4 ;  /* 0x000000ffbe6f7208 */ /* 0x000fe40006000000 */
[----:B------:R-:W-:Y:S02]  /*1b80*/  ISETP.NE.AND.EX P0, PT, RZ, UR13, PT, P0 ;  /* 0x0000000dff007c0c */ /* 0x000fe4000bf05300 */
[----:B------:R-:W-:Y:S01]  /*1b90*/  ISETP.NE.AND.EX P1, PT, RZ, UR9, PT, P1 ;  /* 0x00000009ff007c0c */ /* 0x000fe2000bf25310 */
[-CC-:B------:R-:W-:Y:S01]  /*1ba0*/  FFMA.FTZ R97, R3, R106.reuse, R111.reuse ;  /* 0x0000006a03617223 */ /* 0x180fe2000001006f */
[-CC-:B------:R-:W-:Y:S01]  /*1bb0*/  FFMA.FTZ R98, R172, R106.reuse, R111.reuse ;  /* 0x0000006aac627223 */ /* 0x180fe2000001006f */
[-CC-:B------:R-:W-:Y:S01]  /*1bc0*/  FFMA.FTZ R100, R177, R106.reuse, R111.reuse ;  /* 0x0000006ab1647223 */ /* 0x180fe2000001006f */
[----:B0-----:R-:W-:Y:S01]  /*1bd0*/  FFMA.FTZ R102, R176, R106, R111 ;  /* 0x0000006ab0667223 */ /* 0x001fe2000001006f */
[----:B------:R-:W-:Y:S01]  /*1be0*/  FADD.FTZ R97, R174, -R97 ;  /* 0x80000061ae617221 */ /* 0x000fe20000010000 */
[----:B------:R-:W-:Y:S01]  /*1bf0*/  FADD.FTZ R99, R173, -R98 ;  /* 0x80000062ad637221 */ /* 0x000fe20000010000 */
[----:B------:R-:W-:Y:S01]  /*1c00*/  FADD.FTZ R101, R175, -R100 ;  /* 0x80000064af657221 */ /* 0x000fe20000010000 */
[----:B------:R-:W-:Y:S01]  /*1c10*/  FADD.FTZ R105, R179, -R102 ;  /* 0x80000066b3697221 */ /* 0x000fe20000010000 */
[C---:B-----5:R-:W-:Y:S01]  /*1c20*/  FMUL.FTZ R97, R154.reuse, R97 ;  /* 0x000000619a617220 */ /* 0x060fe20000410000 */
[C---:B------:R-:W-:Y:S01]  /*1c30*/  FMUL.FTZ R102, R154.reuse, R99 ;  /* 0x000000639a667220 */ /* 0x040fe20000410000 */
[----:B------:R-:W-:Y:S01]  /*1c40*/  FMUL.FTZ R103, R154, R101 ;  /* 0x000000659a677220 */ /* 0x000fe20000410000 */
[----:B------:R-:W-:-:S02]  /*1c50*/  @P0 IMAD.MOV.U32 R96, RZ, RZ, R118 ;  /* 0x000000ffff600224 */ /* 0x000fc400078e0076 */
[----:B------:R-:W-:Y:S01]  /*1c60*/  @P1 FADD.FTZ R97, R68, R97 ;  /* 0x0000006144611221 */ /* 0x000fe20000010000 */
[----:B------:R-:W-:Y:S01]  /*1c70*/  @P1 FADD.FTZ R102, R69, R102 ;  /* 0x0000006645661221 */ /* 0x000fe20000010000 */
[----:B------:R-:W-:Y:S01]  /*1c80*/  FMUL.FTZ R104, R154, R105 ;  /* 0x000000699a687220 */ /* 0x000fe20000410000 */
[----:B------:R-:W-:Y:S01]  /*1c90*/  @P1 FADD.FTZ R103, R70, R103 ;  /* 0x0000006746671221 */ /* 0x000fe20000010000 */
[----:B------:R-:W-:Y:S01]  /*1ca0*/  FMUL.FTZ R191, R97, UR15 ;  /* 0x0000000f61bf7c20 */ /* 0x000fe20008410000 */
[----:B------:R-:W-:Y:S01]  /*1cb0*/  FMUL.FTZ R192, R102, UR15 ;  /* 0x0000000f66c07c20 */ /* 0x000fe20008410000 */
[----:B------:R-:W-:Y:S01]  /*1cc0*/  @P0 LOP3.LUT P6, RZ, R96, 0xff, RZ, 0xc0, !PT ;  /* 0x000000ff60ff0812 */ /* 0x000fe200078cc0ff */
[----:B------:R-:W-:Y:S01]  /*1cd0*/  @P1 FADD.FTZ R104, R71, R104 ;  /* 0x0000006847681221 */ /* 0x000fe20000010000 */
[----:B------:R-:W-:Y:S01]  /*1ce0*/  @P0 LOP3.LUT P4, RZ, R118, 0xff00, RZ, 0xc0, !PT ;  /* 0x0000ff0076ff0812 */ /* 0x000fe2000788c0ff */
[----:B------:R-:W-:Y:S01]  /*1cf0*/  FMUL.FTZ R193, R103, UR15 ;  /* 0x0000000f67c17c20 */ /* 0x000fe20008410000 */
[----:B------:R-:W-:Y:S01]  /*1d00*/  MOV R96, R116 ;  /* 0x0000007400607202 */ /* 0x000fe20000000f00 */
[----:B------:R-:W-:Y:S01]  /*1d10*/  FMUL.FTZ R194, R104, UR15 ;  /* 0x0000000f68c27c20 */ /* 0x000fe20008410000 */
[----:B------:R-:W-:Y:S01]  /*1d20*/  @P0 LOP3.LUT P5, RZ, R118, 0xff0000, RZ, 0xc0, !PT ;  /* 0x00ff000076ff0812 */ /* 0x000fe200078ac0ff */
[----:B------:R-:W-:Y:S01]  /*1d30*/  FFMA.FTZ R109, R185, R106, R111 ;  /* 0x0000006ab96d7223 */ /* 0x000fe2000001006f */
[----:B------:R-:W-:-:S02]  /*1d40*/  @P0 FSEL R98, R191, RZ, P6 ;  /* 0x000000ffbf620208 */ /* 0x000fc40003000000 */
[----:B------:R-:W-:Y:S01]  /*1d50*/  @P0 FSEL R99, R192, RZ, P4 ;  /* 0x000000ffc0630208 */ /* 0x000fe20002000000 */
[----:B------:R-:W-:Y:S01]  /*1d60*/  FADD.FTZ R109, R182, -R109 ;  /* 0x8000006db66d7221 */ /* 0x000fe20000010000 */
[----:B------:R-:W-:Y:S02]  /*1d70*/  @P0 LOP3.LUT P6, RZ, R118, 0xff000000, RZ, 0xc0, !PT ;  /* 0xff00000076ff0812 */ /* 0x000fe400078cc0ff */
[----:B------:R-:W-:Y:S02]  /*1d80*/  LOP3.LUT P4, RZ, R96, 0xff, RZ, 0xc0, !PT ;  /* 0x000000ff60ff7812 */ /* 0x000fe4000788c0ff */
[----:B------:R-:W-:Y:S02]  /*1d90*/  @P0 FSEL R96, R193, RZ, P5 ;  /* 0x000000ffc1600208 */ /* 0x000fe40002800000 */
[----:B------:R-:W-:Y:S02]  /*1da0*/  @P0 F2FP.BF16.F32.PACK_AB R100, RZ, R98 ;  /* 0x00000062ff64023e */ /* 0x000fe400000010ff */
[----:B------:R-:W-:-:S02]  /*1db0*/  @P0 FSEL R98, R194, RZ, P6 ;  /* 0x000000ffc2620208 */ /* 0x000fc40003000000 */
[----:B------:R-:W-:Y:S01]  /*1dc0*/  @P0 F2FP.BF16.F32.PACK_AB R107, RZ, R96 ;  /* 0x00000060ff6b023e */ /* 0x000fe200000010ff */
[--C-:B------:R-:W-:Y:S01]  /*1dd0*/  FFMA.FTZ R96, R180, R106, R111.reuse ;  /* 0x0000006ab4607223 */ /* 0x100fe2000001006f */
[----:B------:R-:W-:Y:S01]  /*1de0*/  @P0 F2FP.BF16.F32.PACK_AB R108, RZ, R98 ;  /* 0x00000062ff6c023e */ /* 0x000fe200000010ff */
[-CC-:B------:R-:W-:Y:S01]  /*1df0*/  FFMA.FTZ R98, R184, R106.reuse, R111.reuse ;  /* 0x0000006ab8627223 */ /* 0x180fe2000001006f */
[----:B------:R-:W-:Y:S01]  /*1e00*/  @P0 F2FP.BF16.F32.PACK_AB R101, RZ, R99 ;  /* 0x00000063ff65023e */ /* 0x000fe200000010ff */
[----:B------:R-:W-:Y:S01]  /*1e10*/  FADD.FTZ R105, R183, -R96 ;  /* 0x80000060b7697221 */ /* 0x000fe20000010000 */
[----:B------:R-:W-:Y:S01]  /*1e20*/  FFMA.FTZ R99, R181, R106, R111 ;  /* 0x0000006ab5637223 */ /* 0x000fe2000001006f */
[----:B------:R-:W-:Y:S01]  /*1e30*/  FADD.FTZ R171, R187, -R98 ;  /* 0x80000062bbab7221 */ /* 0x000fe20000010000 */
[C---:B------:R-:W-:Y:S01]  /*1e40*/  FMUL.FTZ R111, R154.reuse, R109 ;  /* 0x0000006d9a6f7220 */ /* 0x040fe20000410000 */
[----:B------:R-:W-:Y:S01]  /*1e50*/  FMUL.FTZ R98, R154, R105 ;  /* 0x000000699a627220 */ /* 0x000fe20000410000 */
[----:B------:R-:W-:Y:S01]  /*1e60*/  FADD.FTZ R99, R178, -R99 ;  /* 0x80000063b2637221 */ /* 0x000fe20000010000 */
[C---:B------:R-:W-:Y:S01]  /*1e70*/  FMUL.FTZ R186, R154.reuse, R171 ;  /* 0x000000ab9aba7220 */ /* 0x040fe20000410000 */
[----:B------:R-:W-:Y:S01]  /*1e80*/  @P0 LOP3.LUT P5, RZ, R119, 0xff00, RZ, 0xc0, !PT ;  /* 0x0000ff0077ff0812 */ /* 0x000fe200078ac0ff */
[----:B------:R-:W-:Y:S01]  /*1e90*/  @P1 FADD.FTZ R98, R73, R98 ;  /* 0x0000006249621221 */ /* 0x000fe20000010000 */
[----:B------:R-:W-:Y:S01]  /*1ea0*/  FMUL.FTZ R99, R154, R99 ;  /* 0x000000639a637220 */ /* 0x000fe20000410000 */
[----:B------:R-:W-:Y:S01]  /*1eb0*/  @P1 FADD.FTZ R186, R75, R186 ;  /* 0x000000ba4bba1221 */ /* 0x000fe20000010000 */
[----:B------:R-:W-:Y:S01]  /*1ec0*/  @P1 FADD.FTZ R111, R74, R111 ;  /* 0x0000006f4a6f1221 */ /* 0x000fe20000010000 */
[----:B------:R-:W-:Y:S01]  /*1ed0*/  FMUL.FTZ R196, R98, UR15 ;  /* 0x0000000f62c47c20 */ /* 0x000fe20008410000 */
[----:B------:R-:W-:Y:S01]  /*1ee0*/  @P1 FADD.FTZ R99, R72, R99 ;  /* 0x0000006348631221 */ /* 0x000fe20000010000 */
[----:B------:R-:W-:Y:S01]  /*1ef0*/  FMUL.FTZ R198, R186, UR15 ;  /* 0x0000000fbac67c20 */ /* 0x000fe20008410000 */
[----:B------:R-:W-:Y:S01]  /*1f00*/  @P0 LOP3.LUT P1, RZ, R119, 0xff000000, RZ, 0xc0, !PT ;  /* 0xff00000077ff0812 */ /* 0x000fe2000782c0ff */
[----:B------:R-:W-:Y:S01]  /*1f10*/  FMUL.FTZ R197, R111, UR15 ;  /* 0x0000000f6fc57c20 */ /* 0x000fe20008410000 */
[----:B------:R-:W-:Y:S01]  /*1f20*/  @P0 FSEL R105, R196, RZ, P5 ;  /* 0x000000ffc4690208 */ /* 0x000fe20002800000 */
[----:B------:R-:W-:Y:S01]  /*1f30*/  FMUL.FTZ R195, R99, UR15 ;  /* 0x0000000f63c37c20 */ /* 0x000fe20008410000 */
[----:B------:R-:W-:-:S02]  /*1f40*/  ISETP.NE.U32.AND P5, PT, RZ, UR16, PT ;  /* 0x00000010ff007c0c */ /* 0x000fc4000bfa5070 */
[----:B------:R-:W-:Y:S02]  /*1f50*/  @P0 FSEL R189, R198, RZ, P1 ;  /* 0x000000ffc6bd0208 */ /* 0x000fe40000800000 */
[----:B------:R-:W-:Y:S02]  /*1f60*/  ISETP.NE.AND.EX P1, PT, RZ, UR17, PT, P5 ;  /* 0x00000011ff007c0c */ /* 0x000fe4000bf25350 */
[----:B------:R-:W-:Y:S02]  /*1f70*/  @P0 LOP3.LUT P6, RZ, R119, 0xff, RZ, 0xc0, !PT ;  /* 0x000000ff77ff0812 */ /* 0x000fe400078cc0ff */
[----:B------:R-:W-:Y:S02]  /*1f80*/  @P0 F2FP.BF16.F32.PACK_AB R110, RZ, R105 ;  /* 0x00000069ff6e023e */ /* 0x000fe400000010ff */
[----:B------:R-:W-:Y:S02]  /*1f90*/  SEL R87, R104, R87, P1 ;  /* 0x0000005768577207 */ /* 0x000fe40000800000 */
[----:B------:R-:W-:-:S02]  /*1fa0*/  SEL R85, R102, R85, P1 ;  /* 0x0000005566557207 */ /* 0x000fc40000800000 */
[----:B------:R-:W-:Y:S02]  /*1fb0*/  SEL R86, R103, R86, P1 ;  /* 0x0000005667567207 */ /* 0x000fe40000800000 */
[----:B------:R-:W-:Y:S01]  /*1fc0*/  @P0 FSEL R96, R195, RZ, P6 ;  /* 0x000000ffc3600208 */ /* 0x000fe20003000000 */
[----:B------:R-:W0:Y:S01]  /*1fd0*/  @P1 LDC.64 R104, c[0x0][0x308] ;  /* 0x0000c200ff681b82 */ /* 0x000e220000000a00 */
[----:B------:R-:W-:Y:S02]  /*1fe0*/  @P0 LOP3.LUT P6, RZ, R119, 0xff0000, RZ, 0xc0, !PT ;  /* 0x00ff000077ff0812 */ /* 0x000fe400078cc0ff */
[----:B------:R-:W-:Y:S02]  /*1ff0*/  @P0 F2FP.BF16.F32.PACK_AB R109, RZ, R96 ;  /* 0x00000060ff6d023e */ /* 0x000fe400000010ff */
[----:B------:R-:W-:Y:S02]  /*2000*/  @P0 FSEL R96, R197, RZ, P6 ;  /* 0x000000ffc5600208 */ /* 0x000fe40003000000 */
[----:B------:R-:W-:Y:S01]  /*2010*/  LOP3.LUT P6, RZ, R116, 0xff00, RZ, 0xc0, !PT ;  /* 0x0000ff0074ff7812 */ /* 0x000fe200078cc0ff */
[----:B------:R-:W1:Y:S01]  /*2020*/  LDC.64 R102, c[0x0][0x2f8] ;  /* 0x0000be00ff667b82 */ /* 0x000e620000000a00 */
[----:B------:R-:W-:-:S02]  /*2030*/  @P0 F2FP.BF16.F32.PACK_AB R171, RZ, R96 ;  /* 0x00000060ffab023e */ /* 0x000fc400000010ff */
[----:B------:R-:W-:Y:S02]  /*2040*/  SEL R88, R99, R88, P1 ;  /* 0x0000005863587207 */ /* 0x000fe40000800000 */
[----:B------:R-:W-:Y:S02]  /*2050*/  FSEL R96, R191, RZ, P4 ;  /* 0x000000ffbf607208 */ /* 0x000fe40002000000 */
[----:B------:R-:W-:Y:S02]  /*2060*/  FSEL R99, R192, RZ, P6 ;  /* 0x000000ffc0637208 */ /* 0x000fe40003000000 */
[C---:B------:R-:W-:Y:S02]  /*2070*/  LOP3.LUT P5, RZ, R116.reuse, 0xff0000, RZ, 0xc0, !PT ;  /* 0x00ff000074ff7812 */ /* 0x040fe400078ac0ff */
[----:B------:R-:W-:Y:S02]  /*2080*/  LOP3.LUT P4, RZ, R116, 0xff000000, RZ, 0xc0, !PT ;  /* 0xff00000074ff7812 */ /* 0x000fe4000788c0ff */
[----:B------:R-:W-:-:S02]  /*2090*/  LOP3.LUT P6, RZ, R117, 0xff, RZ, 0xc0, !PT ;  /* 0x000000ff75ff7812 */ /* 0x000fc400078cc0ff */
[----:B------:R-:W-:Y:S01]  /*20a0*/  SEL R84, R97, R84, P1 ;  /* 0x0000005461547207 */ /* 0x000fe20000800000 */
[----:B0-----:R-:W-:Y:S01]  /*20b0*/  @P1 IMAD.WIDE.U32 R104, R153, 0x20, R104 ;  /* 0x0000002099681825 */ /* 0x001fe200078e0068 */
[----:B------:R-:W-:Y:S02]  /*20c0*/  SEL R89, R98, R89, P1 ;  /* 0x0000005962597207 */ /* 0x000fe40000800000 */
[----:B------:R-:W-:Y:S02]  /*20d0*/  FSEL R97, R193, RZ, P5 ;  /* 0x000000ffc1617208 */ /* 0x000fe40002800000 */
[----:B------:R-:W-:Y:S01]  /*20e0*/  FSEL R194, R194, RZ, P4 ;  /* 0x000000ffc2c27208 */ /* 0x000fe20002000000 */
[----:B------:R2:W-:Y:S01]  /*20f0*/  @P1 STG.E.128 desc[UR4][R104.64], R84 ;  /* 0x0000005468001986 */ /* 0x0005e2000c101d04 */
[----:B------:R-:W-:Y:S01]  /*2100*/  FSEL R98, R195, RZ, P6 ;  /* 0x000000ffc3627208 */ /* 0x000fe20003000000 */
[----:B-1----:R-:W-:Y:S01]  /*2110*/  IMAD.WIDE.U32 R102, R153, 0x10, R102 ;  /* 0x0000001099667825 */ /* 0x002fe200078e0066 */
[----:B------:R-:W-:-:S02]  /*2120*/  LOP3.LUT P5, RZ, R117, 0xff00, RZ, 0xc0, !PT ;  /* 0x0000ff0075ff7812 */ /* 0x000fc400078ac0ff */
[C---:B------:R-:W-:Y:S02]  /*2130*/  LOP3.LUT P4, RZ, R117.reuse, 0xff0000, RZ, 0xc0, !PT ;  /* 0x00ff000075ff7812 */ /* 0x040fe4000788c0ff */
[----:B------:R-:W-:Y:S02]  /*2140*/  LOP3.LUT P6, RZ, R117, 0xff000000, RZ, 0xc0, !PT ;  /* 0xff00000075ff7812 */ /* 0x000fe400078cc0ff */
[----:B------:R-:W-:Y:S02]  /*2150*/  SEL R90, R111, R90, P1 ;  /* 0x0000005a6f5a7207 */ /* 0x000fe40000800000 */
[----:B------:R-:W-:Y:S02]  /*2160*/  FSEL R111, R196, RZ, P5 ;  /* 0x000000ffc46f7208 */ /* 0x000fe40002800000 */
[----:B------:R-:W-:Y:S02]  /*2170*/  FSEL R197, R197, RZ, P4 ;  /* 0x000000ffc5c57208 */ /* 0x000fe40002000000 */
[----:B------:R-:W-:-:S02]  /*2180*/  FSEL R198, R198, RZ, P6 ;  /* 0x000000ffc6c67208 */ /* 0x000fc40003000000 */
[----:B------:R-:W-:Y:S02]  /*2190*/  @P0 PRMT R92, R100, 0x7610, R92 ;  /* 0x00007610645c0816 */ /* 0x000fe4000000005c */
[----:B------:R-:W-:Y:S02]  /*21a0*/  @P0 F2FP.BF16.F32.PACK_AB R189, RZ, R189 ;  /* 0x000000bdffbd023e */ /* 0x000fe400000010ff */
[----:B------:R-:W-:Y:S02]  /*21b0*/  @P0 PRMT R93, R107, 0x7610, R93 ;  /* 0x000076106b5d0816 */ /* 0x000fe4000000005d */
[----:B------:R-:W-:Y:S02]  /*21c0*/  @P0 PRMT R94, R109, 0x7610, R94 ;  /* 0x000076106d5e0816 */ /* 0x000fe4000000005e */
[----:B------:R-:W-:Y:S02]  /*21d0*/  @P0 PRMT R95, R171, 0x7610, R95 ;  /* 0x00007610ab5f0816 */ /* 0x000fe4000000005f */
[----:B------:R-:W-:-:S02]  /*21e0*/  @P0 LEA R100, P4, R153, UR12, 0x4 ;  /* 0x0000000c99640c11 */ /* 0x000fc4000f8820ff */
[----:B------:R-:W-:Y:S02]  /*21f0*/  SEL R91, R186, R91, P1 ;  /* 0x0000005bba5b7207 */ /* 0x000fe40000800000 */
[----:B------:R-:W-:Y:S02]  /*2200*/  F2FP.BF16.F32.PACK_AB R96, R99, R96 ;  /* 0x000000606360723e */ /* 0x000fe400000010ff */
[----:B------:R-:W-:Y:S01]  /*2210*/  F2FP.BF16.F32.PACK_AB R98, R111, R98 ;  /* 0x000000626f62723e */ /* 0x000fe200000010ff */
[----:B------:R2:W-:Y:S01]  /*2220*/  @P1 STG.E.128 desc[UR4][R104.64+0x10], R88 ;  /* 0x0000105868001986 */ /* 0x0005e2000c101d04 */
[----:B------:R-:W-:Y:S02]  /*2230*/  F2FP.BF16.F32.PACK_AB R97, R194, R97 ;  /* 0x00000061c261723e */ /* 0x000fe400000010ff */
[----:B------:R-:W-:Y:S02]  /*2240*/  F2FP.BF16.F32.PACK_AB R99, R198, R197 ;  /* 0x000000c5c663723e */ /* 0x000fe400000010ff */
[----:B------:R-:W-:-:S02]  /*2250*/  @P0 PRMT R92, R92, 0x5410, R101 ;  /* 0x000054105c5c0816 */ /* 0x000fc40000000065 */
[----:B------:R-:W-:Y:S01]  /*2260*/  @P0 PRMT R93, R93, 0x5410, R108 ;  /* 0x000054105d5d0816 */ /* 0x000fe2000000006c */
[----:B------:R2:W-:Y:S01]  /*2270*/  STG.E.128 desc[UR4][R102.64], R96 ;  /* 0x0000006066007986 */ /* 0x0005e2000c101d04 */
[----:B------:R-:W-:Y:S02]  /*2280*/  @P0 PRMT R94, R94, 0x5410, R110 ;  /* 0x000054105e5e0816 */ /* 0x000fe4000000006e */
[----:B------:R-:W-:Y:S02]  /*2290*/  @P0 LEA.HI.X R101, R153, UR13, RZ, 0x4, P4 ;  /* 0x0000000d99650c11 */ /* 0x000fe4000a0f24ff */
[----:B------:R-:W-:Y:S02]  /*22a0*/  @P0 PRMT R95, R95, 0x5410, R189 ;  /* 0x000054105f5f0816 */ /* 0x000fe400000000bd */
[----:B------:R-:W-:-:S03]  /*22b0*/  IADD3 R153, R153, 0x20, RZ ;  /* 0x0000002099997810 */ /* 0x000fc60007ffe0ff */
[----:B------:R2:W-:Y:S04]  /*22c0*/  @P0 STG.E.128 desc[UR4][R100.64], R92 ;  /* 0x0000005c64000986 */ /* 0x0005e8000c101d04 */
.L_x_1018:
[----:B------:R-:W-:Y:S05]  /*22d0*/  BSYNC B1 ;  /* 0x0000000000017941 */ /* 0x000fea0003800000 */
.L_x_1017:
[----:B------:R-:W-:Y:S04]  /*22e0*/  BSSY B1, `(.L_x_1019) ;  /* 0x000007a000017945 */ /* 0x000fe80003800000 */
[----:B------:R-:W-:Y:S05]  /*22f0*/  @!P3 BRA `(.L_x_1020) ;  /* 0x0000000400e0b947 */ /* 0x000fea0003800000 */
[----:B------:R-:W-:Y:S01]  /*2300*/  ISETP.NE.U32.AND P0, PT, RZ, UR12, PT ;  /* 0x0000000cff007c0c */ /* 0x000fe2000bf05070 */
[----:B--2---:R-:W-:Y:S01]  /*2310*/  IMAD.MOV.U32 R96, RZ, RZ, R112 ;  /* 0x000000ffff607224 */ /* 0x004fe200078e0070 */
[----:B------:R-:W-:Y:S02]  /*2320*/  ISETP.NE.AND P4, PT, R188, RZ, PT ;  /* 0x000000ffbc00720c */ /* 0x000fe40003f85270 */
[----:B------:R-:W-:Y:S02]  /*2330*/  ISETP.NE.AND.EX P0, PT, RZ, UR13, PT, P0 ;  /* 0x0000000dff007c0c */ /* 0x000fe4000bf05300 */
[----:B------:R-:W-:Y:S02]  /*2340*/  ISETP.NE.U32.AND P1, PT, RZ, UR8, PT ;  /* 0x00000008ff007c0c */ /* 0x000fe4000bf25070 */
[----:B------:R-:W-:Y:S02]  /*2350*/  FSEL R105, R190, RZ, !P4 ;  /* 0x000000ffbe697208 */ /* 0x000fe40006000000 */
[----:B------:R-:W-:-:S02]  /*2360*/  ISETP.NE.AND.EX P1, PT, RZ, UR9, PT, P1 ;  /* 0x00000009ff007c0c */ /* 0x000fc4000bf25310 */
[----:B------:R-:W-:Y:S01]  /*2370*/  LOP3.LUT P4, RZ, R96, 0xff, RZ, 0xc0, !PT ;  /* 0x000000ff60ff7812 */ /* 0x000fe2000788c0ff */
[-CC-:B------:R-:W-:Y:S01]  /*2380*/  FFMA.FTZ R97, R155, R106.reuse, R105.reuse ;  /* 0x0000006a9b617223 */ /* 0x180fe20000010069 */
[-CC-:B------:R-:W-:Y:S01]  /*2390*/  FFMA.FTZ R100, R158, R106.reuse, R105.reuse ;  /* 0x0000006a9e647223 */ /* 0x180fe20000010069 */
[-CC-:B------:R-:W-:Y:S01]  /*23a0*/  FFMA.FTZ R101, R159, R106.reuse, R105.reuse ;  /* 0x0000006a9f657223 */ /* 0x180fe20000010069 */
[----:B0-----:R-:W-:Y:S01]  /*23b0*/  FFMA.FTZ R103, R163, R106, R105 ;  /* 0x0000006aa3677223 */ /* 0x001fe20000010069 */
[----:B------:R-:W-:Y:S01]  /*23c0*/  @P0 MOV R98, R114 ;  /* 0x0000007200620202 */ /* 0x000fe20000000f00 */
[----:B------:R-:W-:Y:S01]  /*23d0*/  FADD.FTZ R97, R156, -R97 ;  /* 0x800000619c617221 */ /* 0x000fe20000010000 */
[----:B------:R-:W-:Y:S01]  /*23e0*/  FADD.FTZ R99, R157, -R100 ;  /* 0x800000649d637221 */ /* 0x000fe20000010000 */
[-CC-:B------:R-:W-:Y:S01]  /*23f0*/  FFMA.FTZ R100, R162, R106.reuse, R105.reuse ;  /* 0x0000006aa2647223 */ /* 0x180fe20000010069 */
[----:B------:R-:W-:Y:S01]  /*2400*/  @P0 LOP3.LUT P6, RZ, R98, 0xff, RZ, 0xc0, !PT ;  /* 0x000000ff62ff0812 */ /* 0x000fe200078cc0ff */
[-CC-:B------:R-:W-:Y:S01]  /*2410*/  FFMA.FTZ R102, R166, R106.reuse, R105.reuse ;  /* 0x0000006aa6667223 */ /* 0x180fe20000010069 */
[-CC-:B------:R-:W-:Y:S01]  /*2420*/  FFMA.FTZ R109, R167, R106.reuse, R105.reuse ;  /* 0x0000006aa76d7223 */ /* 0x180fe20000010069 */
[C---:B-----5:R-:W-:Y:S01]  /*2430*/  FMUL.FTZ R97, R154.reuse, R97 ;  /* 0x000000619a617220 */ /* 0x060fe20000410000 */
[----:B------:R-:W-:Y:S01]  /*2440*/  FMUL.FTZ R98, R154, R99 ;  /* 0x000000639a627220 */ /* 0x000fe20000410000 */
[----:B------:R-:W-:Y:S01]  /*2450*/  FFMA.FTZ R106, R170, R106, R105 ;  /* 0x0000006aaa6a7223 */ /* 0x000fe20000010069 */
[----:B------:R-:W-:Y:S01]  /*2460*/  FADD.FTZ R101, R160, -R101 ;  /* 0x80000065a0657221 */ /* 0x000fe20000010000 */
[----:B------:R-:W-:Y:S01]  /*2470*/  FADD.FTZ R105, R161, -R100 ;  /* 0x80000064a1697221 */ /* 0x000fe20000010000 */
[----:B------:R-:W-:Y:S01]  /*2480*/  @P1 FADD.FTZ R97, R76, R97 ;  /* 0x000000614c611221 */ /* 0x000fe20000010000 */
[----:B------:R-:W-:Y:S01]  /*2490*/  @P1 FADD.FTZ R98, R77, R98 ;  /* 0x000000624d621221 */ /* 0x000fe20000010000 */
[----:B------:R-:W-:Y:S01]  /*24a0*/  FADD.FTZ R107, R164, -R103 ;  /* 0x80000067a46b7221 */ /* 0x000fe20000010000 */
[C---:B------:R-:W-:Y:S01]  /*24b0*/  FMUL.FTZ R103, R154.reuse, R101 ;  /* 0x000000659a677220 */ /* 0x040fe20000410000 */
[----:B------:R-:W-:Y:S01]  /*24c0*/  FMUL.FTZ R104, R154, R105 ;  /* 0x000000699a687220 */ /* 0x000fe20000410000 */
[----:B------:R-:W-:Y:S01]  /*24d0*/  FADD.FTZ R101, R165, -R102 ;  /* 0x80000066a5657221 */ /* 0x000fe20000010000 */
[----:B------:R-:W-:Y:S01]  /*24e0*/  FMUL.FTZ R189, R97, UR15 ;  /* 0x0000000f61bd7c20 */ /* 0x000fe20008410000 */
[----:B------:R-:W-:Y:S01]  /*24f0*/  FMUL.FTZ R190, R98, UR15 ;  /* 0x0000000f62be7c20 */ /* 0x000fe20008410000 */
[----:B------:R-:W-:Y:S01]  /*2500*/  @P0 LOP3.LUT P5, RZ, R114, 0xff00, RZ, 0xc0, !PT ;  /* 0x0000ff0072ff0812 */ /* 0x000fe200078ac0ff */
[----:B------:R-:W-:Y:S01]  /*2510*/  @P1 FADD.FTZ R104, R79, R104 ;  /* 0x000000684f681221 */ /* 0x000fe20000010000 */
[----:B------:R-:W-:Y:S01]  /*2520*/  FADD.FTZ R171, R169, -R106 ;  /* 0x8000006aa9ab7221 */ /* 0x000fe20000010000 */
[----:B------:R-:W-:Y:S01]  /*2530*/  FMUL.FTZ R110, R154, R101 ;  /* 0x000000659a6e7220 */ /* 0x000fe20000410000 */
[----:B------:R-:W-:Y:S01]  /*2540*/  @P0 FSEL R96, R189, RZ, P6 ;  /* 0x000000ffbd600208 */ /* 0x000fe20003000000 */
[----:B------:R-:W-:Y:S01]  /*2550*/  @P1 FADD.FTZ R103, R78, R103 ;  /* 0x000000674e671221 */ /* 0x000fe20000010000 */
[----:B------:R-:W-:Y:S01]  /*2560*/  @P0 FSEL R99, R190, RZ, P5 ;  /* 0x000000ffbe630208 */ /* 0x000fe20002800000 */
[----:B------:R-:W-:Y:S01]  /*2570*/  FMUL.FTZ R192, R104, UR15 ;  /* 0x0000000f68c07c20 */ /* 0x000fe20008410000 */
[----:B------:R-:W-:Y:S01]  /*2580*/  @P0 LOP3.LUT P5, RZ, R114, 0xff000000, RZ, 0xc0, !PT ;  /* 0xff00000072ff0812 */ /* 0x000fe200078ac0ff */
[----:B------:R-:W-:Y:S01]  /*2590*/  FADD.FTZ R109, R168, -R109 ;  /* 0x8000006da86d7221 */ /* 0x000fe20000010000 */
[C---:B------:R-:W-:Y:S01]  /*25a0*/  FMUL.FTZ R186, R154.reuse, R171 ;  /* 0x000000ab9aba7220 */ /* 0x040fe20000410000 */
[----:B------:R-:W-:Y:S01]  /*25b0*/  @P1 FADD.FTZ R110, R81, R110 ;  /* 0x0000006e516e1221 */ /* 0x000fe20000010000 */
[----:B------:R-:W-:Y:S01]  /*25c0*/  FMUL.FTZ R191, R103, UR15 ;  /* 0x0000000f67bf7c20 */ /* 0x000fe20008410000 */
[----:B------:R-:W-:Y:S01]  /*25d0*/  @P0 F2FP.BF16.F32.PACK_AB R100, RZ, R96 ;  /* 0x00000060ff64023e */ /* 0x000fe200000010ff */
[----:B------:R-:W-:Y:S01]  /*25e0*/  FMUL.FTZ R105, R154, R107 ;  /* 0x0000006b9a697220 */ /* 0x000fe20000410000 */
[----:B------:R-:W-:Y:S01]  /*25f0*/  @P0 LOP3.LUT P6, RZ, R114, 0xff0000, RZ, 0xc0, !PT ;  /* 0x00ff000072ff0812 */ /* 0x000fe200078cc0ff */
[----:B------:R-:W-:Y:S01]  /*2600*/  FMUL.FTZ R111, R154, R109 ;  /* 0x0000006d9a6f7220 */ /* 0x000fe20000410000 */
[----:B------:R-:W-:Y:S01]  /*2610*/  @P0 FSEL R96, R192, RZ, P5 ;  /* 0x000000ffc0600208 */ /* 0x000fe20002800000 */
[----:B------:R-:W-:Y:S01]  /*2620*/  @P1 FADD.FTZ R186, R83, R186 ;  /* 0x000000ba53ba1221 */ /* 0x000fe20000010000 */
[----:B------:R-:W-:Y:S01]  /*2630*/  FMUL.FTZ R194, R110, UR15 ;  /* 0x0000000f6ec27c20 */ /* 0x000fe20008410000 */
[----:B------:R-:W-:Y:S01]  /*2640*/  @P0 LOP3.LUT P5, RZ, R115, 0xff00, RZ, 0xc0, !PT ;  /* 0x0000ff0073ff0812 */ /* 0x000fe200078ac0ff */
[----:B------:R-:W-:Y:S01]  /*2650*/  @P1 FADD.FTZ R105, R80, R105 ;  /* 0x0000006950691221 */ /* 0x000fe20000010000 */
[----:B------:R-:W-:Y:S01]  /*2660*/  @P0 FSEL R102, R191, RZ, P6 ;  /* 0x000000ffbf660208 */ /* 0x000fe20003000000 */
[----:B------:R-:W-:Y:S01]  /*2670*/  @P1 FADD.FTZ R111, R82, R111 ;  /* 0x0000006f526f1221 */ /* 0x000fe20000010000 */
[----:B------:R-:W-:Y:S01]  /*2680*/  @P0 F2FP.BF16.F32.PACK_AB R101, RZ, R99 ;  /* 0x00000063ff65023e */ /* 0x000fe200000010ff */
[----:B------:R-:W-:Y:S01]  /*2690*/  FMUL.FTZ R196, R186, UR15 ;  /* 0x0000000fbac47c20 */ /* 0x000fe20008410000 */
[----:B------:R-:W-:Y:S01]  /*26a0*/  @P0 LOP3.LUT P1, RZ, R115, 0xff000000, RZ, 0xc0, !PT ;  /* 0xff00000073ff0812 */ /* 0x000fe2000782c0ff */
[----:B------:R-:W-:Y:S01]  /*26b0*/  FMUL.FTZ R193, R105, UR15 ;  /* 0x0000000f69c17c20 */ /* 0x000fe20008410000 */
[----:B------:R-:W-:Y:S01]  /*26c0*/  @P0 FSEL R99, R194, RZ, P5 ;  /* 0x000000ffc2630208 */ /* 0x000fe20002800000 */
[----:B------:R-:W-:Y:S01]  /*26d0*/  FMUL.FTZ R195, R111, UR15 ;  /* 0x0000000f6fc37c20 */ /* 0x000fe20008410000 */
[----:B------:R-:W-:-:S02]  /*26e0*/  ISETP.NE.U32.AND P5, PT, RZ, UR16, PT ;  /* 0x00000010ff007c0c */ /* 0x000fc4000bfa5070 */
[----:B------:R-:W-:Y:S02]  /*26f0*/  @P0 F2FP.BF16.F32.PACK_AB R106, RZ, R102 ;  /* 0x00000066ff6a023e */ /* 0x000fe400000010ff */
[----:B------:R-:W-:Y:S02]  /*2700*/  @P0 FSEL R102, R196, RZ, P1 ;  /* 0x000000ffc4660208 */ /* 0x000fe40000800000 */
[----:B------:R-:W-:Y:S02]  /*2710*/  ISETP.NE.AND.EX P1, PT, RZ, UR17, PT, P5 ;  /* 0x00000011ff007c0c */ /* 0x000fe4000bf25350 */
[----:B------:R-:W-:Y:S02]  /*2720*/  @P0 LOP3.LUT P6, RZ, R115, 0xff, RZ, 0xc0, !PT ;  /* 0x000000ff73ff0812 */ /* 0x000fe400078cc0ff */
[----:B------:R-:W-:Y:S02]  /*2730*/  SEL R87, R104, R87, P1 ;  /* 0x0000005768577207 */ /* 0x000fe40000800000 */
[----:B------:R-:W-:-:S02]  /*2740*/  SEL R88, R105, R88, P1 ;  /* 0x0000005869587207 */ /* 0x000fc40000800000 */
[----:B------:R-:W-:Y:S02]  /*2750*/  @P0 F2FP.BF16.F32.PACK_AB R107, RZ, R96 ;  /* 0x00000060ff6b023e */ /* 0x000fe400000010ff */
[----:B------:R-:W-:Y:S02]  /*2760*/  @P0 F2FP.BF16.F32.PACK_AB R171, RZ, R102 ;  /* 0x00000066ffab023e */ /* 0x000fe400000010ff */
[----:B------:R-:W-:Y:S01]  /*2770*/  SEL R86, R103, R86, P1 ;  /* 0x0000005667567207 */ /* 0x000fe20000800000 */
[----:B------:R-:W0:Y:S01]  /*2780*/  @P1 LDC.64 R104, c[0x0][0x308] ;  /* 0x0000c200ff681b82 */ /* 0x000e220000000a00 */
[----:B------:R-:W-:Y:S02]  /*2790*/  @P0 FSEL R96, R193, RZ, P6 ;  /* 0x000000ffc1600208 */ /* 0x000fe40003000000 */
[----:B------:R-:W-:Y:S02]  /*27a0*/  @P0 LOP3.LUT P6, RZ, R115, 0xff0000, RZ, 0xc0, !PT ;  /* 0x00ff000073ff0812 */ /* 0x000fe400078cc0ff */
[----:B------:R-:W-:-:S02]  /*27b0*/  @P0 F2FP.BF16.F32.PACK_AB R108, RZ, R96 ;  /* 0x00000060ff6c023e */ /* 0x000fc400000010ff */
[----:B------:R-:W-:Y:S01]  /*27c0*/  @P0 FSEL R96, R195, RZ, P6 ;  /* 0x000000ffc3600208 */ /* 0x000fe20003000000 */
[----:B------:R-:W1:Y:S01]  /*27d0*/  LDC.64 R102, c[0x0][0x2f8] ;  /* 0x0000be00ff667b82 */ /* 0x000e620000000a00 */
[----:B------:R-:W-:Y:S02]  /*27e0*/  LOP3.LUT P6, RZ, R112, 0xff00, RZ, 0xc0, !PT ;  /* 0x0000ff0070ff7812 */ /* 0x000fe400078cc0ff */
[----:B------:R-:W-:Y:S02]  /*27f0*/  @P0 F2FP.BF16.F32.PACK_AB R109, RZ, R99 ;  /* 0x00000063ff6d023e */ /* 0x000fe400000010ff */
[----:B------:R-:W-:Y:S02]  /*2800*/  @P0 F2FP.BF16.F32.PACK_AB R154, RZ, R96 ;  /* 0x00000060ff9a023e */ /* 0x000fe400000010ff */
[----:B------:R-:W-:Y:S02]  /*2810*/  FSEL R96, R189, RZ, P4 ;  /* 0x000000ffbd607208 */ /* 0x000fe40002000000 */
[----:B------:R-:W-:-:S02]  /*2820*/  FSEL R99, R190, RZ, P6 ;  /* 0x000000ffbe637208 */ /* 0x000fc40003000000 */
[C---:B------:R-:W-:Y:S02]  /*2830*/  LOP3.LUT P5, RZ, R112.reuse, 0xff0000, RZ, 0xc0, !PT ;  /* 0x00ff000070ff7812 */ /* 0x040fe400078ac0ff */
[----:B------:R-:W-:Y:S02]  /*2840*/  LOP3.LUT P4, RZ, R112, 0xff000000, RZ, 0xc0, !PT ;  /* 0xff00000070ff7812 */ /* 0x000fe4000788c0ff */
[----:B------:R-:W-:Y:S01]  /*2850*/  LOP3.LUT P6, RZ, R113, 0xff, RZ, 0xc0, !PT ;  /* 0x000000ff71ff7812 */ /* 0x000fe200078cc0ff */
[----:B0-----:R-:W-:Y:S01]  /*2860*/  @P1 IMAD.WIDE.U32 R104, R153, 0x20, R104 ;  /* 0x0000002099681825 */ /* 0x001fe200078e0068 */
[----:B------:R-:W-:Y:S02]  /*2870*/  SEL R84, R97, R84, P1 ;  /* 0x0000005461547207 */ /* 0x000fe40000800000 */
[----:B------:R-:W-:Y:S02]  /*2880*/  SEL R85, R98, R85, P1 ;  /* 0x0000005562557207 */ /* 0x000fe40000800000 */
[----:B------:R-:W-:-:S02]  /*2890*/  FSEL R97, R191, RZ, P5 ;  /* 0x000000ffbf617208 */ /* 0x000fc40002800000 */
[----:B------:R-:W-:Y:S01]  /*28a0*/  FSEL R192, R192, RZ, P4 ;  /* 0x000000ffc0c07208 */ /* 0x000fe20002000000 */
[----:B-1----:R-:W-:Y:S01]  /*28b0*/  IMAD.WIDE.U32 R102, R153, 0x10, R102 ;  /* 0x0000001099667825 */ /* 0x002fe200078e0066 */
[----:B------:R-:W-:Y:S01]  /*28c0*/  FSEL R98, R193, RZ, P6 ;  /* 0x000000ffc1627208 */ /* 0x000fe20003000000 */
[----:B------:R1:W-:Y:S01]  /*28d0*/  @P1 STG.E.128 desc[UR4][R104.64], R84 ;  /* 0x0000005468001986 */ /* 0x0003e2000c101d04 */
[C---:B------:R-:W-:Y:S02]  /*28e0*/  LOP3.LUT P5, RZ, R113.reuse, 0xff00, RZ, 0xc0, !PT ;  /* 0x0000ff0071ff7812 */ /* 0x040fe400078ac0ff */
[C---:B------:R-:W-:Y:S02]  /*28f0*/  LOP3.LUT P4, RZ, R113.reuse, 0xff0000, RZ, 0xc0, !PT ;  /* 0x00ff000071ff7812 */ /* 0x040fe4000788c0ff */
[----:B------:R-:W-:Y:S02]  /*2900*/  LOP3.LUT P6, RZ, R113, 0xff000000, RZ, 0xc0, !PT ;  /* 0xff00000071ff7812 */ /* 0x000fe400078cc0ff */
[----:B------:R-:W-:-:S02]  /*2910*/  SEL R90, R111, R90, P1 ;  /* 0x0000005a6f5a7207 */ /* 0x000fc40000800000 */
[----:B------:R-:W-:Y:S02]  /*2920*/  FSEL R111, R194, RZ, P5 ;  /* 0x000000ffc26f7208 */ /* 0x000fe40002800000 */
[----:B------:R-:W-:Y:S02]  /*2930*/  FSEL R195, R195, RZ, P4 ;  /* 0x000000ffc3c37208 */ /* 0x000fe40002000000 */
[----:B------:R-:W-:Y:S02]  /*2940*/  FSEL R196, R196, RZ, P6 ;  /* 0x000000ffc4c47208 */ /* 0x000fe40003000000 */
[----:B------:R-:W-:Y:S02]  /*2950*/  @P0 PRMT R92, R100, 0x7610, R92 ;  /* 0x00007610645c0816 */ /* 0x000fe4000000005c */
[----:B------:R-:W-:Y:S02]  /*2960*/  @P0 PRMT R93, R106, 0x7610, R93 ;  /* 0x000076106a5d0816 */ /* 0x000fe4000000005d */
[----:B------:R-:W-:-:S02]  /*2970*/  @P0 PRMT R94, R108, 0x7610, R94 ;  /* 0x000076106c5e0816 */ /* 0x000fc4000000005e */
[----:B------:R-:W-:Y:S02]  /*2980*/  @P0 PRMT R95, R154, 0x7610, R95 ;  /* 0x000076109a5f0816 */ /* 0x000fe4000000005f */
[----:B------:R-:W-:Y:S02]  /*2990*/  @P0 LEA R100, P4, R153, UR12, 0x4 ;  /* 0x0000000c99640c11 */ /* 0x000fe4000f8820ff */
[----:B------:R-:W-:Y:S02]  /*29a0*/  SEL R89, R110, R89, P1 ;  /* 0x000000596e597207 */ /* 0x000fe40000800000 */
[----:B------:R-:W-:Y:S02]  /*29b0*/  SEL R91, R186, R91, P1 ;  /* 0x0000005bba5b7207 */ /* 0x000fe40000800000 */
[----:B------:R-:W-:Y:S02]  /*29c0*/  F2FP.BF16.F32.PACK_AB R96, R99, R96 ;  /* 0x000000606360723e */ /* 0x000fe400000010ff */
[----:B------:R-:W-:Y:S01]  /*29d0*/  F2FP.BF16.F32.PACK_AB R98, R111, R98 ;  /* 0x000000626f62723e */ /* 0x000fe200000010ff */
[----:B------:R1:W-:Y:S01]  /*29e0*/  @P1 STG.E.128 desc[UR4][R104.64+0x10], R88 ;  /* 0x0000105868001986 */ /* 0x0003e2000c101d04 */
[----:B------:R-:W-:-:S02]  /*29f0*/  F2FP.BF16.F32.PACK_AB R97, R192, R97 ;  /* 0x00000061c061723e */ /* 0x000fc400000010ff */
[----:B------:R-:W-:Y:S02]  /*2a00*/  F2FP.BF16.F32.PACK_AB R99, R196, R195 ;  /* 0x000000c3c463723e */ /* 0x000fe400000010ff */
[----:B------:R-:W-:Y:S02]  /*2a10*/  @P0 PRMT R92, R92, 0x5410, R101 ;  /* 0x000054105c5c0816 */ /* 0x000fe40000000065 */
[----:B------:R-:W-:Y:S01]  /*2a20*/  @P0 PRMT R93, R93, 0x5410, R107 ;  /* 0x000054105d5d0816 */ /* 0x000fe2000000006b */
[----:B------:R1:W-:Y:S01]  /*2a30*/  STG.E.128 desc[UR4][R102.64], R96 ;  /* 0x0000006066007986 */ /* 0x0003e2000c101d04 */
[----:B------:R-:W-:Y:S02]  /*2a40*/  @P0 PRMT R94, R94, 0x5410, R109 ;  /* 0x000054105e5e0816 */ /* 0x000fe4000000006d */
[----:B------:R-:W-:Y:S02]  /*2a50*/  @P0 LEA.HI.X R101, R153, UR13, RZ, 0x4, P4 ;  /* 0x0000000d99650c11 */ /* 0x000fe4000a0f24ff */
[----:B------:R-:W-:-:S05]  /*2a60*/  @P0 PRMT R95, R95, 0x5410, R171 ;  /* 0x000054105f5f0816 */ /* 0x000fca00000000ab */
[----:B------:R1:W-:Y:S02]  /*2a70*/  @P0 STG.E.128 desc[UR4][R100.64], R92 ;  /* 0x0000005c64000986 */ /* 0x0003e4000c101d04 */
.L_x_1020:
[----:B------:R-:W-:Y:S05]  /*2a80*/  BSYNC B1 ;  /* 0x0000000000017941 */ /* 0x000fea0003800000 */
.L_x_1019:
[----:B-12---:R-:W1:Y:S02]  /*2a90*/  LDC.64 R96, c[0x0][0x210] ;  /* 0x00008400ff607b82 */ /* 0x006e640000000a00 */
[----:B-1----:R-:W-:-:S04]  /*2aa0*/  LEA R121, R96, R121, 0x2 ;  /* 0x0000007960797211 */ /* 0x002fc800078e10ff */
[----:B------:R-:W-:-:S13]  /*2ab0*/  ISETP.GE.AND P0, PT, R121, R97, PT ;  /* 0x000000617900720c */ /* 0x000fda0003f06270 */
[----:B------:R-:W-:Y:S05]  /*2ac0*/  @!P0 BRA `(.L_x_1021) ;  /* 0xffffffdc00388947 */ /* 0x000fea000383ffff */
.L_x_1011:
[----:B------:R-:W-:Y:S05]  /*2ad0*/  BSYNC B0 ;  /* 0x0000000000007941 */ /* 0x000fea0003800000 */
.L_x_1010:
        /* <DEDUP_REMOVED lines=16> */
[-C--:B------:R-:W-:Y:S02]  /*2be0*/  LEA R0, R0, R3.reuse, 0x5 ;  /* 0x0000000300007211 */ /* 0x080fe400078e28ff */
[----:B------:R-:W-:Y:S02]  /*2bf0*/  LEA R3, R70, R3, 0x2 ;  /* 0x0000000346037211 */ /* 0x000fe400078e10ff */
[C---:B------:R-:W-:Y:S01]  /*2c00*/  LOP3.LUT P3, RZ, R2.reuse, 0xffffff80, RZ, 0xc0, !PT ;  /* 0xffffff8002ff7812 */ /* 0x040fe2000786c0ff */
[----:B------:R-:W-:Y:S01]  /*2c10*/  STS.128 [R0], R48 ;  /* 0x0000003000007388 */ /* 0x000fe20000000c00 */
[----:B------:R-:W-:-:S02]  /*2c20*/  ISETP.GE.U32.AND P0, PT, R2, 0x100, PT ;  /* 0x000001000200780c */ /* 0x000fc40003f06070 */
        /* <DEDUP_REMOVED lines=116> */
[----:B------:R-:W-:Y:S02]  /*3370*/  IMAD.X R5, RZ, RZ, RZ, P4 ;  /* 0x000000ffff057224 */ /* 0x000fe400020e06ff */
        /* <DEDUP_REMOVED lines=47> */
[----:B--2---:R-:W-:Y:S01]  /*3670*/  IMAD.MOV.U32 R3, RZ, RZ, R27 ;  /* 0x000000ffff037224 */ /* 0x004fe200078e001b */
[----:B------:R-:W-:Y:S01]  /*3680*/  MOV R4, R18 ;  /* 0x0000001200047202 */ /* 0x000fe20000000f00 */
[----:B------:R-:W-:Y:S01]  /*3690*/  IMAD.MOV.U32 R6, RZ, RZ, R16 ;  /* 0x000000ffff067224 */ /* 0x000fe200078e0010 */
[----:B------:R-:W-:Y:S02]  /*36a0*/  MOV R5, R25 ;  /* 0x0000001900057202 */ /* 0x000fe40000000f00 */
        /* <DEDUP_REMOVED lines=10> */
[----:B0-----:R-:W-:Y:S01]  /*3750*/  MOV R2, R10 ;  /* 0x0000000a00027202 */ /* 0x001fe20000000f00 */
[----:B------:R-:W-:Y:S01]  /*3760*/  IMAD.MOV.U32 R3, RZ, RZ, R21 ;  /* 0x000000ffff037224 */ /* 0x000fe200078e0015 */
[----:B------:R-:W-:-:S04]  /*3770*/  IADD3 R10, P6, R10, 0x200, RZ ;  /* 0x000002000a0a7810 */ /* 0x000fc80007fde0ff */
[----:B------:R1:W-:Y:S01]  /*3780*/  STG.E desc[UR4][R2.64], R9 ;  /* 0x0000000902007986 */ /* 0x0003e2000c101904 */
[----:B------:R-:W-:-:S08]  /*3790*/  IADD3.X R21, RZ, R21, RZ, P6, !PT ;  /* 0x00000015ff157210 */ /* 0x000fd000037fe4ff */
.L_x_1023:
[----:B------:R-:W-:Y:S05]  /*37a0*/  BSYNC B0 ;  /* 0x0000000000007941 */ /* 0x000fea0003800000 */
.L_x_1022:
[----:B------:R-:W-:Y:S01]  /*37b0*/  BSSY B0, `(.L_x_1024) ;  /* 0x0000017000007945 */ /* 0x000fe20003800000 */
[----:B--2---:R-:W-:-:S03]  /*37c0*/  FADD.FTZ R19, R14, R19 ;  /* 0x000000130e137221 */ /* 0x004fc60000010000 */
[----:B------:R-:W-:Y:S05]  /*37d0*/  @!P0 BRA `(.L_x_1025) ;  /* 0x0000000000508947 */ /* 0x000fea0003800000 */
[----:B-1----:R-:W-:Y:S01]  /*37e0*/  MOV R2, R22 ;  /* 0x0000001600027202 */ /* 0x002fe20000000f00 */
[----:B------:R-:W-:Y:S01]  /*37f0*/  IMAD.MOV.U32 R3, RZ, RZ, R27 ;  /* 0x000000ffff037224 */ /* 0x000fe200078e001b */
        /* <DEDUP_REMOVED lines=18> */
.L_x_1025:
[----:B------:R-:W-:Y:S05]  /*3920*/  BSYNC B0 ;  /* 0x0000000000007941 */ /* 0x000fea0003800000 */
.L_x_1024:
[----:B------:R-:W-:Y:S01]  /*3930*/  BSSY B0, `(.L_x_1026) ;  /* 0x0000017000007945 */ /* 0x000fe20003800000 */
[----:B------:R-:W-:-:S03]  /*3940*/  FADD.FTZ R31, R0, R31 ;  /* 0x0000001f001f7221 */ /* 0x000fc60000010000 */
[----:B------:R-:W-:Y:S05]  /*3950*/  @!P1 BRA `(.L_x_1027) ;  /* 0x0000000000509947 */ /* 0x000fea0003800000 */
[----:B-12---:R-:W-:Y:S01]  /*3960*/  MOV R2, R22 ;  /* 0x0000001600027202 */ /* 0x006fe20000000f00 */
        /* <DEDUP_REMOVED lines=19> */
.L_x_1027:
[----:B------:R-:W-:Y:S05]  /*3aa0*/  BSYNC B0 ;  /* 0x0000000000007941 */ /* 0x000fea0003800000 */
.L_x_1026:
[----:B-123--:R-:W-:Y:S02]  /*3ab0*/  MOV R2, R22 ;  /* 0x0000001600027202 */ /* 0x00efe40000000f00 */
[----:B------:R-:W-:Y:S01]  /*3ac0*/  MOV R3, R27 ;  /* 0x0000001b00037202 */ /* 0x000fe20000000f00 */
[----:B------:R-:W-:Y:S06]  /*3ad0*/  @!P2 EXIT ;  /* 0x000000000000a94d */ /* 0x000fec0003800000 */
[----:B------:R0:W-:Y:S01]  /*3ae0*/  STG.E desc[UR4][R2.64], R37 ;  /* 0x0000002502007986 */ /* 0x0001e2000c101904 */
[----:B----4-:R-:W-:Y:S01]  /*3af0*/  FADD.FTZ R17, R17, R8 ;  /* 0x0000000811117221 */ /* 0x010fe20000010000 */
[----:B------:R-:W-:Y:S01]  /*3b00*/  IMAD.MOV.U32 R4, RZ, RZ, R10 ;  /* 0x000000ffff047224 */ /* 0x000fe200078e000a */
[----:B------:R-:W-:Y:S01]  /*3b10*/  MOV R5, R21 ;  /* 0x0000001500057202 */ /* 0x000fe20000000f00 */
[----:B0-----:R-:W-:Y:S01]  /*3b20*/  IMAD.MOV.U32 R2, RZ, RZ, R18 ;  /* 0x000000ffff027224 */ /* 0x001fe200078e0012 */
[----:B------:R-:W-:-:S05]  /*3b30*/  MOV R3, R25 ;  /* 0x0000001900037202 */ /* 0x000fca0000000f00 */
[----:B------:R0:W-:Y:S02]  /*3b40*/  STG.E desc[UR4][R2.64], R49 ;  /* 0x0000003102007986 */ /* 0x0001e4000c101904 */
[----:B0-----:R-:W-:Y:S02]  /*3b50*/  MOV R2, R16 ;  /* 0x0000001000027202 */ /* 0x001fe40000000f00 */
[----:B------:R-:W-:-:S05]  /*3b60*/  MOV R3, R23 ;  /* 0x0000001700037202 */ /* 0x000fca0000000f00 */
[----:B------:R-:W-:Y:S04]  /*3b70*/  STG.E desc[UR4][R2.64], R17 ;  /* 0x0000001102007986 */ /* 0x000fe8000c101904 */
[----:B------:R-:W-:Y:S01]  /*3b80*/  STG.E desc[UR4][R4.64], R15 ;  /* 0x0000000f04007986 */ /* 0x000fe2000c101904 */
[----:B------:R-:W-:Y:S05]  /*3b90*/  EXIT ;  /* 0x000000000000794d */ /* 0x000fea0003800000 */
.L_x_1016:
        /* <DEDUP_REMOVED lines=8> */
.L_x_1029:
[----:B------:R-:W-:Y:S05]  /*3c20*/  BSYNC B1 ;  /* 0x0000000000017941 */ /* 0x000fea0003800000 */
.L_x_1028:
        /* <DEDUP_REMOVED lines=8> */
.L_x_1030:
[----:B------:R-:W-:Y:S01]  /*3cb0*/  FADD.FTZ R96, R96, R189 ;  /* 0x000000bd60607221 */ /* 0x000fe20000010000 */
[----:B------:R-:W-:-:S03]  /*3cc0*/  HFMA2.MMA R106, -RZ, RZ, 0, 1.1920928955078125e-07 ;  /* 0x00000002ff6a7435 */ /* 0x000fc600000001ff */
[----:B------:R-:W-:Y:S01]  /*3cd0*/  IMAD.MOV.U32 R107, RZ, RZ, R96 ;  /* 0x000000ffff6b7224 */ /* 0x000fe200078e0060 */
[----:B------:R-:W-:-:S07]  /*3ce0*/  MOV R97, R105 ;  /* 0x0000006900617202 */ /* 0x000fce0000000f00 */
[----:B------:R-:W-:Y:S05]  /*3cf0*/  WARPSYNC.COLLECTIVE R104, `(.L_x_1031) ;  /* 0x0000000068087348 */ /* 0x000fea0003c00000 */
[----:B------:R0:W1:Y:S02]  /*3d00*/  SHFL.BFLY P0, R105, R107, R106, R109 ;  /* 0x0c00006a6b697389 */ /* 0x000064000000006d */
[----:B01----:R-:W-:Y:S01]  /*3d10*/  ENDCOLLECTIVE ;  /* 0x000000000000791b */ /* 0x003fe20003800000 */
.L_x_1031:
[----:B------:R-:W-:-:S05]  /*3d20*/  FADD.FTZ R97, R97, R186 ;  /* 0x000000ba61617221 */ /* 0x000fca0000010000 */
[----:B------:R-:W-:Y:S02]  /*3d30*/  MOV R107, R97 ;  /* 0x00000061006b7202 */ /* 0x000fe40000000f00 */
[----:B------:R-:W-:-:S07]  /*3d40*/  MOV R99, R105 ;  /* 0x0000006900637202 */ /* 0x000fce0000000f00 */
[----:B------:R-:W-:Y:S05]  /*3d50*/  WARPSYNC.COLLECTIVE R104, `(.L_x_1032) ;  /* 0x0000000068087348 */ /* 0x000fea0003c00000 */
[----:B------:R0:W1:Y:S02]  /*3d60*/  SHFL.BFLY P0, R105, R107, R106, R109 ;  /* 0x0c00006a6b697389 */ /* 0x000064000000006d */
[----:B01----:R-:W-:Y:S01]  /*3d70*/  ENDCOLLECTIVE ;  /* 0x000000000000791b */ /* 0x003fe20003800000 */
.L_x_1032:
[----:B------:R-:W-:Y:S01]  /*3d80*/  FADD.FTZ R99, R96, R99 ;  /* 0x0000006360637221 */ /* 0x000fe20000010000 */
[----:B------:R-:W-:-:S04]  /*3d90*/  HFMA2.MMA R106, -RZ, RZ, 0, 2.384185791015625e-07 ;  /* 0x00000004ff6a7435 */ /* 0x000fc800000001ff */
[----:B------:R-:W-:Y:S01]  /*3da0*/  MOV R107, R99 ;  /* 0x00000063006b7202 */ /* 0x000fe20000000f00 */
[----:B------:R-:W-:-:S07]  /*3db0*/  IMAD.MOV.U32 R98, RZ, RZ, R105 ;  /* 0x000000ffff627224 */ /* 0x000fce00078e0069 */
[----:B------:R-:W-:Y:S05]  /*3dc0*/  WARPSYNC.COLLECTIVE R104, `(.L_x_1033) ;  /* 0x0000000068087348 */ /* 0x000fea0003c00000 */
[----:B------:R0:W1:Y:S02]  /*3dd0*/  SHFL.BFLY P0, R105, R107, R106, R109 ;  /* 0x0c00006a6b697389 */ /* 0x000064000000006d */
[----:B01----:R-:W-:Y:S01]  /*3de0*/  ENDCOLLECTIVE ;  /* 0x000000000000791b */ /* 0x003fe20003800000 */
.L_x_1033:
[----:B------:R-:W-:-:S04]  /*3df0*/  FADD.FTZ R98, R97, R98 ;  /* 0x0000006261627221 */ /* 0x000fc80000010000 */
[----:B------:R-:W-:Y:S01]  /*3e00*/  IMAD.MOV.U32 R107, RZ, RZ, R98 ;  /* 0x000000ffff6b7224 */ /* 0x000fe200078e0062 */
[----:B------:R-:W-:-:S07]  /*3e10*/  MOV R100, R105 ;  /* 0x0000006900647202 */ /* 0x000fce0000000f00 */
[----:B------:R-:W-:Y:S05]  /*3e20*/  WARPSYNC.COLLECTIVE R104, `(.L_x_1034) ;  /* 0x0000000068087348 */ /* 0x000fea0003c00000 */
[----:B------:R0:W1:Y:S02]  /*3e30*/  SHFL.BFLY P0, R105, R107, R106, R109 ;  /* 0x0c00006a6b697389 */ /* 0x000064000000006d */
[----:B01----:R-:W-:Y:S01]  /*3e40*/  ENDCOLLECTIVE ;  /* 0x000000000000791b */ /* 0x003fe20003800000 */
.L_x_1034:
[----:B------:R-:W-:Y:S01]  /*3e50*/  FADD.FTZ R100, R99, R100 ;  /* 0x0000006463647221 */ /* 0x000fe20000010000 */
[----:B------:R-:W-:-:S04]  /*3e60*/  HFMA2.MMA R106, -RZ, RZ, 0, 4.76837158203125e-07 ;  /* 0x00000008ff6a7435 */ /* 0x000fc800000001ff */
[----:B------:R-:W-:Y:S02]  /*3e70*/  MOV R107, R100 ;  /* 0x00000064006b7202 */ /* 0x000fe40000000f00 */
[----:B------:R-:W-:-:S07]  /*3e80*/  MOV R101, R105 ;  /* 0x0000006900657202 */ /* 0x000fce0000000f00 */
[----:B------:R-:W-:Y:S05]  /*3e90*/  WARPSYNC.COLLECTIVE R104, `(.L_x_1035) ;  /* 0x0000000068087348 */ /* 0x000fea0003c00000 */
[----:B------:R0:W1:Y:S02]  /*3ea0*/  SHFL.BFLY P0, R105, R107, R106, R109 ;  /* 0x0c00006a6b697389 */ /* 0x000064000000006d */
[----:B01----:R-:W-:Y:S01]  /*3eb0*/  ENDCOLLECTIVE ;  /* 0x000000000000791b */ /* 0x003fe20003800000 */
.L_x_1035:
[----:B------:R-:W-:-:S05]  /*3ec0*/  FADD.FTZ R101, R98, R101 ;  /* 0x0000006562657221 */ /* 0x000fca0000010000 */
[----:B------:R-:W-:Y:S01]  /*3ed0*/  MOV R107, R101 ;  /* 0x00000065006b7202 */ /* 0x000fe20000000f00 */
[----:B------:R-:W-:-:S07]  /*3ee0*/  IMAD.MOV.U32 R103, RZ, RZ, R105 ;  /* 0x000000ffff677224 */ /* 0x000fce00078e0069 */
[----:B------:R-:W-:Y:S05]  /*3ef0*/  WARPSYNC.COLLECTIVE R104, `(.L_x_1036) ;  /* 0x0000000068087348 */ /* 0x000fea0003c00000 */
[----:B------:R0:W1:Y:S02]  /*3f00*/  SHFL.BFLY P0, R105, R107, R106, R109 ;  /* 0x0c00006a6b697389 */ /* 0x000064000000006d */
[----:B01----:R-:W-:Y:S01]  /*3f10*/  ENDCOLLECTIVE ;  /* 0x000000000000791b */ /* 0x003fe20003800000 */
.L_x_1036:
[----:B------:R-:W-:-:S05]  /*3f20*/  FADD.FTZ R103, R100, R103 ;  /* 0x0000006764677221 */ /* 0x000fca0000010000 */
[----:B------:R-:W-:Y:S01]  /*3f30*/  MOV R107, R103 ;  /* 0x00000067006b7202 */ /* 0x000fe20000000f00 */
[----:B------:R-:W-:Y:S01]  /*3f40*/  IMAD.MOV.U32 R106, RZ, RZ, 0x10 ;  /* 0x00000010ff6a7424 */ /* 0x000fe200078e00ff */
[----:B------:R-:W-:-:S07]  /*3f50*/  MOV R102, R105 ;  /* 0x0000006900667202 */ /* 0x000fce0000000f00 */
[----:B------:R-:W-:Y:S05]  /*3f60*/  WARPSYNC.COLLECTIVE R104, `(.L_x_1037) ;  /* 0x0000000068087348 */ /* 0x000fea0003c00000 */
[----:B------:R0:W1:Y:S02]  /*3f70*/  SHFL.BFLY P0, R105, R107, R106, R109 ;  /* 0x0c00006a6b697389 */ /* 0x000064000000006d */
[----:B01----:R-:W-:Y:S01]  /*3f80*/  ENDCOLLECTIVE ;  /* 0x000000000000791b */ /* 0x003fe20003800000 */
.L_x_1037:
[----:B------:R-:W-:-:S05]  /*3f90*/  FADD.FTZ R102, R101, R102 ;  /* 0x0000006665667221 */ /* 0x000fca0000010000 */
[----:B------:R-:W-:Y:S02]  /*3fa0*/  MOV R107, R102 ;  /* 0x00000066006b7202 */ /* 0x000fe40000000f00 */
[----:B------:R-:W-:-:S07]  /*3fb0*/  MOV R96, R105 ;  /* 0x0000006900607202 */ /* 0x000fce0000000f00 */
[----:B------:R-:W-:Y:S05]  /*3fc0*/  WARPSYNC.COLLECTIVE R104, `(.L_x_1038) ;  /* 0x0000000068087348 */ /* 0x000fea0003c00000 */
[----:B------:R0:W1:Y:S02]  /*3fd0*/  SHFL.BFLY P0, R105, R107, R106, R109 ;  /* 0x0c00006a6b697389 */ /* 0x000064000000006d */
[----:B01----:R-:W-:Y:S01]  /*3fe0*/  ENDCOLLECTIVE ;  /* 0x000000000000791b */ /* 0x003fe20003800000 */
.L_x_1038:
[----:B------:R-:W-:Y:S01]  /*3ff0*/  MOV R97, R105 ;  /* 0x0000006900617202 */ /* 0x000fe20000000f00 */
[----:B------:R-:W-:Y:S06]  /*4000*/  BRA `(.L_x_1039) ;  /* 0xffffffd800b47947 */ /* 0x000fec000383ffff */
.L_x_1040:
        /* <DEDUP_REMOVED lines=15> */
.L_x_3182:


//--------------------- .text._ZN10layer_norm31ln_parallel_residual_bwd_kernelINS_13Kernel_traitsI13__nv_bfloat16S2_fS2_fjLj512ELj1ELj4ELj1ELj16ENS_18Kernel_traits_baseILj512ES2_S2_fS2_fjLj128EEEEELb1ELb0ELb1EEEvNS_9BwdParamsE --------------------------
	.section	.text._ZN10layer_norm31ln_parallel_residual_bwd_kernelINS_13Kernel_traitsI13__nv_bfloat16S2_fS2_fjLj512ELj1ELj4ELj1ELj16ENS_18Kernel_traits_baseILj512ES2_S2_fS2_fjLj128EEEEELb1ELb0ELb1EEEvNS_9BwdParamsE,"ax",@progbits
	.align	128
        .global         _ZN10layer_norm31ln_parallel_residual_bwd_kernelINS_13Kernel_traitsI13__nv_bfloat16S2_fS2_fjLj512ELj1ELj4ELj1ELj16ENS_18Kernel_traits_baseILj512ES2_S2_fS2_fjLj128EEEEELb1ELb0ELb1EEEvNS_9BwdParamsE
        .type           _ZN10layer_norm31ln_parallel_residual_bwd_kernelINS_13Kernel_traitsI13__nv_bfloat16S2_fS2_fjLj512ELj1ELj4ELj1ELj16ENS_18Kernel_traits_baseILj512ES2_S2_fS2_fjLj128EEEEELb1ELb0ELb1EEEvNS_9BwdParamsE,@function
        .size           _ZN10layer_norm31ln_parallel_residual_bwd_kernelINS_13Kernel_traitsI13__nv_bfloat16S2_fS2_fjLj512ELj1ELj4ELj1ELj16ENS_18Kernel_traits_baseILj512ES2_S2_fS2_fjLj128EEEEELb1ELb0ELb1EEEvNS_9BwdParamsE,(.L_x_3183 - _ZN10layer_norm31ln_parallel_residual_bwd_kernelINS_13Kernel_traitsI13__nv_bfloat16S2_fS2_fjLj512ELj1ELj4ELj1ELj16ENS_18Kernel_traits_baseILj512ES2_S2_fS2_fjLj128EEEEELb1ELb0ELb1EEEvNS_9BwdParamsE)
        .other          _ZN10layer_norm31ln_parallel_residual_bwd_kernelINS_13Kernel_traitsI13__nv_bfloat16S2_fS2_fjLj512ELj1ELj4ELj1ELj16ENS_18Kernel_traits_baseILj512ES2_S2_fS2_fjLj128EEEEELb1ELb0ELb1EEEvNS_9BwdParamsE,@"STO_CUDA_ENTRY STV_DEFAULT"
_ZN10layer_norm31ln_parallel_residual_bwd_kernelINS_13Kernel_traitsI13__nv_bfloat16S2_fS2_fjLj512ELj1ELj4ELj1ELj16ENS_18Kernel_traits_baseILj512ES2_S2_fS2_fjLj128EEEEELb1ELb0ELb1EEEvNS_9BwdParamsE:
.text._ZN10layer_norm31ln_parallel_residual_bwd_kernelINS_13Kernel_traitsI13__nv_bfloat16S2_fS2_fjLj512ELj1ELj4ELj1ELj16ENS_18Kernel_traits_baseILj512ES2_S2_fS2_fjLj128EEEEELb1ELb0ELb1EEEvNS_9BwdParamsE:
        /* <DEDUP_REMOVED lines=49> */
.L_x_1042:
        /* <DEDUP_REMOVED lines=50> */
[----:B------:R-:W-:Y:S02]  /*0630*/  LOP3.LUT R52, R78, 0x1f, RZ, 0xc0, !PT ;  /* 0x0000001f4e347812 */ /* 0x000fe400078ec0ff */
[----:B--2---:R-:W-:Y:S02]  /*0640*/  PRMT R156, R169, 0x7632, R156 ;  /* 0x00007632a99c7816 */ /* 0x004fe4000000009c */
[----:B------:R-:W-:Y:S02]  /*0650*/  PRMT R157, R168, 0x7632, R157 ;  /* 0x00007632a89d7816 */ /* 0x000fe4000000009d */
[----:B---3--:R-:W-:Y:S02]  /*0660*/  PRMT R148, R161, 0x7632, R148 ;  /* 0x00007632a1947816 */ /* 0x008fe40000000094 */
[----:B------:R-:W-:-:S02]  /*0670*/  PRMT R155, R170, 0x7632, R155 ;  /* 0x00007632aa9b7816 */ /* 0x000fc4000000009b */
[----:B----4-:R-:W-:Y:S02]  /*0680*/  PRMT R152, R165, 0x7632, R152 ;  /* 0x00007632a5987816 */ /* 0x010fe40000000098 */
[----:B------:R-:W-:Y:S02]  /*0690*/  PRMT R154, R171, 0x7632, R154 ;  /* 0x00007632ab9a7816 */ /* 0x000fe4000000009a */
[----:B-----5:R-:W-:Y:S02]  /*06a0*/  PRMT R144, R9, 0x7632, R144 ;  /* 0x0000763209907816 */ /* 0x020fe40000000090 */
[----:B------:R-:W-:Y:S02]  /*06b0*/  PRMT R153, R164, 0x7632, R153 ;  /* 0x00007632a4997816 */ /* 0x000fe40000000099 */
[----:B------:R-:W-:Y:S02]  /*06c0*/  PRMT R151, R166, 0x7632, R151 ;  /* 0x00007632a6977816 */ /* 0x000fe40000000097 */
[----:B------:R-:W-:-:S02]  /*06d0*/  PRMT R150, R167, 0x7632, R150 ;  /* 0x00007632a7967816 */ /* 0x000fc40000000096 */
[----:B------:R-:W-:Y:S02]  /*06e0*/  PRMT R149, R160, 0x7632, R149 ;  /* 0x00007632a0957816 */ /* 0x000fe40000000095 */
[----:B------:R-:W-:Y:S02]  /*06f0*/  PRMT R147, R162, 0x7632, R147 ;  /* 0x00007632a2937816 */ /* 0x000fe40000000093 */
[----:B------:R-:W-:Y:S02]  /*0700*/  PRMT R146, R163, 0x7632, R146 ;  /* 0x00007632a3927816 */ /* 0x000fe40000000092 */
[----:B------:R-:W-:Y:S02]  /*0710*/  PRMT R145, R8, 0x7632, R145 ;  /* 0x0000763208917816 */ /* 0x000fe40000000091 */
[----:B------:R-:W-:Y:S02]  /*0720*/  PRMT R143, R10, 0x7632, R143 ;  /* 0x000076320a8f7816 */ /* 0x000fe4000000008f */
[----:B------:R-:W-:-:S02]  /*0730*/  PRMT R142, R11, 0x7632, R142 ;  /* 0x000076320b8e7816 */ /* 0x000fc4000000008e */
[----:B------:R-:W-:Y:S02]  /*0740*/  SHF.L.U32 R174, R168, 0x10, RZ ;  /* 0x00000010a8ae7819 */ /* 0x000fe400000006ff */
[----:B------:R-:W-:Y:S02]  /*0750*/  SHF.L.U32 R173, R169, 0x10, RZ ;  /* 0x00000010a9ad7819 */ /* 0x000fe400000006ff */
[----:B------:R-:W-:Y:S02]  /*0760*/  SHF.L.U32 R172, R170, 0x10, RZ ;  /* 0x00000010aaac7819 */ /* 0x000fe400000006ff */
        /* <DEDUP_REMOVED lines=29> */
.L_x_1046:
[----:B------:R-:W0:Y:S01]  /*0940*/  LDC.64 R50, c[0x0][0x250] ;  /* 0x00009400ff327b82 */ /* 0x000e220000000a00 */
[----:B------:R-:W-:-:S05]  /*0950*/  IMAD R0, R175, UR8, RZ ;  /* 0x00000008af007c24 */ /* 0x000fca000f8e02ff */
[----:B----4-:R-:W-:Y:S02]  /*0960*/  SHF.R.S32.HI R33, RZ, 0x1f, R0 ;  /* 0x0000001fff217819 */ /* 0x010fe40000011400 */
[----:B------:R-:W1:Y:S02]  /*0970*/  LDC.64 R76, c[0x0][0x238] ;  /* 0x00008e00ff4c7b82 */ /* 0x000e640000000a00 */
[----:B------:R-:W-:-:S04]  /*0980*/  LEA.HI R33, R33, R0, RZ, 0x3 ;  /* 0x0000000021217211 */ /* 0x000fc800078f18ff */
[----:B------:R-:W-:Y:S02]  /*0990*/  LEA.HI.SX32 R179, R33, R52, 0x1d ;  /* 0x0000003421b37211 */ /* 0x000fe400078feaff */
[----:B------:R-:W2:Y:S08]  /*09a0*/  LDC.64 R48, c[0x0][0x2b8] ;  /* 0x0000ae00ff307b82 */ /* 0x000eb00000000a00 */
[----:B------:R-:W3:Y:S01]  /*09b0*/  LDC.64 R56, c[0x0][0x2c0] ;  /* 0x0000b000ff387b82 */ /* 0x000ee20000000a00 */
[----:B0-----:R-:W-:-:S05]  /*09c0*/  IMAD.WIDE R50, R175, 0x4, R50 ;  /* 0x00000004af327825 */ /* 0x001fca00078e0232 */
[----:B------:R-:W4:Y:S02]  /*09d0*/  LDG.E R0, desc[UR4][R50.64] ;  /* 0x0000000432007981 */ /* 0x000f24000c1e1900 */
[----:B------:R-:W0:Y:S01]  /*09e0*/  LDC.64 R44, c[0x0][0x258] ;  /* 0x00009600ff2c7b82 */ /* 0x000e220000000a00 */
[----:B-1----:R-:W-:-:S05]  /*09f0*/  IMAD.WIDE.U32 R66, R179, 0x20, R76 ;  /* 0x00000020b3427825 */ /* 0x002fca00078e004c */
[----:B------:R-:W4:Y:S01]  /*0a00*/  LDG.E.128 R36, desc[UR4][R66.64] ;  /* 0x0000000442247981 */ /* 0x000f22000c1e1d00 */
[C---:B--2---:R-:W-:Y:S01]  /*0a10*/  IMAD.WIDE.U32 R40, R179.reuse, 0x10, R48 ;  /* 0x00000010b3287825 */ /* 0x044fe200078e0030 */
[----:B------:R-:W-:Y:S01]  /*0a20*/  ISETP.NE.U32.AND P1, PT, RZ, UR10, PT ;  /* 0x0000000aff007c0c */ /* 0x000fe2000bf25070 */
[----:B------:R-:W1:Y:S04]  /*0a30*/  @P0 LDC.64 R70, c[0x0][0x2c8] ;  /* 0x0000b200ff460b82 */ /* 0x000e680000000a00 */
[----:B------:R-:W2:Y:S01]  /*0a40*/  LDG.E.128 R40, desc[UR4][R40.64] ;  /* 0x0000000428287981 */ /* 0x000ea2000c1e1d00 */
[----:B---3--:R-:W-:-:S06]  /*0a50*/  IMAD.WIDE.U32 R32, R179, 0x10, R56 ;  /* 0x00000010b3207825 */ /* 0x008fcc00078e0038 */
[----:B------:R-:W3:Y:S01]  /*0a60*/  LDG.E.128 R32, desc[UR4][R32.64] ;  /* 0x0000000420207981 */ /* 0x000ee2000c1e1d00 */
[----:B0-----:R-:W-:-:S03]  /*0a70*/  IMAD.WIDE R68, R175, 0x4, R44 ;  /* 0x00000004af447825 */ /* 0x001fc600078e022c */
[----:B------:R0:W3:Y:S04]  /*0a80*/  LDG.E.128 R44, desc[UR4][R66.64+0x10] ;  /* 0x00001004422c7981 */ /* 0x0000e8000c1e1d00 */
[----:B------:R1:W3:Y:S01]  /*0a90*/  LDG.E R176, desc[UR4][R68.64] ;  /* 0x0000000444b07981 */ /* 0x0002e2000c1e1900 */
[----:B------:R-:W-:-:S05]  /*0aa0*/  IADD3 R177, R179, 0x20, RZ ;  /* 0x00000020b3b17810 */ /* 0x000fca0007ffe0ff */
[C---:B------:R-:W-:Y:S01]  /*0ab0*/  IMAD.WIDE.U32 R56, R177.reuse, 0x10, R56 ;  /* 0x00000010b1387825 */ /* 0x040fe200078e0038 */
[----:B0-----:R-:W0:Y:S03]  /*0ac0*/  LDC.64 R66, c[0x0][0x240] ;  /* 0x00009000ff427b82 */ /* 0x001e260000000a00 */
[C---:B------:R-:W-:Y:S02]  /*0ad0*/  IMAD.WIDE.U32 R76, R177.reuse, 0x20, R76 ;  /* 0x00000020b14c7825 */ /* 0x040fe400078e004c */
[----:B------:R-:W3:Y:S02]  /*0ae0*/  LDG.E.128 R56, desc[UR4][R56.64] ;  /* 0x0000000438387981 */ /* 0x000ee4000c1e1d00 */
[----:B------:R-:W-:Y:S01]  /*0af0*/  IMAD.WIDE.U32 R52, R177, 0x10, R48 ;  /* 0x00000010b1347825 */ /* 0x000fe200078e0030 */
[----:B------:R-:W-:Y:S01]  /*0b00*/  ISETP.NE.AND.EX P1, PT, RZ, UR11, PT, P1 ;  /* 0x0000000bff007c0c */ /* 0x000fe2000bf25310 */
[----:B------:R-:W3:Y:S01]  /*0b10*/  LDG.E.128 R48, desc[UR4][R76.64] ;  /* 0x000000044c307981 */ /* 0x000ee2000c1e1d00 */
[----:B-1----:R-:W1:Y:S03]  /*0b20*/  @P0 LDC.64 R68, c[0x0][0x2c8] ;  /* 0x0000b200ff440b82 */ /* 0x002e660000000a00 */
[----:B------:R-:W3:Y:S04]  /*0b30*/  LDG.E.128 R52, desc[UR4][R52.64] ;  /* 0x0000000434347981 */ /* 0x000ee8000c1e1d00 */
[----:B------:R0:W3:Y:S04]  /*0b40*/  LDG.E.128 R60, desc[UR4][R76.64+0x10] ;  /* 0x000010044c3c7981 */ /* 0x0000e8000c1e1d00 */
[----:B------:R-:W1:Y:S01]  /*0b50*/  @P1 LDC.64 R72, c[0x0][0x248] ;  /* 0x00009200ff481b82 */ /* 0x000e620000000a00 */
[----:B0-----:R-:W-:-:S07]  /*0b60*/  IMAD.WIDE.U32 R76, R179, 0x8, R66 ;  /* 0x00000008b34c7825 */ /* 0x001fce00078e0042 */
[----:B------:R-:W0:Y:S01]  /*0b70*/  @P1 LDC.64 R74, c[0x0][0x248] ;  /* 0x00009200ff4a1b82 */ /* 0x000e220000000a00 */
[C---:B------:R-:W-:Y:S01]  /*0b80*/  IMAD.WIDE.U32 R66, R177.reuse, 0x8, R66 ;  /* 0x00000008b1427825 */ /* 0x040fe200078e0042 */
[----:B------:R-:W5:Y:S05]  /*0b90*/  LDG.E.64 R76, desc[UR4][R76.64] ;  /* 0x000000044c4c7981 */ /* 0x000f6a000c1e1b00 */
[----:B------:R-:W5:Y:S01]  /*0ba0*/  LDG.E.64 R66, desc[UR4][R66.64] ;  /* 0x0000000442427981 */ /* 0x000f62000c1e1b00 */
[----:B------:R-:W-:Y:S01]  /*0bb0*/  ISETP.NE.AND P3, PT, R178, RZ, PT ;  /* 0x000000ffb200720c */ /* 0x000fe20003f65270 */
[----:B-1----:R-:W-:-:S05]  /*0bc0*/  @P1 IMAD.WIDE.U32 R72, R177, 0x8, R72 ;  /* 0x00000008b1481825 */ /* 0x002fca00078e0048 */
[----:B------:R4:W5:Y:S01]  /*0bd0*/  @P1 LDG.E.64 R64, desc[UR4][R72.64] ;  /* 0x0000000448401981 */ /* 0x000962000c1e1b00 */
[----:B------:R-:W-:-:S04]  /*0be0*/  @P0 IMAD.WIDE.U32 R68, R177, 0x20, R68 ;  /* 0x00000020b1440825 */ /* 0x000fc800078e0044 */
[C---:B0-----:R-:W-:Y:S01]  /*0bf0*/  @P1 IMAD.WIDE.U32 R74, R179.reuse, 0x8, R74 ;  /* 0x00000008b34a1825 */ /* 0x041fe200078e004a */
[----:B------:R-:W5:Y:S04]  /*0c00*/  @P0 LDG.E.128 R12, desc[UR4][R68.64] ;  /* 0x00000004440c0981 */ /* 0x000f68000c1e1d00 */
[----:B------:R-:W5:Y:S01]  /*0c10*/  @P0 LDG.E.128 R16, desc[UR4][R68.64+0x10] ;  /* 0x0000100444100981 */ /* 0x000f62000c1e1d00 */
[----:B------:R-:W-:-:S03]  /*0c20*/  @P0 IMAD.WIDE.U32 R70, R179, 0x20, R70 ;  /* 0x00000020b3460825 */ /* 0x000fc600078e0046 */
[----:B------:R0:W5:Y:S04]  /*0c30*/  @P1 LDG.E.64 R2, desc[UR4][R74.64] ;  /* 0x000000044a021981 */ /* 0x000168000c1e1b00 */
[----:B------:R-:W5:Y:S04]  /*0c40*/  @P0 LDG.E.128 R4, desc[UR4][R70.64] ;  /* 0x0000000446040981 */ /* 0x000f68000c1e1d00 */
[----:B------:R1:W5:Y:S01]  /*0c50*/  @P0 LDG.E.128 R8, desc[UR4][R70.64+0x10] ;  /* 0x0000100446080981 */ /* 0x000362000c1e1d00 */
[----:B------:R-:W-:Y:S01]  /*0c60*/  UMOV UR6, 0xffffffff ;  /* 0xffffffff00067882 */ /* 0x000fe20000000000 */
[----:B----4-:R-:W-:-:S05]  /*0c70*/  FSEL R72, R0, RZ, !P3 ;  /* 0x000000ff00487208 */ /* 0x010fca0005800000 */
[--C-:B------:R-:W-:Y:S01]  /*0c80*/  FADD.FTZ R73, R36, -R72.reuse ;  /* 0x8000004824497221 */ /* 0x100fe20000010000 */
[--C-:B------:R-:W-:Y:S01]  /*0c90*/  FADD.FTZ R181, R38, -R72.reuse ;  /* 0x8000004826b57221 */ /* 0x100fe20000010000 */
[--C-:B0-----:R-:W-:Y:S01]  /*0ca0*/  FADD.FTZ R75, R37, -R72.reuse ;  /* 0x80000048254b7221 */ /* 0x101fe20000010000 */
[----:B------:R-:W-:Y:S01]  /*0cb0*/  FADD.FTZ R183, R39, -R72 ;  /* 0x8000004827b77221 */ /* 0x000fe20000010000 */
[C---:B--2---:R-:W-:Y:S02]  /*0cc0*/  PRMT R68, R42.reuse, 0x7632, R68 ;  /* 0x000076322a447816 */ /* 0x044fe40000000044 */
[----:B------:R-:W-:Y:S01]  /*0cd0*/  SHF.L.U32 R69, R42, 0x10, RZ ;  /* 0x000000102a457819 */ /* 0x000fe200000006ff */
[C---:B------:R-:W-:Y:S01]  /*0ce0*/  IMAD.U32 R37, R40.reuse, 0x10000, RZ ;  /* 0x0001000028257824 */ /* 0x040fe200078e00ff */
[----:B------:R-:W-:Y:S02]  /*0cf0*/  PRMT R36, R40, 0x7632, R36 ;  /* 0x0000763228247816 */ /* 0x000fe40000000024 */
[C---:B---3--:R-:W-:Y:S01]  /*0d00*/  PRMT R38, R32.reuse, 0x7632, R38 ;  /* 0x0000763220267816 */ /* 0x048fe20000000026 */
[----:B------:R-:W-:Y:S01]  /*0d10*/  IMAD.U32 R32, R32, 0x10000, RZ ;  /* 0x0001000020207824 */ /* 0x000fe200078e00ff */
[----:B------:R-:W-:-:S02]  /*0d20*/  SHF.L.U32 R42, R33, 0x10, RZ ;  /* 0x00000010212a7819 */ /* 0x000fc400000006ff */
[----:B------:R-:W-:Y:S01]  /*0d30*/  PRMT R39, R41, 0x7632, R39 ;  /* 0x0000763229277816 */ /* 0x000fe20000000027 */
[----:B------:R-:W-:Y:S01]  /*0d40*/  FMUL.FTZ R0, R176, R73 ;  /* 0x00000049b0007220 */ /* 0x000fe20000410000 */
[C---:B------:R-:W-:Y:S01]  /*0d50*/  PRMT R182, R35.reuse, 0x7632, R182 ;  /* 0x0000763223b67816 */ /* 0x040fe200000000b6 */
[----:B------:R-:W-:Y:S01]  /*0d60*/  FADD.FTZ R139, R32, R139 ;  /* 0x0000008b208b7221 */ /* 0x000fe20000010000 */
[----:B------:R-:W-:Y:S01]  /*0d70*/  SHF.L.U32 R184, R35, 0x10, RZ ;  /* 0x0000001023b87819 */ /* 0x000fe200000006ff */
[-C--:B------:R-:W-:Y:S01]  /*0d80*/  FFMA.FTZ R141, R0, R32.reuse, R141 ;  /* 0x00000020008d7223 */ /* 0x080fe2000001008d */
[----:B------:R-:W-:Y:S01]  /*0d90*/  SHF.L.U32 R41, R41, 0x10, RZ ;  /* 0x0000001029297819 */ /* 0x000fe200000006ff */
[----:B------:R-:W-:Y:S01]  /*0da0*/  FMUL.FTZ R35, R170, R32 ;  /* 0x00000020aa237220 */ /* 0x000fe20000410000 */
[----:B------:R-:W-:Y:S01]  /*0db0*/  PRMT R40, R33, 0x7632, R40 ;  /* 0x0000763221287816 */ /* 0x000fe20000000028 */
[----:B------:R-:W-:Y:S01]  /*0dc0*/  FMUL.FTZ R33, R176, R181 ;  /* 0x000000b5b0217220 */ /* 0x000fe20000410000 */
[----:B------:R-:W-:Y:S01]  /*0dd0*/  FMUL.FTZ R32, R169, R42 ;  /* 0x0000002aa9207220 */ /* 0x000fe20000410000 */
[----:B------:R-:W-:Y:S01]  /*0de0*/  PRMT R74, R43, 0x7632, R74 ;  /* 0x000076322b4a7816 */ /* 0x000fe2000000004a */
[----:B------:R-:W-:Y:S01]  /*0df0*/  FADD.FTZ R133, R41, R133 ;  /* 0x0000008529857221 */ /* 0x000fe20000010000 */
[----:B------:R-:W-:Y:S01]  /*0e00*/  SHF.L.U32 R180, R43, 0x10, RZ ;  /* 0x000000102bb47819 */ /* 0x000fe200000006ff */
[-C--:B------:R-:W-:Y:S01]  /*0e10*/  FFMA.FTZ R134, R33, R41.reuse, R134 ;  /* 0x0000002921867223 */ /* 0x080fe20000010086 */
[----:B------:R-:W-:Y:S01]  /*0e20*/  FFMA.FTZ R32, R173, R41, R32 ;  /* 0x00000029ad207223 */ /* 0x000fe20000010020 */
[----:B------:R-:W-:-:S02]  /*0e30*/  PRMT R43, R34, 0x7632, R43 ;  /* 0x00007632222b7816 */ /* 0x000fc4000000002b */
[----:B-1----:R-:W-:Y:S01]  /*0e40*/  SHF.L.U32 R70, R34, 0x10, RZ ;  /* 0x0000001022467819 */ /* 0x002fe200000006ff */
[----:B------:R-:W-:Y:S01]  /*0e50*/  FMUL.FTZ R34, R176, R183 ;  /* 0x000000b7b0227220 */ /* 0x000fe20000410000 */
[----:B------:R-:W-:Y:S01]  /*0e60*/  SHF.L.U32 R41, R40, 0x10, RZ ;  /* 0x0000001028297819 */ /* 0x000fe200000006ff */
[----:B------:R-:W-:Y:S01]  /*0e70*/  FADD.FTZ R140, R37, R140 ;  /* 0x0000008c258c7221 */ /* 0x000fe20000010000 */
[-C--:B------:R-:W-:Y:S01]  /*0e80*/  FFMA.FTZ R159, R0, R37.reuse, R159 ;  /* 0x00000025009f7223 */ /* 0x080fe2000001009f */
[----:B------:R-:W-:Y:S01]  /*0e90*/  FFMA.FTZ R35, R174, R37, R35 ;  /* 0x00000025ae237223 */ /* 0x000fe20000010023 */
[----:B------:R-:W-:Y:S01]  /*0ea0*/  SHF.L.U32 R38, R38, 0x10, RZ ;  /* 0x0000001026267819 */ /* 0x000fe200000006ff */
[----:B------:R-:W-:Y:S01]  /*0eb0*/  FMUL.FTZ R37, R176, R75 ;  /* 0x0000004bb0257220 */ /* 0x000fe20000410000 */
[----:B------:R-:W-:Y:S01]  /*0ec0*/  SHF.L.U32 R39, R39, 0x10, RZ ;  /* 0x0000001027277819 */ /* 0x000fe200000006ff */
[-C--:B------:R-:W-:Y:S01]  /*0ed0*/  FFMA.FTZ R128, R34, R41.reuse, R128 ;  /* 0x0000002922807223 */ /* 0x080fe20000010080 */
[----:B------:R-:W-:Y:S01]  /*0ee0*/  FADD.FTZ R127, R41, R127 ;  /* 0x0000007f297f7221 */ /* 0x000fe20000010000 */
[----:B------:R-:W-:Y:S01]  /*0ef0*/  FMUL.FTZ R41, R152, R41 ;  /* 0x0000002998297220 */ /* 0x000fe20000410000 */
[----:B------:R-:W-:-:S02]  /*0f00*/  IMAD.U32 R36, R36, 0x10000, RZ ;  /* 0x0001000024247824 */ /* 0x000fc400078e00ff */
[-C--:B------:R-:W-:Y:S01]  /*0f10*/  FFMA.FTZ R136, R37, R38.reuse, R136 ;  /* 0x0000002625887223 */ /* 0x080fe20000010088 */
[----:B------:R-:W-:Y:S01]  /*0f20*/  FADD.FTZ R135, R38, R135 ;  /* 0x0000008726877221 */ /* 0x000fe20000010000 */
[-C--:B------:R-:W-:Y:S01]  /*0f30*/  FFMA.FTZ R131, R34, R39.reuse, R131 ;  /* 0x0000002722837223 */ /* 0x080fe20000010083 */
[----:B------:R-:W-:Y:S01]  /*0f40*/  FADD.FTZ R129, R39, R129 ;  /* 0x0000008127817221 */ /* 0x000fe20000010000 */
[----:B------:R-:W-:Y:S01]  /*0f50*/  FMUL.FTZ R38, R153, R38 ;  /* 0x0000002699267220 */ /* 0x000fe20000410000 */
[----:B------:R-:W-:Y:S01]  /*0f60*/  FFMA.FTZ R39, R156, R39, R41 ;  /* 0x000000279c277223 */ /* 0x000fe20000010029 */
[--C-:B------:R-:W-:Y:S01]  /*0f70*/  FADD.FTZ R41, R44, -R72.reuse ;  /* 0x800000482c297221 */ /* 0x100fe20000010000 */
[----:B------:R-:W-:Y:S01]  /*0f80*/  FADD.FTZ R71, R45, -R72 ;  /* 0x800000482d477221 */ /* 0x000fe20000010000 */
[-C--:B------:R-:W-:Y:S01]  /*0f90*/  FFMA.FTZ R138, R37, R36.reuse, R138 ;  /* 0x00000024258a7223 */ /* 0x080fe2000001008a */
[----:B------:R-:W-:Y:S01]  /*0fa0*/  FADD.FTZ R137, R36, R137 ;  /* 0x0000008924897221 */ /* 0x000fe20000010000 */
[----:B------:R-:W-:Y:S01]  /*0fb0*/  FFMA.FTZ R36, R157, R36, R38 ;  /* 0x000000249d247223 */ /* 0x000fe20000010026 */
[----:B------:R-:W-:Y:S01]  /*0fc0*/  SHF.L.U32 R43, R43, 0x10, RZ ;  /* 0x000000102b2b7819 */ /* 0x000fe200000006ff */
[C---:B------:R-:W-:Y:S01]  /*0fd0*/  FMUL.FTZ R38, R176.reuse, R41 ;  /* 0x00000029b0267220 */ /* 0x040fe20000410000 */
[----:B------:R-:W-:Y:S01]  /*0fe0*/  FMUL.FTZ R41, R176, R71 ;  /* 0x00000047b0297220 */ /* 0x000fe20000410000 */
[--C-:B------:R-:W-:Y:S01]  /*0ff0*/  FADD.FTZ R47, R47, -R72.reuse ;  /* 0x800000482f2f7221 */ /* 0x100fe20000010000 */
[----:B------:R-:W-:Y:S01]  /*1000*/  FMUL.FTZ R45, R168, R70 ;  /* 0x00000046a82d7220 */ /* 0x000fe20000410000 */
[----:B------:R-:W-:Y:S01]  /*1010*/  FADD.FTZ R73, R46, -R72 ;  /* 0x800000482e497221 */ /* 0x000fe20000010000 */
[----:B------:R-:W-:Y:S01]  /*1020*/  SHF.L.U32 R71, R182, 0x10, RZ ;  /* 0x00000010b6477819 */ /* 0x000fe200000006ff */
[----:B------:R-:W-:Y:S01]  /*1030*/  FADD.FTZ R130, R42, R130 ;  /* 0x000000822a827221 */ /* 0x000fe20000010000 */
[----:B------:R-:W-:Y:S01]  /*1040*/  FFMA.FTZ R132, R33, R42, R132 ;  /* 0x0000002a21847223 */ /* 0x000fe20000010084 */
[-C--:B------:R-:W-:Y:S01]  /*1050*/  FMUL.FTZ R42, R151, R43.reuse ;  /* 0x0000002b972a7220 */ /* 0x080fe20000410000 */
[----:B------:R-:W-:Y:S01]  /*1060*/  FADD.FTZ R90, R43, R90 ;  /* 0x0000005a2b5a7221 */ /* 0x000fe20000010000 */
[----:B------:R-:W-:Y:S01]  /*1070*/  FFMA.FTZ R102, R41, R43, R102 ;  /* 0x0000002b29667223 */ /* 0x000fe20000010066 */
[----:B------:R-:W-:Y:S01]  /*1080*/  FADD.FTZ R113, R69, R113 ;  /* 0x0000007145717221 */ /* 0x000fe20000010000 */
[-C--:B------:R-:W-:Y:S01]  /*1090*/  FFMA.FTZ R45, R172, R69.reuse, R45 ;  /* 0x00000045ac2d7223 */ /* 0x080fe2000001002d */
[----:B------:R-:W-:Y:S01]  /*10a0*/  FFMA.FTZ R125, R38, R69, R125 ;  /* 0x00000045267d7223 */ /* 0x000fe2000001007d */
[----:B------:R-:W-:Y:S01]  /*10b0*/  FMUL.FTZ R43, R176, R47 ;  /* 0x0000002fb02b7220 */ /* 0x000fe20000410000 */
[----:B------:R-:W-:Y:S01]  /*10c0*/  IMAD.U32 R68, R68, 0x10000, RZ ;  /* 0x0001000044447824 */ /* 0x000fe200078e00ff */
[----:B------:R-:W-:Y:S01]  /*10d0*/  SHF.L.U32 R69, R74, 0x10, RZ ;  /* 0x000000104a457819 */ /* 0x000fe200000006ff */
[----:B------:R-:W-:Y:S01]  /*10e0*/  FMUL.FTZ R44, R167, R184 ;  /* 0x000000b8a72c7220 */ /* 0x000fe20000410000 */
[----:B------:R-:W-:Y:S01]  /*10f0*/  FMUL.FTZ R40, R176, R73 ;  /* 0x00000049b0287220 */ /* 0x000fe20000410000 */
[-C--:B------:R-:W-:Y:S01]  /*1100*/  FMUL.FTZ R73, R150, R71.reuse ;  /* 0x0000004796497220 */ /* 0x080fe20000410000 */
[----:B------:R-:W-:Y:S01]  /*1110*/  PRMT R75, R57, 0x7632, R75 ;  /* 0x00007632394b7816 */ /* 0x000fe2000000004b */
[----:B------:R-:W-:Y:S01]  /*1120*/  FADD.FTZ R88, R71, R88 ;  /* 0x0000005847587221 */ /* 0x000fe20000010000 */
[----:B------:R-:W-:Y:S01]  /*1130*/  FFMA.FTZ R100, R43, R71, R100 ;  /* 0x000000472b647223 */ /* 0x000fe20000010064 */
[----:B------:R-:W-:Y:S01]  /*1140*/  FADD.FTZ R181, -R72, R51 ;  /* 0x0000003348b57221 */ /* 0x000fe20000010100 */
[----:B------:R-:W-:Y:S01]  /*1150*/  FADD.FTZ R114, R68, R114 ;  /* 0x0000007244727221 */ /* 0x000fe20000010000 */
[-C--:B------:R-:W-:Y:S01]  /*1160*/  FFMA.FTZ R42, R155, R68.reuse, R42 ;  /* 0x000000449b2a7223 */ /* 0x080fe2000001002a */
[----:B------:R-:W-:Y:S01]  /*1170*/  FFMA.FTZ R126, R41, R68, R126 ;  /* 0x00000044297e7223 */ /* 0x000fe2000001007e */
[----:B------:R-:W-:Y:S01]  /*1180*/  FFMA.FTZ R47, R171, R180, R44 ;  /* 0x000000b4ab2f7223 */ /* 0x000fe2000001002c */
[----:B------:R-:W-:Y:S01]  /*1190*/  FADD.FTZ R87, R184, R87 ;  /* 0x00000057b8577221 */ /* 0x000fe20000010000 */
[----:B------:R-:W-:Y:S01]  /*11a0*/  FFMA.FTZ R99, R40, R184, R99 ;  /* 0x000000b828637223 */ /* 0x000fe20000010063 */
[----:B------:R-:W-:Y:S01]  /*11b0*/  FADD.FTZ R71, -R72, R49 ;  /* 0x0000003148477221 */ /* 0x000fe20000010100 */
[----:B------:R-:W-:Y:S01]  /*11c0*/  FADD.FTZ R112, R69, R112 ;  /* 0x0000007045707221 */ /* 0x000fe20000010000 */
[-C--:B------:R-:W-:Y:S01]  /*11d0*/  FFMA.FTZ R44, R154, R69.reuse, R73 ;  /* 0x000000459a2c7223 */ /* 0x080fe20000010049 */
[----:B------:R-:W-:Y:S01]  /*11e0*/  FFMA.FTZ R124, R43, R69, R124 ;  /* 0x000000452b7c7223 */ /* 0x000fe2000001007c */
[C---:B------:R-:W-:Y:S01]  /*11f0*/  PRMT R68, R52.reuse, 0x7632, R68 ;  /* 0x0000763234447816 */ /* 0x040fe20000000044 */
[----:B------:R-:W-:Y:S01]  /*1200*/  IMAD.U32 R49, R52, 0x10000, RZ ;  /* 0x0001000034317824 */ /* 0x000fe200078e00ff */
[----:B------:R-:W-:Y:S01]  /*1210*/  PRMT R183, R54, 0x7632, R183 ;  /* 0x0000763236b77816 */ /* 0x000fe200000000b7 */
[----:B------:R-:W-:Y:S01]  /*1220*/  FADD.FTZ R69, -R72, R48 ;  /* 0x0000003048457221 */ /* 0x000fe20000010100 */
[----:B------:R-:W-:-:S02]  /*1230*/  SHF.L.U32 R184, R54, 0x10, RZ ;  /* 0x0000001036b87819 */ /* 0x000fc400000006ff */
[C---:B------:R-:W-:Y:S02]  /*1240*/  PRMT R52, R55.reuse, 0x7632, R52 ;  /* 0x0000763237347816 */ /* 0x040fe40000000034 */
[----:B------:R-:W-:Y:S01]  /*1250*/  SHF.L.U32 R54, R55, 0x10, RZ ;  /* 0x0000001037367819 */ /* 0x000fe200000006ff */
[----:B------:R-:W-:Y:S01]  /*1260*/  FMUL.FTZ R55, R176, R181 ;  /* 0x000000b5b0377220 */ /* 0x000fe20000410000 */
[----:B------:R-:W-:Y:S01]  /*1270*/  SHF.L.U32 R75, R75, 0x10, RZ ;  /* 0x000000104b4b7819 */ /* 0x000fe200000006ff */
[----:B------:R-:W-:Y:S01]  /*1280*/  FADD.FTZ R89, R70, R89 ;  /* 0x0000005946597221 */ /* 0x000fe20000010000 */
[----:B------:R-:W-:Y:S01]  /*1290*/  PRMT R74, R53, 0x7632, R74 ;  /* 0x00007632354a7816 */ /* 0x000fe2000000004a */
[----:B------:R-:W-:Y:S01]  /*12a0*/  FFMA.FTZ R101, R38, R70, R101 ;  /* 0x0000004626657223 */ /* 0x000fe20000010065 */
[C---:B------:R-:W-:Y:S01]  /*12b0*/  PRMT R70, R56.reuse, 0x7632, R70 ;  /* 0x0000763238467816 */ /* 0x040fe20000000046 */
[----:B------:R-:W-:Y:S01]  /*12c0*/  IMAD.U32 R56, R56, 0x10000, RZ ;  /* 0x0001000038387824 */ /* 0x000fe200078e00ff */
[----:B------:R-:W-:Y:S01]  /*12d0*/  SHF.L.U32 R182, R57, 0x10, RZ ;  /* 0x0000001039b67819 */ /* 0x000fe200000006ff */
[----:B------:R-:W-:Y:S01]  /*12e0*/  FMUL.FTZ R46, R176, R69 ;  /* 0x00000045b02e7220 */ /* 0x000fe20000410000 */
[----:B------:R-:W-:Y:S01]  /*12f0*/  SHF.L.U32 R69, R74, 0x10, RZ ;  /* 0x000000104a457819 */ /* 0x000fe200000006ff */
[-C--:B------:R-:W-:Y:S01]  /*1300*/  FFMA.FTZ R96, R55, R75.reuse, R96 ;  /* 0x0000004b37607223 */ /* 0x080fe20000010060 */
[----:B------:R-:W-:Y:S01]  /*1310*/  FADD.FTZ R84, R75, R84 ;  /* 0x000000544b547221 */ /* 0x000fe20000010000 */
[----:B------:R-:W-:Y:S01]  /*1320*/  FMUL.FTZ R75, R144, R75 ;  /* 0x0000004b904b7220 */ /* 0x000fe20000410000 */
[----:B------:R-:W-:Y:S01]  /*1330*/  FADD.FTZ R111, R180, R111 ;  /* 0x0000006fb46f7221 */ /* 0x000fe20000010000 */
[----:B------:R-:W-:Y:S01]  /*1340*/  FFMA.FTZ R123, R40, R180, R123 ;  /* 0x000000b4287b7223 */ /* 0x000fe2000001007b */
[----:B------:R-:W-:Y:S01]  /*1350*/  FADD.FTZ R73, -R72, R50 ;  /* 0x0000003248497221 */ /* 0x000fe20000010100 */
[----:B------:R-:W-:Y:S01]  /*1360*/  SHF.L.U32 R180, R53, 0x10, RZ ;  /* 0x0000001035b47819 */ /* 0x000fe200000006ff */
[----:B------:R-:W-:Y:S01]  /*1370*/  FADD.FTZ R85, R56, R85 ;  /* 0x0000005538557221 */ /* 0x000fe20000010000 */
[C---:B------:R-:W-:Y:S01]  /*1380*/  PRMT R57, R59.reuse, 0x7632, R57 ;  /* 0x000076323b397816 */ /* 0x040fe20000000039 */
[-C--:B------:R-:W-:Y:S01]  /*1390*/  FFMA.FTZ R97, R46, R56.reuse, R97 ;  /* 0x000000382e617223 */ /* 0x080fe20000010061 */
[----:B------:R-:W-:Y:S01]  /*13a0*/  SHF.L.U32 R50, R59, 0x10, RZ ;  /* 0x000000103b327819 */ /* 0x000fe200000006ff */
[----:B------:R-:W-:Y:S01]  /*13b0*/  FMUL.FTZ R51, R162, R56 ;  /* 0x00000038a2337220 */ /* 0x000fe20000410000 */
[C---:B------:R-:W-:Y:S01]  /*13c0*/  PRMT R185, R58.reuse, 0x7632, R185 ;  /* 0x000076323ab97816 */ /* 0x040fe200000000b9 */
[----:B------:R-:W-:Y:S01]  /*13d0*/  FMUL.FTZ R56, R161, R182 ;  /* 0x000000b6a1387220 */ /* 0x000fe20000410000 */
[----:B------:R-:W-:Y:S01]  /*13e0*/  SHF.L.U32 R186, R58, 0x10, RZ ;  /* 0x000000103aba7819 */ /* 0x000fe200000006ff */
[----:B------:R-:W-:Y:S01]  /*13f0*/  FMUL.FTZ R53, R176, R71 ;  /* 0x00000047b0357220 */ /* 0x000fe20000410000 */
[----:B------:R-:W-:Y:S01]  /*1400*/  SHF.L.U32 R59, R70, 0x10, RZ ;  /* 0x00000010463b7819 */ /* 0x000fe200000006ff */
[-C--:B------:R-:W-:Y:S01]  /*1410*/  FFMA.FTZ R120, R55, R69.reuse, R120 ;  /* 0x0000004537787223 */ /* 0x080fe20000010078 */
[----:B------:R-:W-:Y:S01]  /*1420*/  FADD.FTZ R108, R69, R108 ;  /* 0x0000006c456c7221 */ /* 0x000fe20000010000 */
[----:B------:R-:W-:Y:S01]  /*1430*/  FFMA.FTZ R58, R148, R69, R75 ;  /* 0x00000045943a7223 */ /* 0x000fe2000001004b */
[----:B------:R-:W-:Y:S01]  /*1440*/  FADD.FTZ R109, R49, R109 ;  /* 0x0000006d316d7221 */ /* 0x000fe20000010000 */
[-C--:B------:R-:W-:Y:S01]  /*1450*/  FFMA.FTZ R121, R46, R49.reuse, R121 ;  /* 0x000000312e797223 */ /* 0x080fe20000010079 */
[----:B------:R-:W-:Y:S01]  /*1460*/  FADD.FTZ R69, -R72, R61 ;  /* 0x0000003d48457221 */ /* 0x000fe20000010100 */
[----:B------:R-:W-:Y:S01]  /*1470*/  FFMA.FTZ R49, R166, R49, R51 ;  /* 0x00000031a6317223 */ /* 0x000fe20000010033 */
[----:B------:R-:W-:Y:S01]  /*1480*/  FADD.FTZ R71, -R72, R62 ;  /* 0x0000003e48477221 */ /* 0x000fe20000010100 */
[----:B------:R-:W-:Y:S01]  /*1490*/  FADD.FTZ R61, RZ, R35 ;  /* 0x00000023ff3d7221 */ /* 0x000fe20000010000 */
[----:B------:R-:W-:Y:S01]  /*14a0*/  FFMA.FTZ R51, R165, R180, R56 ;  /* 0x000000b4a5337223 */ /* 0x000fe20000010038 */
[----:B------:R-:W-:Y:S01]  /*14b0*/  FFMA.FTZ R62, R0, R35, RZ ;  /* 0x00000023003e7223 */ /* 0x000fe200000100ff */
[----:B------:R-:W-:Y:S01]  /*14c0*/  FMUL.FTZ R48, R176, R73 ;  /* 0x00000049b0307220 */ /* 0x000fe20000410000 */
[-C--:B------:R-:W-:Y:S01]  /*14d0*/  FFMA.FTZ R98, R53, R59.reuse, R98 ;  /* 0x0000003b35627223 */ /* 0x080fe20000010062 */
[----:B------:R-:W-:Y:S01]  /*14e0*/  FADD.FTZ R86, R59, R86 ;  /* 0x000000563b567221 */ /* 0x000fe20000010000 */
[----:B------:R-:W-:Y:S01]  /*14f0*/  FMUL.FTZ R56, R145, R59 ;  /* 0x0000003b91387220 */ /* 0x000fe20000410000 */
[----:B------:R-:W-:-:S02]  /*1500*/  IMAD.U32 R68, R68, 0x10000, RZ ;  /* 0x0001000044447824 */ /* 0x000fc400078e00ff */
[C---:B------:R-:W-:Y:S01]  /*1510*/  FADD.FTZ R59, -R72.reuse, R60 ;  /* 0x0000003c483b7221 */ /* 0x040fe20000010100 */
[----:B------:R-:W-:Y:S01]  /*1520*/  FADD.FTZ R73, -R72, R63 ;  /* 0x0000003f48497221 */ /* 0x000fe20000010100 */
[----:B------:R-:W-:Y:S01]  /*1530*/  FMUL.FTZ R63, R160, R186 ;  /* 0x000000baa03f7220 */ /* 0x000fe20000410000 */
[----:B------:R-:W-:Y:S01]  /*1540*/  FADD.FTZ R61, R36, R61 ;  /* 0x0000003d243d7221 */ /* 0x000fe20000010000 */
[----:B------:R-:W-:Y:S01]  /*1550*/  FFMA.FTZ R62, R37, R36, R62 ;  /* 0x00000024253e7223 */ /* 0x000fe2000001003e */
[-C--:B------:R-:W-:Y:S01]  /*1560*/  FFMA.FTZ R122, R53, R68.reuse, R122 ;  /* 0x00000044357a7223 */ /* 0x080fe2000001007a */
[----:B------:R-:W-:Y:S01]  /*1570*/  FADD.FTZ R110, R68, R110 ;  /* 0x0000006e446e7221 */ /* 0x000fe20000010000 */
[----:B------:R-:W-:Y:S01]  /*1580*/  FFMA.FTZ R56, R149, R68, R56 ;  /* 0x0000004495387223 */ /* 0x000fe20000010038 */
[----:B------:R-:W-:Y:S01]  /*1590*/  FMUL.FTZ R60, R176, R59 ;  /* 0x0000003bb03c7220 */ /* 0x000fe20000410000 */
[----:B------:R-:W-:Y:S01]  /*15a0*/  FFMA.FTZ R59, R164, R184, R63 ;  /* 0x000000b8a43b7223 */ /* 0x000fe2000001003f */
[----:B------:R-:W-:Y:S01]  /*15b0*/  FADD.FTZ R68, R32, R61 ;  /* 0x0000003d20447221 */ /* 0x000fe20000010000 */
[----:B------:R-:W-:-:S03]  /*15c0*/  FFMA.FTZ R63, R33, R32, R62 ;  /* 0x00000020213f7223 */ /* 0x000fc6000001003e */
[----:B------:R-:W-:Y:S01]  /*15d0*/  FADD.FTZ R68, R39, R68 ;  /* 0x0000004427447221 */ /* 0x000fe20000010000 */
[----:B------:R-:W-:Y:S01]  /*15e0*/  FFMA.FTZ R63, R34, R39, R63 ;  /* 0x00000027223f7223 */ /* 0x000fe2000001003f */
[----:B------:R-:W-:Y:S02]  /*15f0*/  FMUL.FTZ R61, R176, R69 ;  /* 0x00000045b03d7220 */ /* 0x000fe40000410000 */
        /* <DEDUP_REMOVED lines=17> */
[----:B------:R-:W-:Y:S01]  /*1710*/  SHF.L.U32 R75, R52, 0x10, RZ ;  /* 0x00000010344b7819 */ /* 0x000fe200000006ff */
[----:B------:R-:W-:-:S02]  /*1720*/  IMAD.U32 R185, R185, 0x10000, RZ ;  /* 0x00010000b9b97824 */ /* 0x000fc400078e00ff */
[----:B------:R-:W-:Y:S01]  /*1730*/  FADD.FTZ R71, R54, R51 ;  /* 0x0000003336477221 */ /* 0x000fe20000010000 */
[----:B------:R-:W-:Y:S01]  /*1740*/  FFMA.FTZ R52, R48, R51, R69 ;  /* 0x0000003330347223 */ /* 0x000fe20000010045 */
[----:B------:R-:W-:Y:S01]  /*1750*/  SHF.L.U32 R183, R183, 0x10, RZ ;  /* 0x00000010b7b77819 */ /* 0x000fe200000006ff */
[----:B------:R-:W-:Y:S01]  /*1760*/  FMUL.FTZ R62, R143, R185 ;  /* 0x000000b98f3e7220 */ /* 0x000fe20000410000 */
[----:B------:R-:W-:Y:S01]  /*1770*/  FADD.FTZ R70, R71, R58 ;  /* 0x0000003a47467221 */ /* 0x000fe20000010000 */
[----:B------:R-:W-:Y:S01]  /*1780*/  FFMA.FTZ R69, R55, R58, R52 ;  /* 0x0000003a37457223 */ /* 0x000fe20000010034 */
[----:B------:R-:W-:Y:S01]  /*1790*/  SHF.L.U32 R181, R57, 0x10, RZ ;  /* 0x0000001039b57819 */ /* 0x000fe200000006ff */
[----:B------:R-:W-:Y:S01]  /*17a0*/  FFMA.FTZ R62, R147, R183, R62 ;  /* 0x000000b7933e7223 */ /* 0x000fe2000001003e */
[----:B------:R-:W-:Y:S01]  /*17b0*/  FADD.FTZ R71, R70, R59 ;  /* 0x0000003b46477221 */ /* 0x000fe20000010000 */
[----:B------:R-:W-:Y:S01]  /*17c0*/  FFMA.FTZ R52, R60, R59, R69 ;  /* 0x0000003b3c347223 */ /* 0x000fe20000010045 */
[----:B------:R-:W-:Y:S01]  /*17d0*/  FMUL.FTZ R57, R176, R73 ;  /* 0x00000049b0397220 */ /* 0x000fe20000410000 */
[----:B------:R-:W-:Y:S01]  /*17e0*/  FMUL.FTZ R73, R142, R181 ;  /* 0x000000b58e497220 */ /* 0x000fe20000410000 */
[----:B------:R-:W-:Y:S01]  /*17f0*/  FADD.FTZ R70, R71, R62 ;  /* 0x0000003e47467221 */ /* 0x000fe20000010000 */
[----:B------:R-:W-:-:S02]  /*1800*/  FFMA.FTZ R52, R61, R62, R52 ;  /* 0x0000003e3d347223 */ /* 0x000fc40000010034 */
        /* <DEDUP_REMOVED lines=43> */
.L_x_1058:
[----:B-1----:R-:W-:Y:S01]  /*1ac0*/  FADD.FTZ R50, R69, R50 ;  /* 0x0000003245327221 */ /* 0x002fe20000010000 */
[----:B--2---:R-:W-:Y:S01]  /*1ad0*/  FADD.FTZ R70, R71, R70 ;  /* 0x0000004647467221 */ /* 0x004fe20000010000 */
[----:B------:R-:W-:Y:S01]  /*1ae0*/  ISETP.NE.U32.AND P2, PT, RZ, UR18, PT ;  /* 0x00000012ff007c0c */ /* 0x000fe2000bf45070 */
[----:B0----5:R-:W-:Y:S02]  /*1af0*/  IMAD.MOV.U32 R69, RZ, RZ, R76 ;  /* 0x000000ffff457224 */ /* 0x021fe400078e004c */
[----:B------:R-:W-:Y:S01]  /*1b00*/  FMUL.FTZ R50, R50, UR9 ;  /* 0x0000000932327c20 */ /* 0x000fe20008410000 */
[----:B------:R-:W-:Y:S01]  /*1b10*/  FMUL.FTZ R180, R70, UR9 ;  /* 0x0000000946b47c20 */ /* 0x000fe20008410000 */
[----:B------:R-:W-:Y:S02]  /*1b20*/  ISETP.NE.AND.EX P2, PT, RZ, UR19, PT, P2 ;  /* 0x00000013ff007c0c */ /* 0x000fe4000bf45320 */
[----:B------:R-:W-:Y:S02]  /*1b30*/  LOP3.LUT P4, RZ, R69, 0xff, RZ, 0xc0, !PT ;  /* 0x000000ff45ff7812 */ /* 0x000fe4000788c0ff */
[----:B------:R-:W-:-:S02]  /*1b40*/  FSEL R181, R50, RZ, !P3 ;  /* 0x000000ff32b57208 */ /* 0x000fc40005800000 */
[----:B------:R-:W-:Y:S02]  /*1b50*/  @P1 MOV R50, R2 ;  /* 0x0000000200321202 */ /* 0x000fe40000000f00 */
[----:B------:R-:W-:Y:S01]  /*1b60*/  LOP3.LUT P6, RZ, R76, 0xff00, RZ, 0xc0, !PT ;  /* 0x0000ff004cff7812 */ /* 0x000fe200078cc0ff */
        /* <DEDUP_REMOVED lines=8> */
[C---:B------:R-:W-:Y:S01]  /*1bf0*/  FMUL.FTZ R33, R176.reuse, R69 ;  /* 0x00000045b0217220 */ /* 0x040fe20000410000 */
[C---:B------:R-:W-:Y:S01]  /*1c00*/  FMUL.FTZ R35, R176.reuse, R35 ;  /* 0x00000023b0237220 */ /* 0x040fe20000410000 */
[----:B------:R-:W-:Y:S01]  /*1c10*/  FMUL.FTZ R32, R176, R37 ;  /* 0x00000025b0207220 */ /* 0x000fe20000410000 */
[----:B------:R-:W-:Y:S01]  /*1c20*/  @P1 LOP3.LUT P5, RZ, R50, 0xff, RZ, 0xc0, !PT ;  /* 0x000000ff32ff1812 */ /* 0x000fe200078ac0ff */
[----:B------:R-:W-:Y:S01]  /*1c30*/  @P2 FADD.FTZ R33, R4, R33 ;  /* 0x0000002104212221 */ /* 0x000fe20000010000 */
[----:B------:R-:W-:Y:S01]  /*1c40*/  @P2 FADD.FTZ R35, R6, R35 ;  /* 0x0000002306232221 */ /* 0x000fe20000010000 */
[-CC-:B------:R-:W-:Y:S01]  /*1c50*/  FFMA.FTZ R34, R34, R180.reuse, R181.reuse ;  /* 0x000000b422227223 */ /* 0x180fe200000100b5 */
[----:B------:R-:W-:Y:S01]  /*1c60*/  FMUL.FTZ R45, R176, R45 ;  /* 0x0000002db02d7220 */ /* 0x000fe20000410000 */
[----:B------:R-:W-:Y:S01]  /*1c70*/  FMUL.FTZ R72, R33, UR14 ;  /* 0x0000000e21487c20 */ /* 0x000fe20008410000 */
[----:B------:R-:W-:Y:S01]  /*1c80*/  @P2 FADD.FTZ R32, R5, R32 ;  /* 0x0000002005202221 */ /* 0x000fe20000010000 */
[-C--:B------:R-:W-:Y:S01]  /*1c90*/  FFMA.FTZ R41, R41, R180.reuse, R181 ;  /* 0x000000b429297223 */ /* 0x080fe200000100b5 */
[----:B------:R-:W-:Y:S01]  /*1ca0*/  FMUL.FTZ R73, R35, UR14 ;  /* 0x0000000e23497c20 */ /* 0x000fe20008410000 */
[----:B------:R-:W-:Y:S01]  /*1cb0*/  FADD.FTZ R39, R39, -R34 ;  /* 0x8000002227277221 */ /* 0x000fe20000010000 */
[----:B------:R-:W-:Y:S01]  /*1cc0*/  FSEL R0, R72, RZ, P4 ;  /* 0x000000ff48007208 */ /* 0x000fe20002000000 */
[----:B------:R-:W-:Y:S01]  /*1cd0*/  @P2 FADD.FTZ R45, R8, R45 ;  /* 0x0000002d082d2221 */ /* 0x000fe20000010000 */
[----:B------:R-:W-:Y:S01]  /*1ce0*/  LOP3.LUT P4, RZ, R76, 0xff0000, RZ, 0xc0, !PT ;  /* 0x00ff00004cff7812 */ /* 0x000fe2000788c0ff */
[----:B------:R-:W-:Y:S01]  /*1cf0*/  FMUL.FTZ R70, R32, UR14 ;  /* 0x0000000e20467c20 */ /* 0x000fe20008410000 */
[----:B------:R-:W-:Y:S01]  /*1d00*/  @P1 FSEL R72, R72, RZ, P5 ;  /* 0x000000ff48481208 */ /* 0x000fe20002800000 */
[----:B------:R-:W-:Y:S01]  /*1d10*/  FADD.FTZ R71, R42, -R41 ;  /* 0x800000292a477221 */ /* 0x000fe20000010000 */
[----:B------:R-:W-:Y:S01]  /*1d20*/  @P1 LOP3.LUT P5, RZ, R2, 0xff0000, RZ, 0xc0, !PT ;  /* 0x00ff000002ff1812 */ /* 0x000fe200078ac0ff */
[----:B------:R-:W-:Y:S01]  /*1d30*/  FMUL.FTZ R34, R176, R39 ;  /* 0x00000027b0227220 */ /* 0x000fe20000410000 */
[----:B------:R-:W-:Y:S01]  /*1d40*/  FSEL R41, R73, RZ, P4 ;  /* 0x000000ff49297208 */ /* 0x000fe20002000000 */
[----:B------:R-:W-:Y:S01]  /*1d50*/  FMUL.FTZ R75, R45, UR14 ;  /* 0x0000000e2d4b7c20 */ /* 0x000fe20008410000 */
[----:B------:R-:W-:Y:S01]  /*1d60*/  LOP3.LUT P4, RZ, R77, 0xff, RZ, 0xc0, !PT ;  /* 0x000000ff4dff7812 */ /* 0x000fe2000788c0ff */
[----:B------:R-:W-:Y:S01]  /*1d70*/  @P2 FADD.FTZ R34, R7, R34 ;  /* 0x0000002207222221 */ /* 0x000fe20000010000 */
[----:B------:R-:W-:Y:S01]  /*1d80*/  @P1 FSEL R73, R73, RZ, P5 ;  /* 0x000000ff49491208 */ /* 0x000fe20002800000 */
[----:B------:R-:W-:Y:S01]  /*1d90*/  FFMA.FTZ R43, R43, R180, R181 ;  /* 0x000000b42b2b7223 */ /* 0x000fe200000100b5 */
[----:B------:R-:W-:Y:S01]  /*1da0*/  @P1 LOP3.LUT P5, RZ, R3, 0xff, RZ, 0xc0, !PT ;  /* 0x000000ff03ff1812 */ /* 0x000fe200078ac0ff */
[----:B------:R-:W-:Y:S01]  /*1db0*/  FMUL.FTZ R74, R34, UR14 ;  /* 0x0000000e224a7c20 */ /* 0x000fe20008410000 */
[----:B------:R-:W-:Y:S01]  /*1dc0*/  FSEL R69, R70, RZ, P6 ;  /* 0x000000ff46457208 */ /* 0x000fe20003000000 */
[----:B------:R-:W-:Y:S01]  /*1dd0*/  FADD.FTZ R43, R44, -R43 ;  /* 0x8000002b2c2b7221 */ /* 0x000fe20000010000 */
[----:B------:R-:W-:Y:S01]  /*1de0*/  MOV R36, R66 ;  /* 0x0000004200247202 */ /* 0x000fe20000000f00 */
[-CC-:B------:R-:W-:Y:S01]  /*1df0*/  FFMA.FTZ R55, R55, R180.reuse, R181.reuse ;  /* 0x000000b437377223 */ /* 0x180fe200000100b5 */
[----:B------:R-:W-:Y:S01]  /*1e00*/  LOP3.LUT P6, RZ, R76, 0xff000000, RZ, 0xc0, !PT ;  /* 0xff0000004cff7812 */ /* 0x000fe200078cc0ff */
[C---:B------:R-:W-:Y:S01]  /*1e10*/  FMUL.FTZ R76, R176.reuse, R71 ;  /* 0x00000047b04c7220 */ /* 0x040fe20000410000 */
[C---:B------:R-:W-:Y:S01]  /*1e20*/  FSEL R42, R75.reuse, RZ, P4 ;  /* 0x000000ff4b2a7208 */ /* 0x040fe20002000000 */
[----:B------:R-:W-:Y:S01]  /*1e30*/  FMUL.FTZ R44, R176, R43 ;  /* 0x0000002bb02c7220 */ /* 0x000fe20000410000 */
[----:B------:R-:W-:Y:S01]  /*1e40*/  @P1 FSEL R75, R75, RZ, P5 ;  /* 0x000000ff4b4b1208 */ /* 0x000fe20002800000 */
[----:B------:R-:W-:Y:S01]  /*1e50*/  @P2 FADD.FTZ R76, R9, R76 ;  /* 0x0000004c094c2221 */ /* 0x000fe20000010000 */
[----:B------:R-:W-:Y:S01]  /*1e60*/  LOP3.LUT P5, RZ, R36, 0xff, RZ, 0xc0, !PT ;  /* 0x000000ff24ff7812 */ /* 0x000fe200078ac0ff */
[-CC-:B------:R-:W-:Y:S01]  /*1e70*/  FFMA.FTZ R36, R40, R180.reuse, R181.reuse ;  /* 0x000000b428247223 */ /* 0x180fe200000100b5 */
[----:B------:R-:W-:Y:S01]  /*1e80*/  FSEL R50, R74, RZ, P6 ;  /* 0x000000ff4a327208 */ /* 0x000fe20003000000 */
[----:B------:R-:W-:Y:S01]  /*1e90*/  FMUL.FTZ R38, R76, UR14 ;  /* 0x0000000e4c267c20 */ /* 0x000fe20008410000 */
[----:B------:R-:W-:Y:S01]  /*1ea0*/  LOP3.LUT P6, RZ, R77, 0xff00, RZ, 0xc0, !PT ;  /* 0x0000ff004dff7812 */ /* 0x000fe200078cc0ff */
[----:B------:R-:W-:Y:S01]  /*1eb0*/  FADD.FTZ R47, R47, -R36 ;  /* 0x800000242f2f7221 */ /* 0x000fe20000010000 */
[----:B------:R-:W-:Y:S01]  /*1ec0*/  @P1 LOP3.LUT P3, RZ, R2, 0xff00, RZ, 0xc0, !PT ;  /* 0x0000ff0002ff1812 */ /* 0x000fe2000786c0ff */
[----:B------:R-:W-:Y:S01]  /*1ed0*/  @P2 FADD.FTZ R44, R11, R44 ;  /* 0x0000002c0b2c2221 */ /* 0x000fe20000010000 */
[----:B------:R-:W-:Y:S01]  /*1ee0*/  FSEL R71, R38, RZ, P6 ;  /* 0x000000ff26477208 */ /* 0x000fe20003000000 */
[----:B------:R-:W-:Y:S01]  /*1ef0*/  FMUL.FTZ R47, R176, R47 ;  /* 0x0000002fb02f7220 */ /* 0x000fe20000410000 */
[----:B------:R-:W-:Y:S01]  /*1f00*/  @P1 FSEL R70, R70, RZ, P3 ;  /* 0x000000ff46461208 */ /* 0x000fe20001800000 */
[----:B------:R-:W-:Y:S01]  /*1f10*/  FFMA.FTZ R61, R61, R180, R181 ;  /* 0x000000b43d3d7223 */ /* 0x000fe200000100b5 */
[----:B------:R-:W-:Y:S01]  /*1f20*/  @P1 LOP3.LUT P6, RZ, R3, 0xff00, RZ, 0xc0, !PT ;  /* 0x0000ff0003ff1812 */ /* 0x000fe200078cc0ff */
[----:B------:R-:W-:Y:S01]  /*1f30*/  @P2 FADD.FTZ R47, R10, R47 ;  /* 0x0000002f0a2f2221 */ /* 0x000fe20000010000 */
[----:B------:R-:W-:Y:S01]  /*1f40*/  @P1 LOP3.LUT P3, RZ, R2, 0xff000000, RZ, 0xc0, !PT ;  /* 0xff00000002ff1812 */ /* 0x000fe2000786c0ff */
[----:B------:R-:W-:Y:S01]  /*1f50*/  FADD.FTZ R61, R62, -R61 ;  /* 0x8000003d3e3d7221 */ /* 0x000fe20000010000 */
[----:B------:R-:W-:Y:S01]  /*1f60*/  @P1 MOV R37, R64 ;  /* 0x0000004000251202 */ /* 0x000fe20000000f00 */
[----:B------:R-:W-:Y:S01]  /*1f70*/  FMUL.FTZ R43, R47, UR14 ;  /* 0x0000000e2f2b7c20 */ /* 0x000fe20008410000 */
[----:B------:R-:W-:Y:S01]  /*1f80*/  @P1 FSEL R40, R38, RZ, P6 ;  /* 0x000000ff26281208 */ /* 0x000fe20003000000 */
[-CC-:B------:R-:W-:Y:S01]  /*1f90*/  FFMA.FTZ R68, R68, R180.reuse, R181.reuse ;  /* 0x000000b444447223 */ /* 0x180fe200000100b5 */
[----:B------:R-:W-:Y:S01]  /*1fa0*/  @P1 FSEL R74, R74, RZ, P3 ;  /* 0x000000ff4a4a1208 */ /* 0x000fe20001800000 */
[-C--:B------:R-:W-:Y:S01]  /*1fb0*/  FFMA.FTZ R46, R46, R180.reuse, R181 ;  /* 0x000000b42e2e7223 */ /* 0x080fe200000100b5 */
[----:B------:R-:W-:Y:S01]  /*1fc0*/  @P1 LOP3.LUT P6, RZ, R37, 0xff, RZ, 0xc0, !PT ;  /* 0x000000ff25ff1812 */ /* 0x000fe200078cc0ff */
[----:B------:R-:W-:Y:S01]  /*1fd0*/  FADD.FTZ R37, R58, -R55 ;  /* 0x800000373a257221 */ /* 0x000fe20000010000 */
[C---:B------:R-:W-:Y:S01]  /*1fe0*/  LOP3.LUT P3, RZ, R77.reuse, 0xff0000, RZ, 0xc0, !PT ;  /* 0x00ff00004dff7812 */ /* 0x040fe2000786c0ff */
[----:B------:R-:W-:Y:S01]  /*1ff0*/  FMUL.FTZ R55, R44, UR14 ;  /* 0x0000000e2c377c20 */ /* 0x000fe20008410000 */
[----:B------:R-:W-:Y:S01]  /*2000*/  LOP3.LUT P4, RZ, R77, 0xff000000, RZ, 0xc0, !PT ;  /* 0xff0000004dff7812 */ /* 0x000fe2000788c0ff */
[-C--:B------:R-:W-:Y:S01]  /*2010*/  FFMA.FTZ R48, R48, R180.reuse, R181 ;  /* 0x000000b430307223 */ /* 0x080fe200000100b5 */
[----:B------:R-:W-:Y:S01]  /*2020*/  FSEL R77, R43, RZ, P3 ;  /* 0x000000ff2b4d7208 */ /* 0x000fe20001800000 */
[----:B------:R-:W-:Y:S01]  /*2030*/  FADD.FTZ R63, R63, -R68 ;  /* 0x800000443f3f7221 */ /* 0x000fe20000010000 */
[----:B------:R-:W-:Y:S01]  /*2040*/  @P1 LOP3.LUT P3, RZ, R3, 0xff0000, RZ, 0xc0, !PT ;  /* 0x00ff000003ff1812 */ /* 0x000fe2000786c0ff */
[----:B------:R-:W-:Y:S01]  /*2050*/  FADD.FTZ R49, R49, -R46 ;  /* 0x8000002e31317221 */ /* 0x000fe20000010000 */
[----:B------:R-:W-:Y:S01]  /*2060*/  FSEL R62, R55, RZ, P4 ;  /* 0x000000ff373e7208 */ /* 0x000fe20002000000 */
[----:B------:R-:W-:Y:S01]  /*2070*/  FADD.FTZ R51, R51, -R48 ;  /* 0x8000003033337221 */ /* 0x000fe20000010000 */
[----:B------:R-:W-:Y:S01]  /*2080*/  ISETP.NE.U32.AND P4, PT, RZ, UR12, PT ;  /* 0x0000000cff007c0c */ /* 0x000fe2000bf85070 */
[C---:B------:R-:W-:Y:S01]  /*2090*/  FMUL.FTZ R63, R176.reuse, R63 ;  /* 0x0000003fb03f7220 */ /* 0x040fe20000410000 */
[----:B------:R-:W-:Y:S01]  /*20a0*/  @P1 FSEL R43, R43, RZ, P3 ;  /* 0x000000ff2b2b1208 */ /* 0x000fe20001800000 */
[C---:B------:R-:W-:Y:S01]  /*20b0*/  FMUL.FTZ R49, R176.reuse, R49 ;  /* 0x00000031b0317220 */ /* 0x040fe20000410000 */
[----:B------:R-:W-:Y:S01]  /*20c0*/  @P1 LOP3.LUT P3, RZ, R3, 0xff000000, RZ, 0xc0, !PT ;  /* 0xff00000003ff1812 */ /* 0x000fe2000786c0ff */
[----:B------:R-:W-:Y:S01]  /*20d0*/  FMUL.FTZ R48, R176, R61 ;  /* 0x0000003db0307220 */ /* 0x000fe20000410000 */
[----:B------:R-:W-:Y:S01]  /*20e0*/  ISETP.NE.AND.EX P4, PT, RZ, UR13, PT, P4 ;  /* 0x0000000dff007c0c */ /* 0x000fe2000bf85340 */
[----:B------:R-:W-:Y:S01]  /*20f0*/  @P2 FADD.FTZ R63, R18, R63 ;  /* 0x0000003f123f2221 */ /* 0x000fe20000010000 */
[----:B------:R-:W-:Y:S01]  /*2100*/  @P1 FSEL R55, R55, RZ, P3 ;  /* 0x000000ff37371208 */ /* 0x000fe20001800000 */
[-C--:B------:R-:W-:Y:S01]  /*2110*/  FFMA.FTZ R57, R57, R180.reuse, R181 ;  /* 0x000000b439397223 */ /* 0x080fe200000100b5 */
[----:B------:R-:W-:Y:S01]  /*2120*/  ISETP.NE.U32.AND P3, PT, RZ, UR12, PT ;  /* 0x0000000cff007c0c */ /* 0x000fe2000bf65070 */
[----:B------:R-:W-:Y:S01]  /*2130*/  @P2 FADD.FTZ R49, R12, R49 ;  /* 0x000000310c312221 */ /* 0x000fe20000010000 */
[----:B------:R-:W-:Y:S01]  /*2140*/  @P2 FADD.FTZ R48, R17, R48 ;  /* 0x0000003011302221 */ /* 0x000fe20000010000 */
[----:B------:R-:W-:Y:S01]  /*2150*/  FFMA.FTZ R53, R53, R180, R181 ;  /* 0x000000b435357223 */ /* 0x000fe200000100b5 */
[----:B------:R-:W-:Y:S01]  /*2160*/  ISETP.NE.AND.EX P3, PT, RZ, UR13, PT, P3 ;  /* 0x0000000dff007c0c */ /* 0x000fe2000bf65330 */
[----:B------:R-:W-:Y:S01]  /*2170*/  FADD.FTZ R57, R54, -R57 ;  /* 0x8000003936397221 */ /* 0x000fe20000010000 */
[----:B------:R-:W-:Y:S01]  /*2180*/  FMUL.FTZ R61, R63, UR14 ;  /* 0x0000000e3f3d7c20 */ /* 0x000fe20008410000 */
[----:B------:R-:W-:Y:S01]  /*2190*/  FADD.FTZ R53, R56, -R53 ;  /* 0x8000003538357221 */ /* 0x000fe20000010000 */
[----:B------:R-:W-:Y:S01]  /*21a0*/  SEL R39, R34, R23, P3 ;  /* 0x0000001722277207 */ /* 0x000fe20001800000 */
[----:B------:R-:W-:Y:S01]  /*21b0*/  FMUL.FTZ R54, R49, UR14 ;  /* 0x0000000e31367c20 */ /* 0x000fe20008410000 */
[----:B------:R-:W-:Y:S01]  /*21c0*/  @P4 SEL R36, R33, R20, P3 ;  /* 0x0000001421244207 */ /* 0x000fe20001800000 */
[C---:B------:R-:W-:Y:S01]  /*21d0*/  FMUL.FTZ R38, R176.reuse, R53 ;  /* 0x00000035b0267220 */ /* 0x040fe20000410000 */
[-C--:B------:R-:W-:Y:S01]  /*21e0*/  SEL R34, R47, R26.reuse, P3 ;  /* 0x0000001a2f227207 */ /* 0x080fe20001800000 */
[----:B------:R-:W-:Y:S01]  /*21f0*/  FMUL.FTZ R51, R176, R51 ;  /* 0x00000033b0337220 */ /* 0x000fe20000410000 */
[----:B------:R-:W-:Y:S01]  /*2200*/  SEL R26, R63, R26, P3 ;  /* 0x0000001a3f1a7207 */ /* 0x000fe20001800000 */
[----:B------:R-:W-:Y:S01]  /*2210*/  FMUL.FTZ R63, R48, UR14 ;  /* 0x0000000e303f7c20 */ /* 0x000fe20008410000 */
[----:B------:R-:W-:Y:S01]  /*2220*/  SEL R33, R76, R25, P3 ;  /* 0x000000194c217207 */ /* 0x000fe20001800000 */
[----:B------:R-:W-:Y:S01]  /*2230*/  @P2 FADD.FTZ R38, R13, R38 ;  /* 0x000000260d262221 */ /* 0x000fe20000010000 */
[----:B------:R-:W-:Y:S01]  /*2240*/  SEL R20, R49, R20, P3 ;  /* 0x0000001431147207 */ /* 0x000fe20001800000 */
[----:B------:R-:W-:Y:S01]  /*2250*/  FMUL.FTZ R46, R176, R37 ;  /* 0x00000025b02e7220 */ /* 0x000fe20000410000 */
[----:B------:R-:W-:Y:S01]  /*2260*/  SEL R25, R48, R25, P3 ;  /* 0x0000001930197207 */ /* 0x000fe20001800000 */
[----:B------:R-:W-:Y:S01]  /*2270*/  FFMA.FTZ R60, R60, R180, R181 ;  /* 0x000000b43c3c7223 */ /* 0x000fe200000100b5 */
[----:B------:R-:W0:Y:S01]  /*2280*/  @P4 LDC.64 R48, c[0x0][0x308] ;  /* 0x0000c200ff304b82 */ /* 0x000e220000000a00 */
[-C--:B------:R-:W-:Y:S01]  /*2290*/  SEL R37, R32, R21.reuse, P3 ;  /* 0x0000001520257207 */ /* 0x080fe20001800000 */
[C---:B------:R-:W-:Y:S01]  /*22a0*/  FMUL.FTZ R180, R38.reuse, UR14 ;  /* 0x0000000e26b47c20 */ /* 0x040fe20008410000 */
[----:B------:R-:W-:Y:S01]  /*22b0*/  SEL R21, R38, R21, P3 ;  /* 0x0000001526157207 */ /* 0x000fe20001800000 */
[----:B------:R-:W-:Y:S01]  /*22c0*/  @P2 FADD.FTZ R51, R14, R51 ;  /* 0x000000330e332221 */ /* 0x000fe20000010000 */
[----:B------:R-:W-:Y:S01]  /*22d0*/  SEL R38, R35, R22, P3 ;  /* 0x0000001623267207 */ /* 0x000fe20001800000 */
[----:B------:R-:W-:Y:S01]  /*22e0*/  @P2 FADD.FTZ R46, R15, R46 ;  /* 0x0000002e0f2e2221 */ /* 0x000fe20000010000 */
[----:B------:R-:W-:Y:S01]  /*22f0*/  FSEL R68, R54, RZ, P5 ;  /* 0x000000ff36447208 */ /* 0x000fe20002800000 */
[----:B------:R-:W-:Y:S01]  /*2300*/  FADD.FTZ R59, R59, -R60 ;  /* 0x8000003c3b3b7221 */ /* 0x000fe20000010000 */
[----:B------:R-:W-:Y:S01]  /*2310*/  SEL R32, R45, R24, P3 ;  /* 0x000000182d207207 */ /* 0x000fe20001800000 */
[----:B------:R-:W-:Y:S01]  /*2320*/  FMUL.FTZ R182, R46, UR14 ;  /* 0x0000000e2eb67c20 */ /* 0x000fe20008410000 */
[----:B------:R-:W-:Y:S01]  /*2330*/  SEL R35, R44, R27, P3 ;  /* 0x0000001b2c237207 */ /* 0x000fe20001800000 */
[----:B------:R-:W-:Y:S01]  /*2340*/  FMUL.FTZ R59, R176, R59 ;  /* 0x0000003bb03b7220 */ /* 0x000fe20000410000 */
[----:B------:R-:W-:Y:S01]  /*2350*/  @P1 LOP3.LUT P5, RZ, R64, 0xff00, RZ, 0xc0, !PT ;  /* 0x0000ff0040ff1812 */ /* 0x000fe200078ac0ff */
[----:B------:R-:W1:Y:S01]  /*2360*/  LDC.64 R44, c[0x0][0x2f8] ;  /* 0x0000be00ff2c7b82 */ /* 0x000e620000000a00 */
[C---:B------:R-:W-:Y:S01]  /*2370*/  SEL R22, R51.reuse, R22, P3 ;  /* 0x0000001633167207 */ /* 0x040fe20001800000 */
[----:B------:R-:W-:Y:S01]  /*2380*/  FMUL.FTZ R51, R51, UR14 ;  /* 0x0000000e33337c20 */ /* 0x000fe20008410000 */
[----:B------:R-:W-:Y:S01]  /*2390*/  @P1 FSEL R54, R54, RZ, P6 ;  /* 0x000000ff36361208 */ /* 0x000fe20003000000 */
[----:B------:R-:W-:Y:S01]  /*23a0*/  FMUL.FTZ R176, R176, R57 ;  /* 0x00000039b0b07220 */ /* 0x000fe20000410000 */
[----:B------:R-:W-:Y:S01]  /*23b0*/  @P1 FSEL R56, R180, RZ, P5 ;  /* 0x000000ffb4381208 */ /* 0x000fe20002800000 */
[----:B------:R-:W-:Y:S01]  /*23c0*/  @P2 FADD.FTZ R59, R16, R59 ;  /* 0x0000003b103b2221 */ /* 0x000fe20000010000 */
[----:B------:R-:W-:Y:S01]  /*23d0*/  SEL R23, R46, R23, P3 ;  /* 0x000000172e177207 */ /* 0x000fe20001800000 */
[----:B------:R-:W-:Y:S01]  /*23e0*/  @P2 FADD.FTZ R176, R19, R176 ;  /* 0x000000b013b02221 */ /* 0x000fe20000010000 */
[----:B------:R-:W-:Y:S01]  /*23f0*/  @P1 F2FP.BF16.F32.PACK_AB R53, RZ, R43 ;  /* 0x0000002bff35123e */ /* 0x000fe200000010ff */
[----:B------:R-:W2:Y:S01]  /*2400*/  @P1 LDC.64 R46, c[0x0][0x300] ;  /* 0x0000c000ff2e1b82 */ /* 0x000ea20000000a00 */
[----:B------:R-:W-:Y:S01]  /*2410*/  LOP3.LUT P6, RZ, R66, 0xff0000, RZ, 0xc0, !PT ;  /* 0x00ff000042ff7812 */ /* 0x000fe200078cc0ff */
[----:B0-----:R-:W-:Y:S01]  /*2420*/  @P4 IMAD.WIDE.U32 R48, R179, 0x20, R48 ;  /* 0x00000020b3304825 */ /* 0x001fe200078e0030 */
[----:B------:R-:W-:-:S02]  /*2430*/  @P1 LOP3.LUT P5, RZ, R64, 0xff0000, RZ, 0xc0, !PT ;  /* 0x00ff000040ff1812 */ /* 0x000fc400078ac0ff */
[----:B------:R-:W-:Y:S02]  /*2440*/  @P1 F2FP.BF16.F32.PACK_AB R55, RZ, R55 ;  /* 0x00000037ff37123e */ /* 0x000fe400000010ff */
[----:B------:R-:W-:Y:S01]  /*2450*/  @P1 PRMT R31, R53, 0x7610, R31 ;  /* 0x00007610351f1816 */ /* 0x000fe2000000001f */
[----:B------:R0:W-:Y:S01]  /*2460*/  @P4 STG.E.128 desc[UR4][R48.64], R36 ;  /* 0x0000002430004986 */ /* 0x0001e2000c101d04 */
[----:B------:R-:W-:Y:S01]  /*2470*/  FSEL R181, R51, RZ, P6 ;  /* 0x000000ff33b57208 */ /* 0x000fe20003000000 */
[----:B------:R-:W-:Y:S01]  /*2480*/  VIADD R53, R179, 0x20 ;  /* 0x00000020b3357836 */ /* 0x000fe20000000000 */
[----:B------:R-:W-:Y:S01]  /*2490*/  @P1 FSEL R57, R51, RZ, P5 ;  /* 0x000000ff33391208 */ /* 0x000fe20002800000 */
[----:B------:R3:W-:Y:S01]  /*24a0*/  @P4 STG.E.128 desc[UR4][R48.64+0x10], R32 ;  /* 0x0000102030004986 */ /* 0x0007e2000c101d04 */
[----:B------:R-:W-:Y:S02]  /*24b0*/  @P1 F2FP.BF16.F32.PACK_AB R51, RZ, R40 ;  /* 0x00000028ff33123e */ /* 0x000fe400000010ff */
[----:B------:R-:W-:-:S02]  /*24c0*/  F2FP.BF16.F32.PACK_AB R40, R69, R0 ;  /* 0x000000004528723e */ /* 0x000fc400000010ff */
[----:B------:R-:W-:Y:S02]  /*24d0*/  @P1 PRMT R31, R31, 0x5410, R55 ;  /* 0x000054101f1f1816 */ /* 0x000fe40000000037 */
[----:B------:R-:W-:Y:S02]  /*24e0*/  @P1 F2FP.BF16.F32.PACK_AB R0, RZ, R54 ;  /* 0x00000036ff00123e */ /* 0x000fe400000010ff */
[----:B------:R-:W-:Y:S01]  /*24f0*/  @P1 LOP3.LUT P6, RZ, R64, 0xff000000, RZ, 0xc0, !PT ;  /* 0xff00000040ff1812 */ /* 0x000fe200078cc0ff */
[----:B------:R-:W4:Y:S01]  /*2500*/  @P4 LDC.64 R54, c[0x0][0x308] ;  /* 0x0000c200ff364b82 */ /* 0x000f220000000a00 */
[C---:B------:R-:W-:Y:S01]  /*2510*/  SEL R24, R59.reuse, R24, P3 ;  /* 0x000000183b187207 */ /* 0x040fe20001800000 */
[----:B------:R-:W-:Y:S01]  /*2520*/  FMUL.FTZ R59, R59, UR14 ;  /* 0x0000000e3b3b7c20 */ /* 0x000fe20008410000 */
[----:B------:R-:W-:Y:S01]  /*2530*/  LOP3.LUT P5, RZ, R67, 0xff, RZ, 0xc0, !PT ;  /* 0x000000ff43ff7812 */ /* 0x000fe200078ac0ff */
[----:B--2---:R-:W-:Y:S01]  /*2540*/  @P1 IMAD.WIDE.U32 R46, R179, 0x10, R46 ;  /* 0x00000010b32e1825 */ /* 0x004fe200078e002e */
[----:B------:R-:W-:-:S02]  /*2550*/  @P1 F2FP.BF16.F32.PACK_AB R75, RZ, R75 ;  /* 0x0000004bff4b123e */ /* 0x000fc400000010ff */
[----:B------:R-:W-:Y:S01]  /*2560*/  @P1 FSEL R58, R182, RZ, P6 ;  /* 0x000000ffb63a1208 */ /* 0x000fe20003000000 */
[----:B0-----:R-:W0:Y:S01]  /*2570*/  @P1 LDC.64 R38, c[0x0][0x300] ;  /* 0x0000c000ff261b82 */ /* 0x001e220000000a00 */
[----:B------:R-:W-:Y:S02]  /*2580*/  @P1 LOP3.LUT P6, RZ, R65, 0xff, RZ, 0xc0, !PT ;  /* 0x000000ff41ff1812 */ /* 0x000fe400078cc0ff */
[----:B------:R-:W-:Y:S02]  /*2590*/  FSEL R183, R59, RZ, P5 ;  /* 0x000000ff3bb77208 */ /* 0x000fe40002800000 */
[----:B------:R-:W-:Y:S02]  /*25a0*/  @P1 PRMT R30, R75, 0x7610, R30 ;  /* 0x000076104b1e1816 */ /* 0x000fe4000000001e */
[----:B------:R-:W-:Y:S01]  /*25b0*/  LOP3.LUT P5, RZ, R67, 0xff0000, RZ, 0xc0, !PT ;  /* 0x00ff000043ff7812 */ /* 0x000fe200078ac0ff */
[----:B------:R-:W2:Y:S01]  /*25c0*/  LDC.64 R36, c[0x0][0x210] ;  /* 0x00008400ff247b82 */ /* 0x000ea20000000a00 */
[C---:B------:R-:W-:Y:S01]  /*25d0*/  SEL R27, R176.reuse, R27, P3 ;  /* 0x0000001bb01b7207 */ /* 0x040fe20001800000 */
[----:B------:R-:W-:Y:S01]  /*25e0*/  FMUL.FTZ R176, R176, UR14 ;  /* 0x0000000eb0b07c20 */ /* 0x000fe20008410000 */
[----:B------:R-:W-:-:S02]  /*25f0*/  @P1 F2FP.BF16.F32.PACK_AB R72, RZ, R72 ;  /* 0x00000048ff48123e */ /* 0x000fc400000010ff */
[----:B------:R-:W-:Y:S02]  /*2600*/  @P1 F2FP.BF16.F32.PACK_AB R73, RZ, R73 ;  /* 0x00000049ff49123e */ /* 0x000fe400000010ff */
[----:B------:R-:W-:Y:S01]  /*2610*/  @P1 FSEL R59, R59, RZ, P6 ;  /* 0x000000ff3b3b1208 */ /* 0x000fe20003000000 */
[----:B----4-:R-:W-:Y:S01]  /*2620*/  @P4 IMAD.WIDE.U32 R54, R177, 0x20, R54 ;  /* 0x00000020b1364825 */ /* 0x010fe200078e0036 */
[----:B------:R-:W-:Y:S02]  /*2630*/  LOP3.LUT P3, RZ, R67, 0xff000000, RZ, 0xc0, !PT ;  /* 0xff00000043ff7812 */ /* 0x000fe4000786c0ff */
[----:B------:R-:W-:Y:S02]  /*2640*/  @P1 LOP3.LUT P6, RZ, R65, 0xff0000, RZ, 0xc0, !PT ;  /* 0x00ff000041ff1812 */ /* 0x000fe400078cc0ff */
[----:B------:R-:W-:Y:S02]  /*2650*/  F2FP.BF16.F32.PACK_AB R41, R50, R41 ;  /* 0x000000293229723e */ /* 0x000fe400000010ff */
[----:B------:R-:W-:Y:S01]  /*2660*/  @P1 PRMT R30, R30, 0x5410, R51 ;  /* 0x000054101e1e1816 */ /* 0x000fe20000000033 */
[----:B-1----:R-:W-:Y:S01]  /*2670*/  IMAD.WIDE.U32 R50, R179, 0x10, R44 ;  /* 0x00000010b3327825 */ /* 0x002fe200078e002c */
[----:B------:R-:W-:-:S02]  /*2680*/  FSEL R76, R61, RZ, P5 ;  /* 0x000000ff3d4c7208 */ /* 0x000fc40002800000 */
[----:B------:R-:W-:Y:S01]  /*2690*/  @P1 LOP3.LUT P5, RZ, R65, 0xff00, RZ, 0xc0, !PT ;  /* 0x0000ff0041ff1812 */ /* 0x000fe200078ac0ff */
[----:B------:R-:W-:Y:S01]  /*26a0*/  IMAD.WIDE.U32 R44, R53, 0x10, R44 ;  /* 0x00000010352c7825 */ /* 0x000fe200078e002c */
[----:B------:R-:W-:Y:S02]  /*26b0*/  @P1 F2FP.BF16.F32.PACK_AB R70, RZ, R70 ;  /* 0x00000046ff46123e */ /* 0x000fe400000010ff */
[----:B------:R-:W-:Y:S01]  /*26c0*/  @P1 F2FP.BF16.F32.PACK_AB R74, RZ, R74 ;  /* 0x0000004aff4a123e */ /* 0x000fe200000010ff */
[----:B0-----:R-:W-:Y:S01]  /*26d0*/  @P1 IMAD.WIDE.U32 R38, R177, 0x10, R38 ;  /* 0x00000010b1261825 */ /* 0x001fe200078e0026 */
[----:B------:R-:W-:Y:S02]  /*26e0*/  @P1 PRMT R28, R72, 0x7610, R28 ;  /* 0x00007610481c1816 */ /* 0x000fe4000000001c */
[----:B------:R-:W-:Y:S02]  /*26f0*/  @P1 PRMT R29, R73, 0x7610, R29 ;  /* 0x00007610491d1816 */ /* 0x000fe4000000001d */
[----:B------:R-:W-:-:S02]  /*2700*/  FSEL R53, R176, RZ, P3 ;  /* 0x000000ffb0357208 */ /* 0x000fc40001800000 */
[----:B------:R-:W-:Y:S02]  /*2710*/  @P1 FSEL R61, R61, RZ, P6 ;  /* 0x000000ff3d3d1208 */ /* 0x000fe40003000000 */
[----:B------:R-:W-:Y:S02]  /*2720*/  @P1 LOP3.LUT P3, RZ, R65, 0xff000000, RZ, 0xc0, !PT ;  /* 0xff00000041ff1812 */ /* 0x000fe4000786c0ff */
[----:B------:R-:W-:Y:S02]  /*2730*/  F2FP.BF16.F32.PACK_AB R43, R62, R77 ;  /* 0x0000004d3e2b723e */ /* 0x000fe400000010ff */
[----:B------:R-:W-:Y:S02]  /*2740*/  F2FP.BF16.F32.PACK_AB R42, R71, R42 ;  /* 0x0000002a472a723e */ /* 0x000fe400000010ff */
[----:B------:R-:W-:Y:S02]  /*2750*/  @P1 FSEL R60, R63, RZ, P5 ;  /* 0x000000ff3f3c1208 */ /* 0x000fe40002800000 */
[----:B------:R-:W-:Y:S01]  /*2760*/  @P1 PRMT R28, R28, 0x5410, R70 ;  /* 0x000054101c1c1816 */ /* 0x000fe20000000046 */
[----:B------:R0:W-:Y:S01]  /*2770*/  STG.E.128 desc[UR4][R50.64], R40 ;  /* 0x0000002832007986 */ /* 0x0001e2000c101d04 */
[----:B------:R-:W-:-:S02]  /*2780*/  @P1 PRMT R29, R29, 0x5410, R74 ;  /* 0x000054101d1d1816 */ /* 0x000fc4000000004a */
[C---:B------:R-:W-:Y:S02]  /*2790*/  LOP3.LUT P6, RZ, R66.reuse, 0xff00, RZ, 0xc0, !PT ;  /* 0x0000ff0042ff7812 */ /* 0x040fe400078cc0ff */
[----:B------:R-:W-:Y:S01]  /*27a0*/  LOP3.LUT P2, RZ, R66, 0xff000000, RZ, 0xc0, !PT ;  /* 0xff00000042ff7812 */ /* 0x000fe2000784c0ff */
[----:B------:R1:W-:Y:S01]  /*27b0*/  @P1 STG.E.128 desc[UR4][R46.64], R28 ;  /* 0x0000001c2e001986 */ /* 0x0003e2000c101d04 */
[----:B------:R-:W-:Y:S02]  /*27c0*/  LOP3.LUT P5, RZ, R67, 0xff00, RZ, 0xc0, !PT ;  /* 0x0000ff0043ff7812 */ /* 0x000fe400078ac0ff */
[----:B------:R-:W-:Y:S01]  /*27d0*/  @P1 F2FP.BF16.F32.PACK_AB R57, RZ, R57 ;  /* 0x00000039ff39123e */ /* 0x000fe200000010ff */
[----:B------:R4:W-:Y:S01]  /*27e0*/  @P4 STG.E.128 desc[UR4][R54.64], R20 ;  /* 0x0000001436004986 */ /* 0x0009e2000c101d04 */
[----:B---3--:R-:W-:Y:S02]  /*27f0*/  @P1 FSEL R32, R176, RZ, P3 ;  /* 0x000000ffb0201208 */ /* 0x008fe40001800000 */
[----:B------:R-:W-:Y:S01]  /*2800*/  @P1 F2FP.BF16.F32.PACK_AB R59, RZ, R59 ;  /* 0x0000003bff3b123e */ /* 0x000fe200000010ff */
[----:B------:R4:W-:Y:S01]  /*2810*/  @P4 STG.E.128 desc[UR4][R54.64+0x10], R24 ;  /* 0x0000101836004986 */ /* 0x0009e2000c101d04 */
[----:B------:R-:W-:-:S02]  /*2820*/  @P1 F2FP.BF16.F32.PACK_AB R61, RZ, R61 ;  /* 0x0000003dff3d123e */ /* 0x000fc400000010ff */
[----:B------:R-:W-:Y:S02]  /*2830*/  FSEL R34, R63, RZ, P5 ;  /* 0x000000ff3f227208 */ /* 0x000fe40002800000 */
[----:B------:R-:W-:Y:S02]  /*2840*/  FSEL R182, R182, RZ, P2 ;  /* 0x000000ffb6b67208 */ /* 0x000fe40001000000 */
[----:B0-----:R-:W-:Y:S02]  /*2850*/  FSEL R41, R180, RZ, P6 ;  /* 0x000000ffb4297208 */ /* 0x001fe40003000000 */
[----:B------:R-:W-:Y:S02]  /*2860*/  @P1 F2FP.BF16.F32.PACK_AB R56, RZ, R56 ;  /* 0x00000038ff38123e */ /* 0x000fe400000010ff */
[----:B------:R-:W-:Y:S02]  /*2870*/  @P1 F2FP.BF16.F32.PACK_AB R58, RZ, R58 ;  /* 0x0000003aff3a123e */ /* 0x000fe400000010ff */
[----:B------:R-:W-:-:S02]  /*2880*/  @P1 F2FP.BF16.F32.PACK_AB R60, RZ, R60 ;  /* 0x0000003cff3c123e */ /* 0x000fc400000010ff */
[----:B------:R-:W-:Y:S02]  /*2890*/  @P1 F2FP.BF16.F32.PACK_AB R40, RZ, R32 ;  /* 0x00000020ff28123e */ /* 0x000fe400000010ff */
[----:B-1----:R-:W-:Y:S02]  /*28a0*/  @P1 PRMT R28, R0, 0x7610, R28 ;  /* 0x00007610001c1816 */ /* 0x002fe4000000001c */
[----:B------:R-:W-:Y:S02]  /*28b0*/  @P1 PRMT R29, R57, 0x7610, R29 ;  /* 0x00007610391d1816 */ /* 0x000fe4000000001d */
[----:B------:R-:W-:Y:S02]  /*28c0*/  @P1 PRMT R30, R59, 0x7610, R30 ;  /* 0x000076103b1e1816 */ /* 0x000fe4000000001e */
[----:B------:R-:W-:Y:S02]  /*28d0*/  @P1 PRMT R31, R61, 0x7610, R31 ;  /* 0x000076103d1f1816 */ /* 0x000fe4000000001f */
[----:B------:R-:W-:-:S02]  /*28e0*/  F2FP.BF16.F32.PACK_AB R35, R53, R76 ;  /* 0x0000004c3523723e */ /* 0x000fc400000010ff */
        /* <DEDUP_REMOVED lines=13> */
.L_x_1044:
        /* <DEDUP_REMOVED lines=9> */
[----:B----4-:R-:W-:Y:S01]  /*2a50*/  IMAD.MOV.U32 R28, RZ, RZ, R101 ;  /* 0x000000ffff1c7224 */ /* 0x010fe200078e0065 */
        /* <DEDUP_REMOVED lines=54> */
.L_x_1043:
[----:B------:R-:W-:Y:S05]  /*2dc0*/  BSYNC B0 ;  /* 0x0000000000007941 */ /* 0x000fea0003800000 */
.L_x_1041:
        /* <DEDUP_REMOVED lines=10> */
[----:B------:R-:W-:-:S03]  /*2e70*/  LOP3.LUT R0, R69, 0xffffffc0, R68, 0xe2, !PT ;  /* 0xffffffc045007812 */ /* 0x000fc600078ee244 */
[----:B------:R-:W-:Y:S01]  /*2e80*/  IMAD R68, R78, 0x4, R3 ;  /* 0x000000044e447824 */ /* 0x000fe200078e0203 */
        /* <DEDUP_REMOVED lines=185> */
.L_x_1045:
[----:B------:R-:W-:Y:S01]  /*3a20*/  HFMA2.MMA R185, -RZ, RZ, 0, 1.847743988037109375e-06 ;  /* 0x0000001fffb97435 */ /* 0x000fe200000001ff */
[----:B------:R-:W-:Y:S01]  /*3a30*/  BSSY B2, `(.L_x_1047) ;  /* 0x0000007000027945 */ /* 0x000fe20003800000 */
[----:B------:R-:W-:Y:S01]  /*3a40*/  MOV R183, R69 ;  /* 0x0000004500b77202 */ /* 0x000fe20000000f00 */
[----:B------:R-:W-:Y:S01]  /*3a50*/  IMAD.MOV.U32 R182, RZ, RZ, 0x1 ;  /* 0x00000001ffb67424 */ /* 0x000fe200078e00ff */
[----:B------:R-:W-:-:S07]  /*3a60*/  MOV R180, 0xffffffff ;  /* 0xffffffff00b47802 */ /* 0x000fce0000000f00 */
[----:B-----5:R-:W-:Y:S05]  /*3a70*/  WARPSYNC.COLLECTIVE R180, `(.L_x_1048) ;  /* 0x00000000b4087348 */ /* 0x020fea0003c00000 */
[----:B------:R0:W1:Y:S02]  /*3a80*/  SHFL.BFLY P2, R181, R183, R182, R185 ;  /* 0x0c0000b6b7b57389 */ /* 0x00006400000400b9 */
[----:B01---5:R-:W-:Y:S01]  /*3a90*/  ENDCOLLECTIVE ;  /* 0x000000000000791b */ /* 0x023fe20003800000 */
.L_x_1048:
[----:B------:R-:W-:Y:S05]  /*3aa0*/  BSYNC B2 ;  /* 0x0000000000027941 */ /* 0x000fea0003800000 */
.L_x_1047:
        /* <DEDUP_REMOVED lines=8> */
.L_x_1049:
[----:B------:R-:W-:Y:S01]  /*3b30*/  FADD.FTZ R50, R69, R50 ;  /* 0x0000003245327221 */ /* 0x000fe20000010000 */
[----:B------:R-:W-:-:S03]  /*3b40*/  HFMA2.MMA R182, -RZ, RZ, 0, 1.1920928955078125e-07 ;  /* 0x00000002ffb67435 */ /* 0x000fc600000001ff */
[----:B------:R-:W-:Y:S01]  /*3b50*/  IMAD.MOV.U32 R183, RZ, RZ, R50 ;  /* 0x000000ffffb77224 */ /* 0x000fe200078e0032 */
[----:B------:R-:W-:-:S07]  /*3b60*/  MOV R70, R181 ;  /* 0x000000b500467202 */ /* 0x000fce0000000f00 */
[----:B------:R-:W-:Y:S05]  /*3b70*/  WARPSYNC.COLLECTIVE R180, `(.L_x_1050) ;  /* 0x00000000b4087348 */ /* 0x000fea0003c00000 */
[----:B------:R0:W1:Y:S02]  /*3b80*/  SHFL.BFLY P2, R181, R183, R182, R185 ;  /* 0x0c0000b6b7b57389 */ /* 0x00006400000400b9 */
[----:B01----:R-:W-:Y:S01]  /*3b90*/  ENDCOLLECTIVE ;  /* 0x000000000000791b */ /* 0x003fe20003800000 */
.L_x_1050:
[----:B------:R-:W-:-:S05]  /*3ba0*/  FADD.FTZ R70, R71, R70 ;  /* 0x0000004647467221 */ /* 0x000fca0000010000 */
[----:B------:R-:W-:Y:S02]  /*3bb0*/  MOV R183, R70 ;  /* 0x0000004600b77202 */ /* 0x000fe40000000f00 */
[----:B------:R-:W-:-:S07]  /*3bc0*/  MOV R73, R181 ;  /* 0x000000b500497202 */ /* 0x000fce0000000f00 */
[----:B------:R-:W-:Y:S05]  /*3bd0*/  WARPSYNC.COLLECTIVE R180, `(.L_x_1051) ;  /* 0x00000000b4087348 */ /* 0x000fea0003c00000 */
[----:B------:R0:W1:Y:S02]  /*3be0*/  SHFL.BFLY P2, R181, R183, R182, R185 ;  /* 0x0c0000b6b7b57389 */ /* 0x00006400000400b9 */
[----:B01----:R-:W-:Y:S01]  /*3bf0*/  ENDCOLLECTIVE ;  /* 0x000000000000791b */ /* 0x003fe20003800000 */
.L_x_1051:
[----:B------:R-:W-:Y:S01]  /*3c00*/  FADD.FTZ R73, R50, R73 ;  /* 0x0000004932497221 */ /* 0x000fe20000010000 */
[----:B------:R-:W-:-:S03]  /*3c10*/  HFMA2.MMA R182, -RZ, RZ, 0, 2.384185791015625e-07 ;  /* 0x00000004ffb67435 */ /* 0x000fc600000001ff */
[----:B------:R-:W-:Y:S01]  /*3c20*/  IMAD.MOV.U32 R183, RZ, RZ, R73 ;  /* 0x000000ffffb77224 */ /* 0x000fe200078e0049 */
[----:B------:R-:W-:-:S07]  /*3c30*/  MOV R75, R181 ;  /* 0x000000b5004b7202 */ /* 0x000fce0000000f00 */
[----:B------:R-:W-:Y:S05]  /*3c40*/  WARPSYNC.COLLECTIVE R180, `(.L_x_1052) ;  /* 0x00000000b4087348 */ /* 0x000fea0003c00000 */
[----:B------:R0:W1:Y:S02]  /*3c50*/  SHFL.BFLY P2, R181, R183, R182, R185 ;  /* 0x0c0000b6b7b57389 */ /* 0x00006400000400b9 */
[----:B01----:R-:W-:Y:S01]  /*3c60*/  ENDCOLLECTIVE ;  /* 0x000000000000791b */ /* 0x003fe20003800000 */
.L_x_1052:
[----:B------:R-:W-:-:S05]  /*3c70*/  FADD.FTZ R75, R70, R75 ;  /* 0x0000004b464b7221 */ /* 0x000fca0000010000 */
[----:B------:R-:W-:Y:S02]  /*3c80*/  MOV R183, R75 ;  /* 0x0000004b00b77202 */ /* 0x000fe40000000f00 */
[----:B------:R-:W-:-:S07]  /*3c90*/  MOV R72, R181 ;  /* 0x000000b500487202 */ /* 0x000fce0000000f00 */
[----:B------:R-:W-:Y:S05]  /*3ca0*/  WARPSYNC.COLLECTIVE R180, `(.L_x_1053) ;  /* 0x00000000b4087348 */ /* 0x000fea0003c00000 */
[----:B------:R0:W1:Y:S02]  /*3cb0*/  SHFL.BFLY P2, R181, R183, R182, R185 ;  /* 0x0c0000b6b7b57389 */ /* 0x00006400000400b9 */
[----:B01----:R-:W-:Y:S01]  /*3cc0*/  ENDCOLLECTIVE ;  /* 0x000000000000791b */ /* 0x003fe20003800000 */
.L_x_1053:
[----:B------:R-:W-:Y:S01]  /*3cd0*/  FADD.FTZ R72, R73, R72 ;  /* 0x0000004849487221 */ /* 0x000fe20000010000 */
[----:B------:R-:W-:-:S03]  /*3ce0*/  HFMA2.MMA R182, -RZ, RZ, 0, 4.76837158203125e-07 ;  /* 0x00000008ffb67435 */ /* 0x000fc600000001ff */
[----:B------:R-:W-:Y:S01]  /*3cf0*/  IMAD.MOV.U32 R183, RZ, RZ, R72 ;  /* 0x000000ffffb77224 */ /* 0x000fe200078e0048 */
[----:B------:R-:W-:-:S07]  /*3d00*/  MOV R74, R181 ;  /* 0x000000b5004a7202 */ /* 0x000fce0000000f00 */
[----:B------:R-:W-:Y:S05]  /*3d10*/  WARPSYNC.COLLECTIVE R180, `(.L_x_1054) ;  /* 0x00000000b4087348 */ /* 0x000fea0003c00000 */
[----:B------:R0:W1:Y:S02]  /*3d20*/  SHFL.BFLY P2, R181, R183, R182, R185 ;  /* 0x0c0000b6b7b57389 */ /* 0x00006400000400b9 */
[----:B01----:R-:W-:Y:S01]  /*3d30*/  ENDCOLLECTIVE ;  /* 0x000000000000791b */ /* 0x003fe20003800000 */
.L_x_1054:
[----:B------:R-:W-:-:S05]  /*3d40*/  FADD.FTZ R74, R75, R74 ;  /* 0x0000004a4b4a7221 */ /* 0x000fca0000010000 */
[----:B------:R-:W-:Y:S02]  /*3d50*/  MOV R183, R74 ;  /* 0x0000004a00b77202 */ /* 0x000fe40000000f00 */
[----:B------:R-:W-:-:S07]  /*3d60*/  MOV R69, R181 ;  /* 0x000000b500457202 */ /* 0x000fce0000000f00 */
[----:B------:R-:W-:Y:S05]  /*3d70*/  WARPSYNC.COLLECTIVE R180, `(.L_x_1055) ;  /* 0x00000000b4087348 */ /* 0x000fea0003c00000 */
[----:B------:R0:W1:Y:S02]  /*3d80*/  SHFL.BFLY P2, R181, R183, R182, R185 ;  /* 0x0c0000b6b7b57389 */ /* 0x00006400000400b9 */
[----:B01----:R-:W-:Y:S01]  /*3d90*/  ENDCOLLECTIVE ;  /* 0x000000000000791b */ /* 0x003fe20003800000 */
.L_x_1055:
[----:B------:R-:W-:Y:S01]  /*3da0*/  FADD.FTZ R69, R72, R69 ;  /* 0x0000004548457221 */ /* 0x000fe20000010000 */
[----:B------:R-:W-:-:S03]  /*3db0*/  HFMA2.MMA R182, -RZ, RZ, 0, 9.5367431640625e-07 ;  /* 0x00000010ffb67435 */ /* 0x000fc600000001ff */
[----:B------:R-:W-:Y:S01]  /*3dc0*/  IMAD.MOV.U32 R183, RZ, RZ, R69 ;  /* 0x000000ffffb77224 */ /* 0x000fe200078e0045 */
[----:B------:R-:W-:-:S07]  /*3dd0*/  MOV R71, R181 ;  /* 0x000000b500477202 */ /* 0x000fce0000000f00 */
[----:B------:R-:W-:Y:S05]  /*3de0*/  WARPSYNC.COLLECTIVE R180, `(.L_x_1056) ;  /* 0x00000000b4087348 */ /* 0x000fea0003c00000 */
[----:B------:R0:W1:Y:S02]  /*3df0*/  SHFL.BFLY P2, R181, R183, R182, R185 ;  /* 0x0c0000b6b7b57389 */ /* 0x00006400000400b9 */
[----:B01----:R-:W-:Y:S01]  /*3e00*/  ENDCOLLECTIVE ;  /* 0x000000000000791b */ /* 0x003fe20003800000 */
.L_x_1056:
[----:B------:R-:W-:-:S05]  /*3e10*/  FADD.FTZ R71, R74, R71 ;  /* 0x000000474a477221 */ /* 0x000fca0000010000 */
[----:B------:R-:W-:Y:S02]  /*3e20*/  MOV R183, R71 ;  /* 0x0000004700b77202 */ /* 0x000fe40000000f00 */
[----:B------:R-:W-:-:S07]  /*3e30*/  MOV R50, R181 ;  /* 0x000000b500327202 */ /* 0x000fce0000000f00 */
[----:B------:R-:W-:Y:S05]  /*3e40*/  WARPSYNC.COLLECTIVE R180, `(.L_x_1057) ;  /* 0x00000000b4087348 */ /* 0x000fea0003c00000 */
[----:B------:R0:W1:Y:S02]  /*3e50*/  SHFL.BFLY P2, R181, R183, R182, R185 ;  /* 0x0c0000b6b7b57389 */ /* 0x00006400000400b9 */
[----:B01----:R-:W-:Y:S01]  /*3e60*/  ENDCOLLECTIVE ;  /* 0x000000000000791b */ /* 0x003fe20003800000 */
.L_x_1057:
[----:B------:R-:W-:Y:S01]  /*3e70*/  MOV R70, R181 ;  /* 0x000000b500467202 */ /* 0x000fe20000000f00 */
[----:B------:R-:W-:Y:S06]  /*3e80*/  BRA `(.L_x_1058) ;  /* 0xffffffdc000c7947 */ /* 0x000fec000383ffff */
.L_x_1059:
        /* <DEDUP_REMOVED lines=15> */
.L_x_3183:


//--------------------- .text._ZN10layer_norm22ln_bwd_finalize_kernelINS_22Kernel_traits_finalizeILj512E13__nv_bfloat16S2_fS2_fjLb0ELj1024ELj4ENS_18Kernel_traits_baseILj512ES2_S2_fS2_fjLj1024EEEEELb0ELb0EEEvNS_9BwdParamsE --------------------------
	.section	.text._ZN10layer_norm22ln_bwd_finalize_kernelINS_22Kernel_traits_finalizeILj512E13__nv_bfloat16S2_fS2_fjLb0ELj1024ELj4ENS_18Kernel_traits_baseILj512ES2_S2_fS2_fjLj1024EEEEELb0ELb0EEEvNS_9BwdParamsE,"ax",@progbits
	.align	128
        .global         _ZN10layer_norm22ln_bwd_finalize_kernelINS_22Kernel_traits_finalizeILj512E13__nv_bfloat16S2_fS2_fjLb0ELj1024ELj4ENS_18Kernel_traits_baseILj512ES2_S2_fS2_fjLj1024EEEEELb0ELb0EEEvNS_9BwdParamsE
        .type           _ZN10layer_norm22ln_bwd_finalize_kernelINS_22Kernel_traits_finalizeILj512E13__nv_bfloat16S2_fS2_fjLb0ELj1024ELj4ENS_18Kernel_traits_baseILj512ES2_S2_fS2_fjLj1024EEEEELb0ELb0EEEvNS_9BwdParamsE,@function
        .size           _ZN10layer_norm22ln_bwd_finalize_kernelINS_22Kernel_traits_finalizeILj512E13__nv_bfloat16S2_fS2_fjLb0ELj1024ELj4ENS_18Kernel_traits_baseILj512ES2_S2_fS2_fjLj1024EEEEELb0ELb0EEEvNS_9BwdParamsE,(.L_x_3184 - _ZN10layer_norm22ln_bwd_finalize_kernelINS_22Kernel_traits_finalizeILj512E13__nv_bfloat16S2_fS2_fjLb0ELj1024ELj4ENS_18Kernel_traits_baseILj512ES2_S2_fS2_fjLj1024EEEEELb0ELb0EEEvNS_9BwdParamsE)
        .other          _ZN10layer_norm22ln_bwd_finalize_kernelINS_22Kernel_traits_finalizeILj512E13__nv_bfloat16S2_fS2_fjLb0ELj1024ELj4ENS_18Kernel_traits_baseILj512ES2_S2_fS2_fjLj1024EEEEELb0ELb0EEEvNS_9BwdParamsE,@"STO_CUDA_ENTRY STV_DEFAULT"
_ZN10layer_norm22ln_bwd_finalize_kernelINS_22Kernel_traits_finalizeILj512E13__nv_bfloat16S2_fS2_fjLb0ELj1024ELj4ENS_18Kernel_traits_baseILj512ES2_S2_fS2_fjLj1024EEEEELb0ELb0EEEvNS_9BwdParamsE:
.text._ZN10layer_norm22ln_bwd_finalize_kernelINS_22Kernel_traits_finalizeILj512E13__nv_bfloat16S2_fS2_fjLb0ELj1024ELj4ENS_18Kernel_traits_baseILj512ES2_S2_fS2_fjLj1024EEEEELb0ELb0EEEvNS_9BwdParamsE:
        /* <DEDUP_REMOVED lines=25> */
.L_x_1072:
        /* <DEDUP_REMOVED lines=30> */
.L_x_1064:
        /* <DEDUP_REMOVED lines=36> */
.L_x_1063:
[----:B------:R-:W-:Y:S05]  /*05b0*/  BSYNC B1 ;  /* 0x0000000000017941 */ /* 0x000fea0003800000 */
.L_x_1062:
        /* <DEDUP_REMOVED lines=24> */
.L_x_1066:
[----:B------:R-:W-:Y:S05]  /*0740*/  BSYNC B1 ;  /* 0x0000000000017941 */ /* 0x000fea0003800000 */
.L_x_1065:
        /* <DEDUP_REMOVED lines=12> */
.L_x_1067:
[----:B------:R-:W-:Y:S05]  /*0810*/  BSYNC B1 ;  /* 0x0000000000017941 */ /* 0x000fea0003800000 */
.L_x_1061:
[----:B------:R-:W-:Y:S05]  /*0820*/  BSYNC B0 ;  /* 0x0000000000007941 */ /* 0x000fea0003800000 */
.L_x_1060:
        /* <DEDUP_REMOVED lines=29> */
.L_x_1083:
[----:B---3--:R-:W-:Y:S01]  /*0a00*/  FADD.FTZ R9, R18, R9 ;  /* 0x0000000912097221 */ /* 0x008fe20000010000 */
[----:B--2---:R-:W-:-:S04]  /*0a10*/  FADD.FTZ R11, R10, R11 ;  /* 0x0000000b0a0b7221 */ /* 0x004fc80000010000 */
[----:B------:R2:W-:Y:S04]  /*0a20*/  @!P1 STS [R6+0x2000], R9 ;  /* 0x0020000906009388 */ /* 0x0005e80000000800 */
[----:B------:R2:W-:Y:S02]  /*0a30*/  @!P1 STS [R6+0x2080], R11 ;  /* 0x0020800b06009388 */ /* 0x0005e40000000800 */
.L_x_1068:
        /* <DEDUP_REMOVED lines=18> */
.L_x_1071:
[----:B------:R-:W-:Y:S05]  /*0b60*/  BSYNC B0 ;  /* 0x0000000000007941 */ /* 0x000fea0003800000 */
.L_x_1070:
[C---:B------:R-:W-:Y:S01]  /*0b70*/  ISETP.GT.U32.AND P1, PT, R3.reuse, -0x201, PT ;  /* 0xfffffdff0300780c */ /* 0x040fe20003f24070 */
[----:B------:R-:W-:Y:S01]  /*0b80*/  VIADD R4, R4, 0x100 ;  /* 0x0000010004047836 */ /* 0x000fe20000000000 */
[----:B------:R-:W-:-:S11]  /*0b90*/  IADD3 R3, R3, 0x200, RZ ;  /* 0x0000020003037810 */ /* 0x000fd60007ffe0ff */
[----:B------:R-:W-:Y:S05]  /*0ba0*/  @P1 BRA `(.L_x_1072) ;  /* 0xfffffff400781947 */ /* 0x000fea000383ffff */
[----:B------:R-:W-:Y:S05]  /*0bb0*/  EXIT ;  /* 0x000000000000794d */ /* 0x000fea0003800000 */
.L_x_1069:
[----:B------:R-:W-:Y:S01]  /*0bc0*/  HFMA2.MMA R21, -RZ, RZ, 0, 5.9604644775390625e-08 ;  /* 0x00000001ff157435 */ /* 0x000fe200000001ff */
[----:B0--3--:R-:W-:Y:S01]  /*0bd0*/  MOV R22, R10 ;  /* 0x0000000a00167202 */ /* 0x009fe20000000f00 */
[----:B------:R-:W-:Y:S01]  /*0be0*/  IMAD.MOV.U32 R19, RZ, RZ, -0x1 ;  /* 0xffffffffff137424 */ /* 0x000fe200078e00ff */
[----:B------:R-:W-:-:S08]  /*0bf0*/  MOV R24, 0x1f ;  /* 0x0000001f00187802 */ /* 0x000fd00000000f00 */
[----:B-12---:R-:W-:Y:S05]  /*0c00*/  WARPSYNC.COLLECTIVE R19, `(.L_x_1073) ;  /* 0x0000000013087348 */ /* 0x006fea0003c00000 */
[----:B------:R0:W3:Y:S02]  /*0c10*/  SHFL.BFLY P2, R20, R22, R21, R24 ;  /* 0x0c00001516147389 */ /* 0x0000e40000040018 */
[----:B0123--:R-:W-:Y:S01]  /*0c20*/  ENDCOLLECTIVE ;  /* 0x000000000000791b */ /* 0x00ffe20003800000 */
.L_x_1073:
[----:B------:R-:W-:Y:S01]  /*0c30*/  HFMA2.MMA R21, -RZ, RZ, 0, 1.1920928955078125e-07 ;  /* 0x00000002ff157435 */ /* 0x000fe200000001ff */
[----:B------:R-:W-:-:S05]  /*0c40*/  MOV R11, R20 ;  /* 0x00000014000b7202 */ /* 0x000fca0000000f00 */
[----:B------:R-:W-:-:S05]  /*0c50*/  FADD.FTZ R11, R10, R11 ;  /* 0x0000000b0a0b7221 */ /* 0x000fca0000010000 */
[----:B------:R-:W-:-:S07]  /*0c60*/  MOV R22, R11 ;  /* 0x0000000b00167202 */ /* 0x000fce0000000f00 */
[----:B------:R-:W-:Y:S05]  /*0c70*/  WARPSYNC.COLLECTIVE R19, `(.L_x_1074) ;  /* 0x0000000013087348 */ /* 0x000fea0003c00000 */
[----:B------:R0:W1:Y:S02]  /*0c80*/  SHFL.BFLY P2, R20, R22, R21, R24 ;  /* 0x0c00001516147389 */ /* 0x0000640000040018 */
[----:B01----:R-:W-:Y:S01]  /*0c90*/  ENDCOLLECTIVE ;  /* 0x000000000000791b */ /* 0x003fe20003800000 */
.L_x_1074:
[----:B------:R-:W-:Y:S01]  /*0ca0*/  HFMA2.MMA R21, -RZ, RZ, 0, 2.384185791015625e-07 ;  /* 0x00000004ff157435 */ /* 0x000fe200000001ff */
[----:B------:R-:W-:-:S04]  /*0cb0*/  IMAD.MOV.U32 R14, RZ, RZ, R20 ;  /* 0x000000ffff0e7224 */ /* 0x000fc800078e0014 */
[----:B------:R-:W-:-:S05]  /*0cc0*/  FADD.FTZ R14, R11, R14 ;  /* 0x0000000e0b0e7221 */ /* 0x000fca0000010000 */
[----:B------:R-:W-:-:S07]  /*0cd0*/  MOV R22, R14 ;  /* 0x0000000e00167202 */ /* 0x000fce0000000f00 */
[----:B------:R-:W-:Y:S05]  /*0ce0*/  WARPSYNC.COLLECTIVE R19, `(.L_x_1075) ;  /* 0x0000000013087348 */ /* 0x000fea0003c00000 */
[----:B------:R0:W1:Y:S02]  /*0cf0*/  SHFL.BFLY P2, R20, R22, R21, R24 ;  /* 0x0c00001516147389 */ /* 0x0000640000040018 */
[----:B01----:R-:W-:Y:S01]  /*0d00*/  ENDCOLLECTIVE ;  /* 0x000000000000791b */ /* 0x003fe20003800000 */
.L_x_1075:
[----:B------:R-:W-:Y:S01]  /*0d10*/  HFMA2.MMA R21, -RZ, RZ, 0, 4.76837158203125e-07 ;  /* 0x00000008ff157435 */ /* 0x000fe200000001ff */
[----:B------:R-:W-:-:S05]  /*0d20*/  MOV R13, R20 ;  /* 0x00000014000d7202 */ /* 0x000fca0000000f00 */
[----:B------:R-:W-:-:S04]  /*0d30*/  FADD.FTZ R13, R14, R13 ;  /* 0x0000000d0e0d7221 */ /* 0x000fc80000010000 */
[----:B------:R-:W-:-:S07]  /*0d40*/  IMAD.MOV.U32 R22, RZ, RZ, R13 ;  /* 0x000000ffff167224 */ /* 0x000fce00078e000d */
[----:B------:R-:W-:Y:S05]  /*0d50*/  WARPSYNC.COLLECTIVE R19, `(.L_x_1076) ;  /* 0x0000000013087348 */ /* 0x000fea0003c00000 */
[----:B------:R0:W1:Y:S02]  /*0d60*/  SHFL.BFLY P2, R20, R22, R21, R24 ;  /* 0x0c00001516147389 */ /* 0x0000640000040018 */
[----:B01----:R-:W-:Y:S01]  /*0d70*/  ENDCOLLECTIVE ;  /* 0x000000000000791b */ /* 0x003fe20003800000 */
.L_x_1076:
[----:B------:R-:W-:Y:S01]  /*0d80*/  IMAD.MOV.U32 R21, RZ, RZ, 0x10 ;  /* 0x00000010ff157424 */ /* 0x000fe200078e00ff */
[----:B------:R-:W-:-:S05]  /*0d90*/  MOV R10, R20 ;  /* 0x00000014000a7202 */ /* 0x000fca0000000f00 */
[----:B------:R-:W-:-:S05]  /*0da0*/  FADD.FTZ R10, R13, R10 ;  /* 0x0000000a0d0a7221 */ /* 0x000fca0000010000 */
[----:B------:R-:W-:-:S07]  /*0db0*/  MOV R22, R10 ;  /* 0x0000000a00167202 */ /* 0x000fce0000000f00 */
[----:B------:R-:W-:Y:S05]  /*0dc0*/  WARPSYNC.COLLECTIVE R19, `(.L_x_1077) ;  /* 0x0000000013087348 */ /* 0x000fea0003c00000 */
[----:B------:R0:W1:Y:S02]  /*0dd0*/  SHFL.BFLY P2, R20, R22, R21, R24 ;  /* 0x0c00001516147389 */ /* 0x0000640000040018 */
[----:B01----:R-:W-:Y:S01]  /*0de0*/  ENDCOLLECTIVE ;  /* 0x000000000000791b */ /* 0x003fe20003800000 */
.L_x_1077:
[----:B------:R-:W-:Y:S01]  /*0df0*/  HFMA2.MMA R21, -RZ, RZ, 0, 5.9604644775390625e-08 ;  /* 0x00000001ff157435 */ /* 0x000fe200000001ff */
[----:B------:R-:W-:Y:S02]  /*0e00*/  MOV R22, R9 ;  /* 0x0000000900167202 */ /* 0x000fe40000000f00 */
[----:B------:R-:W-:-:S08]  /*0e10*/  MOV R11, R20 ;  /* 0x00000014000b7202 */ /* 0x000fd00000000f00 */
[----:B------:R-:W-:Y:S05]  /*0e20*/  WARPSYNC.COLLECTIVE R19, `(.L_x_1078) ;  /* 0x0000000013087348 */ /* 0x000fea0003c00000 */
[----:B------:R0:W1:Y:S02]  /*0e30*/  SHFL.BFLY P2, R20, R22, R21, R24 ;  /* 0x0c00001516147389 */ /* 0x0000640000040018 */
[----:B01----:R-:W-:Y:S01]  /*0e40*/  ENDCOLLECTIVE ;  /* 0x000000000000791b */ /* 0x003fe20003800000 */
.L_x_1078:
[----:B------:R-:W-:Y:S01]  /*0e50*/  HFMA2.MMA R21, -RZ, RZ, 0, 1.1920928955078125e-07 ;  /* 0x00000002ff157435 */ /* 0x000fe200000001ff */
[----:B------:R-:W-:-:S04]  /*0e60*/  IMAD.MOV.U32 R14, RZ, RZ, R20 ;  /* 0x000000ffff0e7224 */ /* 0x000fc800078e0014 */
[----:B------:R-:W-:-:S05]  /*0e70*/  FADD.FTZ R15, R9, R14 ;  /* 0x0000000e090f7221 */ /* 0x000fca0000010000 */
[----:B------:R-:W-:-:S07]  /*0e80*/  MOV R22, R15 ;  /* 0x0000000f00167202 */ /* 0x000fce0000000f00 */
[----:B------:R-:W-:Y:S05]  /*0e90*/  WARPSYNC.COLLECTIVE R19, `(.L_x_1079) ;  /* 0x0000000013087348 */ /* 0x000fea0003c00000 */
[----:B------:R0:W1:Y:S02]  /*0ea0*/  SHFL.BFLY P2, R20, R22, R21, R24 ;  /* 0x0c00001516147389 */ /* 0x0000640000040018 */
[----:B01----:R-:W-:Y:S01]  /*0eb0*/  ENDCOLLECTIVE ;  /* 0x000000000000791b */ /* 0x003fe20003800000 */
.L_x_1079:
[----:B------:R-:W-:Y:S01]  /*0ec0*/  HFMA2.MMA R21, -RZ, RZ, 0, 2.384185791015625e-07 ;  /* 0x00000004ff157435 */ /* 0x000fe200000001ff */
[----:B------:R-:W-:-:S05]  /*0ed0*/  MOV R16, R20 ;  /* 0x0000001400107202 */ /* 0x000fca0000000f00 */
[----:B------:R-:W-:-:S04]  /*0ee0*/  FADD.FTZ R16, R15, R16 ;  /* 0x000000100f107221 */ /* 0x000fc80000010000 */
[----:B------:R-:W-:-:S07]  /*0ef0*/  IMAD.MOV.U32 R22, RZ, RZ, R16 ;  /* 0x000000ffff167224 */ /* 0x000fce00078e0010 */
[----:B------:R-:W-:Y:S05]  /*0f00*/  WARPSYNC.COLLECTIVE R19, `(.L_x_1080) ;  /* 0x0000000013087348 */ /* 0x000fea0003c00000 */
[----:B------:R0:W1:Y:S02]  /*0f10*/  SHFL.BFLY P2, R20, R22, R21, R24 ;  /* 0x0c00001516147389 */ /* 0x0000640000040018 */
[----:B01----:R-:W-:Y:S01]  /*0f20*/  ENDCOLLECTIVE ;  /* 0x000000000000791b */ /* 0x003fe20003800000 */
.L_x_1080:
[----:B------:R-:W-:Y:S01]  /*0f30*/  IMAD.MOV.U32 R21, RZ, RZ, 0x8 ;  /* 0x00000008ff157424 */ /* 0x000fe200078e00ff */
[----:B------:R-:W-:-:S05]  /*0f40*/  MOV R17, R20 ;  /* 0x0000001400117202 */ /* 0x000fca0000000f00 */
[----:B------:R-:W-:-:S05]  /*0f50*/  FADD.FTZ R17, R16, R17 ;  /* 0x0000001110117221 */ /* 0x000fca0000010000 */
[----:B------:R-:W-:-:S07]  /*0f60*/  MOV R22, R17 ;  /* 0x0000001100167202 */ /* 0x000fce0000000f00 */
[----:B------:R-:W-:Y:S05]  /*0f70*/  WARPSYNC.COLLECTIVE R19, `(.L_x_1081) ;  /* 0x0000000013087348 */ /* 0x000fea0003c00000 */
[----:B------:R0:W1:Y:S02]  /*0f80*/  SHFL.BFLY P2, R20, R22, R21, R24 ;  /* 0x0c00001516147389 */ /* 0x0000640000040018 */
[----:B01----:R-:W-:Y:S01]  /*0f90*/  ENDCOLLECTIVE ;  /* 0x000000000000791b */ /* 0x003fe20003800000 */
.L_x_1081:
[----:B------:R-:W-:Y:S01]  /*0fa0*/  HFMA2.MMA R21, -RZ, RZ, 0, 9.5367431640625e-07 ;  /* 0x00000010ff157435 */ /* 0x000fe200000001ff */
[----:B------:R-:W-:-:S05]  /*0fb0*/  MOV R18, R20 ;  /* 0x0000001400127202 */ /* 0x000fca0000000f00 */
[----:B------:R-:W-:-:S05]  /*0fc0*/  FADD.FTZ R18, R17, R18 ;  /* 0x0000001211127221 */ /* 0x000fca0000010000 */
[----:B------:R-:W-:-:S07]  /*0fd0*/  MOV R22, R18 ;  /* 0x0000001200167202 */ /* 0x000fce0000000f00 */
[----:B------:R-:W-:Y:S05]  /*0fe0*/  WARPSYNC.COLLECTIVE R19, `(.L_x_1082) ;  /* 0x0000000013087348 */ /* 0x000fea0003c00000 */
[----:B------:R0:W1:Y:S02]  /*0ff0*/  SHFL.BFLY P2, R20, R22, R21, R24 ;  /* 0x0c00001516147389 */ /* 0x0000640000040018 */
[----:B01----:R-:W-:Y:S01]  /*1000*/  ENDCOLLECTIVE ;  /* 0x000000000000791b */ /* 0x003fe20003800000 */
.L_x_1082:
[----:B------:R-:W-:Y:S01]  /*1010*/  MOV R9, R20 ;  /* 0x0000001400097202 */ /* 0x000fe20000000f00 */
[----:B------:R-:W-:Y:S06]  /*1020*/  BRA `(.L_x_1083) ;  /* 0xfffffff800747947 */ /* 0x000fec000383ffff */
.L_x_1084:
        /* <DEDUP_REMOVED lines=13> */
.L_x_3184:


//--------------------- .text._ZN10layer_norm40ln_parallel_residual_bwd_finalize_kernelINS_22Kernel_traits_finalizeILj512E13__nv_bfloat16S2_fS2_fjLb0ELj1024ELj4ENS_18Kernel_traits_baseILj512ES2_S2_fS2_fjLj1024EEEEELb0EEEvNS_9BwdParamsE --------------------------
	.section	.text._ZN10layer_norm40ln_parallel_residual_bwd_finalize_kernelINS_22Kernel_traits_finalizeILj512E13__nv_bfloat16S2_fS2_fjLb0ELj1024ELj4ENS_18Kernel_traits_baseILj512ES2_S2_fS2_fjLj1024EEEEELb0EEEvNS_9BwdParamsE,"ax",@progbits
	.align	128
        .global         _ZN10layer_norm40ln_parallel_residual_bwd_finalize_kernelINS_22Kernel_traits_finalizeILj512E13__nv_bfloat16S2_fS2_fjLb0ELj1024ELj4ENS_18Kernel_traits_baseILj512ES2_S2_fS2_fjLj1024EEEEELb0EEEvNS_9BwdParamsE
        .type           _ZN10layer_norm40ln_parallel_residual_bwd_finalize_kernelINS_22Kernel_traits_finalizeILj512E13__nv_bfloat16S2_fS2_fjLb0ELj1024ELj4ENS_18Kernel_traits_baseILj512ES2_S2_fS2_fjLj1024EEEEELb0EEEvNS_9BwdParamsE,@function
        .size           _ZN10layer_norm40ln_parallel_residual_bwd_finalize_kernelINS_22Kernel_traits_finalizeILj512E13__nv_bfloat16S2_fS2_fjLb0ELj1024ELj4ENS_18Kernel_traits_baseILj512ES2_S2_fS2_fjLj1024EEEEELb0EEEvNS_9BwdParamsE,(.L_x_3185 - _ZN10layer_norm40ln_parallel_residual_bwd_finalize_kernelINS_22Kernel_traits_finalizeILj512E13__nv_bfloat16S2_fS2_fjLb0ELj1024ELj4ENS_18Kernel_traits_baseILj512ES2_S2_fS2_fjLj1024EEEEELb0EEEvNS_9BwdParamsE)
        .other          _ZN10layer_norm40ln_parallel_residual_bwd_finalize_kernelINS_22Kernel_traits_finalizeILj512E13__nv_bfloat16S2_fS2_fjLb0ELj1024ELj4ENS_18Kernel_traits_baseILj512ES2_S2_fS2_fjLj1024EEEEELb0EEEvNS_9BwdParamsE,@"STO_CUDA_ENTRY STV_DEFAULT"
_ZN10layer_norm40ln_parallel_residual_bwd_finalize_kernelINS_22Kernel_traits_finalizeILj512E13__nv_bfloat16S2_fS2_fjLb0ELj1024ELj4ENS_18Kernel_traits_baseILj512ES2_S2_fS2_fjLj1024EEEEELb0EEEvNS_9BwdParamsE:
.text._ZN10layer_norm40ln_parallel_residual_bwd_finalize_kernelINS_22Kernel_traits_finalizeILj512E13__nv_bfloat16S2_fS2_fjLb0ELj1024ELj4ENS_18Kernel_traits_baseILj512ES2_S2_fS2_fjLj1024EEEEELb0EEEvNS_9BwdParamsE:
        /* <DEDUP_REMOVED lines=22> */
.L_x_1097:
        /* <DEDUP_REMOVED lines=42> */
.L_x_1089:
        /* <DEDUP_REMOVED lines=62> */
.L_x_1088:
[----:B------:R-:W-:Y:S05]  /*07e0*/  BSYNC B1 ;  /* 0x0000000000017941 */ /* 0x000fea0003800000 */
.L_x_1087:
        /* <DEDUP_REMOVED lines=38> */
.L_x_1091:
[----:B------:R-:W-:Y:S05]  /*0a50*/  BSYNC B1 ;  /* 0x0000000000017941 */ /* 0x000fea0003800000 */
.L_x_1090:
        /* <DEDUP_REMOVED lines=20> */
.L_x_1092:
[----:B------:R-:W-:Y:S05]  /*0ba0*/  BSYNC B1 ;  /* 0x0000000000017941 */ /* 0x000fea0003800000 */
.L_x_1086:
[----:B------:R-:W-:Y:S05]  /*0bb0*/  BSYNC B0 ;  /* 0x0000000000007941 */ /* 0x000fea0003800000 */
.L_x_1085:
        /* <DEDUP_REMOVED lines=54> */
.L_x_1118:
        /* <DEDUP_REMOVED lines=10> */
.L_x_1093:
        /* <DEDUP_REMOVED lines=28> */
.L_x_1096:
[----:B------:R-:W-:Y:S05]  /*1180*/  BSYNC B0 ;  /* 0x0000000000007941 */ /* 0x000fea0003800000 */
.L_x_1095:
[C---:B------:R-:W-:Y:S02]  /*1190*/  ISETP.GT.U32.AND P1, PT, R4.reuse, -0x201, PT ;  /* 0xfffffdff0400780c */ /* 0x040fe40003f24070 */
[----:B------:R-:W-:Y:S02]  /*11a0*/  IADD3 R4, R4, 0x200, RZ ;  /* 0x0000020004047810 */ /* 0x000fe40007ffe0ff */
[----:B------:R-:W-:-:S09]  /*11b0*/  IADD3 R5, R5, 0x100, RZ ;  /* 0x0000010005057810 */ /* 0x000fd20007ffe0ff */
[----:B------:R-:W-:Y:S05]  /*11c0*/  @P1 BRA `(.L_x_1097) ;  /* 0xffffffec00e41947 */ /* 0x000fea000383ffff */
[----:B------:R-:W-:Y:S05]  /*11d0*/  EXIT ;  /* 0x000000000000794d */ /* 0x000fea0003800000 */
.L_x_1094:
[----:B------:R-:W-:Y:S01]  /*11e0*/  HFMA2.MMA R14, -RZ, RZ, 0, 5.9604644775390625e-08 ;  /* 0x00000001ff0e7435 */ /* 0x000fe200000001ff */
[----:B----4-:R-:W-:Y:S02]  /*11f0*/  MOV R27, R10 ;  /* 0x0000000a001b7202 */ /* 0x010fe40000000f00 */
[----:B------:R-:W-:Y:S02]  /*1200*/  MOV R13, 0x1f ;  /* 0x0000001f000d7802 */ /* 0x000fe40000000f00 */
[----:B------:R-:W-:-:S07]  /*1210*/  MOV R12, 0xffffffff ;  /* 0xffffffff000c7802 */ /* 0x000fce0000000f00 */
[----:B0123--:R-:W-:Y:S05]  /*1220*/  WARPSYNC.COLLECTIVE R12, `(.L_x_1098) ;  /* 0x000000000c087348 */ /* 0x00ffea0003c00000 */
[----:B------:R4:W0:Y:S02]  /*1230*/  SHFL.BFLY P2, R17, R27, R14, R13 ;  /* 0x0c00000e1b117389 */ /* 0x000824000004000d */
[----:B01234-:R-:W-:Y:S01]  /*1240*/  ENDCOLLECTIVE ;  /* 0x000000000000791b */ /* 0x01ffe20003800000 */
.L_x_1098:
[----:B------:R-:W-:Y:S01]  /*1250*/  HFMA2.MMA R14, -RZ, RZ, 0, 1.1920928955078125e-07 ;  /* 0x00000002ff0e7435 */ /* 0x000fe200000001ff */
[----:B------:R-:W-:-:S05]  /*1260*/  FADD.FTZ R11, R10, R17 ;  /* 0x000000110a0b7221 */ /* 0x000fca0000010000 */
[----:B------:R-:W-:-:S07]  /*1270*/  MOV R27, R11 ;  /* 0x0000000b001b7202 */ /* 0x000fce0000000f00 */
[----:B------:R-:W-:Y:S05]  /*1280*/  WARPSYNC.COLLECTIVE R12, `(.L_x_1099) ;  /* 0x000000000c087348 */ /* 0x000fea0003c00000 */
[----:B------:R0:W1:Y:S02]  /*1290*/  SHFL.BFLY P2, R17, R27, R14, R13 ;  /* 0x0c00000e1b117389 */ /* 0x000064000004000d */
[----:B01----:R-:W-:Y:S01]  /*12a0*/  ENDCOLLECTIVE ;  /* 0x000000000000791b */ /* 0x003fe20003800000 */
.L_x_1099:
[----:B------:R-:W-:Y:S01]  /*12b0*/  HFMA2.MMA R14, -RZ, RZ, 0, 2.384185791015625e-07 ;  /* 0x00000004ff0e7435 */ /* 0x000fe200000001ff */
[----:B------:R-:W-:-:S05]  /*12c0*/  FADD.FTZ R10, R11, R17 ;  /* 0x000000110b0a7221 */ /* 0x000fca0000010000 */
[----:B------:R-:W-:-:S07]  /*12d0*/  MOV R27, R10 ;  /* 0x0000000a001b7202 */ /* 0x000fce0000000f00 */
[----:B------:R-:W-:Y:S05]  /*12e0*/  WARPSYNC.COLLECTIVE R12, `(.L_x_1100) ;  /* 0x000000000c087348 */ /* 0x000fea0003c00000 */
[----:B------:R0:W1:Y:S02]  /*12f0*/  SHFL.BFLY P2, R17, R27, R14, R13 ;  /* 0x0c00000e1b117389 */ /* 0x000064000004000d */
[----:B01----:R-:W-:Y:S01]  /*1300*/  ENDCOLLECTIVE ;  /* 0x000000000000791b */ /* 0x003fe20003800000 */
.L_x_1100:
[----:B------:R-:W-:Y:S01]  /*1310*/  MOV R14, 0x8 ;  /* 0x00000008000e7802 */ /* 0x000fe20000000f00 */
[----:B------:R-:W-:-:S04]  /*1320*/  FADD.FTZ R19, R10, R17 ;  /* 0x000000110a137221 */ /* 0x000fc80000010000 */
[----:B------:R-:W-:-:S07]  /*1330*/  IMAD.MOV.U32 R27, RZ, RZ, R19 ;  /* 0x000000ffff1b7224 */ /* 0x000fce00078e0013 */
[----:B------:R-:W-:Y:S05]  /*1340*/  WARPSYNC.COLLECTIVE R12, `(.L_x_1101) ;  /* 0x000000000c087348 */ /* 0x000fea0003c00000 */
[----:B------:R0:W1:Y:S02]  /*1350*/  SHFL.BFLY P2, R17, R27, R14, R13 ;  /* 0x0c00000e1b117389 */ /* 0x000064000004000d */
[----:B01----:R-:W-:Y:S01]  /*1360*/  ENDCOLLECTIVE ;  /* 0x000000000000791b */ /* 0x003fe20003800000 */
.L_x_1101:
[----:B------:R-:W-:Y:S01]  /*1370*/  HFMA2.MMA R14, -RZ, RZ, 0, 9.5367431640625e-07 ;  /* 0x00000010ff0e7435 */ /* 0x000fe200000001ff */
[----:B------:R-:W-:-:S05]  /*1380*/  FADD.FTZ R11, R19, R17 ;  /* 0x00000011130b7221 */ /* 0x000fca0000010000 */
[----:B------:R-:W-:-:S07]  /*1390*/  MOV R27, R11 ;  /* 0x0000000b001b7202 */ /* 0x000fce0000000f00 */
[----:B------:R-:W-:Y:S05]  /*13a0*/  WARPSYNC.COLLECTIVE R12, `(.L_x_1102) ;  /* 0x000000000c087348 */ /* 0x000fea0003c00000 */
[----:B------:R0:W1:Y:S02]  /*13b0*/  SHFL.BFLY P2, R17, R27, R14, R13 ;  /* 0x0c00000e1b117389 */ /* 0x000064000004000d */
[----:B01----:R-:W-:Y:S01]  /*13c0*/  ENDCOLLECTIVE ;  /* 0x000000000000791b */ /* 0x003fe20003800000 */
.L_x_1102:
[----:B------:R-:W-:Y:S01]  /*13d0*/  HFMA2.MMA R14, -RZ, RZ, 0, 5.9604644775390625e-08 ;  /* 0x00000001ff0e7435 */ /* 0x000fe200000001ff */
[----:B------:R-:W-:Y:S02]  /*13e0*/  MOV R27, R15 ;  /* 0x0000000f001b7202 */ /* 0x000fe40000000f00 */
[----:B------:R-:W-:-:S08]  /*13f0*/  MOV R10, R17 ;  /* 0x00000011000a7202 */ /* 0x000fd00000000f00 */
[----:B------:R-:W-:Y:S05]  /*1400*/  WARPSYNC.COLLECTIVE R12, `(.L_x_1103) ;  /* 0x000000000c087348 */ /* 0x000fea0003c00000 */
[----:B------:R0:W1:Y:S02]  /*1410*/  SHFL.BFLY P2, R17, R27, R14, R13 ;  /* 0x0c00000e1b117389 */ /* 0x000064000004000d */
[----:B01----:R-:W-:Y:S01]  /*1420*/  ENDCOLLECTIVE ;  /* 0x000000000000791b */ /* 0x003fe20003800000 */
.L_x_1103:
[----:B------:R-:W-:Y:S01]  /*1430*/  HFMA2.MMA R14, -RZ, RZ, 0, 1.1920928955078125e-07 ;  /* 0x00000002ff0e7435 */ /* 0x000fe200000001ff */
[----:B------:R-:W-:-:S05]  /*1440*/  MOV R16, R17 ;  /* 0x0000001100107202 */ /* 0x000fca0000000f00 */
[----:B------:R-:W-:-:S05]  /*1450*/  FADD.FTZ R16, R15, R16 ;  /* 0x000000100f107221 */ /* 0x000fca0000010000 */
[----:B------:R-:W-:-:S07]  /*1460*/  MOV R27, R16 ;  /* 0x00000010001b7202 */ /* 0x000fce0000000f00 */
[----:B------:R-:W-:Y:S05]  /*1470*/  WARPSYNC.COLLECTIVE R12, `(.L_x_1104) ;  /* 0x000000000c087348 */ /* 0x000fea0003c00000 */
[----:B------:R0:W1:Y:S02]  /*1480*/  SHFL.BFLY P2, R17, R27, R14, R13 ;  /* 0x0c00000e1b117389 */ /* 0x000064000004000d */
[----:B01----:R-:W-:Y:S01]  /*1490*/  ENDCOLLECTIVE ;  /* 0x000000000000791b */ /* 0x003fe20003800000 */
.L_x_1104:
[----:B------:R-:W-:Y:S01]  /*14a0*/  HFMA2.MMA R14, -RZ, RZ, 0, 2.384185791015625e-07 ;  /* 0x00000004ff0e7435 */ /* 0x000fe200000001ff */
[----:B------:R-:W-:-:S05]  /*14b0*/  MOV R19, R17 ;  /* 0x0000001100137202 */ /* 0x000fca0000000f00 */
[----:B------:R-:W-:-:S05]  /*14c0*/  FADD.FTZ R15, R16, R19 ;  /* 0x00000013100f7221 */ /* 0x000fca0000010000 */
[----:B------:R-:W-:-:S07]  /*14d0*/  MOV R27, R15 ;  /* 0x0000000f001b7202 */ /* 0x000fce0000000f00 */
[----:B------:R-:W-:Y:S05]  /*14e0*/  WARPSYNC.COLLECTIVE R12, `(.L_x_1105) ;  /* 0x000000000c087348 */ /* 0x000fea0003c00000 */
[----:B------:R0:W1:Y:S02]  /*14f0*/  SHFL.BFLY P2, R17, R27, R14, R13 ;  /* 0x0c00000e1b117389 */ /* 0x000064000004000d */
[----:B01----:R-:W-:Y:S01]  /*1500*/  ENDCOLLECTIVE ;  /* 0x000000000000791b */ /* 0x003fe20003800000 */
.L_x_1105:
[----:B------:R-:W-:Y:S01]  /*1510*/  HFMA2.MMA R14, -RZ, RZ, 0, 4.76837158203125e-07 ;  /* 0x00000008ff0e7435 */ /* 0x000fe200000001ff */
[----:B------:R-:W-:-:S05]  /*1520*/  MOV R18, R17 ;  /* 0x0000001100127202 */ /* 0x000fca0000000f00 */
[----:B------:R-:W-:-:S05]  /*1530*/  FADD.FTZ R20, R15, R18 ;  /* 0x000000120f147221 */ /* 0x000fca0000010000 */
[----:B------:R-:W-:-:S07]  /*1540*/  MOV R27, R20 ;  /* 0x00000014001b7202 */ /* 0x000fce0000000f00 */
[----:B------:R-:W-:Y:S05]  /*1550*/  WARPSYNC.COLLECTIVE R12, `(.L_x_1106) ;  /* 0x000000000c087348 */ /* 0x000fea0003c00000 */
[----:B------:R0:W1:Y:S02]  /*1560*/  SHFL.BFLY P2, R17, R27, R14, R13 ;  /* 0x0c00000e1b117389 */ /* 0x000064000004000d */
[----:B01----:R-:W-:Y:S01]  /*1570*/  ENDCOLLECTIVE ;  /* 0x000000000000791b */ /* 0x003fe20003800000 */
.L_x_1106:
[----:B------:R-:W-:Y:S01]  /*1580*/  HFMA2.MMA R14, -RZ, RZ, 0, 9.5367431640625e-07 ;  /* 0x00000010ff0e7435 */ /* 0x000fe200000001ff */
[----:B------:R-:W-:-:S04]  /*1590*/  IMAD.MOV.U32 R21, RZ, RZ, R17 ;  /* 0x000000ffff157224 */ /* 0x000fc800078e0011 */
[----:B------:R-:W-:-:S05]  /*15a0*/  FADD.FTZ R16, R20, R21 ;  /* 0x0000001514107221 */ /* 0x000fca0000010000 */
[----:B------:R-:W-:-:S07]  /*15b0*/  MOV R27, R16 ;  /* 0x00000010001b7202 */ /* 0x000fce0000000f00 */
[----:B------:R-:W-:Y:S05]  /*15c0*/  WARPSYNC.COLLECTIVE R12, `(.L_x_1107) ;  /* 0x000000000c087348 */ /* 0x000fea0003c00000 */
[----:B------:R0:W1:Y:S02]  /*15d0*/  SHFL.BFLY P2, R17, R27, R14, R13 ;  /* 0x0c00000e1b117389 */ /* 0x000064000004000d */
[----:B01----:R-:W-:Y:S01]  /*15e0*/  ENDCOLLECTIVE ;  /* 0x000000000000791b */ /* 0x003fe20003800000 */
.L_x_1107:
[----:B------:R-:W-:Y:S01]  /*15f0*/  HFMA2.MMA R14, -RZ, RZ, 0, 5.9604644775390625e-08 ;  /* 0x00000001ff0e7435 */ /* 0x000fe200000001ff */
[----:B------:R-:W-:Y:S02]  /*1600*/  MOV R27, R9 ;  /* 0x00000009001b7202 */ /* 0x000fe40000000f00 */
[----:B------:R-:W-:-:S08]  /*1610*/  MOV R15, R17 ;  /* 0x00000011000f7202 */ /* 0x000fd00000000f00 */
[----:B------:R-:W-:Y:S05]  /*1620*/  WARPSYNC.COLLECTIVE R12, `(.L_x_1108) ;  /* 0x000000000c087348 */ /* 0x000fea0003c00000 */
[----:B------:R0:W1:Y:S02]  /*1630*/  SHFL.BFLY P2, R17, R27, R14, R13 ;  /* 0x0c00000e1b117389 */ /* 0x000064000004000d */
[----:B01----:R-:W-:Y:S01]  /*1640*/  ENDCOLLECTIVE ;  /* 0x000000000000791b */ /* 0x003fe20003800000 */
.L_x_1108:
[----:B------:R-:W-:Y:S01]  /*1650*/  HFMA2.MMA R14, -RZ, RZ, 0, 1.1920928955078125e-07 ;  /* 0x00000002ff0e7435 */ /* 0x000fe200000001ff */
[----:B------:R-:W-:-:S05]  /*1660*/  MOV R18, R17 ;  /* 0x0000001100127202 */ /* 0x000fca0000000f00 */
[----:B------:R-:W-:-:S05]  /*1670*/  FADD.FTZ R20, R9, R18 ;  /* 0x0000001209147221 */ /* 0x000fca0000010000 */
[----:B------:R-:W-:-:S07]  /*1680*/  MOV R27, R20 ;  /* 0x00000014001b7202 */ /* 0x000fce0000000f00 */
[----:B------:R-:W-:Y:S05]  /*1690*/  WARPSYNC.COLLECTIVE R12, `(.L_x_1109) ;  /* 0x000000000c087348 */ /* 0x000fea0003c00000 */
[----:B------:R0:W1:Y:S02]  /*16a0*/  SHFL.BFLY P2, R17, R27, R14, R13 ;  /* 0x0c00000e1b117389 */ /* 0x000064000004000d */
[----:B01----:R-:W-:Y:S01]  /*16b0*/  ENDCOLLECTIVE ;  /* 0x000000000000791b */ /* 0x003fe20003800000 */
.L_x_1109:
[----:B------:R-:W-:Y:S01]  /*16c0*/  HFMA2.MMA R14, -RZ, RZ, 0, 2.384185791015625e-07 ;  /* 0x00000004ff0e7435 */ /* 0x000fe200000001ff */
[----:B------:R-:W-:-:S05]  /*16d0*/  MOV R21, R17 ;  /* 0x0000001100157202 */ /* 0x000fca0000000f00 */
[----:B------:R-:W-:-:S05]  /*16e0*/  FADD.FTZ R9, R20, R21 ;  /* 0x0000001514097221 */ /* 0x000fca0000010000 */
[----:B------:R-:W-:-:S07]  /*16f0*/  MOV R27, R9 ;  /* 0x00000009001b7202 */ /* 0x000fce0000000f00 */
[----:B------:R-:W-:Y:S05]  /*1700*/  WARPSYNC.COLLECTIVE R12, `(.L_x_1110) ;  /* 0x000000000c087348 */ /* 0x000fea0003c00000 */
[----:B------:R0:W1:Y:S02]  /*1710*/  SHFL.BFLY P2, R17, R27, R14, R13 ;  /* 0x0c00000e1b117389 */ /* 0x000064000004000d */
[----:B01----:R-:W-:Y:S01]  /*1720*/  ENDCOLLECTIVE ;  /* 0x000000000000791b */ /* 0x003fe20003800000 */
.L_x_1110:
[----:B------:R-:W-:Y:S01]  /*1730*/  HFMA2.MMA R14, -RZ, RZ, 0, 4.76837158203125e-07 ;  /* 0x00000008ff0e7435 */ /* 0x000fe200000001ff */
[----:B------:R-:W-:-:S05]  /*1740*/  MOV R22, R17 ;  /* 0x0000001100167202 */ /* 0x000fca0000000f00 */
[----:B------:R-:W-:-:S05]  /*1750*/  FADD.FTZ R22, R9, R22 ;  /* 0x0000001609167221 */ /* 0x000fca0000010000 */
[----:B------:R-:W-:-:S07]  /*1760*/  MOV R27, R22 ;  /* 0x00000016001b7202 */ /* 0x000fce0000000f00 */
[----:B------:R-:W-:Y:S05]  /*1770*/  WARPSYNC.COLLECTIVE R12, `(.L_x_1111) ;  /* 0x000000000c087348 */ /* 0x000fea0003c00000 */
[----:B------:R0:W1:Y:S02]  /*1780*/  SHFL.BFLY P2, R17, R27, R14, R13 ;  /* 0x0c00000e1b117389 */ /* 0x000064000004000d */
[----:B01----:R-:W-:Y:S01]  /*1790*/  ENDCOLLECTIVE ;  /* 0x000000000000791b */ /* 0x003fe20003800000 */
.L_x_1111:
[----:B------:R-:W-:Y:S01]  /*17a0*/  HFMA2.MMA R14, -RZ, RZ, 0, 9.5367431640625e-07 ;  /* 0x00000010ff0e7435 */ /* 0x000fe200000001ff */
[----:B------:R-:W-:-:S05]  /*17b0*/  MOV R23, R17 ;  /* 0x0000001100177202 */ /* 0x000fca0000000f00 */
[----:B------:R-:W-:-:S04]  /*17c0*/  FADD.FTZ R18, R22, R23 ;  /* 0x0000001716127221 */ /* 0x000fc80000010000 */
[----:B------:R-:W-:-:S07]  /*17d0*/  IMAD.MOV.U32 R27, RZ, RZ, R18 ;  /* 0x000000ffff1b7224 */ /* 0x000fce00078e0012 */
[----:B------:R-:W-:Y:S05]  /*17e0*/  WARPSYNC.COLLECTIVE R12, `(.L_x_1112) ;  /* 0x000000000c087348 */ /* 0x000fea0003c00000 */
[----:B------:R0:W1:Y:S02]  /*17f0*/  SHFL.BFLY P2, R17, R27, R14, R13 ;  /* 0x0c00000e1b117389 */ /* 0x000064000004000d */
[----:B01----:R-:W-:Y:S01]  /*1800*/  ENDCOLLECTIVE ;  /* 0x000000000000791b */ /* 0x003fe20003800000 */
.L_x_1112:
[----:B------:R-:W-:Y:S01]  /*1810*/  HFMA2.MMA R14, -RZ, RZ, 0, 5.9604644775390625e-08 ;  /* 0x00000001ff0e7435 */ /* 0x000fe200000001ff */
[----:B------:R-:W-:Y:S02]  /*1820*/  MOV R27, R8 ;  /* 0x00000008001b7202 */ /* 0x000fe40000000f00 */
[----:B------:R-:W-:-:S08]  /*1830*/  MOV R9, R17 ;  /* 0x0000001100097202 */ /* 0x000fd00000000f00 */
[----:B------:R-:W-:Y:S05]  /*1840*/  WARPSYNC.COLLECTIVE R12, `(.L_x_1113) ;  /* 0x000000000c087348 */ /* 0x000fea0003c00000 */
[----:B------:R0:W1:Y:S02]  /*1850*/  SHFL.BFLY P2, R17, R27, R14, R13 ;  /* 0x0c00000e1b117389 */ /* 0x000064000004000d */
[----:B01----:R-:W-:Y:S01]  /*1860*/  ENDCOLLECTIVE ;  /* 0x000000000000791b */ /* 0x003fe20003800000 */
.L_x_1113:
[----:B------:R-:W-:Y:S01]  /*1870*/  HFMA2.MMA R14, -RZ, RZ, 0, 1.1920928955078125e-07 ;  /* 0x00000002ff0e7435 */ /* 0x000fe200000001ff */
[----:B------:R-:W-:-:S05]  /*1880*/  MOV R19, R17 ;  /* 0x0000001100137202 */ /* 0x000fca0000000f00 */
[----:B------:R-:W-:-:S05]  /*1890*/  FADD.FTZ R23, R8, R19 ;  /* 0x0000001308177221 */ /* 0x000fca0000010000 */
[----:B------:R-:W-:-:S07]  /*18a0*/  MOV R27, R23 ;  /* 0x00000017001b7202 */ /* 0x000fce0000000f00 */
[----:B------:R-:W-:Y:S05]  /*18b0*/  WARPSYNC.COLLECTIVE R12, `(.L_x_1114) ;  /* 0x000000000c087348 */ /* 0x000fea0003c00000 */
[----:B------:R0:W1:Y:S02]  /*18c0*/  SHFL.BFLY P2, R17, R27, R14, R13 ;  /* 0x0c00000e1b117389 */ /* 0x000064000004000d */
[----:B01----:R-:W-:Y:S01]  /*18d0*/  ENDCOLLECTIVE ;  /* 0x000000000000791b */ /* 0x003fe20003800000 */
.L_x_1114:
[----:B------:R-:W-:Y:S01]  /*18e0*/  HFMA2.MMA R14, -RZ, RZ, 0, 2.384185791015625e-07 ;  /* 0x00000004ff0e7435 */ /* 0x000fe200000001ff */
[----:B------:R-:W-:-:S05]  /*18f0*/  MOV R22, R17 ;  /* 0x0000001100167202 */ /* 0x000fca0000000f00 */
[----:B------:R-:W-:-:S05]  /*1900*/  FADD.FTZ R8, R23, R22 ;  /* 0x0000001617087221 */ /* 0x000fca0000010000 */
[----:B------:R-:W-:-:S07]  /*1910*/  MOV R27, R8 ;  /* 0x00000008001b7202 */ /* 0x000fce0000000f00 */
[----:B------:R-:W-:Y:S05]  /*1920*/  WARPSYNC.COLLECTIVE R12, `(.L_x_1115) ;  /* 0x000000000c087348 */ /* 0x000fea0003c00000 */
[----:B------:R0:W1:Y:S02]  /*1930*/  SHFL.BFLY P2, R17, R27, R14, R13 ;  /* 0x0c00000e1b117389 */ /* 0x000064000004000d */
[----:B01----:R-:W-:Y:S01]  /*1940*/  ENDCOLLECTIVE ;  /* 0x000000000000791b */ /* 0x003fe20003800000 */
.L_x_1115:
[----:B------:R-:W-:Y:S01]  /*1950*/  HFMA2.MMA R14, -RZ, RZ, 0, 4.76837158203125e-07 ;  /* 0x00000008ff0e7435 */ /* 0x000fe200000001ff */
[----:B------:R-:W-:-:S05]  /*1960*/  MOV R21, R17 ;  /* 0x0000001100157202 */ /* 0x000fca0000000f00 */
[----:B------:R-:W-:-:S05]  /*1970*/  FADD.FTZ R24, R8, R21 ;  /* 0x0000001508187221 */ /* 0x000fca0000010000 */
[----:B------:R-:W-:-:S07]  /*1980*/  MOV R27, R24 ;  /* 0x00000018001b7202 */ /* 0x000fce0000000f00 */
[----:B------:R-:W-:Y:S05]  /*1990*/  WARPSYNC.COLLECTIVE R12, `(.L_x_1116) ;  /* 0x000000000c087348 */ /* 0x000fea0003c00000 */
[----:B------:R0:W1:Y:S02]  /*19a0*/  SHFL.BFLY P2, R17, R27, R14, R13 ;  /* 0x0c00000e1b117389 */ /* 0x000064000004000d */
[----:B01----:R-:W-:Y:S01]  /*19b0*/  ENDCOLLECTIVE ;  /* 0x000000000000791b */ /* 0x003fe20003800000 */
.L_x_1116:
[----:B------:R-:W-:Y:S01]  /*19c0*/  HFMA2.MMA R14, -RZ, RZ, 0, 9.5367431640625e-07 ;  /* 0x00000010ff0e7435 */ /* 0x000fe200000001ff */
[----:B------:R-:W-:-:S05]  /*19d0*/  MOV R25, R17 ;  /* 0x0000001100197202 */ /* 0x000fca0000000f00 */
[----:B------:R-:W-:-:S05]  /*19e0*/  FADD.FTZ R25, R24, R25 ;  /* 0x0000001918197221 */ /* 0x000fca0000010000 */
[----:B------:R-:W-:-:S07]  /*19f0*/  MOV R27, R25 ;  /* 0x00000019001b7202 */ /* 0x000fce0000000f00 */
[----:B------:R-:W-:Y:S05]  /*1a00*/  WARPSYNC.COLLECTIVE R12, `(.L_x_1117) ;  /* 0x000000000c087348 */ /* 0x000fea0003c00000 */
[----:B------:R0:W1:Y:S02]  /*1a10*/  SHFL.BFLY P2, R17, R27, R14, R13 ;  /* 0x0c00000e1b117389 */ /* 0x000064000004000d */
[----:B01----:R-:W-:Y:S01]  /*1a20*/  ENDCOLLECTIVE ;  /* 0x000000000000791b */ /* 0x003fe20003800000 */
.L_x_1117:
[----:B------:R-:W-:Y:S05]  /*1a30*/  BRA `(.L_x_1118) ;  /* 0xfffffff400387947 */ /* 0x000fea000383ffff */
.L_x_1119:
        /* <DEDUP_REMOVED lines=12> */
.L_x_3185:


//--------------------- .text._ZN10layer_norm31ln_parallel_residual_bwd_kernelINS_13Kernel_traitsI13__nv_bfloat16S2_fS2_fjLj512ELj1ELj4ELj1ELj16ENS_18Kernel_traits_baseILj512ES2_S2_fS2_fjLj128EEEEELb1ELb1ELb0EEEvNS_9BwdParamsE --------------------------
	.section	.text._ZN10layer_norm31ln_parallel_residual_bwd_kernelINS_13Kernel_traitsI13__nv_bfloat16S2_fS2_fjLj512ELj1ELj4ELj1ELj16ENS_18Kernel_traits_baseILj512ES2_S2_fS2_fjLj128EEEEELb1ELb1ELb0EEEvNS_9BwdParamsE,"ax",@progbits
	.align	128
        .global         _ZN10layer_norm31ln_parallel_residual_bwd_kernelINS_13Kernel_traitsI13__nv_bfloat16S2_fS2_fjLj512ELj1ELj4ELj1ELj16ENS_18Kernel_traits_baseILj512ES2_S2_fS2_fjLj128EEEEELb1ELb1ELb0EEEvNS_9BwdParamsE
        .type           _ZN10layer_norm31ln_parallel_residual_bwd_kernelINS_13Kernel_traitsI13__nv_bfloat16S2_fS2_fjLj512ELj1ELj4ELj1ELj16ENS_18Kernel_traits_baseILj512ES2_S2_fS2_fjLj128EEEEELb1ELb1ELb0EEEvNS_9BwdParamsE,@function
        .size           _ZN10layer_norm31ln_parallel_residual_bwd_kernelINS_13Kernel_traitsI13__nv_bfloat16S2_fS2_fjLj512ELj1ELj4ELj1ELj16ENS_18Kernel_traits_baseILj512ES2_S2_fS2_fjLj128EEEEELb1ELb1ELb0EEEvNS_9BwdParamsE,(.L_x_3186 - _ZN10layer_norm31ln_parallel_residual_bwd_kernelINS_13Kernel_traitsI13__nv_bfloat16S2_fS2_fjLj512ELj1ELj4ELj1ELj16ENS_18Kernel_traits_baseILj512ES2_S2_fS2_fjLj128EEEEELb1ELb1ELb0EEEvNS_9BwdParamsE)
        .other          _ZN10layer_norm31ln_parallel_residual_bwd_kernelINS_13Kernel_traitsI13__nv_bfloat16S2_fS2_fjLj512ELj1ELj4ELj1ELj16ENS_18Kernel_traits_baseILj512ES2_S2_fS2_fjLj128EEEEELb1ELb1ELb0EEEvNS_9BwdParamsE,@"STO_CUDA_ENTRY STV_DEFAULT"
_ZN10layer_norm31ln_parallel_residual_bwd_kernelINS_13Kernel_traitsI13__nv_bfloat16S2_fS2_fjLj512ELj1ELj4ELj1ELj16ENS_18Kernel_traits_baseILj512ES2_S2_fS2_fjLj128EEEEELb1ELb1ELb0EEEvNS_9BwdParamsE:
.text._ZN10layer_norm31ln_parallel_residual_bwd_kernelINS_13Kernel_traitsI13__nv_bfloat16S2_fS2_fjLj512ELj1ELj4ELj1ELj16ENS_18Kernel_traits_baseILj512ES2_S2_fS2_fjLj128EEEEELb1ELb1ELb0EEEvNS_9BwdParamsE:
        /* <DEDUP_REMOVED lines=51> */
[----:B-----5:R-:W-:Y:S01]  /*0330*/  @P2 PRMT R9, R13, 0x7632, R9 ;  /* 0x000076320d092816 */ /* 0x020fe20000000009 */
[----:B------:R-:W-:Y:S01]  /*0340*/  ULDC.U8 UR6, c[0x0][0x2a0] ;  /* 0x0000a80000067ab9 */ /* 0x000fe20000000000 */
        /* <DEDUP_REMOVED lines=9> */
[C---:B------:R-:W-:Y:S01]  /*03e0*/  IMAD.U32 R14, R24.reuse, 0x10000, RZ ;  /* 0x00010000180e7824 */ /* 0x040fe200078e00ff */
[----:B------:R-:W-:Y:S01]  /*03f0*/  @P3 PRMT R6, R24, 0x7632, R6 ;  /* 0x0000763218063816 */ /* 0x000fe20000000006 */
[----:B------:R-:W-:Y:S01]  /*0400*/  IMAD.U32 R9, R9, 0x10000, RZ ;  /* 0x0001000009097824 */ /* 0x000fe200078e00ff */
[----:B------:R-:W-:Y:S01]  /*0410*/  @P3 PRMT R4, R26, 0x7632, R4 ;  /* 0x000076321a043816 */ /* 0x000fe20000000004 */
        /* <DEDUP_REMOVED lines=8> */
[----:B------:R-:W-:Y:S02]  /*04a0*/  ISETP.NE.AND P4, PT, RZ, UR6, PT ;  /* 0x00000006ff007c0c */ /* 0x000fe4000bf85270 */
[----:B------:R-:W-:Y:S02]  /*04b0*/  SHF.L.U32 R8, R8, 0x10, RZ ;  /* 0x0000001008087819 */ /* 0x000fe400000006ff */
[----:B------:R-:W-:Y:S02]  /*04c0*/  SHF.L.U32 R6, R6, 0x10, RZ ;  /* 0x0000001006067819 */ /* 0x000fe400000006ff */
[----:B------:R-:W-:-:S07]  /*04d0*/  SHF.L.U32 R4, R4, 0x10, RZ ;  /* 0x0000001004047819 */ /* 0x000fce00000006ff */
.L_x_1131:
        /* <DEDUP_REMOVED lines=8> */
[----:B------:R-:W-:Y:S01]  /*0560*/  HFMA2.MMA R134, -RZ, RZ, 0, 0 ;  /* 0x00000000ff867435 */ /* 0x000fe200000001ff */
[----:B------:R-:W-:Y:S02]  /*0570*/  IMAD.MOV.U32 R125, RZ, RZ, RZ ;  /* 0x000000ffff7d7224 */ /* 0x000fe400078e00ff */
        /* <DEDUP_REMOVED lines=9> */
[----:B------:R-:W-:Y:S02]  /*0610*/  LEA.HI.X R105, R0, UR11, RZ, 0x5, P0 ;  /* 0x0000000b00697c11 */ /* 0x000fe400080f2cff */
[----:B------:R-:W-:-:S03]  /*0620*/  ISETP.NE.U32.AND P0, PT, RZ, UR14, PT ;  /* 0x0000000eff007c0c */ /* 0x000fc6000bf05070 */
[----:B------:R-:W2:Y:S01]  /*0630*/  LDG.E.128 R88, desc[UR4][R104.64] ;  /* 0x0000000468587981 */ /* 0x000ea2000c1e1d00 */
[----:B------:R-:W-:-:S03]  /*0640*/  ISETP.NE.AND.EX P0, PT, RZ, UR15, PT, P0 ;  /* 0x0000000fff007c0c */ /* 0x000fc6000bf05300 */
[----:B------:R1:W3:Y:S01]  /*0650*/  LDG.E.128 R24, desc[UR4][R104.64+0x10] ;  /* 0x0000100468187981 */ /* 0x0002e2000c1e1d00 */
[----:B0-----:R-:W-:-:S09]  /*0660*/  IMAD.WIDE.U32 R96, R0, 0x10, R96 ;  /* 0x0000001000607825 */ /* 0x001fd200078e0060 */
[----:B------:R-:W0:Y:S01]  /*0670*/  @P0 LDC.64 R100, c[0x0][0x248] ;  /* 0x00009200ff640b82 */ /* 0x000e220000000a00 */
[----:B------:R-:W4:Y:S01]  /*0680*/  LDG.E.128 R96, desc[UR4][R96.64] ;  /* 0x0000000460607981 */ /* 0x000f22000c1e1d00 */
[C---:B------:R-:W-:Y:S02]  /*0690*/  SHF.L.U32 R109, R0.reuse, 0x3, RZ ;  /* 0x00000003006d7819 */ /* 0x040fe400000006ff */
[----:B------:R-:W-:Y:S02]  /*06a0*/  SHF.L.U64.HI R106, R0, 0x3, RZ ;  /* 0x00000003006a7819 */ /* 0x000fe400000102ff */
[----:B0-----:R-:W-:-:S05]  /*06b0*/  @P0 IADD3 R100, P6, R109, R100, RZ ;  /* 0x000000646d640210 */ /* 0x001fca0007fde0ff */
[----:B------:R-:W-:Y:S01]  /*06c0*/  @P0 IMAD.X R101, R106, 0x1, R101, P6 ;  /* 0x000000016a650824 */ /* 0x000fe200030e0665 */
[----:B------:R-:W-:-:S04]  /*06d0*/  IADD3 R108, P6, R109, UR12, RZ ;  /* 0x0000000c6d6c7c10 */ /* 0x000fc8000ffde0ff */
[----:B------:R-:W-:Y:S01]  /*06e0*/  IADD3.X R109, R106, UR13, RZ, P6, !PT ;  /* 0x0000000d6a6d7c10 */ /* 0x000fe2000b7fe4ff */
[----:B------:R-:W5:Y:S05]  /*06f0*/  @P0 LDG.E.64 R110, desc[UR4][R100.64] ;  /* 0x00000004646e0981 */ /* 0x000f6a000c1e1b00 */
[----:B------:R-:W5:Y:S01]  /*0700*/  LDG.E.64 R108, desc[UR4][R108.64] ;  /* 0x000000046c6c7981 */ /* 0x000f62000c1e1b00 */
[----:B------:R-:W-:-:S04]  /*0710*/  ISETP.NE.U32.AND P1, PT, RZ, UR8, PT ;  /* 0x00000008ff007c0c */ /* 0x000fc8000bf25070 */
[----:B------:R-:W-:-:S13]  /*0720*/  ISETP.NE.AND.EX P1, PT, RZ, UR9, PT, P1 ;  /* 0x00000009ff007c0c */ /* 0x000fda000bf25310 */
[----:B------:R-:W-:-:S04]  /*0730*/  @P1 LEA R102, P5, R0, UR8, 0x5 ;  /* 0x0000000800661c11 */ /* 0x000fc8000f8a28ff */
[----:B------:R-:W-:-:S05]  /*0740*/  @P1 LEA.HI.X R103, R0, UR9, RZ, 0x5, P5 ;  /* 0x0000000900671c11 */ /* 0x000fca000a8f2cff */
[----:B------:R-:W5:Y:S04]  /*0750*/  @P1 LDG.E.128 R32, desc[UR4][R102.64] ;  /* 0x0000000466201981 */ /* 0x000f68000c1e1d00 */
[----:B------:R0:W5:Y:S01]  /*0760*/  @P1 LDG.E.128 R28, desc[UR4][R102.64+0x10] ;  /* 0x00001004661c1981 */ /* 0x000162000c1e1d00 */
[----:B------:R-:W-:Y:S01]  /*0770*/  IADD3 R131, R0, 0x20, RZ ;  /* 0x0000002000837810 */ /* 0x000fe20007ffe0ff */
[C---:B--2---:R-:W-:Y:S01]  /*0780*/  FADD.FTZ R88, -R124.reuse, R88 ;  /* 0x000000587c587221 */ /* 0x044fe20000010100 */
[----:B-1----:R-:W-:-:S03]  /*0790*/  FADD.FTZ R104, -R124, R89 ;  /* 0x000000597c687221 */ /* 0x002fc60000010100 */
[----:B-----5:R-:W-:Y:S01]  /*07a0*/  FMUL.FTZ R3, R129, R88 ;  /* 0x0000005881037220 */ /* 0x020fe20000410000 */
[C---:B------:R-:W-:Y:S01]  /*07b0*/  FADD.FTZ R106, -R124.reuse, R91 ;  /* 0x0000005b7c6a7221 */ /* 0x040fe20000010100 */
[----:B------:R-:W-:Y:S01]  /*07c0*/  FADD.FTZ R90, -R124, R90 ;  /* 0x0000005a7c5a7221 */ /* 0x000fe20000010100 */
[C---:B----4-:R-:W-:Y:S02]  /*07d0*/  SHF.L.U32 R23, R96.reuse, 0x10, RZ ;  /* 0x0000001060177819 */ /* 0x050fe400000006ff */
[----:B------:R-:W-:Y:S01]  /*07e0*/  PRMT R21, R96, 0x7632, R21 ;  /* 0x0000763260157816 */ /* 0x000fe20000000015 */
[----:B---3--:R-:W-:Y:S01]  /*07f0*/  FADD.FTZ R96, -R124, R24 ;  /* 0x000000187c607221 */ /* 0x008fe20000010100 */
[----:B0-----:R-:W-:Y:S01]  /*0800*/  PRMT R102, R99, 0x7632, R102 ;  /* 0x0000763263667816 */ /* 0x001fe20000000066 */
[----:B------:R-:W-:Y:S01]  /*0810*/  FADD.FTZ R48, R48, R23 ;  /* 0x0000001730307221 */ /* 0x000fe20000010000 */
[C---:B------:R-:W-:Y:S01]  /*0820*/  PRMT R91, R98.reuse, 0x7632, R91 ;  /* 0x00007632625b7816 */ /* 0x040fe2000000005b */
[-C--:B------:R-:W-:Y:S01]  /*0830*/  FFMA.FTZ R64, R3, R23.reuse, R64 ;  /* 0x0000001703407223 */ /* 0x080fe20000010040 */
[----:B------:R-:W-:Y:S01]  /*0840*/  SHF.L.U32 R101, R98, 0x10, RZ ;  /* 0x0000001062657819 */ /* 0x000fe200000006ff */
[----:B------:R-:W-:Y:S01]  /*0850*/  FMUL.FTZ R24, R18, R23 ;  /* 0x0000001712187220 */ /* 0x000fe20000410000 */
[----:B------:R-:W-:Y:S01]  /*0860*/  FADD.FTZ R98, -R124, R25 ;  /* 0x000000197c627221 */ /* 0x000fe20000010100 */
[----:B------:R-:W-:Y:S01]  /*0870*/  FMUL.FTZ R23, R129, R96 ;  /* 0x0000006081177220 */ /* 0x000fe20000410000 */
[----:B------:R-:W-:Y:S01]  /*0880*/  SHF.L.U32 R25, R21, 0x10, RZ ;  /* 0x0000001015197819 */ /* 0x000fe200000006ff */
[----:B------:R-:W-:Y:S01]  /*0890*/  IMAD.U32 R96, R102, 0x10000, RZ ;  /* 0x0001000066607824 */ /* 0x000fe200078e00ff */
[----:B------:R-:W-:Y:S01]  /*08a0*/  PRMT R89, R97, 0x7632, R89 ;  /* 0x0000763261597816 */ /* 0x000fe20000000059 */
[C---:B------:R-:W-:Y:S01]  /*08b0*/  FMUL.FTZ R102, R129.reuse, R104 ;  /* 0x0000006881667220 */ /* 0x040fe20000410000 */
[----:B------:R-:W-:Y:S01]  /*08c0*/  FMUL.FTZ R21, R129, R90 ;  /* 0x0000005a81157220 */ /* 0x000fe20000410000 */
[----:B------:R-:W-:Y:S01]  /*08d0*/  FADD.FTZ R49, R49, R25 ;  /* 0x0000001931317221 */ /* 0x000fe20000010000 */
[----:B------:R-:W-:Y:S01]  /*08e0*/  FADD.FTZ R88, RZ, R24 ;  /* 0x00000018ff587221 */ /* 0x000fe20000010000 */
[----:B------:R-:W-:Y:S01]  /*08f0*/  FFMA.FTZ R65, R102, R25, R65 ;  /* 0x0000001966417223 */ /* 0x000fe20000010041 */
[----:B------:R-:W-:-:S02]  /*0900*/  IMAD.U32 R90, R89, 0x10000, RZ ;  /* 0x00010000595a7824 */ /* 0x000fc400078e00ff */
[----:B------:R-:W-:Y:S01]  /*0910*/  FMUL.FTZ R25, R10, R25 ;  /* 0x000000190a197220 */ /* 0x000fe20000410000 */
[----:B------:R-:W-:Y:S02]  /*0920*/  IMAD.U32 R97, R97, 0x10000, RZ ;  /* 0x0001000061617824 */ /* 0x000fe400078e00ff */
[----:B------:R-:W-:Y:S01]  /*0930*/  FFMA.FTZ R89, R3, R24, RZ ;  /* 0x0000001803597223 */ /* 0x000fe200000100ff */
[----:B------:R-:W-:Y:S01]  /*0940*/  SHF.L.U32 R103, R91, 0x10, RZ ;  /* 0x000000105b677819 */ /* 0x000fe200000006ff */
[----:B------:R-:W-:Y:S01]  /*0950*/  FADD.FTZ R116, -R124, R26 ;  /* 0x0000001a7c747221 */ /* 0x000fe20000010100 */
[----:B------:R-:W-:Y:S01]  /*0960*/  FMUL.FTZ R104, R129, R106 ;  /* 0x0000006a81687220 */ /* 0x000fe20000410000 */
[----:B------:R-:W-:Y:S01]  /*0970*/  FADD.FTZ R91, R88, R25 ;  /* 0x00000019585b7221 */ /* 0x000fe20000010000 */
[----:B------:R-:W-:Y:S01]  /*0980*/  FMUL.FTZ R26, R17, R97 ;  /* 0x00000061111a7220 */ /* 0x000fe20000410000 */
[----:B------:R-:W-:Y:S01]  /*0990*/  FFMA.FTZ R88, R102, R25, R89 ;  /* 0x0000001966587223 */ /* 0x000fe20000010059 */
[----:B------:R-:W-:Y:S01]  /*09a0*/  FADD.FTZ R118, -R124, R27 ;  /* 0x0000001b7c767221 */ /* 0x000fe20000010100 */
        /* <DEDUP_REMOVED lines=11> */
[----:B------:R-:W-:-:S02]  /*0a60*/  IMAD.U32 R99, R99, 0x10000, RZ ;  /* 0x0001000063637824 */ /* 0x000fc400078e00ff */
        /* <DEDUP_REMOVED lines=21> */
.L_x_1123:
[----:B------:R-:W-:Y:S05]  /*0bc0*/  BSYNC B1 ;  /* 0x0000000000017941 */ /* 0x000fea0003800000 */
.L_x_1122:
[----:B------:R-:W-:Y:S04]  /*0bd0*/  BSSY B1, `(.L_x_1124) ;  /* 0x000005e000017945 */ /* 0x000fe80003800000 */
[----:B------:R-:W-:Y:S05]  /*0be0*/  @!P3 BRA `(.L_x_1125) ;  /* 0x000000040070b947 */ /* 0x000fea0003800000 */
[----:B------:R-:W0:Y:S01]  /*0bf0*/  LDC.64 R96, c[0x0][0x2b8] ;  /* 0x0000ae00ff607b82 */ /* 0x000e220000000a00 */
[----:B------:R-:W-:-:S04]  /*0c00*/  LEA R114, P0, R131, UR10, 0x5 ;  /* 0x0000000a83727c11 */ /* 0x000fc8000f8028ff */
[----:B------:R-:W-:-:S05]  /*0c10*/  LEA.HI.X R115, R131, UR11, RZ, 0x5, P0 ;  /* 0x0000000b83737c11 */ /* 0x000fca00080f2cff */
[----:B------:R-:W2:Y:S04]  /*0c20*/  LDG.E.128 R88, desc[UR4][R114.64] ;  /* 0x0000000472587981 */ /* 0x000ea8000c1e1d00 */
[----:B------:R1:W3:Y:S01]  /*0c30*/  LDG.E.128 R92, desc[UR4][R114.64+0x10] ;  /* 0x00001004725c7981 */ /* 0x0002e2000c1e1d00 */
[----:B0-----:R-:W-:-:S06]  /*0c40*/  IMAD.WIDE.U32 R96, R131, 0x10, R96 ;  /* 0x0000001083607825 */ /* 0x001fcc00078e0060 */
[----:B------:R-:W4:Y:S01]  /*0c50*/  LDG.E.128 R96, desc[UR4][R96.64] ;  /* 0x0000000460607981 */ /* 0x000f22000c1e1d00 */
[----:B------:R-:W-:-:S04]  /*0c60*/  ISETP.NE.U32.AND P1, PT, RZ, UR8, PT ;  /* 0x00000008ff007c0c */ /* 0x000fc8000bf25070 */
[----:B------:R-:W-:Y:S01]  /*0c70*/  ISETP.NE.AND.EX P1, PT, RZ, UR9, PT, P1 ;  /* 0x00000009ff007c0c */ /* 0x000fe2000bf25310 */
[----:B------:R-:W-:Y:S01]  /*0c80*/  IMAD.SHL.U32 R107, R131, 0x8, RZ ;  /* 0x00000008836b7824 */ /* 0x000fe200078e00ff */
[----:B------:R-:W-:-:S11]  /*0c90*/  SHF.R.U32.HI R126, RZ, 0x1d, R131 ;  /* 0x0000001dff7e7819 */ /* 0x000fd60000011683 */
[----:B------:R-:W-:-:S04]  /*0ca0*/  @P1 LEA R120, P5, R131, UR8, 0x5 ;  /* 0x0000000883781c11 */ /* 0x000fc8000f8a28ff */
[----:B------:R-:W-:Y:S02]  /*0cb0*/  @P1 LEA.HI.X R121, R131, UR9, RZ, 0x5, P5 ;  /* 0x0000000983791c11 */ /* 0x000fe4000a8f2cff */
[----:B-1----:R-:W-:Y:S02]  /*0cc0*/  IADD3 R114, P5, R107, UR12, RZ ;  /* 0x0000000c6b727c10 */ /* 0x002fe4000ffbe0ff */
[----:B------:R-:W-:Y:S01]  /*0cd0*/  ISETP.NE.U32.AND P0, PT, RZ, UR14, PT ;  /* 0x0000000eff007c0c */ /* 0x000fe2000bf05070 */
[----:B------:R-:W5:Y:S01]  /*0ce0*/  @P1 LDG.E.128 R68, desc[UR4][R120.64] ;  /* 0x0000000478441981 */ /* 0x000f62000c1e1d00 */
[----:B------:R-:W-:-:S03]  /*0cf0*/  IADD3.X R115, R126, UR13, RZ, P5, !PT ;  /* 0x0000000d7e737c10 */ /* 0x000fc6000affe4ff */
[----:B------:R-:W5:Y:S04]  /*0d00*/  @P1 LDG.E.128 R72, desc[UR4][R120.64+0x10] ;  /* 0x0000100478481981 */ /* 0x000f68000c1e1d00 */
[----:B------:R-:W5:Y:S01]  /*0d10*/  LDG.E.64 R114, desc[UR4][R114.64] ;  /* 0x0000000472727981 */ /* 0x000f62000c1e1b00 */
[----:B------:R-:W-:-:S13]  /*0d20*/  ISETP.NE.AND.EX P0, PT, RZ, UR15, PT, P0 ;  /* 0x0000000fff007c0c */ /* 0x000fda000bf05300 */
[----:B------:R-:W0:Y:S02]  /*0d30*/  @P0 LDC.64 R122, c[0x0][0x248] ;  /* 0x00009200ff7a0b82 */ /* 0x000e240000000a00 */
[----:B0-----:R-:W-:-:S04]  /*0d40*/  @P0 IADD3 R122, P6, R107, R122, RZ ;  /* 0x0000007a6b7a0210 */ /* 0x001fc80007fde0ff */
[----:B------:R-:W-:-:S05]  /*0d50*/  @P0 IADD3.X R123, R126, R123, RZ, P6, !PT ;  /* 0x0000007b7e7b0210 */ /* 0x000fca00037fe4ff */
[----:B------:R0:W5:Y:S01]  /*0d60*/  @P0 LDG.E.64 R112, desc[UR4][R122.64] ;  /* 0x000000047a700981 */ /* 0x000162000c1e1b00 */
[C---:B--2---:R-:W-:Y:S01]  /*0d70*/  FADD.FTZ R126, -R124.reuse, R89 ;  /* 0x000000597c7e7221 */ /* 0x044fe20000010100 */
[C---:B------:R-:W-:Y:S01]  /*0d80*/  FADD.FTZ R128, -R124.reuse, R91 ;  /* 0x0000005b7c807221 */ /* 0x040fe20000010100 */
[C---:B------:R-:W-:Y:S01]  /*0d90*/  FADD.FTZ R88, -R124.reuse, R88 ;  /* 0x000000587c587221 */ /* 0x040fe20000010100 */
[C---:B---3--:R-:W-:Y:S01]  /*0da0*/  FADD.FTZ R130, -R124.reuse, R92 ;  /* 0x0000005c7c827221 */ /* 0x048fe20000010100 */
[C---:B------:R-:W-:Y:S01]  /*0db0*/  FADD.FTZ R132, -R124.reuse, R93 ;  /* 0x0000005d7c847221 */ /* 0x040fe20000010100 */
[C---:B0----5:R-:W-:Y:S02]  /*0dc0*/  FMUL.FTZ R122, R129.reuse, R126 ;  /* 0x0000007e817a7220 */ /* 0x061fe40000410000 */
[C---:B------:R-:W-:Y:S01]  /*0dd0*/  FMUL.FTZ R107, R129.reuse, R130 ;  /* 0x00000082816b7220 */ /* 0x040fe20000410000 */
[----:B------:R-:W-:Y:S01]  /*0de0*/  FMUL.FTZ R93, R129, R88 ;  /* 0x00000058815d7220 */ /* 0x000fe20000410000 */
[C---:B------:R-:W-:Y:S01]  /*0df0*/  FADD.FTZ R136, -R124.reuse, R94 ;  /* 0x0000005e7c887221 */ /* 0x040fe20000010100 */
[----:B------:R-:W-:Y:S01]  /*0e00*/  FADD.FTZ R90, -R124, R90 ;  /* 0x0000005a7c5a7221 */ /* 0x000fe20000010100 */
[C---:B----4-:R-:W-:Y:S01]  /*0e10*/  PRMT R89, R96.reuse, 0x7632, R89 ;  /* 0x0000763260597816 */ /* 0x050fe20000000059 */
[----:B------:R-:W-:-:S02]  /*0e20*/  IMAD.U32 R91, R96, 0x10000, RZ ;  /* 0x00010000605b7824 */ /* 0x000fc400078e00ff */
[----:B------:R-:W-:Y:S01]  /*0e30*/  IMAD.U32 R117, R98, 0x10000, RZ ;  /* 0x0001000062757824 */ /* 0x000fe200078e00ff */
[----:B------:R-:W-:Y:S01]  /*0e40*/  SHF.L.U32 R89, R89, 0x10, RZ ;  /* 0x0000001059597819 */ /* 0x000fe200000006ff */
[----:B------:R-:W-:Y:S01]  /*0e50*/  FMUL.FTZ R92, R14, R91 ;  /* 0x0000005b0e5c7220 */ /* 0x000fe20000410000 */
[----:B------:R-:W-:Y:S01]  /*0e60*/  PRMT R94, R97, 0x7632, R94 ;  /* 0x00007632615e7816 */ /* 0x000fe2000000005e */
[----:B------:R-:W-:Y:S01]  /*0e70*/  FADD.FTZ R36, R36, R117 ;  /* 0x0000007524247221 */ /* 0x000fe20000010000 */
[-C--:B------:R-:W-:Y:S01]  /*0e80*/  FFMA.FTZ R52, R107, R117.reuse, R52 ;  /* 0x000000756b347223 */ /* 0x080fe20000010034 */
[----:B------:R-:W-:Y:S01]  /*0e90*/  FMUL.FTZ R120, R12, R117 ;  /* 0x000000750c787220 */ /* 0x000fe20000410000 */
[----:B------:R-:W-:Y:S01]  /*0ea0*/  SHF.L.U32 R97, R97, 0x10, RZ ;  /* 0x0000001061617819 */ /* 0x000fe200000006ff */
[----:B------:R-:W-:Y:S01]  /*0eb0*/  FADD.FTZ R88, R125, R92 ;  /* 0x0000005c7d587221 */ /* 0x000fe20000010000 */
[----:B------:R-:W-:Y:S01]  /*0ec0*/  FADD.FTZ R41, R41, R89 ;  /* 0x0000005929297221 */ /* 0x000fe20000010000 */
[-C--:B------:R-:W-:Y:S01]  /*0ed0*/  FFMA.FTZ R57, R122, R89.reuse, R57 ;  /* 0x000000597a397223 */ /* 0x080fe20000010039 */
[----:B------:R-:W-:Y:S01]  /*0ee0*/  FMUL.FTZ R117, R6, R89 ;  /* 0x0000005906757220 */ /* 0x000fe20000410000 */
[C---:B------:R-:W-:Y:S01]  /*0ef0*/  FFMA.FTZ R89, R93.reuse, R92, R134 ;  /* 0x0000005c5d597223 */ /* 0x040fe20000010086 */
[----:B------:R-:W-:Y:S01]  /*0f00*/  FADD.FTZ R124, -R124, R95 ;  /* 0x0000005f7c7c7221 */ /* 0x000fe20000010100 */
[----:B------:R-:W-:Y:S01]  /*0f10*/  FADD.FTZ R40, R40, R91 ;  /* 0x0000005b28287221 */ /* 0x000fe20000010000 */
[----:B------:R-:W-:Y:S01]  /*0f20*/  FFMA.FTZ R56, R93, R91, R56 ;  /* 0x0000005b5d387223 */ /* 0x000fe20000010038 */
[----:B------:R-:W-:Y:S01]  /*0f30*/  FMUL.FTZ R95, R129, R90 ;  /* 0x0000005a815f7220 */ /* 0x000fe20000410000 */
[----:B------:R-:W-:-:S02]  /*0f40*/  IMAD.U32 R90, R94, 0x10000, RZ ;  /* 0x000100005e5a7824 */ /* 0x000fc400078e00ff */
[----:B------:R-:W-:Y:S01]  /*0f50*/  FMUL.FTZ R126, R129, R128 ;  /* 0x00000080817e7220 */ /* 0x000fe20000410000 */
[----:B------:R-:W-:Y:S01]  /*0f60*/  FADD.FTZ R91, R88, R117 ;  /* 0x00000075585b7221 */ /* 0x000fe20000010000 */
[----:B------:R-:W-:Y:S01]  /*0f70*/  FMUL.FTZ R94, R13, R97 ;  /* 0x000000610d5e7220 */ /* 0x000fe20000410000 */
[----:B------:R-:W-:Y:S01]  /*0f80*/  FFMA.FTZ R88, R122, R117, R89 ;  /* 0x000000757a587223 */ /* 0x000fe20000010059 */
[----:B------:R-:W-:Y:S01]  /*0f90*/  PRMT R96, R98, 0x7632, R96 ;  /* 0x0000763262607816 */ /* 0x000fe20000000060 */
[----:B------:R-:W-:Y:S01]  /*0fa0*/  FADD.FTZ R43, R43, R90 ;  /* 0x0000005a2b2b7221 */ /* 0x000fe20000010000 */
[-C--:B------:R-:W-:Y:S01]  /*0fb0*/  FFMA.FTZ R59, R126, R90.reuse, R59 ;  /* 0x0000005a7e3b7223 */ /* 0x080fe2000001003b */
[----:B------:R-:W-:Y:S01]  /*0fc0*/  FMUL.FTZ R119, R5, R90 ;  /* 0x0000005a05777220 */ /* 0x000fe20000410000 */
[----:B------:R-:W-:Y:S01]  /*0fd0*/  FADD.FTZ R90, R91, R94 ;  /* 0x0000005e5b5a7221 */ /* 0x000fe20000010000 */
[----:B------:R-:W-:Y:S01]  /*0fe0*/  FFMA.FTZ R89, R95, R94, R88 ;  /* 0x0000005e5f597223 */ /* 0x000fe20000010058 */
[----:B------:R-:W-:-:S02]  /*0ff0*/  SHF.L.U32 R96, R96, 0x10, RZ ;  /* 0x0000001060607819 */ /* 0x000fc400000006ff */
[----:B------:R-:W-:Y:S01]  /*1000*/  FADD.FTZ R91, R90, R119 ;  /* 0x000000775a5b7221 */ /* 0x000fe20000010000 */
[----:B------:R-:W-:Y:S01]  /*1010*/  FFMA.FTZ R88, R126, R119, R89 ;  /* 0x000000777e587223 */ /* 0x000fe20000010059 */
[----:B------:R-:W-:Y:S01]  /*1020*/  PRMT R98, R99, 0x7632, R98 ;  /* 0x0000763263627816 */ /* 0x000fe20000000062 */
[----:B------:R-:W-:Y:S01]  /*1030*/  FMUL.FTZ R128, R129, R132 ;  /* 0x0000008481807220 */ /* 0x000fe20000410000 */
[----:B------:R-:W-:Y:S01]  /*1040*/  SHF.L.U32 R99, R99, 0x10, RZ ;  /* 0x0000001063637819 */ /* 0x000fe200000006ff */
[----:B------:R-:W-:Y:S01]  /*1050*/  FMUL.FTZ R123, R4, R96 ;  /* 0x00000060047b7220 */ /* 0x000fe20000410000 */
        /* <DEDUP_REMOVED lines=20> */
[----:B------:R-:W-:-:S07]  /*11a0*/  FFMA.FTZ R134, R132, R127, R88 ;  /* 0x0000007f84867223 */ /* 0x000fce0000010058 */
.L_x_1125:
[----:B------:R-:W-:Y:S05]  /*11b0*/  BSYNC B1 ;  /* 0x0000000000017941 */ /* 0x000fea0003800000 */
.L_x_1124:
        /* <DEDUP_REMOVED lines=20> */
.L_x_1143:
[----:B-1----:R-:W-:Y:S01]  /*1300*/  FADD.FTZ R88, R99, R88 ;  /* 0x0000005863587221 */ /* 0x002fe20000010000 */
[----:B--2---:R-:W-:Y:S01]  /*1310*/  FADD.FTZ R89, R98, R89 ;  /* 0x0000005962597221 */ /* 0x004fe20000010000 */
[----:B------:R-:W-:Y:S02]  /*1320*/  BSSY B1, `(.L_x_1127) ;  /* 0x000007c000017945 */ /* 0x000fe40003800000 */
[----:B------:R-:W-:Y:S01]  /*1330*/  FMUL.FTZ R133, R88, UR7 ;  /* 0x0000000758857c20 */ /* 0x000fe20008410000 */
[----:B------:R-:W-:Y:S01]  /*1340*/  FMUL.FTZ R131, R89, UR7 ;  /* 0x0000000759837c20 */ /* 0x000fe20008410000 */
[----:B------:R-:W-:Y:S06]  /*1350*/  @!P2 BRA `(.L_x_1128) ;  /* 0x0000000400e0a947 */ /* 0x000fec0003800000 */
        /* <DEDUP_REMOVED lines=8> */
[-C--:B------:R-:W-:Y:S01]  /*13e0*/  FFMA.FTZ R91, R21, R131.reuse, R142 ;  /* 0x00000083155b7223 */ /* 0x080fe2000001008e */
[----:B------:R-:W-:Y:S01]  /*13f0*/  FADD.FTZ R88, R24, -R89 ;  /* 0x8000005918587221 */ /* 0x000fe20000010000 */
[----:B------:R-:W-:Y:S01]  /*1400*/  FADD.FTZ R96, R25, -R96 ;  /* 0x8000006019607221 */ /* 0x000fe20000010000 */
[----:B------:R-:W-:Y:S01]  /*1410*/  FADD.FTZ R134, R100, -R125 ;  /* 0x8000007d64867221 */ /* 0x000fe20000010000 */
[-CC-:B------:R-:W-:Y:S01]  /*1420*/  FFMA.FTZ R135, R101, R131.reuse, R142.reuse ;  /* 0x0000008365877223 */ /* 0x180fe2000001008e */
[C---:B-----5:R-:W-:Y:S01]  /*1430*/  FMUL.FTZ R89, R129.reuse, R88 ;  /* 0x0000005881597220 */ /* 0x060fe20000410000 */
[----:B------:R-:W-:Y:S01]  /*1440*/  FADD.FTZ R124, R26, -R91 ;  /* 0x8000005b1a7c7221 */ /* 0x000fe20000010000 */
[----:B------:R-:W-:Y:S01]  /*1450*/  FFMA.FTZ R138, R106, R131, R142 ;  /* 0x000000836a8a7223 */ /* 0x000fe2000001008e */
[----:B------:R-:W-:Y:S01]  /*1460*/  FMUL.FTZ R125, R129, R134 ;  /* 0x00000086817d7220 */ /* 0x000fe20000410000 */
[----:B------:R-:W-:Y:S01]  /*1470*/  @P1 FADD.FTZ R89, R32, R89 ;  /* 0x0000005920591221 */ /* 0x000fe20000010000 */
[----:B------:R-:W-:-:S02]  /*1480*/  @P0 IMAD.MOV.U32 R90, RZ, RZ, R110 ;  /* 0x000000ffff5a0224 */ /* 0x000fc400078e006e */
[----:B------:R-:W-:Y:S01]  /*1490*/  FADD.FTZ R134, R116, -R135 ;  /* 0x8000008774867221 */ /* 0x000fe20000010000 */
[----:B------:R-:W-:Y:S01]  /*14a0*/  FMUL.FTZ R97, R129, R124 ;  /* 0x0000007c81617220 */ /* 0x000fe20000410000 */
[----:B------:R-:W-:Y:S01]  /*14b0*/  FMUL.FTZ R88, R89, UR18 ;  /* 0x0000001259587c20 */ /* 0x000fe20008410000 */
[----:B------:R-:W-:Y:S01]  /*14c0*/  FADD.FTZ R138, R103, -R138 ;  /* 0x8000008a678a7221 */ /* 0x000fe20000010000 */
[----:B------:R-:W-:Y:S01]  /*14d0*/  @P0 LOP3.LUT P5, RZ, R90, 0xff, RZ, 0xc0, !PT ;  /* 0x000000ff5aff0812 */ /* 0x000fe200078ac0ff */
[C---:B------:R-:W-:Y:S01]  /*14e0*/  FMUL.FTZ R139, R129.reuse, R134 ;  /* 0x00000086818b7220 */ /* 0x040fe20000410000 */
[----:B------:R-:W-:Y:S01]  /*14f0*/  MOV R90, R108 ;  /* 0x0000006c005a7202 */ /* 0x000fe20000000f00 */
[----:B------:R-:W-:Y:S01]  /*1500*/  @P1 FADD.FTZ R97, R34, R97 ;  /* 0x0000006122611221 */ /* 0x000fe20000010000 */
[----:B0-----:R-:W-:Y:S01]  /*1510*/  @P0 FSEL R98, R88, RZ, P5 ;  /* 0x000000ff58620208 */ /* 0x001fe20002800000 */
[C---:B------:R-:W-:Y:S01]  /*1520*/  FMUL.FTZ R140, R129.reuse, R138 ;  /* 0x0000008a818c7220 */ /* 0x040fe20000410000 */
[----:B------:R-:W-:Y:S01]  /*1530*/  LOP3.LUT P5, RZ, R90, 0xff, RZ, 0xc0, !PT ;  /* 0x000000ff5aff7812 */ /* 0x000fe200078ac0ff */
[----:B------:R-:W-:Y:S01]  /*1540*/  FMUL.FTZ R90, R129, R96 ;  /* 0x00000060815a7220 */ /* 0x000fe20000410000 */
[-CC-:B------:R-:W-:Y:S01]  /*1550*/  FFMA.FTZ R96, R104, R131.reuse, R142.reuse ;  /* 0x0000008368607223 */ /* 0x180fe2000001008e */
[----:B------:R-:W-:Y:S01]  /*1560*/  FFMA.FTZ R142, R118, R131, R142 ;  /* 0x00000083768e7223 */ /* 0x000fe2000001008e */
[----:B------:R-:W-:Y:S01]  /*1570*/  @P0 LOP3.LUT P6, RZ, R110, 0xff00, RZ, 0xc0, !PT ;  /* 0x0000ff006eff0812 */ /* 0x000fe200078cc0ff */
[----:B------:R-:W-:Y:S01]  /*1580*/  @P1 FADD.FTZ R90, R33, R90 ;  /* 0x0000005a215a1221 */ /* 0x000fe20000010000 */
[----:B------:R-:W-:Y:S01]  /*1590*/  FADD.FTZ R124, R27, -R96 ;  /* 0x800000601b7c7221 */ /* 0x000fe20000010000 */
[----:B------:R-:W-:Y:S01]  /*15a0*/  FADD.FTZ R142, R105, -R142 ;  /* 0x8000008e698e7221 */ /* 0x000fe20000010000 */
[----:B------:R-:W-:Y:S01]  /*15b0*/  @P1 FADD.FTZ R139, R30, R139 ;  /* 0x0000008b1e8b1221 */ /* 0x000fe20000010000 */
[----:B------:R-:W-:Y:S01]  /*15c0*/  FMUL.FTZ R91, R90, UR18 ;  /* 0x000000125a5b7c20 */ /* 0x000fe20008410000 */
[C---:B------:R-:W-:Y:S01]  /*15d0*/  FMUL.FTZ R124, R129.reuse, R124 ;  /* 0x0000007c817c7220 */ /* 0x040fe20000410000 */
[----:B------:R-:W-:Y:S01]  /*15e0*/  FMUL.FTZ R142, R129, R142 ;  /* 0x0000008e818e7220 */ /* 0x000fe20000410000 */
[----:B------:R-:W-:Y:S01]  /*15f0*/  FMUL.FTZ R96, R97, UR18 ;  /* 0x0000001261607c20 */ /* 0x000fe20008410000 */
[----:B------:R-:W-:Y:S01]  /*1600*/  @P1 FADD.FTZ R125, R28, R125 ;  /* 0x0000007d1c7d1221 */ /* 0x000fe20000010000 */
[----:B------:R-:W-:Y:S01]  /*1610*/  @P0 FSEL R99, R91, RZ, P6 ;  /* 0x000000ff5b630208 */ /* 0x000fe20003000000 */
[----:B------:R-:W-:Y:S01]  /*1620*/  @P1 FADD.FTZ R124, R35, R124 ;  /* 0x0000007c237c1221 */ /* 0x000fe20000010000 */
[----:B------:R-:W-:Y:S01]  /*1630*/  @P0 LOP3.LUT P6, RZ, R110, 0xff0000, RZ, 0xc0, !PT ;  /* 0x00ff00006eff0812 */ /* 0x000fe200078cc0ff */
[----:B------:R-:W-:Y:S01]  /*1640*/  @P1 FADD.FTZ R140, R29, R140 ;  /* 0x0000008c1d8c1221 */ /* 0x000fe20000010000 */
[----:B------:R-:W-:Y:S01]  /*1650*/  @P1 FADD.FTZ R142, R31, R142 ;  /* 0x0000008e1f8e1221 */ /* 0x000fe20000010000 */
[----:B------:R-:W-:Y:S01]  /*1660*/  FMUL.FTZ R147, R139, UR18 ;  /* 0x000000128b937c20 */ /* 0x000fe20008410000 */
[----:B------:R-:W-:Y:S01]  /*1670*/  @P0 LOP3.LUT P1, RZ, R111, 0xff0000, RZ, 0xc0, !PT ;  /* 0x00ff00006fff0812 */ /* 0x000fe2000782c0ff */
[----:B------:R-:W-:Y:S01]  /*1680*/  FMUL.FTZ R144, R124, UR18 ;  /* 0x000000127c907c20 */ /* 0x000fe20008410000 */
[----:B------:R-:W-:Y:S01]  /*1690*/  @P0 FSEL R136, R96, RZ, P6 ;  /* 0x000000ff60880208 */ /* 0x000fe20003000000 */
[----:B------:R-:W-:Y:S01]  /*16a0*/  FMUL.FTZ R145, R125, UR18 ;  /* 0x000000127d917c20 */ /* 0x000fe20008410000 */
[----:B------:R-:W-:Y:S01]  /*16b0*/  @P0 LOP3.LUT P6, RZ, R110, 0xff000000, RZ, 0xc0, !PT ;  /* 0xff0000006eff0812 */ /* 0x000fe200078cc0ff */
[----:B------:R-:W-:Y:S01]  /*16c0*/  FMUL.FTZ R146, R140, UR18 ;  /* 0x000000128c927c20 */ /* 0x000fe20008410000 */
[----:B------:R-:W-:Y:S01]  /*16d0*/  @P0 FSEL R135, R147, RZ, P1 ;  /* 0x000000ff93870208 */ /* 0x000fe20000800000 */
[----:B------:R-:W-:Y:S01]  /*16e0*/  FMUL.FTZ R148, R142, UR18 ;  /* 0x000000128e947c20 */ /* 0x000fe20008410000 */
[----:B------:R-:W-:-:S02]  /*16f0*/  ISETP.NE.U32.AND P1, PT, RZ, UR16, PT ;  /* 0x00000010ff007c0c */ /* 0x000fc4000bf25070 */
[----:B------:R-:W-:Y:S02]  /*1700*/  @P0 FSEL R137, R144, RZ, P6 ;  /* 0x000000ff90890208 */ /* 0x000fe40003000000 */
[----:B------:R-:W-:Y:S02]  /*1710*/  @P0 LOP3.LUT P6, RZ, R111, 0xff, RZ, 0xc0, !PT ;  /* 0x000000ff6fff0812 */ /* 0x000fe400078cc0ff */
[----:B------:R-:W-:Y:S02]  /*1720*/  ISETP.NE.AND.EX P1, PT, RZ, UR17, PT, P1 ;  /* 0x00000011ff007c0c */ /* 0x000fe4000bf25310 */
[----:B------:R-:W-:Y:S02]  /*1730*/  @P0 FSEL R138, R145, RZ, P6 ;  /* 0x000000ff918a0208 */ /* 0x000fe40003000000 */
[----:B------:R-:W-:Y:S02]  /*1740*/  @P0 LOP3.LUT P6, RZ, R111, 0xff00, RZ, 0xc0, !PT ;  /* 0x0000ff006fff0812 */ /* 0x000fe400078cc0ff */
[----:B------:R-:W-:-:S02]  /*1750*/  FSEL R88, R88, RZ, P5 ;  /* 0x000000ff58587208 */ /* 0x000fc40002800000 */
[----:B------:R-:W-:Y:S02]  /*1760*/  @P0 FSEL R134, R146, RZ, P6 ;  /* 0x000000ff92860208 */ /* 0x000fe40003000000 */
[----:B------:R-:W-:Y:S02]  /*1770*/  LOP3.LUT P5, RZ, R108, 0xff0000, RZ, 0xc0, !PT ;  /* 0x00ff00006cff7812 */ /* 0x000fe400078ac0ff */
[----:B------:R-:W-:Y:S02]  /*1780*/  @P0 LOP3.LUT P6, RZ, R111, 0xff000000, RZ, 0xc0, !PT ;  /* 0xff0000006fff0812 */ /* 0x000fe400078cc0ff */
[----:B------:R-:W-:Y:S02]  /*1790*/  SEL R76, R89, R76, P1 ;  /* 0x0000004c594c7207 */ /* 0x000fe40000800000 */
[----:B------:R-:W-:Y:S02]  /*17a0*/  SEL R79, R124, R79, P1 ;  /* 0x0000004f7c4f7207 */ /* 0x000fe40000800000 */
[----:B------:R-:W-:-:S02]  /*17b0*/  SEL R80, R125, R80, P1 ;  /* 0x000000507d507207 */ /* 0x000fc40000800000 */
[----:B------:R-:W-:Y:S01]  /*17c0*/  SEL R78, R97, R78, P1 ;  /* 0x0000004e614e7207 */ /* 0x000fe20000800000 */
[----:B------:R-:W0:Y:S01]  /*17d0*/  @P1 LDC.64 R124, c[0x0][0x308] ;  /* 0x0000c200ff7c1b82 */ /* 0x000e220000000a00 */
[----:B------:R-:W-:Y:S02]  /*17e0*/  FSEL R89, R96, RZ, P5 ;  /* 0x000000ff60597208 */ /* 0x000fe40002800000 */
[----:B------:R-:W-:Y:S02]  /*17f0*/  @P0 FSEL R143, R148, RZ, P6 ;  /* 0x000000ff948f0208 */ /* 0x000fe40003000000 */
[----:B------:R-:W-:Y:S02]  /*1800*/  LOP3.LUT P6, RZ, R108, 0xff00, RZ, 0xc0, !PT ;  /* 0x0000ff006cff7812 */ /* 0x000fe400078cc0ff */
[----:B------:R-:W-:Y:S01]  /*1810*/  LOP3.LUT P5, RZ, R109, 0xff, RZ, 0xc0, !PT ;  /* 0x000000ff6dff7812 */ /* 0x000fe200078ac0ff */
[----:B------:R-:W1:Y:S01]  /*1820*/  LDC.64 R96, c[0x0][0x2f8] ;  /* 0x0000be00ff607b82 */ /* 0x000e620000000a00 */
[----:B------:R-:W-:-:S02]  /*1830*/  FSEL R91, R91, RZ, P6 ;  /* 0x000000ff5b5b7208 */ /* 0x000fc40003000000 */
[----:B------:R-:W-:Y:S02]  /*1840*/  LOP3.LUT P6, RZ, R108, 0xff000000, RZ, 0xc0, !PT ;  /* 0xff0000006cff7812 */ /* 0x000fe400078cc0ff */
[----:B------:R-:W-:Y:S02]  /*1850*/  @P0 F2FP.BF16.F32.PACK_AB R141, RZ, R135 ;  /* 0x00000087ff8d023e */ /* 0x000fe400000010ff */
[----:B------:R-:W-:Y:S02]  /*1860*/  FSEL R144, R144, RZ, P6 ;  /* 0x000000ff90907208 */ /* 0x000fe40003000000 */
[----:B------:R-:W-:Y:S02]  /*1870*/  LOP3.LUT P6, RZ, R109, 0xff00, RZ, 0xc0, !PT ;  /* 0x0000ff006dff7812 */ /* 0x000fe400078cc0ff */
[----:B------:R-:W-:Y:S02]  /*1880*/  @P0 F2FP.BF16.F32.PACK_AB R135, RZ, R143 ;  /* 0x0000008fff87023e */ /* 0x000fe400000010ff */
[----:B------:R-:W-:-:S02]  /*1890*/  SEL R77, R90, R77, P1 ;  /* 0x0000004d5a4d7207 */ /* 0x000fc40000800000 */
[----:B------:R-:W-:Y:S01]  /*18a0*/  FSEL R90, R145, RZ, P5 ;  /* 0x000000ff915a7208 */ /* 0x000fe20002800000 */
[----:B0-----:R-:W-:Y:S01]  /*18b0*/  @P1 IMAD.WIDE.U32 R124, R0, 0x20, R124 ;  /* 0x00000020007c1825 */ /* 0x001fe200078e007c */
[----:B------:R-:W-:Y:S02]  /*18c0*/  FSEL R143, R146, RZ, P6 ;  /* 0x000000ff928f7208 */ /* 0x000fe40003000000 */
[----:B------:R-:W-:Y:S02]  /*18d0*/  @P0 F2FP.BF16.F32.PACK_AB R98, RZ, R98 ;  /* 0x00000062ff62023e */ /* 0x000fe400000010ff */
[C---:B------:R-:W-:Y:S01]  /*18e0*/  LOP3.LUT P5, RZ, R109.reuse, 0xff0000, RZ, 0xc0, !PT ;  /* 0x00ff00006dff7812 */ /* 0x040fe200078ac0ff */
[----:B------:R2:W-:Y:S01]  /*18f0*/  @P1 STG.E.128 desc[UR4][R124.64], R76 ;  /* 0x0000004c7c001986 */ /* 0x0005e2000c101d04 */
[----:B------:R-:W-:Y:S01]  /*1900*/  LOP3.LUT P6, RZ, R109, 0xff000000, RZ, 0xc0, !PT ;  /* 0xff0000006dff7812 */ /* 0x000fe200078cc0ff */
[----:B-1----:R-:W-:Y:S01]  /*1910*/  IMAD.WIDE.U32 R96, R0, 0x10, R96 ;  /* 0x0000001000607825 */ /* 0x002fe200078e0060 */
[----:B------:R-:W-:-:S02]  /*1920*/  @P0 F2FP.BF16.F32.PACK_AB R136, RZ, R136 ;  /* 0x00000088ff88023e */ /* 0x000fc400000010ff */
[----:B------:R-:W-:Y:S02]  /*1930*/  @P0 F2FP.BF16.F32.PACK_AB R138, RZ, R138 ;  /* 0x0000008aff8a023e */ /* 0x000fe400000010ff */
[----:B------:R-:W-:Y:S02]  /*1940*/  @P0 F2FP.BF16.F32.PACK_AB R99, RZ, R99 ;  /* 0x00000063ff63023e */ /* 0x000fe400000010ff */
[----:B------:R-:W-:Y:S02]  /*1950*/  FSEL R147, R147, RZ, P5 ;  /* 0x000000ff93937208 */ /* 0x000fe40002800000 */
[----:B------:R-:W-:Y:S02]  /*1960*/  FSEL R148, R148, RZ, P6 ;  /* 0x000000ff94947208 */ /* 0x000fe40003000000 */
[----:B------:R-:W-:Y:S02]  /*1970*/  @P0 PRMT R84, R98, 0x7610, R84 ;  /* 0x0000761062540816 */ /* 0x000fe40000000054 */
[----:B------:R-:W-:-:S02]  /*1980*/  @P0 F2FP.BF16.F32.PACK_AB R137, RZ, R137 ;  /* 0x00000089ff89023e */ /* 0x000fc400000010ff */
[----:B------:R-:W-:Y:S02]  /*1990*/  @P0 F2FP.BF16.F32.PACK_AB R134, RZ, R134 ;  /* 0x00000086ff86023e */ /* 0x000fe400000010ff */
[----:B------:R-:W-:Y:S02]  /*19a0*/  @P0 PRMT R85, R136, 0x7610, R85 ;  /* 0x0000761088550816 */ /* 0x000fe40000000055 */
[----:B------:R-:W-:Y:S02]  /*19b0*/  @P0 PRMT R86, R138, 0x7610, R86 ;  /* 0x000076108a560816 */ /* 0x000fe40000000056 */
[----:B------:R-:W-:Y:S02]  /*19c0*/  @P0 PRMT R87, R141, 0x7610, R87 ;  /* 0x000076108d570816 */ /* 0x000fe40000000057 */
[----:B------:R-:W-:Y:S02]  /*19d0*/  @P0 LEA R98, P5, R0, UR14, 0x4 ;  /* 0x0000000e00620c11 */ /* 0x000fe4000f8a20ff */
[----:B------:R-:W-:-:S02]  /*19e0*/  SEL R81, R140, R81, P1 ;  /* 0x000000518c517207 */ /* 0x000fc40000800000 */
[----:B------:R-:W-:Y:S02]  /*19f0*/  SEL R82, R139, R82, P1 ;  /* 0x000000528b527207 */ /* 0x000fe40000800000 */
[----:B------:R-:W-:Y:S02]  /*1a00*/  SEL R83, R142, R83, P1 ;  /* 0x000000538e537207 */ /* 0x000fe40000800000 */
[----:B------:R-:W-:Y:S02]  /*1a10*/  F2FP.BF16.F32.PACK_AB R88, R91, R88 ;  /* 0x000000585b58723e */ /* 0x000fe400000010ff */
[----:B------:R-:W-:Y:S01]  /*1a20*/  F2FP.BF16.F32.PACK_AB R90, R143, R90 ;  /* 0x0000005a8f5a723e */ /* 0x000fe200000010ff */
[----:B------:R2:W-:Y:S01]  /*1a30*/  @P1 STG.E.128 desc[UR4][R124.64+0x10], R80 ;  /* 0x000010507c001986 */ /* 0x0005e2000c101d04 */
[----:B------:R-:W-:Y:S02]  /*1a40*/  F2FP.BF16.F32.PACK_AB R89, R144, R89 ;  /* 0x000000599059723e */ /* 0x000fe400000010ff */
[----:B------:R-:W-:-:S02]  /*1a50*/  F2FP.BF16.F32.PACK_AB R91, R148, R147 ;  /* 0x00000093945b723e */ /* 0x000fc400000010ff */
[----:B------:R-:W-:Y:S02]  /*1a60*/  @P0 PRMT R84, R84, 0x5410, R99 ;  /* 0x0000541054540816 */ /* 0x000fe40000000063 */
[----:B------:R-:W-:Y:S01]  /*1a70*/  @P0 PRMT R85, R85, 0x5410, R137 ;  /* 0x0000541055550816 */ /* 0x000fe20000000089 */
[----:B------:R2:W-:Y:S01]  /*1a80*/  STG.E.128 desc[UR4][R96.64], R88 ;  /* 0x0000005860007986 */ /* 0x0005e2000c101d04 */
[----:B------:R-:W-:Y:S02]  /*1a90*/  @P0 PRMT R86, R86, 0x5410, R134 ;  /* 0x0000541056560816 */ /* 0x000fe40000000086 */
[C---:B------:R-:W-:Y:S02]  /*1aa0*/  @P0 LEA.HI.X R99, R0.reuse, UR15, RZ, 0x4, P5 ;  /* 0x0000000f00630c11 */ /* 0x040fe4000a8f24ff */
[----:B------:R-:W-:Y:S02]  /*1ab0*/  @P0 PRMT R87, R87, 0x5410, R135 ;  /* 0x0000541057570816 */ /* 0x000fe40000000087 */
[----:B------:R-:W-:-:S03]  /*1ac0*/  IADD3 R0, R0, 0x20, RZ ;  /* 0x0000002000007810 */ /* 0x000fc60007ffe0ff */
[----:B------:R2:W-:Y:S04]  /*1ad0*/  @P0 STG.E.128 desc[UR4][R98.64], R84 ;  /* 0x0000005462000986 */ /* 0x0005e8000c101d04 */
.L_x_1128:
[----:B------:R-:W-:Y:S05]  /*1ae0*/  BSYNC B1 ;  /* 0x0000000000017941 */ /* 0x000fea0003800000 */
.L_x_1127:
[----:B------:R-:W-:Y:S04]  /*1af0*/  BSSY B1, `(.L_x_1129) ;  /* 0x0000079000017945 */ /* 0x000fe80003800000 */
[----:B------:R-:W-:Y:S05]  /*1b00*/  @!P3 BRA `(.L_x_1130) ;  /* 0x0000000400dcb947 */ /* 0x000fea0003800000 */
[----:B------:R-:W-:Y:S01]  /*1b10*/  FSEL R142, R133, RZ, !P4 ;  /* 0x000000ff858e7208 */ /* 0x000fe20006000000 */
[----:B--2---:R-:W-:Y:S01]  /*1b20*/  IMAD.MOV.U32 R90, RZ, RZ, R114 ;  /* 0x000000ffff5a7224 */ /* 0x004fe200078e0072 */
[----:B------:R-:W-:Y:S02]  /*1b30*/  ISETP.NE.U32.AND P1, PT, RZ, UR8, PT ;  /* 0x00000008ff007c0c */ /* 0x000fe4000bf25070 */
[----:B------:R-:W-:Y:S01]  /*1b40*/  ISETP.NE.U32.AND P0, PT, RZ, UR14, PT ;  /* 0x0000000eff007c0c */ /* 0x000fe2000bf05070 */
[-CC-:B------:R-:W-:Y:S01]  /*1b50*/  FFMA.FTZ R89, R93, R131.reuse, R142.reuse ;  /* 0x000000835d597223 */ /* 0x180fe2000001008e */
[----:B------:R-:W-:Y:S01]  /*1b60*/  ISETP.NE.AND.EX P1, PT, RZ, UR9, PT, P1 ;  /* 0x00000009ff007c0c */ /* 0x000fe2000bf25310 */
[-CC-:B------:R-:W-:Y:S01]  /*1b70*/  FFMA.FTZ R96, R122, R131.reuse, R142.reuse ;  /* 0x000000837a607223 */ /* 0x180fe2000001008e */
[----:B------:R-:W-:Y:S01]  /*1b80*/  ISETP.NE.AND.EX P0, PT, RZ, UR15, PT, P0 ;  /* 0x0000000fff007c0c */ /* 0x000fe2000bf05300 */
[----:B------:R-:W-:Y:S01]  /*1b90*/  FADD.FTZ R88, R92, -R89 ;  /* 0x800000595c587221 */ /* 0x000fe20000010000 */
[-C--:B------:R-:W-:Y:S01]  /*1ba0*/  FFMA.FTZ R91, R95, R131.reuse, R142 ;  /* 0x000000835f5b7223 */ /* 0x080fe2000001008e */
[----:B------:R-:W-:Y:S01]  /*1bb0*/  FADD.FTZ R96, R117, -R96 ;  /* 0x8000006075607221 */ /* 0x000fe20000010000 */
[----:B------:R-:W-:Y:S01]  /*1bc0*/  LOP3.LUT P5, RZ, R90, 0xff, RZ, 0xc0, !PT ;  /* 0x000000ff5aff7812 */ /* 0x000fe200078ac0ff */
[C---:B-----5:R-:W-:Y:S01]  /*1bd0*/  FMUL.FTZ R89, R129.reuse, R88 ;  /* 0x0000005881597220 */ /* 0x060fe20000410000 */
[----:B0-----:R-:W-:Y:S01]  /*1be0*/  FADD.FTZ R98, R94, -R91 ;  /* 0x8000005b5e627221 */ /* 0x001fe20000010000 */
[----:B------:R-:W-:Y:S01]  /*1bf0*/  FMUL.FTZ R90, R129, R96 ;  /* 0x00000060815a7220 */ /* 0x000fe20000410000 */
[-CC-:B------:R-:W-:Y:S01]  /*1c00*/  FFMA.FTZ R124, R126, R131.reuse, R142.reuse ;  /* 0x000000837e7c7223 */ /* 0x180fe2000001008e */
[-C--:B------:R-:W-:Y:S01]  /*1c10*/  FFMA.FTZ R133, R121, R131.reuse, R142 ;  /* 0x0000008379857223 */ /* 0x080fe2000001008e */
[----:B------:R-:W-:Y:S01]  /*1c20*/  FMUL.FTZ R91, R129, R98 ;  /* 0x00000062815b7220 */ /* 0x000fe20000410000 */
[----:B------:R-:W-:Y:S01]  /*1c30*/  @P1 FADD.FTZ R89, R68, R89 ;  /* 0x0000005944591221 */ /* 0x000fe20000010000 */
[----:B------:R-:W-:Y:S01]  /*1c40*/  @P1 FADD.FTZ R90, R69, R90 ;  /* 0x0000005a455a1221 */ /* 0x000fe20000010000 */
[----:B------:R-:W-:Y:S01]  /*1c50*/  @P0 MOV R88, R112 ;  /* 0x0000007000580202 */ /* 0x000fe20000000f00 */
[----:B------:R-:W-:Y:S01]  /*1c60*/  FADD.FTZ R134, R119, -R124 ;  /* 0x8000007c77867221 */ /* 0x000fe20000010000 */
[----:B------:R-:W-:Y:S01]  /*1c70*/  FMUL.FTZ R96, R89, UR18 ;  /* 0x0000001259607c20 */ /* 0x000fe20008410000 */
[-CC-:B------:R-:W-:Y:S01]  /*1c80*/  FFMA.FTZ R125, R107, R131.reuse, R142.reuse ;  /* 0x000000836b7d7223 */ /* 0x180fe2000001008e */
[----:B------:R-:W-:Y:S01]  /*1c90*/  @P0 LOP3.LUT P6, RZ, R88, 0xff, RZ, 0xc0, !PT ;  /* 0x000000ff58ff0812 */ /* 0x000fe200078cc0ff */
[-CC-:B------:R-:W-:Y:S01]  /*1ca0*/  FFMA.FTZ R138, R128, R131.reuse, R142.reuse ;  /* 0x00000083808a7223 */ /* 0x180fe2000001008e */
[----:B------:R-:W-:Y:S01]  /*1cb0*/  FMUL.FTZ R97, R90, UR18 ;  /* 0x000000125a617c20 */ /* 0x000fe20008410000 */
[----:B------:R-:W-:Y:S01]  /*1cc0*/  FFMA.FTZ R142, R132, R131, R142 ;  /* 0x00000083848e7223 */ /* 0x000fe2000001008e */
[----:B------:R-:W-:Y:S01]  /*1cd0*/  @P0 FSEL R98, R96, RZ, P6 ;  /* 0x000000ff60620208 */ /* 0x000fe20003000000 */
[----:B------:R-:W-:Y:S01]  /*1ce0*/  FADD.FTZ R140, R130, -R133 ;  /* 0x80000085828c7221 */ /* 0x000fe20000010000 */
[----:B------:R-:W-:Y:S01]  /*1cf0*/  @P1 FADD.FTZ R91, R70, R91 ;  /* 0x0000005b465b1221 */ /* 0x000fe20000010000 */
[----:B------:R-:W-:Y:S01]  /*1d00*/  @P0 LOP3.LUT P6, RZ, R112, 0xff00, RZ, 0xc0, !PT ;  /* 0x0000ff0070ff0812 */ /* 0x000fe200078cc0ff */
[----:B------:R-:W-:Y:S01]  /*1d10*/  FMUL.FTZ R134, R129, R134 ;  /* 0x0000008681867220 */ /* 0x000fe20000410000 */
[----:B------:R-:W-:Y:S01]  /*1d20*/  FADD.FTZ R136, R120, -R125 ;  /* 0x8000007d78887221 */ /* 0x000fe20000010000 */
[----:B------:R-:W-:Y:S01]  /*1d30*/  FADD.FTZ R138, R123, -R138 ;  /* 0x8000008a7b8a7221 */ /* 0x000fe20000010000 */
[----:B------:R-:W-:Y:S01]  /*1d40*/  FADD.FTZ R142, R127, -R142 ;  /* 0x8000008e7f8e7221 */ /* 0x000fe20000010000 */
[----:B------:R-:W-:Y:S01]  /*1d50*/  FMUL.FTZ R139, R129, R140 ;  /* 0x0000008c818b7220 */ /* 0x000fe20000410000 */
[----:B------:R-:W-:Y:S01]  /*1d60*/  FMUL.FTZ R88, R91, UR18 ;  /* 0x000000125b587c20 */ /* 0x000fe20008410000 */
[----:B------:R-:W-:Y:S01]  /*1d70*/  @P0 FSEL R99, R97, RZ, P6 ;  /* 0x000000ff61630208 */ /* 0x000fe20003000000 */
[----:B------:R-:W-:Y:S01]  /*1d80*/  @P1 FADD.FTZ R134, R71, R134 ;  /* 0x0000008647861221 */ /* 0x000fe20000010000 */
[----:B------:R-:W-:Y:S01]  /*1d90*/  @P0 LOP3.LUT P6, RZ, R112, 0xff0000, RZ, 0xc0, !PT ;  /* 0x00ff000070ff0812 */ /* 0x000fe200078cc0ff */
[C---:B------:R-:W-:Y:S01]  /*1da0*/  FMUL.FTZ R137, R129.reuse, R136 ;  /* 0x0000008881897220 */ /* 0x040fe20000410000 */
[C---:B------:R-:W-:Y:S01]  /*1db0*/  FMUL.FTZ R138, R129.reuse, R138 ;  /* 0x0000008a818a7220 */ /* 0x040fe20000410000 */
[----:B------:R-:W-:Y:S01]  /*1dc0*/  FMUL.FTZ R142, R129, R142 ;  /* 0x0000008e818e7220 */ /* 0x000fe20000410000 */
[----:B------:R-:W-:Y:S01]  /*1dd0*/  @P1 FADD.FTZ R139, R74, R139 ;  /* 0x0000008b4a8b1221 */ /* 0x000fe20000010000 */
[----:B------:R-:W-:Y:S01]  /*1de0*/  @P0 FSEL R124, R88, RZ, P6 ;  /* 0x000000ff587c0208 */ /* 0x000fe20003000000 */
[----:B------:R-:W-:Y:S01]  /*1df0*/  FMUL.FTZ R141, R134, UR18 ;  /* 0x00000012868d7c20 */ /* 0x000fe20008410000 */
[----:B------:R-:W-:Y:S01]  /*1e00*/  @P0 LOP3.LUT P6, RZ, R112, 0xff000000, RZ, 0xc0, !PT ;  /* 0xff00000070ff0812 */ /* 0x000fe200078cc0ff */
[----:B------:R-:W-:Y:S01]  /*1e10*/  @P1 FADD.FTZ R137, R72, R137 ;  /* 0x0000008948891221 */ /* 0x000fe20000010000 */
        /* <DEDUP_REMOVED lines=9> */
[----:B------:R-:W-:-:S02]  /*1eb0*/  @P0 F2FP.BF16.F32.PACK_AB R133, RZ, R124 ;  /* 0x0000007cff85023e */ /* 0x000fc400000010ff */
[----:B------:R-:W-:Y:S02]  /*1ec0*/  @P0 FSEL R124, R145, RZ, P1 ;  /* 0x000000ff917c0208 */ /* 0x000fe40000800000 */
[----:B------:R-:W-:Y:S02]  /*1ed0*/  ISETP.NE.U32.AND P1, PT, RZ, UR16, PT ;  /* 0x00000010ff007c0c */ /* 0x000fe4000bf25070 */
[----:B------:R-:W-:Y:S02]  /*1ee0*/  @P0 FSEL R129, R143, RZ, P6 ;  /* 0x000000ff8f810208 */ /* 0x000fe40003000000 */
[----:B------:R-:W-:Y:S02]  /*1ef0*/  @P0 LOP3.LUT P6, RZ, R113, 0xff00, RZ, 0xc0, !PT ;  /* 0x0000ff0071ff0812 */ /* 0x000fe400078cc0ff */
[----:B------:R-:W-:Y:S02]  /*1f00*/  ISETP.NE.AND.EX P1, PT, RZ, UR17, PT, P1 ;  /* 0x00000011ff007c0c */ /* 0x000fe4000bf25310 */
[----:B------:R-:W-:-:S02]  /*1f10*/  @P0 F2FP.BF16.F32.PACK_AB R131, RZ, R99 ;  /* 0x00000063ff83023e */ /* 0x000fc400000010ff */
[----:B------:R-:W-:Y:S02]  /*1f20*/  @P0 FSEL R99, R144, RZ, P6 ;  /* 0x000000ff90630208 */ /* 0x000fe40003000000 */
[----:B------:R-:W-:Y:S02]  /*1f30*/  @P0 LOP3.LUT P6, RZ, R113, 0xff000000, RZ, 0xc0, !PT ;  /* 0xff00000071ff0812 */ /* 0x000fe400078cc0ff */
[----:B------:R-:W-:Y:S02]  /*1f40*/  @P0 F2FP.BF16.F32.PACK_AB R136, RZ, R129 ;  /* 0x00000081ff88023e */ /* 0x000fe400000010ff */
[----:B------:R-:W-:Y:S02]  /*1f50*/  @P0 FSEL R129, R146, RZ, P6 ;  /* 0x000000ff92810208 */ /* 0x000fe40003000000 */
[----:B------:R-:W-:Y:S02]  /*1f60*/  LOP3.LUT P6, RZ, R114, 0xff00, RZ, 0xc0, !PT ;  /* 0x0000ff0072ff7812 */ /* 0x000fe400078cc0ff */
[----:B------:R-:W-:-:S02]  /*1f70*/  @P0 F2FP.BF16.F32.PACK_AB R135, RZ, R125 ;  /* 0x0000007dff87023e */ /* 0x000fc400000010ff */
[----:B------:R-:W-:Y:S02]  /*1f80*/  @P0 F2FP.BF16.F32.PACK_AB R140, RZ, R124 ;  /* 0x0000007cff8c023e */ /* 0x000fe400000010ff */
[----:B------:R-:W-:Y:S01]  /*1f90*/  SEL R78, R91, R78, P1 ;  /* 0x0000004e5b4e7207 */ /* 0x000fe20000800000 */
[----:B------:R-:W0:Y:S01]  /*1fa0*/  @P1 LDC.64 R124, c[0x0][0x308] ;  /* 0x0000c200ff7c1b82 */ /* 0x000e220000000a00 */
[----:B------:R-:W-:Y:S02]  /*1fb0*/  SEL R79, R134, R79, P1 ;  /* 0x0000004f864f7207 */ /* 0x000fe40000800000 */
[----:B------:R-:W-:Y:S02]  /*1fc0*/  FSEL R91, R96, RZ, P5 ;  /* 0x000000ff605b7208 */ /* 0x000fe40002800000 */
[----:B------:R-:W-:Y:S02]  /*1fd0*/  FSEL R134, R97, RZ, P6 ;  /* 0x000000ff61867208 */ /* 0x000fe40003000000 */
[C---:B------:R-:W-:Y:S01]  /*1fe0*/  LOP3.LUT P5, RZ, R114.reuse, 0xff0000, RZ, 0xc0, !PT ;  /* 0x00ff000072ff7812 */ /* 0x040fe200078ac0ff */
[----:B------:R-:W1:Y:S01]  /*1ff0*/  LDC.64 R96, c[0x0][0x2f8] ;  /* 0x0000be00ff607b82 */ /* 0x000e620000000a00 */
[----:B------:R-:W-:-:S02]  /*2000*/  LOP3.LUT P6, RZ, R114, 0xff000000, RZ, 0xc0, !PT ;  /* 0xff00000072ff7812 */ /* 0x000fc400078cc0ff */
[----:B------:R-:W-:Y:S02]  /*2010*/  SEL R76, R89, R76, P1 ;  /* 0x0000004c594c7207 */ /* 0x000fe40000800000 */
[----:B------:R-:W-:Y:S02]  /*2020*/  FSEL R89, R88, RZ, P5 ;  /* 0x000000ff58597208 */ /* 0x000fe40002800000 */
[----:B------:R-:W-:Y:S02]  /*2030*/  FSEL R88, R141, RZ, P6 ;  /* 0x000000ff8d587208 */ /* 0x000fe40003000000 */
[C---:B------:R-:W-:Y:S02]  /*2040*/  LOP3.LUT P5, RZ, R115.reuse, 0xff, RZ, 0xc0, !PT ;  /* 0x000000ff73ff7812 */ /* 0x040fe400078ac0ff */
[----:B------:R-:W-:Y:S02]  /*2050*/  LOP3.LUT P6, RZ, R115, 0xff00, RZ, 0xc0, !PT ;  /* 0x0000ff0073ff7812 */ /* 0x000fe400078cc0ff */
[----:B------:R-:W-:-:S02]  /*2060*/  SEL R77, R90, R77, P1 ;  /* 0x0000004d5a4d7207 */ /* 0x000fc40000800000 */
[----:B------:R-:W-:Y:S01]  /*2070*/  SEL R80, R137, R80, P1 ;  /* 0x0000005089507207 */ /* 0x000fe20000800000 */
[----:B0-----:R-:W-:Y:S01]  /*2080*/  @P1 IMAD.WIDE.U32 R124, R0, 0x20, R124 ;  /* 0x00000020007c1825 */ /* 0x001fe200078e007c */
[----:B------:R-:W-:Y:S02]  /*2090*/  FSEL R90, R143, RZ, P5 ;  /* 0x000000ff8f5a7208 */ /* 0x000fe40002800000 */
[----:B------:R-:W-:Y:S02]  /*20a0*/  FSEL R137, R144, RZ, P6 ;  /* 0x000000ff90897208 */ /* 0x000fe40003000000 */
[----:B------:R-:W-:Y:S01]  /*20b0*/  @P0 F2FP.BF16.F32.PACK_AB R98, RZ, R98 ;  /* 0x00000062ff62023e */ /* 0x000fe200000010ff */
[----:B------:R3:W-:Y:S01]  /*20c0*/  @P1 STG.E.128 desc[UR4][R124.64], R76 ;  /* 0x0000004c7c001986 */ /* 0x0007e2000c101d04 */
[C---:B------:R-:W-:Y:S01]  /*20d0*/  LOP3.LUT P5, RZ, R115.reuse, 0xff0000, RZ, 0xc0, !PT ;  /* 0x00ff000073ff7812 */ /* 0x040fe200078ac0ff */
[----:B-1----:R-:W-:Y:S01]  /*20e0*/  IMAD.WIDE.U32 R96, R0, 0x10, R96 ;  /* 0x0000001000607825 */ /* 0x002fe200078e0060 */
[----:B------:R-:W-:-:S02]  /*20f0*/  LOP3.LUT P6, RZ, R115, 0xff000000, RZ, 0xc0, !PT ;  /* 0xff00000073ff7812 */ /* 0x000fc400078cc0ff */
[----:B------:R-:W-:Y:S02]  /*2100*/  @P0 F2FP.BF16.F32.PACK_AB R99, RZ, R99 ;  /* 0x00000063ff63023e */ /* 0x000fe400000010ff */
[----:B------:R-:W-:Y:S02]  /*2110*/  FSEL R145, R145, RZ, P5 ;  /* 0x000000ff91917208 */ /* 0x000fe40002800000 */
[----:B------:R-:W-:Y:S02]  /*2120*/  FSEL R146, R146, RZ, P6 ;  /* 0x000000ff92927208 */ /* 0x000fe40003000000 */
[----:B------:R-:W-:Y:S02]  /*2130*/  @P0 PRMT R84, R98, 0x7610, R84 ;  /* 0x0000761062540816 */ /* 0x000fe40000000054 */
[----:B------:R-:W-:Y:S02]  /*2140*/  @P0 PRMT R86, R136, 0x7610, R86 ;  /* 0x0000761088560816 */ /* 0x000fe40000000056 */
[----:B------:R-:W-:-:S02]  /*2150*/  @P0 F2FP.BF16.F32.PACK_AB R129, RZ, R129 ;  /* 0x00000081ff81023e */ /* 0x000fc400000010ff */
[----:B------:R-:W-:Y:S02]  /*2160*/  @P0 PRMT R85, R133, 0x7610, R85 ;  /* 0x0000761085550816 */ /* 0x000fe40000000055 */
[----:B------:R-:W-:Y:S02]  /*2170*/  @P0 PRMT R87, R140, 0x7610, R87 ;  /* 0x000076108c570816 */ /* 0x000fe40000000057 */
[----:B------:R-:W-:Y:S02]  /*2180*/  @P0 LEA R98, P5, R0, UR14, 0x4 ;  /* 0x0000000e00620c11 */ /* 0x000fe4000f8a20ff */
[----:B------:R-:W-:Y:S02]  /*2190*/  F2FP.BF16.F32.PACK_AB R89, R88, R89 ;  /* 0x000000595859723e */ /* 0x000fe400000010ff */
[----:B------:R-:W-:Y:S02]  /*21a0*/  SEL R81, R138, R81, P1 ;  /* 0x000000518a517207 */ /* 0x000fe40000800000 */
[----:B------:R-:W-:-:S02]  /*21b0*/  SEL R82, R139, R82, P1 ;  /* 0x000000528b527207 */ /* 0x000fc40000800000 */
[----:B------:R-:W-:Y:S02]  /*21c0*/  SEL R83, R142, R83, P1 ;  /* 0x000000538e537207 */ /* 0x000fe40000800000 */
        /* <DEDUP_REMOVED lines=11> */
.L_x_1130:
[----:B------:R-:W-:Y:S05]  /*2280*/  BSYNC B1 ;  /* 0x0000000000017941 */ /* 0x000fea0003800000 */
.L_x_1129:
[----:B--23--:R-:W1:Y:S02]  /*2290*/  LDC.64 R88, c[0x0][0x210] ;  /* 0x00008400ff587b82 */ /* 0x00ce640000000a00 */
[----:B-1----:R-:W-:-:S04]  /*22a0*/  LEA R19, R88, R19, 0x2 ;  /* 0x0000001358137211 */ /* 0x002fc800078e10ff */
[----:B------:R-:W-:-:S13]  /*22b0*/  ISETP.GE.AND P0, PT, R19, R89, PT ;  /* 0x000000591300720c */ /* 0x000fda0003f06270 */
[----:B------:R-:W-:Y:S05]  /*22c0*/  @!P0 BRA `(.L_x_1131) ;  /* 0xffffffe000848947 */ /* 0x000fea000383ffff */
.L_x_1121:
[----:B------:R-:W-:Y:S05]  /*22d0*/  BSYNC B0 ;  /* 0x0000000000007941 */ /* 0x000fea0003800000 */
.L_x_1120:
[----:B------:R-:W1:Y:S01]  /*22e0*/  S2R R18, SR_TID.X ;  /* 0x0000000000127919 */ /* 0x000e620000002100 */
[----:B------:R-:W-:Y:S01]  /*22f0*/  MOV R0, 0x400 ;  /* 0x0000040000007802 */ /* 0x000fe20000000f00 */
[----:B------:R-:W-:Y:S05]  /*2300*/  WARPSYNC.ALL ;  /* 0x0000000000007948 */ /* 0x000fea0003800000 */
[----:B------:R-:W2:Y:S01]  /*2310*/  S2R R3, SR_CgaCtaId ;  /* 0x0000000000037919 */ /* 0x000ea20000008800 */
[----:B------:R-:W-:Y:S01]  /*2320*/  ULDC.64 UR20, c[0x0][0x2d8] ;  /* 0x0000b60000147ab9 */ /* 0x000fe20000000a00 */
[----:B-----5:R-:W3:Y:S01]  /*2330*/  S2R R25, SR_CTAID.X ;  /* 0x0000000000197919 */ /* 0x020ee20000002500 */
        /* <DEDUP_REMOVED lines=9> */
[----:B------:R-:W-:Y:S01]  /*23d0*/  IADD3 R18, P4, R27, R18, RZ ;  /* 0x000000121b127210 */ /* 0x000fe20007f9e0ff */
[----:B------:R-:W-:Y:S01]  /*23e0*/  STS.128 [R0], R48 ;  /* 0x0000003000007388 */ /* 0x000fe20000000c00 */
[----:B------:R-:W-:-:S02]  /*23f0*/  LOP3.LUT P3, RZ, R22, 0xffffff80, RZ, 0xc0, !PT ;  /* 0xffffff8016ff7812 */ /* 0x000fc4000786c0ff */
        /* <DEDUP_REMOVED lines=78> */
[----:B----4-:R-:W-:Y:S02]  /*28e0*/  @P3 IMAD.MOV.U32 R3, RZ, RZ, R29 ;  /* 0x000000ffff033224 */ /* 0x010fe400078e001d */
[----:B------:R-:W-:Y:S01]  /*28f0*/  FADD.FTZ R16, R16, R31 ;  /* 0x0000001f10107221 */ /* 0x000fe20000010000 */
[----:B------:R-:W-:Y:S02]  /*2900*/  @P3 IMAD.X R29, RZ, RZ, R29, P4 ;  /* 0x000000ffff1d3224 */ /* 0x000fe400020e061d */
[----:B------:R-:W-:Y:S01]  /*2910*/  FADD.FTZ R0, R0, R11 ;  /* 0x0000000b00007221 */ /* 0x000fe20000010000 */
[----:B------:R4:W-:Y:S01]  /*2920*/  @P3 STG.E desc[UR4][R2.64], R33 ;  /* 0x0000002102003986 */ /* 0x0009e2000c101904 */
[----:B------:R-:W-:-:S02]  /*2930*/  FADD.FTZ R35, R16, R35 ;  /* 0x0000002310237221 */ /* 0x000fc40000010000 */
        /* <DEDUP_REMOVED lines=15> */
[----:B------:R-:W-:Y:S01]  /*2a30*/  @P1 MOV R6, R10 ;  /* 0x0000000a00061202 */ /* 0x000fe20000000f00 */
[----:B0-----:R-:W-:Y:S01]  /*2a40*/  @P2 IMAD.MOV.U32 R3, RZ, RZ, R29 ;  /* 0x000000ffff032224 */ /* 0x001fe200078e001d */
[----:B------:R-:W-:-:S02]  /*2a50*/  @P2 MOV R2, R18 ;  /* 0x0000001200022202 */ /* 0x000fc40000000f00 */
[----:B------:R-:W-:Y:S02]  /*2a60*/  @P2 IADD3 R18, P3, R18, 0x200, RZ ;  /* 0x0000020012122810 */ /* 0x000fe40007f7e0ff */
[-C--:B------:R-:W-:Y:S01]  /*2a70*/  @P1 MOV R7, R27.reuse ;  /* 0x0000001b00071202 */ /* 0x080fe20000000f00 */
[----:B------:R0:W-:Y:S01]  /*2a80*/  @P2 STG.E desc[UR4][R2.64], R35 ;  /* 0x0000002302002986 */ /* 0x0001e2000c101904 */
[----:B------:R-:W-:Y:S01]  /*2a90*/  @P1 IADD3 R10, P4, R10, 0x200, RZ ;  /* 0x000002000a0a1810 */ /* 0x000fe20007f9e0ff */
[----:B------:R-:W-:Y:S02]  /*2aa0*/  @P2 IMAD.X R29, RZ, RZ, R29, P3 ;  /* 0x000000ffff1d2224 */ /* 0x000fe400018e061d */
[----:B------:R1:W-:Y:S01]  /*2ab0*/  @P2 STG.E desc[UR4][R4.64], R21 ;  /* 0x0000001504002986 */ /* 0x0003e2000c101904 */
[----:B------:R-:W-:Y:S02]  /*2ac0*/  @P1 IADD3.X R27, RZ, R27, RZ, P4, !PT ;  /* 0x0000001bff1b1210 */ /* 0x000fe400027fe4ff */
[----:B0-----:R-:W-:Y:S01]  /*2ad0*/  @P1 MOV R2, R18 ;  /* 0x0000001200021202 */ /* 0x001fe20000000f00 */
[----:B------:R-:W-:Y:S01]  /*2ae0*/  @P1 IMAD.MOV.U32 R3, RZ, RZ, R29 ;  /* 0x000000ffff031224 */ /* 0x000fe200078e001d */
[----:B------:R-:W-:-:S02]  /*2af0*/  @P1 IADD3 R18, P3, R18, 0x200, RZ ;  /* 0x0000020012121810 */ /* 0x000fc40007f7e0ff */
[----:B-1----:R-:W-:Y:S02]  /*2b00*/  MOV R4, R10 ;  /* 0x0000000a00047202 */ /* 0x002fe40000000f00 */
[----:B------:R0:W-:Y:S01]  /*2b10*/  @P1 STG.E desc[UR4][R2.64], R17 ;  /* 0x0000001102001986 */ /* 0x0001e2000c101904 */
[----:B------:R-:W-:Y:S01]  /*2b20*/  @P1 IMAD.X R29, RZ, RZ, R29, P3 ;  /* 0x000000ffff1d1224 */ /* 0x000fe200018e061d */
[----:B------:R-:W-:Y:S02]  /*2b30*/  MOV R5, R27 ;  /* 0x0000001b00057202 */ /* 0x000fe40000000f00 */
[----:B------:R1:W-:Y:S01]  /*2b40*/  @P1 STG.E desc[UR4][R6.64], R9 ;  /* 0x0000000906001986 */ /* 0x0003e2000c101904 */
[----:B0-----:R-:W-:Y:S01]  /*2b50*/  MOV R2, R18 ;  /* 0x0000001200027202 */ /* 0x001fe20000000f00 */
[----:B------:R-:W-:Y:S01]  /*2b60*/  IMAD.MOV.U32 R3, RZ, RZ, R29 ;  /* 0x000000ffff037224 */ /* 0x000fe200078e001d */
[----:B------:R-:W-:Y:S06]  /*2b70*/  @!P0 EXIT ;  /* 0x000000000000894d */ /* 0x000fec0003800000 */
[----:B------:R-:W-:Y:S04]  /*2b80*/  STG.E desc[UR4][R2.64], R25 ;  /* 0x0000001902007986 */ /* 0x000fe8000c101904 */
[----:B------:R-:W-:Y:S01]  /*2b90*/  STG.E desc[UR4][R4.64], R23 ;  /* 0x0000001704007986 */ /* 0x000fe2000c101904 */
[----:B------:R-:W-:Y:S05]  /*2ba0*/  EXIT ;  /* 0x000000000000794d */ /* 0x000fea0003800000 */
.L_x_1126:
        /* <DEDUP_REMOVED lines=8> */
.L_x_1133:
[----:B------:R-:W-:Y:S05]  /*2c30*/  BSYNC B1 ;  /* 0x0000000000017941 */ /* 0x000fea0003800000 */
.L_x_1132:
        /* <DEDUP_REMOVED lines=8> */
.L_x_1134:
[----:B------:R-:W-:Y:S01]  /*2cc0*/  FADD.FTZ R88, R88, R125 ;  /* 0x0000007d58587221 */ /* 0x000fe20000010000 */
[----:B------:R-:W-:-:S04]  /*2cd0*/  HFMA2.MMA R135, -RZ, RZ, 0, 1.1920928955078125e-07 ;  /* 0x00000002ff877435 */ /* 0x000fc800000001ff */
[----:B------:R-:W-:Y:S01]  /*2ce0*/  MOV R133, R88 ;  /* 0x0000005800857202 */ /* 0x000fe20000000f00 */
[----:B------:R-:W-:-:S07]  /*2cf0*/  IMAD.MOV.U32 R89, RZ, RZ, R131 ;  /* 0x000000ffff597224 */ /* 0x000fce00078e0083 */
[----:B------:R-:W-:Y:S05]  /*2d00*/  WARPSYNC.COLLECTIVE R124, `(.L_x_1135) ;  /* 0x000000007c087348 */ /* 0x000fea0003c00000 */
[----:B------:R0:W1:Y:S02]  /*2d10*/  SHFL.BFLY P0, R131, R133, R135, R136 ;  /* 0x0c00008785837389 */ /* 0x0000640000000088 */
[----:B01----:R-:W-:Y:S01]  /*2d20*/  ENDCOLLECTIVE ;  /* 0x000000000000791b */ /* 0x003fe20003800000 */
.L_x_1135:
[----:B------:R-:W-:-:S05]  /*2d30*/  FADD.FTZ R89, R89, R134 ;  /* 0x0000008659597221 */ /* 0x000fca0000010000 */
[----:B------:R-:W-:Y:S01]  /*2d40*/  MOV R133, R89 ;  /* 0x0000005900857202 */ /* 0x000fe20000000f00 */
[----:B------:R-:W-:-:S07]  /*2d50*/  IMAD.MOV.U32 R91, RZ, RZ, R131 ;  /* 0x000000ffff5b7224 */ /* 0x000fce00078e0083 */
[----:B------:R-:W-:Y:S05]  /*2d60*/  WARPSYNC.COLLECTIVE R124, `(.L_x_1136) ;  /* 0x000000007c087348 */ /* 0x000fea0003c00000 */
[----:B------:R0:W1:Y:S02]  /*2d70*/  SHFL.BFLY P0, R131, R133, R135, R136 ;  /* 0x0c00008785837389 */ /* 0x0000640000000088 */
[----:B01----:R-:W-:Y:S01]  /*2d80*/  ENDCOLLECTIVE ;  /* 0x000000000000791b */ /* 0x003fe20003800000 */
.L_x_1136:
[----:B------:R-:W-:Y:S01]  /*2d90*/  FADD.FTZ R91, R88, R91 ;  /* 0x0000005b585b7221 */ /* 0x000fe20000010000 */
[----:B------:R-:W-:-:S03]  /*2da0*/  HFMA2.MMA R135, -RZ, RZ, 0, 2.384185791015625e-07 ;  /* 0x00000004ff877435 */ /* 0x000fc600000001ff */
[----:B------:R-:W-:Y:S01]  /*2db0*/  IMAD.MOV.U32 R133, RZ, RZ, R91 ;  /* 0x000000ffff857224 */ /* 0x000fe200078e005b */
[----:B------:R-:W-:-:S07]  /*2dc0*/  MOV R90, R131 ;  /* 0x00000083005a7202 */ /* 0x000fce0000000f00 */
[----:B------:R-:W-:Y:S05]  /*2dd0*/  WARPSYNC.COLLECTIVE R124, `(.L_x_1137) ;  /* 0x000000007c087348 */ /* 0x000fea0003c00000 */
[----:B------:R0:W1:Y:S02]  /*2de0*/  SHFL.BFLY P0, R131, R133, R135, R136 ;  /* 0x0c00008785837389 */ /* 0x0000640000000088 */
[----:B01----:R-:W-:Y:S01]  /*2df0*/  ENDCOLLECTIVE ;  /* 0x000000000000791b */ /* 0x003fe20003800000 */
.L_x_1137:
[----:B------:R-:W-:-:S04]  /*2e00*/  FADD.FTZ R90, R89, R90 ;  /* 0x0000005a595a7221 */ /* 0x000fc80000010000 */
[----:B------:R-:W-:Y:S01]  /*2e10*/  IMAD.MOV.U32 R133, RZ, RZ, R90 ;  /* 0x000000ffff857224 */ /* 0x000fe200078e005a */
[----:B------:R-:W-:-:S07]  /*2e20*/  MOV R96, R131 ;  /* 0x0000008300607202 */ /* 0x000fce0000000f00 */
[----:B------:R-:W-:Y:S05]  /*2e30*/  WARPSYNC.COLLECTIVE R124, `(.L_x_1138) ;  /* 0x000000007c087348 */ /* 0x000fea0003c00000 */
[----:B------:R0:W1:Y:S02]  /*2e40*/  SHFL.BFLY P0, R131, R133, R135, R136 ;  /* 0x0c00008785837389 */ /* 0x0000640000000088 */
[----:B01----:R-:W-:Y:S01]  /*2e50*/  ENDCOLLECTIVE ;  /* 0x000000000000791b */ /* 0x003fe20003800000 */
.L_x_1138:
[----:B------:R-:W-:-:S05]  /*2e60*/  FADD.FTZ R96, R91, R96 ;  /* 0x000000605b607221 */ /* 0x000fca0000010000 */
[----:B------:R-:W-:Y:S01]  /*2e70*/  MOV R133, R96 ;  /* 0x0000006000857202 */ /* 0x000fe20000000f00 */
[----:B------:R-:W-:Y:S01]  /*2e80*/  IMAD.MOV.U32 R135, RZ, RZ, 0x8 ;  /* 0x00000008ff877424 */ /* 0x000fe200078e00ff */
[----:B------:R-:W-:-:S07]  /*2e90*/  MOV R97, R131 ;  /* 0x0000008300617202 */ /* 0x000fce0000000f00 */
[----:B------:R-:W-:Y:S05]  /*2ea0*/  WARPSYNC.COLLECTIVE R124, `(.L_x_1139) ;  /* 0x000000007c087348 */ /* 0x000fea0003c00000 */
[----:B------:R0:W1:Y:S02]  /*2eb0*/  SHFL.BFLY P0, R131, R133, R135, R136 ;  /* 0x0c00008785837389 */ /* 0x0000640000000088 */
[----:B01----:R-:W-:Y:S01]  /*2ec0*/  ENDCOLLECTIVE ;  /* 0x000000000000791b */ /* 0x003fe20003800000 */
.L_x_1139:
[----:B------:R-:W-:-:S05]  /*2ed0*/  FADD.FTZ R97, R90, R97 ;  /* 0x000000615a617221 */ /* 0x000fca0000010000 */
[----:B------:R-:W-:Y:S02]  /*2ee0*/  MOV R133, R97 ;  /* 0x0000006100857202 */ /* 0x000fe40000000f00 */
[----:B------:R-:W-:-:S07]  /*2ef0*/  MOV R99, R131 ;  /* 0x0000008300637202 */ /* 0x000fce0000000f00 */
[----:B------:R-:W-:Y:S05]  /*2f00*/  WARPSYNC.COLLECTIVE R124, `(.L_x_1140) ;  /* 0x000000007c087348 */ /* 0x000fea0003c00000 */
[----:B------:R0:W1:Y:S02]  /*2f10*/  SHFL.BFLY P0, R131, R133, R135, R136 ;  /* 0x0c00008785837389 */ /* 0x0000640000000088 */
[----:B01----:R-:W-:Y:S01]  /*2f20*/  ENDCOLLECTIVE ;  /* 0x000000000000791b */ /* 0x003fe20003800000 */
.L_x_1140:
[----:B------:R-:W-:Y:S01]  /*2f30*/  FADD.FTZ R99, R96, R99 ;  /* 0x0000006360637221 */ /* 0x000fe20000010000 */
[----:B------:R-:W-:-:S04]  /*2f40*/  HFMA2.MMA R135, -RZ, RZ, 0, 9.5367431640625e-07 ;  /* 0x00000010ff877435 */ /* 0x000fc800000001ff */
[----:B------:R-:W-:Y:S01]  /*2f50*/  MOV R133, R99 ;  /* 0x0000006300857202 */ /* 0x000fe20000000f00 */
[----:B------:R-:W-:-:S07]  /*2f60*/  IMAD.MOV.U32 R98, RZ, RZ, R131 ;  /* 0x000000ffff627224 */ /* 0x000fce00078e0083 */
[----:B------:R-:W-:Y:S05]  /*2f70*/  WARPSYNC.COLLECTIVE R124, `(.L_x_1141) ;  /* 0x000000007c087348 */ /* 0x000fea0003c00000 */
[----:B------:R0:W1:Y:S02]  /*2f80*/  SHFL.BFLY P0, R131, R133, R135, R136 ;  /* 0x0c00008785837389 */ /* 0x0000640000000088 */
[----:B01----:R-:W-:Y:S01]  /*2f90*/  ENDCOLLECTIVE ;  /* 0x000000000000791b */ /* 0x003fe20003800000 */
.L_x_1141:
[----:B------:R-:W-:-:S05]  /*2fa0*/  FADD.FTZ R98, R97, R98 ;  /* 0x0000006261627221 */ /* 0x000fca0000010000 */
[----:B------:R-:W-:Y:S01]  /*2fb0*/  MOV R133, R98 ;  /* 0x0000006200857202 */ /* 0x000fe20000000f00 */
[----:B------:R-:W-:-:S07]  /*2fc0*/  IMAD.MOV.U32 R88, RZ, RZ, R131 ;  /* 0x000000ffff587224 */ /* 0x000fce00078e0083 */
[----:B------:R-:W-:Y:S05]  /*2fd0*/  WARPSYNC.COLLECTIVE R124, `(.L_x_1142) ;  /* 0x000000007c087348 */ /* 0x000fea0003c00000 */
[----:B------:R0:W1:Y:S02]  /*2fe0*/  SHFL.BFLY P0, R131, R133, R135, R136 ;  /* 0x0c00008785837389 */ /* 0x0000640000000088 */
[----:B01----:R-:W-:Y:S01]  /*2ff0*/  ENDCOLLECTIVE ;  /* 0x000000000000791b */ /* 0x003fe20003800000 */
.L_x_1142:
[----:B------:R-:W-:Y:S01]  /*3000*/  MOV R89, R131 ;  /* 0x0000008300597202 */ /* 0x000fe20000000f00 */
[----:B------:R-:W-:Y:S06]  /*3010*/  BRA `(.L_x_1143) ;  /* 0xffffffe000b87947 */ /* 0x000fec000383ffff */
.L_x_1144:
        /* <DEDUP_REMOVED lines=14> */
.L_x_3186:


//--------------------- .text._ZN10layer_norm22ln_bwd_finalize_kernelINS_22Kernel_traits_finalizeILj512E13__nv_bfloat16S2_fS2_fjLb0ELj1024ELj4ENS_18Kernel_traits_baseILj512ES2_S2_fS2_fjLj1024EEEEELb0ELb1EEEvNS_9BwdParamsE --------------------------
	.section	.text._ZN10layer_norm22ln_bwd_finalize_kernelINS_22Kernel_traits_finalizeILj512E13__nv_bfloat16S2_fS2_fjLb0ELj1024ELj4ENS_18Kernel_traits_baseILj512ES2_S2_fS2_fjLj1024EEEEELb0ELb1EEEvNS_9BwdParamsE,"ax",@progbits
	.align	128
        .global         _ZN10layer_norm22ln_bwd_finalize_kernelINS_22Kernel_traits_finalizeILj512E13__nv_bfloat16S2_fS2_fjLb0ELj1024ELj4ENS_18Kernel_traits_baseILj512ES2_S2_fS2_fjLj1024EEEEELb0ELb1EEEvNS_9BwdParamsE
        .type           _ZN10layer_norm22ln_bwd_finalize_kernelINS_22Kernel_traits_finalizeILj512E13__nv_bfloat16S2_fS2_fjLb0ELj1024ELj4ENS_18Kernel_traits_baseILj512ES2_S2_fS2_fjLj1024EEEEELb0ELb1EEEvNS_9BwdParamsE,@function
        .size           _ZN10layer_norm22ln_bwd_finalize_kernelINS_22Kernel_traits_finalizeILj512E13__nv_bfloat16S2_fS2_fjLb0ELj1024ELj4ENS_18Kernel_traits_baseILj512ES2_S2_fS2_fjLj1024EEEEELb0ELb1EEEvNS_9BwdParamsE,(.L_x_3187 - _ZN10layer_norm22ln_bwd_finalize_kernelINS_22Kernel_traits_finalizeILj512E13__nv_bfloat16S2_fS2_fjLb0ELj1024ELj4ENS_18Kernel_traits_baseILj512ES2_S2_fS2_fjLj1024EEEEELb0ELb1EEEvNS_9BwdParamsE)
        .other          _ZN10layer_norm22ln_bwd_finalize_kernelINS_22Kernel_traits_finalizeILj512E13__nv_bfloat16S2_fS2_fjLb0ELj1024ELj4ENS_18Kernel_traits_baseILj512ES2_S2_fS2_fjLj1024EEEEELb0ELb1EEEvNS_9BwdParamsE,@"STO_CUDA_ENTRY STV_DEFAULT"
_ZN10layer_norm22ln_bwd_finalize_kernelINS_22Kernel_traits_finalizeILj512E13__nv_bfloat16S2_fS2_fjLb0ELj1024ELj4ENS_18Kernel_traits_baseILj512ES2_S2_fS2_fjLj1024EEEEELb0ELb1EEEvNS_9BwdParamsE:
.text._ZN10layer_norm22ln_bwd_finalize_kernelINS_22Kernel_traits_finalizeILj512E13__nv_bfloat16S2_fS2_fjLb0ELj1024ELj4ENS_18Kernel_traits_baseILj512ES2_S2_fS2_fjLj1024EEEEELb0ELb1EEEvNS_9BwdParamsE:
        /* <DEDUP_REMOVED lines=26> */
.L_x_1156:
        /* <DEDUP_REMOVED lines=31> */
.L_x_1149:
        /* <DEDUP_REMOVED lines=34> */
.L_x_1148:
[----:B------:R-:W-:Y:S05]  /*05b0*/  BSYNC B1 ;  /* 0x0000000000017941 */ /* 0x000fea0003800000 */
.L_x_1147:
        /* <DEDUP_REMOVED lines=25> */
.L_x_1151:
[----:B------:R-:W-:Y:S05]  /*0750*/  BSYNC B1 ;  /* 0x0000000000017941 */ /* 0x000fea0003800000 */
.L_x_1150:
        /* <DEDUP_REMOVED lines=12> */
.L_x_1146:
[----:B------:R-:W-:Y:S05]  /*0820*/  BSYNC B0 ;  /* 0x0000000000007941 */ /* 0x000fea0003800000 */
.L_x_1145:
        /* <DEDUP_REMOVED lines=29> */
.L_x_1167:
[----:B------:R-:W-:Y:S01]  /*0a00*/  @!P1 SHF.R.U32.HI R12, RZ, 0x3, R0 ;  /* 0x00000003ff0c9819 */ /* 0x000fe20000011600 */
[----:B----4-:R-:W-:Y:S01]  /*0a10*/  FADD.FTZ R14, R9, R14 ;  /* 0x0000000e090e7221 */ /* 0x010fe20000010000 */
[----:B---3--:R-:W-:Y:S02]  /*0a20*/  FADD.FTZ R11, R10, R11 ;  /* 0x0000000b0a0b7221 */ /* 0x008fe40000010000 */
[----:B------:R-:W-:-:S05]  /*0a30*/  @!P1 LOP3.LUT R12, R12, 0x1ffffffc, RZ, 0xc0, !PT ;  /* 0x1ffffffc0c0c9812 */ /* 0x000fca00078ec0ff */
[----:B------:R3:W-:Y:S04]  /*0a40*/  @!P1 STS [R12+UR4+0x2000], R14 ;  /* 0x0020000e0c009988 */ /* 0x0007e80008000804 */
[----:B------:R3:W-:Y:S02]  /*0a50*/  @!P1 STS [R12+UR4+0x2080], R11 ;  /* 0x0020800b0c009988 */ /* 0x0007e40008000804 */
.L_x_1152:
        /* <DEDUP_REMOVED lines=14> */
.L_x_1155:
[----:B------:R-:W-:Y:S05]  /*0b40*/  BSYNC B0 ;  /* 0x0000000000007941 */ /* 0x000fea0003800000 */
.L_x_1154:
[C---:B------:R-:W-:Y:S02]  /*0b50*/  ISETP.GT.U32.AND P1, PT, R3.reuse, -0x201, PT ;  /* 0xfffffdff0300780c */ /* 0x040fe40003f24070 */
[----:B------:R-:W-:Y:S02]  /*0b60*/  IADD3 R3, R3, 0x200, RZ ;  /* 0x0000020003037810 */ /* 0x000fe40007ffe0ff */
[----:B------:R-:W-:-:S09]  /*0b70*/  IADD3 R4, R4, 0x100, RZ ;  /* 0x0000010004047810 */ /* 0x000fd20007ffe0ff */
[----:B------:R-:W-:Y:S05]  /*0b80*/  @P1 BRA `(.L_x_1156) ;  /* 0xfffffff400841947 */ /* 0x000fea000383ffff */
[----:B------:R-:W-:Y:S05]  /*0b90*/  EXIT ;  /* 0x000000000000794d */ /* 0x000fea0003800000 */
.L_x_1153:
[----:B------:R-:W-:Y:S01]  /*0ba0*/  HFMA2.MMA R22, -RZ, RZ, 0, 1.847743988037109375e-06 ;  /* 0x0000001fff167435 */ /* 0x000fe200000001ff */
[----:B0--3--:R-:W-:Y:S01]  /*0bb0*/  MOV R20, R10 ;  /* 0x0000000a00147202 */ /* 0x009fe20000000f00 */
[----:B------:R-:W-:Y:S01]  /*0bc0*/  IMAD.MOV.U32 R19, RZ, RZ, 0x1 ;  /* 0x00000001ff137424 */ /* 0x000fe200078e00ff */
[----:B------:R-:W-:-:S08]  /*0bd0*/  MOV R17, 0xffffffff ;  /* 0xffffffff00117802 */ /* 0x000fd00000000f00 */
[----:B-12---:R-:W-:Y:S05]  /*0be0*/  WARPSYNC.COLLECTIVE R17, `(.L_x_1157) ;  /* 0x0000000011087348 */ /* 0x006fea0003c00000 */
[----:B------:R0:W3:Y:S02]  /*0bf0*/  SHFL.BFLY P2, R18, R20, R19, R22 ;  /* 0x0c00001314127389 */ /* 0x0000e40000040016 */
[----:B0123--:R-:W-:Y:S01]  /*0c00*/  ENDCOLLECTIVE ;  /* 0x000000000000791b */ /* 0x00ffe20003800000 */
.L_x_1157:
[----:B------:R-:W-:Y:S01]  /*0c10*/  HFMA2.MMA R19, -RZ, RZ, 0, 1.1920928955078125e-07 ;  /* 0x00000002ff137435 */ /* 0x000fe200000001ff */
[----:B------:R-:W-:-:S05]  /*0c20*/  MOV R11, R18 ;  /* 0x00000012000b7202 */ /* 0x000fca0000000f00 */
[----:B------:R-:W-:-:S04]  /*0c30*/  FADD.FTZ R11, R10, R11 ;  /* 0x0000000b0a0b7221 */ /* 0x000fc80000010000 */
[----:B------:R-:W-:-:S07]  /*0c40*/  IMAD.MOV.U32 R20, RZ, RZ, R11 ;  /* 0x000000ffff147224 */ /* 0x000fce00078e000b */
[----:B------:R-:W-:Y:S05]  /*0c50*/  WARPSYNC.COLLECTIVE R17, `(.L_x_1158) ;  /* 0x0000000011087348 */ /* 0x000fea0003c00000 */
[----:B------:R0:W1:Y:S02]  /*0c60*/  SHFL.BFLY P2, R18, R20, R19, R22 ;  /* 0x0c00001314127389 */ /* 0x0000640000040016 */
[----:B01----:R-:W-:Y:S01]  /*0c70*/  ENDCOLLECTIVE ;  /* 0x000000000000791b */ /* 0x003fe20003800000 */
.L_x_1158:
[----:B------:R-:W-:Y:S01]  /*0c80*/  IMAD.MOV.U32 R19, RZ, RZ, 0x4 ;  /* 0x00000004ff137424 */ /* 0x000fe200078e00ff */
[----:B------:R-:W-:-:S05]  /*0c90*/  MOV R12, R18 ;  /* 0x00000012000c7202 */ /* 0x000fca0000000f00 */
[----:B------:R-:W-:-:S05]  /*0ca0*/  FADD.FTZ R12, R11, R12 ;  /* 0x0000000c0b0c7221 */ /* 0x000fca0000010000 */
[----:B------:R-:W-:-:S07]  /*0cb0*/  MOV R20, R12 ;  /* 0x0000000c00147202 */ /* 0x000fce0000000f00 */
[----:B------:R-:W-:Y:S05]  /*0cc0*/  WARPSYNC.COLLECTIVE R17, `(.L_x_1159) ;  /* 0x0000000011087348 */ /* 0x000fea0003c00000 */
[----:B------:R0:W1:Y:S02]  /*0cd0*/  SHFL.BFLY P2, R18, R20, R19, R22 ;  /* 0x0c00001314127389 */ /* 0x0000640000040016 */
[----:B01----:R-:W-:Y:S01]  /*0ce0*/  ENDCOLLECTIVE ;  /* 0x000000000000791b */ /* 0x003fe20003800000 */
.L_x_1159:
[----:B------:R-:W-:Y:S01]  /*0cf0*/  HFMA2.MMA R19, -RZ, RZ, 0, 4.76837158203125e-07 ;  /* 0x00000008ff137435 */ /* 0x000fe200000001ff */
[----:B------:R-:W-:-:S05]  /*0d00*/  MOV R13, R18 ;  /* 0x00000012000d7202 */ /* 0x000fca0000000f00 */
[----:B------:R-:W-:-:S05]  /*0d10*/  FADD.FTZ R13, R12, R13 ;  /* 0x0000000d0c0d7221 */ /* 0x000fca0000010000 */
[----:B------:R-:W-:-:S07]  /*0d20*/  MOV R20, R13 ;  /* 0x0000000d00147202 */ /* 0x000fce0000000f00 */
[----:B------:R-:W-:Y:S05]  /*0d30*/  WARPSYNC.COLLECTIVE R17, `(.L_x_1160) ;  /* 0x0000000011087348 */ /* 0x000fea0003c00000 */
[----:B------:R0:W1:Y:S02]  /*0d40*/  SHFL.BFLY P2, R18, R20, R19, R22 ;  /* 0x0c00001314127389 */ /* 0x0000640000040016 */
[----:B01----:R-:W-:Y:S01]  /*0d50*/  ENDCOLLECTIVE ;  /* 0x000000000000791b */ /* 0x003fe20003800000 */
.L_x_1160:
[----:B------:R-:W-:Y:S01]  /*0d60*/  HFMA2.MMA R19, -RZ, RZ, 0, 9.5367431640625e-07 ;  /* 0x00000010ff137435 */ /* 0x000fe200000001ff */
[----:B------:R-:W-:-:S04]  /*0d70*/  IMAD.MOV.U32 R10, RZ, RZ, R18 ;  /* 0x000000ffff0a7224 */ /* 0x000fc800078e0012 */
[----:B------:R-:W-:-:S05]  /*0d80*/  FADD.FTZ R10, R13, R10 ;  /* 0x0000000a0d0a7221 */ /* 0x000fca0000010000 */
[----:B------:R-:W-:-:S07]  /*0d90*/  MOV R20, R10 ;  /* 0x0000000a00147202 */ /* 0x000fce0000000f00 */
[----:B------:R-:W-:Y:S05]  /*0da0*/  WARPSYNC.COLLECTIVE R17, `(.L_x_1161) ;  /* 0x0000000011087348 */ /* 0x000fea0003c00000 */
[----:B------:R0:W1:Y:S02]  /*0db0*/  SHFL.BFLY P2, R18, R20, R19, R22 ;  /* 0x0c00001314127389 */ /* 0x0000640000040016 */
[----:B01----:R-:W-:Y:S01]  /*0dc0*/  ENDCOLLECTIVE ;  /* 0x000000000000791b */ /* 0x003fe20003800000 */
.L_x_1161:
[----:B------:R-:W-:Y:S01]  /*0dd0*/  HFMA2.MMA R19, -RZ, RZ, 0, 5.9604644775390625e-08 ;  /* 0x00000001ff137435 */ /* 0x000fe200000001ff */
[----:B------:R-:W-:Y:S01]  /*0de0*/  IMAD.MOV.U32 R20, RZ, RZ, R9 ;  /* 0x000000ffff147224 */ /* 0x000fe200078e0009 */
[----:B------:R-:W-:-:S09]  /*0df0*/  MOV R11, R18 ;  /* 0x00000012000b7202 */ /* 0x000fd20000000f00 */
[----:B------:R-:W-:Y:S05]  /*0e00*/  WARPSYNC.COLLECTIVE R17, `(.L_x_1162) ;  /* 0x0000000011087348 */ /* 0x000fea0003c00000 */
[----:B------:R0:W1:Y:S02]  /*0e10*/  SHFL.BFLY P2, R18, R20, R19, R22 ;  /* 0x0c00001314127389 */ /* 0x0000640000040016 */
[----:B01----:R-:W-:Y:S01]  /*0e20*/  ENDCOLLECTIVE ;  /* 0x000000000000791b */ /* 0x003fe20003800000 */
.L_x_1162:
[----:B------:R-:W-:Y:S01]  /*0e30*/  HFMA2.MMA R19, -RZ, RZ, 0, 1.1920928955078125e-07 ;  /* 0x00000002ff137435 */ /* 0x000fe200000001ff */
[----:B------:R-:W-:-:S05]  /*0e40*/  MOV R12, R18 ;  /* 0x00000012000c7202 */ /* 0x000fca0000000f00 */
[----:B------:R-:W-:-:S05]  /*0e50*/  FADD.FTZ R14, R9, R12 ;  /* 0x0000000c090e7221 */ /* 0x000fca0000010000 */
[----:B------:R-:W-:-:S07]  /*0e60*/  MOV R20, R14 ;  /* 0x0000000e00147202 */ /* 0x000fce0000000f00 */
[----:B------:R-:W-:Y:S05]  /*0e70*/  WARPSYNC.COLLECTIVE R17, `(.L_x_1163) ;  /* 0x0000000011087348 */ /* 0x000fea0003c00000 */
[----:B------:R0:W1:Y:S02]  /*0e80*/  SHFL.BFLY P2, R18, R20, R19, R22 ;  /* 0x0c00001314127389 */ /* 0x0000640000040016 */
[----:B01----:R-:W-:Y:S01]  /*0e90*/  ENDCOLLECTIVE ;  /* 0x000000000000791b */ /* 0x003fe20003800000 */
.L_x_1163:
[----:B------:R-:W-:Y:S01]  /*0ea0*/  HFMA2.MMA R19, -RZ, RZ, 0, 2.384185791015625e-07 ;  /* 0x00000004ff137435 */ /* 0x000fe200000001ff */
[----:B------:R-:W-:-:S04]  /*0eb0*/  IMAD.MOV.U32 R13, RZ, RZ, R18 ;  /* 0x000000ffff0d7224 */ /* 0x000fc800078e0012 */
[----:B------:R-:W-:-:S05]  /*0ec0*/  FADD.FTZ R15, R14, R13 ;  /* 0x0000000d0e0f7221 */ /* 0x000fca0000010000 */
[----:B------:R-:W-:-:S07]  /*0ed0*/  MOV R20, R15 ;  /* 0x0000000f00147202 */ /* 0x000fce0000000f00 */
[----:B------:R-:W-:Y:S05]  /*0ee0*/  WARPSYNC.COLLECTIVE R17, `(.L_x_1164) ;  /* 0x0000000011087348 */ /* 0x000fea0003c00000 */
[----:B------:R0:W1:Y:S02]  /*0ef0*/  SHFL.BFLY P2, R18, R20, R19, R22 ;  /* 0x0c00001314127389 */ /* 0x0000640000040016 */
[----:B01----:R-:W-:Y:S01]  /*0f00*/  ENDCOLLECTIVE ;  /* 0x000000000000791b */ /* 0x003fe20003800000 */
.L_x_1164:
[----:B------:R-:W-:Y:S01]  /*0f10*/  IMAD.MOV.U32 R19, RZ, RZ, 0x8 ;  /* 0x00000008ff137424 */ /* 0x000fe200078e00ff */
[----:B------:R-:W-:-:S05]  /*0f20*/  MOV R16, R18 ;  /* 0x0000001200107202 */ /* 0x000fca0000000f00 */
[----:B------:R-:W-:-:S05]  /*0f30*/  FADD.FTZ R16, R15, R16 ;  /* 0x000000100f107221 */ /* 0x000fca0000010000 */
[----:B------:R-:W-:-:S07]  /*0f40*/  MOV R20, R16 ;  /* 0x0000001000147202 */ /* 0x000fce0000000f00 */
[----:B------:R-:W-:Y:S05]  /*0f50*/  WARPSYNC.COLLECTIVE R17, `(.L_x_1165) ;  /* 0x0000000011087348 */ /* 0x000fea0003c00000 */
[----:B------:R0:W1:Y:S02]  /*0f60*/  SHFL.BFLY P2, R18, R20, R19, R22 ;  /* 0x0c00001314127389 */ /* 0x0000640000040016 */
[----:B01----:R-:W-:Y:S01]  /*0f70*/  ENDCOLLECTIVE ;  /* 0x000000000000791b */ /* 0x003fe20003800000 */
.L_x_1165:
[----:B------:R-:W-:Y:S01]  /*0f80*/  HFMA2.MMA R19, -RZ, RZ, 0, 9.5367431640625e-07 ;  /* 0x00000010ff137435 */ /* 0x000fe200000001ff */
[----:B------:R-:W-:-:S05]  /*0f90*/  MOV R9, R18 ;  /* 0x0000001200097202 */ /* 0x000fca0000000f00 */
[----:B------:R-:W-:-:S05]  /*0fa0*/  FADD.FTZ R9, R16, R9 ;  /* 0x0000000910097221 */ /* 0x000fca0000010000 */
[----:B------:R-:W-:-:S07]  /*0fb0*/  MOV R20, R9 ;  /* 0x0000000900147202 */ /* 0x000fce0000000f00 */
[----:B------:R-:W-:Y:S05]  /*0fc0*/  WARPSYNC.COLLECTIVE R17, `(.L_x_1166) ;  /* 0x0000000011087348 */ /* 0x000fea0003c00000 */
[----:B------:R0:W1:Y:S02]  /*0fd0*/  SHFL.BFLY P2, R18, R20, R19, R22 ;  /* 0x0c00001314127389 */ /* 0x0000640000040016 */
[----:B01----:R-:W-:Y:S01]  /*0fe0*/  ENDCOLLECTIVE ;  /* 0x000000000000791b */ /* 0x003fe20003800000 */
.L_x_1166:
[----:B------:R-:W-:Y:S01]  /*0ff0*/  MOV R14, R18 ;  /* 0x00000012000e7202 */ /* 0x000fe20000000f00 */
[----:B------:R-:W-:Y:S06]  /*1000*/  BRA `(.L_x_1167) ;  /* 0xfffffff8007c7947 */ /* 0x000fec000383ffff */
.L_x_1168:
        /* <DEDUP_REMOVED lines=15> */
.L_x_3187:


//--------------------- .text._ZN10layer_norm40ln_parallel_residual_bwd_finalize_kernelINS_22Kernel_traits_finalizeILj512E13__nv_bfloat16S2_fS2_fjLb0ELj1024ELj4ENS_18Kernel_traits_baseILj512ES2_S2_fS2_fjLj1024EEEEELb1EEEvNS_9BwdParamsE --------------------------
	.section	.text._ZN10layer_norm40ln_parallel_residual_bwd_finalize_kernelINS_22Kernel_traits_finalizeILj512E13__nv_bfloat16S2_fS2_fjLb0ELj1024ELj4ENS_18Kernel_traits_baseILj512ES2_S2_fS2_fjLj1024EEEEELb1EEEvNS_9BwdParamsE,"ax",@progbits
	.align	128
        .global         _ZN10layer_norm40ln_parallel_residual_bwd_finalize_kernelINS_22Kernel_traits_finalizeILj512E13__nv_bfloat16S2_fS2_fjLb0ELj1024ELj4ENS_18Kernel_traits_baseILj512ES2_S2_fS2_fjLj1024EEEEELb1EEEvNS_9BwdParamsE
        .type           _ZN10layer_norm40ln_parallel_residual_bwd_finalize_kernelINS_22Kernel_traits_finalizeILj512E13__nv_bfloat16S2_fS2_fjLb0ELj1024ELj4ENS_18Kernel_traits_baseILj512ES2_S2_fS2_fjLj1024EEEEELb1EEEvNS_9BwdParamsE,@function
        .size           _ZN10layer_norm40ln_parallel_residual_bwd_finalize_kernelINS_22Kernel_traits_finalizeILj512E13__nv_bfloat16S2_fS2_fjLb0ELj1024ELj4ENS_18Kernel_traits_baseILj512ES2_S2_fS2_fjLj1024EEEEELb1EEEvNS_9BwdParamsE,(.L_x_3188 - _ZN10layer_norm40ln_parallel_residual_bwd_finalize_kernelINS_22Kernel_traits_finalizeILj512E13__nv_bfloat16S2_fS2_fjLb0ELj1024ELj4ENS_18Kernel_traits_baseILj512ES2_S2_fS2_fjLj1024EEEEELb1EEEvNS_9BwdParamsE)
        .other          _ZN10layer_norm40ln_parallel_residual_bwd_finalize_kernelINS_22Kernel_traits_finalizeILj512E13__nv_bfloat16S2_fS2_fjLb0ELj1024ELj4ENS_18Kernel_traits_baseILj512ES2_S2_fS2_fjLj1024EEEEELb1EEEvNS_9BwdParamsE,@"STO_CUDA_ENTRY STV_DEFAULT"
_ZN10layer_norm40ln_parallel_residual_bwd_finalize_kernelINS_22Kernel_traits_finalizeILj512E13__nv_bfloat16S2_fS2_fjLb0ELj1024ELj4ENS_18Kernel_traits_baseILj512ES2_S2_fS2_fjLj1024EEEEELb1EEEvNS_9BwdParamsE:
.text._ZN10layer_norm40ln_parallel_residual_bwd_finalize_kernelINS_22Kernel_traits_finalizeILj512E13__nv_bfloat16S2_fS2_fjLb0ELj1024ELj4ENS_18Kernel_traits_baseILj512ES2_S2_fS2_fjLj1024EEEEELb1EEEvNS_9BwdParamsE:
        /* <DEDUP_REMOVED lines=23> */
.L_x_1180:
        /* <DEDUP_REMOVED lines=41> */
.L_x_1173:
        /* <DEDUP_REMOVED lines=62> */
.L_x_1172:
[----:B------:R-:W-:Y:S05]  /*07e0*/  BSYNC B1 ;  /* 0x0000000000017941 */ /* 0x000fea0003800000 */
.L_x_1171:
        /* <DEDUP_REMOVED lines=39> */
.L_x_1175:
[----:B------:R-:W-:Y:S05]  /*0a60*/  BSYNC B1 ;  /* 0x0000000000017941 */ /* 0x000fea0003800000 */
.L_x_1174:
        /* <DEDUP_REMOVED lines=20> */
.L_x_1170:
[----:B------:R-:W-:Y:S05]  /*0bb0*/  BSYNC B0 ;  /* 0x0000000000007941 */ /* 0x000fea0003800000 */
.L_x_1169:
        /* <DEDUP_REMOVED lines=54> */
.L_x_1201:
        /* <DEDUP_REMOVED lines=10> */
.L_x_1176:
        /* <DEDUP_REMOVED lines=26> */
.L_x_1179:
[----:B------:R-:W-:Y:S05]  /*1160*/  BSYNC B0 ;  /* 0x0000000000007941 */ /* 0x000fea0003800000 */
.L_x_1178:
[C---:B------:R-:W-:Y:S02]  /*1170*/  ISETP.GT.U32.AND P1, PT, R4.reuse, -0x201, PT ;  /* 0xfffffdff0400780c */ /* 0x040fe40003f24070 */
[----:B------:R-:W-:Y:S02]  /*1180*/  IADD3 R4, R4, 0x200, RZ ;  /* 0x0000020004047810 */ /* 0x000fe40007ffe0ff */
[----:B------:R-:W-:-:S09]  /*1190*/  IADD3 R5, R5, 0x100, RZ ;  /* 0x0000010005057810 */ /* 0x000fd20007ffe0ff */
[----:B------:R-:W-:Y:S05]  /*11a0*/  @P1 BRA `(.L_x_1180) ;  /* 0xffffffec00f01947 */ /* 0x000fea000383ffff */
[----:B------:R-:W-:Y:S05]  /*11b0*/  EXIT ;  /* 0x000000000000794d */ /* 0x000fea0003800000 */
.L_x_1177:
[----:B------:R-:W-:Y:S01]  /*11c0*/  HFMA2.MMA R13, -RZ, RZ, 0, 5.9604644775390625e-08 ;  /* 0x00000001ff0d7435 */ /* 0x000fe200000001ff */
[----:B0-----:R-:W-:Y:S02]  /*11d0*/  MOV R26, R9 ;  /* 0x00000009001a7202 */ /* 0x001fe40000000f00 */
[----:B------:R-:W-:Y:S02]  /*11e0*/  MOV R12, 0x1f ;  /* 0x0000001f000c7802 */ /* 0x000fe40000000f00 */
[----:B------:R-:W-:-:S07]  /*11f0*/  MOV R11, 0xffffffff ;  /* 0xffffffff000b7802 */ /* 0x000fce0000000f00 */
[----:B-1234-:R-:W-:Y:S05]  /*1200*/  WARPSYNC.COLLECTIVE R11, `(.L_x_1181) ;  /* 0x000000000b087348 */ /* 0x01efea0003c00000 */
[----:B------:R0:W0:Y:S02]  /*1210*/  SHFL.BFLY P2, R16, R26, R13, R12 ;  /* 0x0c00000d1a107389 */ /* 0x000024000004000c */
[----:B01234-:R-:W-:Y:S01]  /*1220*/  ENDCOLLECTIVE ;  /* 0x000000000000791b */ /* 0x01ffe20003800000 */
.L_x_1181:
[----:B------:R-:W-:Y:S01]  /*1230*/  HFMA2.MMA R13, -RZ, RZ, 0, 1.1920928955078125e-07 ;  /* 0x00000002ff0d7435 */ /* 0x000fe200000001ff */
[----:B------:R-:W-:-:S05]  /*1240*/  FADD.FTZ R10, R9, R16 ;  /* 0x00000010090a7221 */ /* 0x000fca0000010000 */
[----:B------:R-:W-:-:S07]  /*1250*/  MOV R26, R10 ;  /* 0x0000000a001a7202 */ /* 0x000fce0000000f00 */
[----:B------:R-:W-:Y:S05]  /*1260*/  WARPSYNC.COLLECTIVE R11, `(.L_x_1182) ;  /* 0x000000000b087348 */ /* 0x000fea0003c00000 */
[----:B------:R0:W1:Y:S02]  /*1270*/  SHFL.BFLY P2, R16, R26, R13, R12 ;  /* 0x0c00000d1a107389 */ /* 0x000064000004000c */
[----:B01----:R-:W-:Y:S01]  /*1280*/  ENDCOLLECTIVE ;  /* 0x000000000000791b */ /* 0x003fe20003800000 */
.L_x_1182:
[----:B------:R-:W-:Y:S01]  /*1290*/  HFMA2.MMA R13, -RZ, RZ, 0, 2.384185791015625e-07 ;  /* 0x00000004ff0d7435 */ /* 0x000fe200000001ff */
[----:B------:R-:W-:-:S05]  /*12a0*/  FADD.FTZ R9, R10, R16 ;  /* 0x000000100a097221 */ /* 0x000fca0000010000 */
[----:B------:R-:W-:-:S07]  /*12b0*/  MOV R26, R9 ;  /* 0x00000009001a7202 */ /* 0x000fce0000000f00 */
[----:B------:R-:W-:Y:S05]  /*12c0*/  WARPSYNC.COLLECTIVE R11, `(.L_x_1183) ;  /* 0x000000000b087348 */ /* 0x000fea0003c00000 */
[----:B------:R0:W1:Y:S02]  /*12d0*/  SHFL.BFLY P2, R16, R26, R13, R12 ;  /* 0x0c00000d1a107389 */ /* 0x000064000004000c */
[----:B01----:R-:W-:Y:S01]  /*12e0*/  ENDCOLLECTIVE ;  /* 0x000000000000791b */ /* 0x003fe20003800000 */
.L_x_1183:
[----:B------:R-:W-:Y:S01]  /*12f0*/  HFMA2.MMA R13, -RZ, RZ, 0, 4.76837158203125e-07 ;  /* 0x00000008ff0d7435 */ /* 0x000fe200000001ff */
[----:B------:R-:W-:-:S05]  /*1300*/  FADD.FTZ R18, R9, R16 ;  /* 0x0000001009127221 */ /* 0x000fca0000010000 */
[----:B------:R-:W-:-:S07]  /*1310*/  MOV R26, R18 ;  /* 0x00000012001a7202 */ /* 0x000fce0000000f00 */
[----:B------:R-:W-:Y:S05]  /*1320*/  WARPSYNC.COLLECTIVE R11, `(.L_x_1184) ;  /* 0x000000000b087348 */ /* 0x000fea0003c00000 */
[----:B------:R0:W1:Y:S02]  /*1330*/  SHFL.BFLY P2, R16, R26, R13, R12 ;  /* 0x0c00000d1a107389 */ /* 0x000064000004000c */
[----:B01----:R-:W-:Y:S01]  /*1340*/  ENDCOLLECTIVE ;  /* 0x000000000000791b */ /* 0x003fe20003800000 */
.L_x_1184:
[----:B------:R-:W-:Y:S01]  /*1350*/  HFMA2.MMA R13, -RZ, RZ, 0, 9.5367431640625e-07 ;  /* 0x00000010ff0d7435 */ /* 0x000fe200000001ff */
[----:B------:R-:W-:-:S05]  /*1360*/  FADD.FTZ R10, R18, R16 ;  /* 0x00000010120a7221 */ /* 0x000fca0000010000 */
[----:B------:R-:W-:-:S07]  /*1370*/  MOV R26, R10 ;  /* 0x0000000a001a7202 */ /* 0x000fce0000000f00 */
[----:B------:R-:W-:Y:S05]  /*1380*/  WARPSYNC.COLLECTIVE R11, `(.L_x_1185) ;  /* 0x000000000b087348 */ /* 0x000fea0003c00000 */
[----:B------:R0:W1:Y:S02]  /*1390*/  SHFL.BFLY P2, R16, R26, R13, R12 ;  /* 0x0c00000d1a107389 */ /* 0x000064000004000c */
[----:B01----:R-:W-:Y:S01]  /*13a0*/  ENDCOLLECTIVE ;  /* 0x000000000000791b */ /* 0x003fe20003800000 */
.L_x_1185:
[----:B------:R-:W-:Y:S01]  /*13b0*/  MOV R26, R14 ;  /* 0x0000000e001a7202 */ /* 0x000fe20000000f00 */
[----:B------:R-:W-:Y:S01]  /*13c0*/  IMAD.MOV.U32 R13, RZ, RZ, 0x1 ;  /* 0x00000001ff0d7424 */ /* 0x000fe200078e00ff */
[----:B------:R-:W-:-:S07]  /*13d0*/  MOV R9, R16 ;  /* 0x0000001000097202 */ /* 0x000fce0000000f00 */
[----:B------:R-:W-:Y:S05]  /*13e0*/  WARPSYNC.COLLECTIVE R11, `(.L_x_1186) ;  /* 0x000000000b087348 */ /* 0x000fea0003c00000 */
[----:B------:R0:W1:Y:S02]  /*13f0*/  SHFL.BFLY P2, R16, R26, R13, R12 ;  /* 0x0c00000d1a107389 */ /* 0x000064000004000c */
[----:B01----:R-:W-:Y:S01]  /*1400*/  ENDCOLLECTIVE ;  /* 0x000000000000791b */ /* 0x003fe20003800000 */
.L_x_1186:
[----:B------:R-:W-:Y:S01]  /*1410*/  HFMA2.MMA R13, -RZ, RZ, 0, 1.1920928955078125e-07 ;  /* 0x00000002ff0d7435 */ /* 0x000fe200000001ff */
[----:B------:R-:W-:-:S05]  /*1420*/  MOV R15, R16 ;  /* 0x00000010000f7202 */ /* 0x000fca0000000f00 */
[----:B------:R-:W-:-:S05]  /*1430*/  FADD.FTZ R15, R14, R15 ;  /* 0x0000000f0e0f7221 */ /* 0x000fca0000010000 */
[----:B------:R-:W-:-:S07]  /*1440*/  MOV R26, R15 ;  /* 0x0000000f001a7202 */ /* 0x000fce0000000f00 */
[----:B------:R-:W-:Y:S05]  /*1450*/  WARPSYNC.COLLECTIVE R11, `(.L_x_1187) ;  /* 0x000000000b087348 */ /* 0x000fea0003c00000 */
[----:B------:R0:W1:Y:S02]  /*1460*/  SHFL.BFLY P2, R16, R26, R13, R12 ;  /* 0x0c00000d1a107389 */ /* 0x000064000004000c */
[----:B01----:R-:W-:Y:S01]  /*1470*/  ENDCOLLECTIVE ;  /* 0x000000000000791b */ /* 0x003fe20003800000 */
.L_x_1187:
[----:B------:R-:W-:Y:S01]  /*1480*/  HFMA2.MMA R13, -RZ, RZ, 0, 2.384185791015625e-07 ;  /* 0x00000004ff0d7435 */ /* 0x000fe200000001ff */
[----:B------:R-:W-:-:S05]  /*1490*/  MOV R18, R16 ;  /* 0x0000001000127202 */ /* 0x000fca0000000f00 */
[----:B------:R-:W-:-:S05]  /*14a0*/  FADD.FTZ R14, R15, R18 ;  /* 0x000000120f0e7221 */ /* 0x000fca0000010000 */
[----:B------:R-:W-:-:S07]  /*14b0*/  MOV R26, R14 ;  /* 0x0000000e001a7202 */ /* 0x000fce0000000f00 */
[----:B------:R-:W-:Y:S05]  /*14c0*/  WARPSYNC.COLLECTIVE R11, `(.L_x_1188) ;  /* 0x000000000b087348 */ /* 0x000fea0003c00000 */
[----:B------:R0:W1:Y:S02]  /*14d0*/  SHFL.BFLY P2, R16, R26, R13, R12 ;  /* 0x0c00000d1a107389 */ /* 0x000064000004000c */
[----:B01----:R-:W-:Y:S01]  /*14e0*/  ENDCOLLECTIVE ;  /* 0x000000000000791b */ /* 0x003fe20003800000 */
.L_x_1188:
[----:B------:R-:W-:Y:S01]  /*14f0*/  HFMA2.MMA R13, -RZ, RZ, 0, 4.76837158203125e-07 ;  /* 0x00000008ff0d7435 */ /* 0x000fe200000001ff */
[----:B------:R-:W-:-:S05]  /*1500*/  MOV R17, R16 ;  /* 0x0000001000117202 */ /* 0x000fca0000000f00 */
[----:B------:R-:W-:-:S05]  /*1510*/  FADD.FTZ R19, R14, R17 ;  /* 0x000000110e137221 */ /* 0x000fca0000010000 */
[----:B------:R-:W-:-:S07]  /*1520*/  MOV R26, R19 ;  /* 0x00000013001a7202 */ /* 0x000fce0000000f00 */
[----:B------:R-:W-:Y:S05]  /*1530*/  WARPSYNC.COLLECTIVE R11, `(.L_x_1189) ;  /* 0x000000000b087348 */ /* 0x000fea0003c00000 */
[----:B------:R0:W1:Y:S02]  /*1540*/  SHFL.BFLY P2, R16, R26, R13, R12 ;  /* 0x0c00000d1a107389 */ /* 0x000064000004000c */
[----:B01----:R-:W-:Y:S01]  /*1550*/  ENDCOLLECTIVE ;  /* 0x000000000000791b */ /* 0x003fe20003800000 */
.L_x_1189:
[----:B------:R-:W-:Y:S01]  /*1560*/  HFMA2.MMA R13, -RZ, RZ, 0, 9.5367431640625e-07 ;  /* 0x00000010ff0d7435 */ /* 0x000fe200000001ff */
[----:B------:R-:W-:-:S05]  /*1570*/  MOV R20, R16 ;  /* 0x0000001000147202 */ /* 0x000fca0000000f00 */
[----:B------:R-:W-:-:S05]  /*1580*/  FADD.FTZ R15, R19, R20 ;  /* 0x00000014130f7221 */ /* 0x000fca0000010000 */
[----:B------:R-:W-:-:S07]  /*1590*/  MOV R26, R15 ;  /* 0x0000000f001a7202 */ /* 0x000fce0000000f00 */
[----:B------:R-:W-:Y:S05]  /*15a0*/  WARPSYNC.COLLECTIVE R11, `(.L_x_1190) ;  /* 0x000000000b087348 */ /* 0x000fea0003c00000 */
[----:B------:R0:W1:Y:S02]  /*15b0*/  SHFL.BFLY P2, R16, R26, R13, R12 ;  /* 0x0c00000d1a107389 */ /* 0x000064000004000c */
[----:B01----:R-:W-:Y:S01]  /*15c0*/  ENDCOLLECTIVE ;  /* 0x000000000000791b */ /* 0x003fe20003800000 */
.L_x_1190:
[----:B------:R-:W-:Y:S01]  /*15d0*/  HFMA2.MMA R13, -RZ, RZ, 0, 5.9604644775390625e-08 ;  /* 0x00000001ff0d7435 */ /* 0x000fe200000001ff */
[----:B------:R-:W-:Y:S02]  /*15e0*/  MOV R26, R8 ;  /* 0x00000008001a7202 */ /* 0x000fe40000000f00 */
[----:B------:R-:W-:-:S08]  /*15f0*/  MOV R14, R16 ;  /* 0x00000010000e7202 */ /* 0x000fd00000000f00 */
[----:B------:R-:W-:Y:S05]  /*1600*/  WARPSYNC.COLLECTIVE R11, `(.L_x_1191) ;  /* 0x000000000b087348 */ /* 0x000fea0003c00000 */
[----:B------:R0:W1:Y:S02]  /*1610*/  SHFL.BFLY P2, R16, R26, R13, R12 ;  /* 0x0c00000d1a107389 */ /* 0x000064000004000c */
[----:B01----:R-:W-:Y:S01]  /*1620*/  ENDCOLLECTIVE ;  /* 0x000000000000791b */ /* 0x003fe20003800000 */
.L_x_1191:
[----:B------:R-:W-:Y:S01]  /*1630*/  HFMA2.MMA R13, -RZ, RZ, 0, 1.1920928955078125e-07 ;  /* 0x00000002ff0d7435 */ /* 0x000fe200000001ff */
[----:B------:R-:W-:-:S05]  /*1640*/  MOV R17, R16 ;  /* 0x0000001000117202 */ /* 0x000fca0000000f00 */
[----:B------:R-:W-:-:S05]  /*1650*/  FADD.FTZ R19, R8, R17 ;  /* 0x0000001108137221 */ /* 0x000fca0000010000 */
[----:B------:R-:W-:-:S07]  /*1660*/  MOV R26, R19 ;  /* 0x00000013001a7202 */ /* 0x000fce0000000f00 */
[----:B------:R-:W-:Y:S05]  /*1670*/  WARPSYNC.COLLECTIVE R11, `(.L_x_1192) ;  /* 0x000000000b087348 */ /* 0x000fea0003c00000 */
[----:B------:R0:W1:Y:S02]  /*1680*/  SHFL.BFLY P2, R16, R26, R13, R12 ;  /* 0x0c00000d1a107389 */ /* 0x000064000004000c */
[----:B01----:R-:W-:Y:S01]  /*1690*/  ENDCOLLECTIVE ;  /* 0x000000000000791b */ /* 0x003fe20003800000 */
.L_x_1192:
[----:B------:R-:W-:Y:S01]  /*16a0*/  IMAD.MOV.U32 R13, RZ, RZ, 0x4 ;  /* 0x00000004ff0d7424 */ /* 0x000fe200078e00ff */
[----:B------:R-:W-:-:S05]  /*16b0*/  MOV R20, R16 ;  /* 0x0000001000147202 */ /* 0x000fca0000000f00 */
[----:B------:R-:W-:-:S05]  /*16c0*/  FADD.FTZ R8, R19, R20 ;  /* 0x0000001413087221 */ /* 0x000fca0000010000 */
[----:B------:R-:W-:-:S07]  /*16d0*/  MOV R26, R8 ;  /* 0x00000008001a7202 */ /* 0x000fce0000000f00 */
[----:B------:R-:W-:Y:S05]  /*16e0*/  WARPSYNC.COLLECTIVE R11, `(.L_x_1193) ;  /* 0x000000000b087348 */ /* 0x000fea0003c00000 */
[----:B------:R0:W1:Y:S02]  /*16f0*/  SHFL.BFLY P2, R16, R26, R13, R12 ;  /* 0x0c00000d1a107389 */ /* 0x000064000004000c */
[----:B01----:R-:W-:Y:S01]  /*1700*/  ENDCOLLECTIVE ;  /* 0x000000000000791b */ /* 0x003fe20003800000 */
.L_x_1193:
[----:B------:R-:W-:Y:S01]  /*1710*/  HFMA2.MMA R13, -RZ, RZ, 0, 4.76837158203125e-07 ;  /* 0x00000008ff0d7435 */ /* 0x000fe200000001ff */
[----:B------:R-:W-:-:S05]  /*1720*/  MOV R21, R16 ;  /* 0x0000001000157202 */ /* 0x000fca0000000f00 */
[----:B------:R-:W-:-:S05]  /*1730*/  FADD.FTZ R21, R8, R21 ;  /* 0x0000001508157221 */ /* 0x000fca0000010000 */
[----:B------:R-:W-:-:S07]  /*1740*/  MOV R26, R21 ;  /* 0x00000015001a7202 */ /* 0x000fce0000000f00 */
[----:B------:R-:W-:Y:S05]  /*1750*/  WARPSYNC.COLLECTIVE R11, `(.L_x_1194) ;  /* 0x000000000b087348 */ /* 0x000fea0003c00000 */
[----:B------:R0:W1:Y:S02]  /*1760*/  SHFL.BFLY P2, R16, R26, R13, R12 ;  /* 0x0c00000d1a107389 */ /* 0x000064000004000c */
[----:B01----:R-:W-:Y:S01]  /*1770*/  ENDCOLLECTIVE ;  /* 0x000000000000791b */ /* 0x003fe20003800000 */
.L_x_1194:
[----:B------:R-:W-:Y:S01]  /*1780*/  HFMA2.MMA R13, -RZ, RZ, 0, 9.5367431640625e-07 ;  /* 0x00000010ff0d7435 */ /* 0x000fe200000001ff */
[----:B------:R-:W-:-:S05]  /*1790*/  MOV R22, R16 ;  /* 0x0000001000167202 */ /* 0x000fca0000000f00 */
[----:B------:R-:W-:-:S05]  /*17a0*/  FADD.FTZ R17, R21, R22 ;  /* 0x0000001615117221 */ /* 0x000fca0000010000 */
[----:B------:R-:W-:-:S07]  /*17b0*/  MOV R26, R17 ;  /* 0x00000011001a7202 */ /* 0x000fce0000000f00 */
[----:B------:R-:W-:Y:S05]  /*17c0*/  WARPSYNC.COLLECTIVE R11, `(.L_x_1195) ;  /* 0x000000000b087348 */ /* 0x000fea0003c00000 */
[----:B------:R0:W1:Y:S02]  /*17d0*/  SHFL.BFLY P2, R16, R26, R13, R12 ;  /* 0x0c00000d1a107389 */ /* 0x000064000004000c */
[----:B01----:R-:W-:Y:S01]  /*17e0*/  ENDCOLLECTIVE ;  /* 0x000000000000791b */ /* 0x003fe20003800000 */
.L_x_1195:
[----:B------:R-:W-:Y:S01]  /*17f0*/  HFMA2.MMA R13, -RZ, RZ, 0, 5.9604644775390625e-08 ;  /* 0x00000001ff0d7435 */ /* 0x000fe200000001ff */
[----:B------:R-:W-:Y:S02]  /*1800*/  MOV R26, R7 ;  /* 0x00000007001a7202 */ /* 0x000fe40000000f00 */
[----:B------:R-:W-:-:S08]  /*1810*/  MOV R8, R16 ;  /* 0x0000001000087202 */ /* 0x000fd00000000f00 */
[----:B------:R-:W-:Y:S05]  /*1820*/  WARPSYNC.COLLECTIVE R11, `(.L_x_1196) ;  /* 0x000000000b087348 */ /* 0x000fea0003c00000 */
[----:B------:R0:W1:Y:S02]  /*1830*/  SHFL.BFLY P2, R16, R26, R13, R12 ;  /* 0x0c00000d1a107389 */ /* 0x000064000004000c */
[----:B01----:R-:W-:Y:S01]  /*1840*/  ENDCOLLECTIVE ;  /* 0x000000000000791b */ /* 0x003fe20003800000 */
.L_x_1196:
[----:B------:R-:W-:Y:S01]  /*1850*/  HFMA2.MMA R13, -RZ, RZ, 0, 1.1920928955078125e-07 ;  /* 0x00000002ff0d7435 */ /* 0x000fe200000001ff */
[----:B------:R-:W-:-:S05]  /*1860*/  MOV R18, R16 ;  /* 0x0000001000127202 */ /* 0x000fca0000000f00 */
[----:B------:R-:W-:-:S05]  /*1870*/  FADD.FTZ R22, R7, R18 ;  /* 0x0000001207167221 */ /* 0x000fca0000010000 */
[----:B------:R-:W-:-:S07]  /*1880*/  MOV R26, R22 ;  /* 0x00000016001a7202 */ /* 0x000fce0000000f00 */
[----:B------:R-:W-:Y:S05]  /*1890*/  WARPSYNC.COLLECTIVE R11, `(.L_x_1197) ;  /* 0x000000000b087348 */ /* 0x000fea0003c00000 */
[----:B------:R0:W1:Y:S02]  /*18a0*/  SHFL.BFLY P2, R16, R26, R13, R12 ;  /* 0x0c00000d1a107389 */ /* 0x000064000004000c */
[----:B01----:R-:W-:Y:S01]  /*18b0*/  ENDCOLLECTIVE ;  /* 0x000000000000791b */ /* 0x003fe20003800000 */
.L_x_1197:
[----:B------:R-:W-:Y:S01]  /*18c0*/  HFMA2.MMA R13, -RZ, RZ, 0, 2.384185791015625e-07 ;  /* 0x00000004ff0d7435 */ /* 0x000fe200000001ff */
[----:B------:R-:W-:-:S05]  /*18d0*/  MOV R21, R16 ;  /* 0x0000001000157202 */ /* 0x000fca0000000f00 */
[----:B------:R-:W-:-:S05]  /*18e0*/  FADD.FTZ R7, R22, R21 ;  /* 0x0000001516077221 */ /* 0x000fca0000010000 */
[----:B------:R-:W-:-:S07]  /*18f0*/  MOV R26, R7 ;  /* 0x00000007001a7202 */ /* 0x000fce0000000f00 */
[----:B------:R-:W-:Y:S05]  /*1900*/  WARPSYNC.COLLECTIVE R11, `(.L_x_1198) ;  /* 0x000000000b087348 */ /* 0x000fea0003c00000 */
[----:B------:R0:W1:Y:S02]  /*1910*/  SHFL.BFLY P2, R16, R26, R13, R12 ;  /* 0x0c00000d1a107389 */ /* 0x000064000004000c */
[----:B01----:R-:W-:Y:S01]  /*1920*/  ENDCOLLECTIVE ;  /* 0x000000000000791b */ /* 0x003fe20003800000 */
.L_x_1198:
[----:B------:R-:W-:Y:S01]  /*1930*/  HFMA2.MMA R13, -RZ, RZ, 0, 4.76837158203125e-07 ;  /* 0x00000008ff0d7435 */ /* 0x000fe200000001ff */
[----:B------:R-:W-:-:S05]  /*1940*/  MOV R20, R16 ;  /* 0x0000001000147202 */ /* 0x000fca0000000f00 */
[----:B------:R-:W-:-:S05]  /*1950*/  FADD.FTZ R23, R7, R20 ;  /* 0x0000001407177221 */ /* 0x000fca0000010000 */
[----:B------:R-:W-:-:S07]  /*1960*/  MOV R26, R23 ;  /* 0x00000017001a7202 */ /* 0x000fce0000000f00 */
[----:B------:R-:W-:Y:S05]  /*1970*/  WARPSYNC.COLLECTIVE R11, `(.L_x_1199) ;  /* 0x000000000b087348 */ /* 0x000fea0003c00000 */
[----:B------:R0:W1:Y:S02]  /*1980*/  SHFL.BFLY P2, R16, R26, R13, R12 ;  /* 0x0c00000d1a107389 */ /* 0x000064000004000c */
[----:B01----:R-:W-:Y:S01]  /*1990*/  ENDCOLLECTIVE ;  /* 0x000000000000791b */ /* 0x003fe20003800000 */
.L_x_1199:
[----:B------:R-:W-:Y:S01]  /*19a0*/  HFMA2.MMA R13, -RZ, RZ, 0, 9.5367431640625e-07 ;  /* 0x00000010ff0d7435 */ /* 0x000fe200000001ff */
[----:B------:R-:W-:-:S05]  /*19b0*/  MOV R24, R16 ;  /* 0x0000001000187202 */ /* 0x000fca0000000f00 */
[----:B------:R-:W-:-:S05]  /*19c0*/  FADD.FTZ R24, R23, R24 ;  /* 0x0000001817187221 */ /* 0x000fca0000010000 */
[----:B------:R-:W-:-:S07]  /*19d0*/  MOV R26, R24 ;  /* 0x00000018001a7202 */ /* 0x000fce0000000f00 */
[----:B------:R-:W-:Y:S05]  /*19e0*/  WARPSYNC.COLLECTIVE R11, `(.L_x_1200) ;  /* 0x000000000b087348 */ /* 0x000fea0003c00000 */
[----:B------:R0:W1:Y:S02]  /*19f0*/  SHFL.BFLY P2, R16, R26, R13, R12 ;  /* 0x0c00000d1a107389 */ /* 0x000064000004000c */
[----:B01----:R-:W-:Y:S01]  /*1a00*/  ENDCOLLECTIVE ;  /* 0x000000000000791b */ /* 0x003fe20003800000 */
.L_x_1200:
[----:B------:R-:W-:Y:S05]  /*1a10*/  BRA `(.L_x_1201) ;  /* 0xfffffff400407947 */ /* 0x000fea000383ffff */
.L_x_1202:
        /* <DEDUP_REMOVED lines=14> */
.L_x_3188:


//--------------------- .text._ZN10layer_norm31ln_parallel_residual_bwd_kernelINS_13Kernel_traitsI13__nv_bfloat16S2_fS2_fjLj512ELj1ELj4ELj1ELj16ENS_18Kernel_traits_baseILj512ES2_S2_fS2_fjLj128EEEEELb1ELb1ELb1EEEvNS_9BwdParamsE --------------------------
	.section	.text._ZN10layer_norm31ln_parallel_residual_bwd_kernelINS_13Kernel_traitsI13__nv_bfloat16S2_fS2_fjLj512ELj1ELj4ELj1ELj16ENS_18Kernel_traits_baseILj512ES2_S2_fS2_fjLj128EEEEELb1ELb1ELb1EEEvNS_9BwdParamsE,"ax",@progbits
	.align	128
        .global         _ZN10layer_norm31ln_parallel_residual_bwd_kernelINS_13Kernel_traitsI13__nv_bfloat16S2_fS2_fjLj512ELj1ELj4ELj1ELj16ENS_18Kernel_traits_baseILj512ES2_S2_fS2_fjLj128EEEEELb1ELb1ELb1EEEvNS_9BwdParamsE
        .type           _ZN10layer_norm31ln_parallel_residual_bwd_kernelINS_13Kernel_traitsI13__nv_bfloat16S2_fS2_fjLj512ELj1ELj4ELj1ELj16ENS_18Kernel_traits_baseILj512ES2_S2_fS2_fjLj128EEEEELb1ELb1ELb1EEEvNS_9BwdParamsE,@function
        .size           _ZN10layer_norm31ln_parallel_residual_bwd_kernelINS_13Kernel_traitsI13__nv_bfloat16S2_fS2_fjLj512ELj1ELj4ELj1ELj16ENS_18Kernel_traits_baseILj512ES2_S2_fS2_fjLj128EEEEELb1ELb1ELb1EEEvNS_9BwdParamsE,(.L_x_3189 - _ZN10layer_norm31ln_parallel_residual_bwd_kernelINS_13Kernel_traitsI13__nv_bfloat16S2_fS2_fjLj512ELj1ELj4ELj1ELj16ENS_18Kernel_traits_baseILj512ES2_S2_fS2_fjLj128EEEEELb1ELb1ELb1EEEvNS_9BwdParamsE)
        .other          _ZN10layer_norm31ln_parallel_residual_bwd_kernelINS_13Kernel_traitsI13__nv_bfloat16S2_fS2_fjLj512ELj1ELj4ELj1ELj16ENS_18Kernel_traits_baseILj512ES2_S2_fS2_fjLj128EEEEELb1ELb1ELb1EEEvNS_9BwdParamsE,@"STO_CUDA_ENTRY STV_DEFAULT"
_ZN10layer_norm31ln_parallel_residual_bwd_kernelINS_13Kernel_traitsI13__nv_bfloat16S2_fS2_fjLj512ELj1ELj4ELj1ELj16ENS_18Kernel_traits_baseILj512ES2_S2_fS2_fjLj128EEEEELb1ELb1ELb1EEEvNS_9BwdParamsE:
.text._ZN10layer_norm31ln_parallel_residual_bwd_kernelINS_13Kernel_traitsI13__nv_bfloat16S2_fS2_fjLj512ELj1ELj4ELj1ELj16ENS_18Kernel_traits_baseILj512ES2_S2_fS2_fjLj128EEEEELb1ELb1ELb1EEEvNS_9BwdParamsE:
        /* <DEDUP_REMOVED lines=34> */
.L_x_1204:
[----:B------:R-:W-:Y:S01]  /*0220*/  IMAD.SHL.U32 R0, R4, 0x10, RZ ;  /* 0x0000001004007824 */ /* 0x000fe200078e00ff */
[----:B------:R-:W-:-:S04]  /*0230*/  ULDC.64 UR6, c[0x0][0x260] ;  /* 0x0000980000067ab9 */ /* 0x000fc80000000a00 */
[----:B------:R-:W-:-:S04]  /*0240*/  LOP3.LUT R0, R0, 0x1f0, RZ, 0xc0, !PT ;  /* 0x000001f000007812 */ /* 0x000fc800078ec0ff */
[----:B------:R-:W-:-:S04]  /*0250*/  IADD3 R2, P0, R0, UR6, RZ ;  /* 0x0000000600027c10 */ /* 0x000fc8000ff1e0ff */
[----:B------:R-:W-:Y:S01]  /*0260*/  IADD3.X R3, RZ, UR7, RZ, P0, !PT ;  /* 0x00000007ff037c10 */ /* 0x000fe200087fe4ff */
[----:B------:R-:W-:-:S04]  /*0270*/  ULDC.64 UR6, c[0x0][0x2c8] ;  /* 0x0000b20000067ab9 */ /* 0x000fc80000000a00 */
[----:B------:R-:W2:Y:S04]  /*0280*/  LDG.E.128 R116, desc[UR4][R2.64] ;  /* 0x0000000402747981 */ /* 0x000ea8000c1e1d00 */
[----:B------:R-:W3:Y:S01]  /*0290*/  LDG.E.128 R112, desc[UR4][R2.64+0x200] ;  /* 0x0002000402707981 */ /* 0x000ee2000c1e1d00 */
[----:B------:R-:W-:Y:S01]  /*02a0*/  ISETP.NE.U32.AND P0, PT, RZ, UR6, PT ;  /* 0x00000006ff007c0c */ /* 0x000fe2000bf05070 */
[----:B------:R-:W-:Y:S01]  /*02b0*/  ULDC.U8 UR6, c[0x0][0x2a0] ;  /* 0x0000a80000067ab9 */ /* 0x000fe20000000000 */
        /* <DEDUP_REMOVED lines=17> */
[----:B------:R-:W-:Y:S02]  /*03d0*/  ISETP.NE.AND P4, PT, RZ, UR6, PT ;  /* 0x00000006ff007c0c */ /* 0x000fe4000bf85270 */
        /* <DEDUP_REMOVED lines=17> */
[----:B------:R-:W-:Y:S02]  /*04f0*/  SHF.L.U32 R117, R113, 0x10, RZ ;  /* 0x0000001071757819 */ /* 0x000fe400000006ff */
[----:B------:R-:W-:Y:S02]  /*0500*/  CS2R R112, SRZ ;  /* 0x0000000000707805 */ /* 0x000fe4000001ff00 */
[----:B------:R-:W-:Y:S02]  /*0510*/  SHF.L.U32 R119, R119, 0x10, RZ ;  /* 0x0000001077777819 */ /* 0x000fe400000006ff */
[----:B------:R-:W-:Y:S02]  /*0520*/  SHF.L.U32 R115, R115, 0x10, RZ ;  /* 0x0000001073737819 */ /* 0x000fe400000006ff */
[----:B------:R-:W-:Y:S02]  /*0530*/  LOP3.LUT R114, R4, 0x1f, RZ, 0xc0, !PT ;  /* 0x0000001f04727812 */ /* 0x000fe400078ec0ff */
[----:B------:R-:W-:-:S02]  /*0540*/  SHF.L.U32 R80, R80, 0x10, RZ ;  /* 0x0000001050507819 */ /* 0x000fc400000006ff */
[----:B------:R-:W-:Y:S02]  /*0550*/  SHF.L.U32 R78, R78, 0x10, RZ ;  /* 0x000000104e4e7819 */ /* 0x000fe400000006ff */
[----:B------:R-:W-:Y:S02]  /*0560*/  SHF.L.U32 R76, R76, 0x10, RZ ;  /* 0x000000104c4c7819 */ /* 0x000fe400000006ff */
[----:B------:R-:W-:-:S07]  /*0570*/  SHF.L.U32 R74, R74, 0x10, RZ ;  /* 0x000000104a4a7819 */ /* 0x000fce00000006ff */
.L_x_1208:
[----:B-1----:R-:W0:Y:S01]  /*0580*/  LDC.64 R34, c[0x0][0x250] ;  /* 0x00009400ff227b82 */ /* 0x002e220000000a00 */
[----:B------:R-:W-:-:S05]  /*0590*/  IMAD R0, R123, UR8, RZ ;  /* 0x000000087b007c24 */ /* 0x000fca000f8e02ff */
[----:B------:R-:W-:Y:S02]  /*05a0*/  SHF.R.S32.HI R37, RZ, 0x1f, R0 ;  /* 0x0000001fff257819 */ /* 0x000fe40000011400 */
[----:B------:R-:W1:Y:S02]  /*05b0*/  LDC.64 R32, c[0x0][0x2b8] ;  /* 0x0000ae00ff207b82 */ /* 0x000e640000000a00 */
[----:B------:R-:W-:-:S04]  /*05c0*/  LEA.HI R37, R37, R0, RZ, 0x3 ;  /* 0x0000000025257211 */ /* 0x000fc800078f18ff */
[----:B------:R-:W-:Y:S02]  /*05d0*/  LEA.HI.SX32 R125, R37, R114, 0x1d ;  /* 0x00000072257d7211 */ /* 0x000fe400078feaff */
[----:B------:R-:W2:Y:S02]  /*05e0*/  LDC.64 R58, c[0x0][0x258] ;  /* 0x00009600ff3a7b82 */ /* 0x000ea40000000a00 */
[C---:B------:R-:W-:Y:S01]  /*05f0*/  LEA R60, P1, R125.reuse, UR10, 0x5 ;  /* 0x0000000a7d3c7c11 */ /* 0x040fe2000f8228ff */
[----:B------:R-:W-:-:S03]  /*0600*/  VIADD R124, R125, 0x20 ;  /* 0x000000207d7c7836 */ /* 0x000fc60000000000 */
[----:B------:R-:W-:Y:S01]  /*0610*/  LEA.HI.X R61, R125, UR11, RZ, 0x5, P1 ;  /* 0x0000000b7d3d7c11 */ /* 0x000fe200088f2cff */
[----:B0-----:R-:W-:Y:S01]  /*0620*/  IMAD.WIDE R34, R123, 0x4, R34 ;  /* 0x000000047b227825 */ /* 0x001fe200078e0222 */
[----:B------:R-:W-:-:S03]  /*0630*/  LEA R64, P1, R124, UR10, 0x5 ;  /* 0x0000000a7c407c11 */ /* 0x000fc6000f8228ff */
[----:B------:R-:W3:Y:S01]  /*0640*/  LDG.E.128 R36, desc[UR4][R60.64] ;  /* 0x000000043c247981 */ /* 0x000ee2000c1e1d00 */
[----:B------:R-:W-:-:S03]  /*0650*/  LEA.HI.X R65, R124, UR11, RZ, 0x5, P1 ;  /* 0x0000000b7c417c11 */ /* 0x000fc600088f2cff */
[----:B------:R-:W4:Y:S01]  /*0660*/  LDG.E R0, desc[UR4][R34.64] ;  /* 0x0000000422007981 */ /* 0x000f22000c1e1900 */
[----:B-1----:R-:W-:-:S03]  /*0670*/  IMAD.WIDE.U32 R40, R125, 0x10, R32 ;  /* 0x000000107d287825 */ /* 0x002fc600078e0020 */
[----:B------:R-:W3:Y:S01]  /*0680*/  LDG.E.128 R48, desc[UR4][R64.64] ;  /* 0x0000000440307981 */ /* 0x000ee2000c1e1d00 */
[----:B------:R-:W-:-:S03]  /*0690*/  IMAD.WIDE.U32 R32, R124, 0x10, R32 ;  /* 0x000000107c207825 */ /* 0x000fc600078e0020 */
[----:B------:R-:W3:Y:S01]  /*06a0*/  LDG.E.128 R40, desc[UR4][R40.64] ;  /* 0x0000000428287981 */ /* 0x000ee2000c1e1d00 */
[----:B--2---:R-:W-:Y:S02]  /*06b0*/  IMAD.WIDE R126, R123, 0x4, R58 ;  /* 0x000000047b7e7825 */ /* 0x004fe400078e023a */
[----:B------:R-:W0:Y:S01]  /*06c0*/  LDC.64 R58, c[0x0][0x300] ;  /* 0x0000c000ff3a7b82 */ /* 0x000e220000000a00 */
[----:B------:R1:W2:Y:S04]  /*06d0*/  LDG.E.128 R44, desc[UR4][R60.64+0x10] ;  /* 0x000010043c2c7981 */ /* 0x0002a8000c1e1d00 */
[----:B------:R-:W2:Y:S04]  /*06e0*/  LDG.E.128 R32, desc[UR4][R32.64] ;  /* 0x0000000420207981 */ /* 0x000ea8000c1e1d00 */
[----:B------:R-:W2:Y:S01]  /*06f0*/  LDG.E R126, desc[UR4][R126.64] ;  /* 0x000000047e7e7981 */ /* 0x000ea2000c1e1900 */
[----:B-1----:R-:W1:Y:S03]  /*0700*/  LDC.64 R60, c[0x0][0x2c8] ;  /* 0x0000b200ff3c7b82 */ /* 0x002e660000000a00 */
[----:B------:R1:W2:Y:S01]  /*0710*/  LDG.E.128 R52, desc[UR4][R64.64+0x10] ;  /* 0x0000100440347981 */ /* 0x0002a2000c1e1d00 */
[----:B0-----:R-:W-:-:S04]  /*0720*/  ISETP.NE.U32.AND P1, PT, R58, RZ, PT ;  /* 0x000000ff3a00720c */ /* 0x001fc80003f25070 */
[----:B------:R-:W-:-:S13]  /*0730*/  ISETP.NE.AND.EX P1, PT, R59, RZ, PT, P1 ;  /* 0x000000ff3b00720c */ /* 0x000fda0003f25310 */
[----:B------:R-:W0:Y:S08]  /*0740*/  @P1 LDC.64 R62, c[0x0][0x248] ;  /* 0x00009200ff3e1b82 */ /* 0x000e300000000a00 */
[----:B------:R-:W1:Y:S01]  /*0750*/  @P1 LDC.64 R66, c[0x0][0x248] ;  /* 0x00009200ff421b82 */ /* 0x000e620000000a00 */
[----:B------:R-:W-:Y:S01]  /*0760*/  IMAD.SHL.U32 R69, R124, 0x8, RZ ;  /* 0x000000087c457824 */ /* 0x000fe200078e00ff */
[----:B------:R-:W-:-:S02]  /*0770*/  SHF.L.U32 R73, R125, 0x3, RZ ;  /* 0x000000037d497819 */ /* 0x000fc400000006ff */
[----:B------:R-:W-:Y:S02]  /*0780*/  SHF.R.U32.HI R128, RZ, 0x1d, R125 ;  /* 0x0000001dff807819 */ /* 0x000fe4000001167d */
[----:B------:R-:W-:Y:S02]  /*0790*/  SHF.R.U32.HI R130, RZ, 0x1d, R124 ;  /* 0x0000001dff827819 */ /* 0x000fe4000001167c */
[----:B0-----:R-:W-:-:S04]  /*07a0*/  @P1 IADD3 R62, P2, R73, R62, RZ ;  /* 0x0000003e493e1210 */ /* 0x001fc80007f5e0ff */
[----:B------:R-:W-:Y:S02]  /*07b0*/  @P1 IADD3.X R63, R128, R63, RZ, P2, !PT ;  /* 0x0000003f803f1210 */ /* 0x000fe400017fe4ff */
[----:B-1----:R-:W-:-:S03]  /*07c0*/  @P1 IADD3 R66, P3, R69, R66, RZ ;  /* 0x0000004245421210 */ /* 0x002fc60007f7e0ff */
[----:B------:R-:W5:Y:S01]  /*07d0*/  @P1 LDG.E.64 R2, desc[UR4][R62.64] ;  /* 0x000000043e021981 */ /* 0x000f62000c1e1b00 */
[CC--:B------:R-:W-:Y:S01]  /*07e0*/  @P0 LEA R64, P2, R125.reuse, R60.reuse, 0x5 ;  /* 0x0000003c7d400211 */ /* 0x0c0fe200078428ff */
[----:B------:R-:W-:Y:S01]  /*07f0*/  @P1 IMAD.X R67, R130, 0x1, R67, P3 ;  /* 0x0000000182431824 */ /* 0x000fe200018e0643 */
[C---:B------:R-:W-:Y:S02]  /*0800*/  @P0 LEA R70, P3, R124.reuse, R60, 0x5 ;  /* 0x0000003c7c460211 */ /* 0x040fe400078628ff */
[-C--:B------:R-:W-:Y:S02]  /*0810*/  @P0 LEA.HI.X R65, R125, R61.reuse, RZ, 0x5, P2 ;  /* 0x0000003d7d410211 */ /* 0x080fe400010f2cff */
[----:B------:R-:W-:Y:S01]  /*0820*/  IADD3 R72, P2, R73, UR12, RZ ;  /* 0x0000000c49487c10 */ /* 0x000fe2000ff5e0ff */
[----:B------:R-:W5:Y:S01]  /*0830*/  @P1 LDG.E.64 R56, desc[UR4][R66.64] ;  /* 0x0000000442381981 */ /* 0x000f62000c1e1b00 */
[----:B------:R-:W-:Y:S02]  /*0840*/  IADD3 R68, P5, R69, UR12, RZ ;  /* 0x0000000c45447c10 */ /* 0x000fe4000ffbe0ff */
[----:B------:R-:W-:Y:S01]  /*0850*/  @P0 LEA.HI.X R71, R124, R61, RZ, 0x5, P3 ;  /* 0x0000003d7c470211 */ /* 0x000fe200018f2cff */
[----:B------:R-:W5:Y:S01]  /*0860*/  @P0 LDG.E.128 R4, desc[UR4][R64.64] ;  /* 0x0000000440040981 */ /* 0x000f62000c1e1d00 */
[----:B------:R-:W-:-:S02]  /*0870*/  IADD3.X R73, R128, UR13, RZ, P2, !PT ;  /* 0x0000000d80497c10 */ /* 0x000fc400097fe4ff */
[----:B------:R-:W-:Y:S01]  /*0880*/  IADD3.X R69, R130, UR13, RZ, P5, !PT ;  /* 0x0000000d82457c10 */ /* 0x000fe2000affe4ff */
[----:B------:R0:W5:Y:S04]  /*0890*/  @P0 LDG.E.128 R8, desc[UR4][R64.64+0x10] ;  /* 0x0000100440080981 */ /* 0x000168000c1e1d00 */
[----:B------:R-:W5:Y:S04]  /*08a0*/  @P0 LDG.E.128 R12, desc[UR4][R70.64] ;  /* 0x00000004460c0981 */ /* 0x000f68000c1e1d00 */
[----:B------:R1:W5:Y:S04]  /*08b0*/  @P0 LDG.E.128 R16, desc[UR4][R70.64+0x10] ;  /* 0x0000100446100981 */ /* 0x000368000c1e1d00 */
[----:B------:R2:W5:Y:S04]  /*08c0*/  LDG.E.64 R66, desc[UR4][R72.64] ;  /* 0x0000000448427981 */ /* 0x000568000c1e1b00 */
[----:B------:R2:W5:Y:S01]  /*08d0*/  LDG.E.64 R62, desc[UR4][R68.64] ;  /* 0x00000004443e7981 */ /* 0x000562000c1e1b00 */
[----:B------:R-:W-:Y:S01]  /*08e0*/  UMOV UR6, 0xffffffff ;  /* 0xffffffff00067882 */ /* 0x000fe20000000000 */
[----:B----4-:R-:W-:-:S05]  /*08f0*/  FSEL R0, R0, RZ, !P4 ;  /* 0x000000ff00007208 */ /* 0x010fca0006000000 */
[C---:B---3--:R-:W-:Y:S01]  /*0900*/  FADD.FTZ R127, -R0.reuse, R36 ;  /* 0x00000024007f7221 */ /* 0x048fe20000010100 */
[C---:B------:R-:W-:Y:S01]  /*0910*/  FADD.FTZ R131, -R0.reuse, R38 ;  /* 0x0000002600837221 */ /* 0x040fe20000010100 */
[----:B------:R-:W-:Y:S01]  /*0920*/  FADD.FTZ R133, -R0, R39 ;  /* 0x0000002700857221 */ /* 0x000fe20000010100 */
[----:B0-----:R-:W-:Y:S02]  /*0930*/  PRMT R64, R41, 0x7632, R64 ;  /* 0x0000763229407816 */ /* 0x001fe40000000040 */
[----:B-1----:R-:W-:Y:S01]  /*0940*/  PRMT R71, R42, 0x7632, R71 ;  /* 0x000076322a477816 */ /* 0x002fe20000000047 */
[----:B------:R-:W-:Y:S01]  /*0950*/  FADD.FTZ R137, -R0, R48 ;  /* 0x0000003000897221 */ /* 0x000fe20000010100 */
[C---:B------:R-:W-:Y:S02]  /*0960*/  PRMT R36, R40.reuse, 0x7632, R36 ;  /* 0x0000763228247816 */ /* 0x040fe40000000024 */
[----:B------:R-:W-:Y:S01]  /*0970*/  SHF.L.U32 R38, R40, 0x10, RZ ;  /* 0x0000001028267819 */ /* 0x000fe200000006ff */
[C---:B------:R-:W-:Y:S01]  /*0980*/  FADD.FTZ R129, -R0.reuse, R37 ;  /* 0x0000002500817221 */ /* 0x040fe20000010100 */
[----:B--2---:R-:W-:Y:S01]  /*0990*/  FADD.FTZ R65, -R0, R44 ;  /* 0x0000002c00417221 */ /* 0x004fe20000010100 */
[C---:B------:R-:W-:Y:S01]  /*09a0*/  PRMT R72, R43.reuse, 0x7632, R72 ;  /* 0x000076322b487816 */ /* 0x040fe20000000048 */
[----:B------:R-:W-:-:S02]  /*09b0*/  IMAD.U32 R128, R43, 0x10000, RZ ;  /* 0x000100002b807824 */ /* 0x000fc400078e00ff */
[C---:B------:R-:W-:Y:S01]  /*09c0*/  FADD.FTZ R73, -R0.reuse, R45 ;  /* 0x0000002d00497221 */ /* 0x040fe20000010100 */
[----:B------:R-:W-:Y:S01]  /*09d0*/  FADD.FTZ R69, -R0, R46 ;  /* 0x0000002e00457221 */ /* 0x000fe20000010100 */
[----:B------:R-:W-:Y:S01]  /*09e0*/  PRMT R44, R32, 0x7632, R44 ;  /* 0x00007632202c7816 */ /* 0x000fe2000000002c */
[C---:B------:R-:W-:Y:S01]  /*09f0*/  IMAD.U32 R132, R33.reuse, 0x10000, RZ ;  /* 0x0001000021847824 */ /* 0x040fe200078e00ff */
[----:B------:R-:W-:Y:S01]  /*0a00*/  PRMT R130, R33, 0x7632, R130 ;  /* 0x0000763221827816 */ /* 0x000fe20000000082 */
[C---:B------:R-:W-:Y:S01]  /*0a10*/  IMAD.U32 R40, R35.reuse, 0x10000, RZ ;  /* 0x0001000023287824 */ /* 0x040fe200078e00ff */
[----:B------:R-:W-:Y:S01]  /*0a20*/  PRMT R37, R35, 0x7632, R37 ;  /* 0x0000763223257816 */ /* 0x000fe20000000025 */
[----:B------:R-:W-:Y:S01]  /*0a30*/  IMAD.U32 R70, R41, 0x10000, RZ ;  /* 0x0001000029467824 */ /* 0x000fe200078e00ff */
[----:B------:R-:W-:Y:S01]  /*0a40*/  SHF.L.U32 R68, R71, 0x10, RZ ;  /* 0x0000001047447819 */ /* 0x000fe200000006ff */
[C---:B------:R-:W-:Y:S01]  /*0a50*/  FADD.FTZ R135, -R0.reuse, R47 ;  /* 0x0000002f00877221 */ /* 0x040fe20000010100 */
[C---:B------:R-:W-:Y:S01]  /*0a60*/  FADD.FTZ R43, -R0.reuse, R49 ;  /* 0x00000031002b7221 */ /* 0x040fe20000010100 */
[----:B------:R-:W-:Y:S01]  /*0a70*/  FADD.FTZ R45, -R0, R51 ;  /* 0x00000033002d7221 */ /* 0x000fe20000010100 */
[----:B------:R-:W-:Y:S01]  /*0a80*/  SHF.L.U32 R32, R32, 0x10, RZ ;  /* 0x0000001020207819 */ /* 0x000fe200000006ff */
[----:B------:R-:W-:Y:S01]  /*0a90*/  IMAD.U32 R35, R64, 0x10000, RZ ;  /* 0x0001000040237824 */ /* 0x000fe200078e00ff */
[----:B------:R-:W-:Y:S01]  /*0aa0*/  PRMT R134, R34, 0x7632, R134 ;  /* 0x0000763222867816 */ /* 0x000fe20000000086 */
[----:B------:R-:W-:Y:S01]  /*0ab0*/  FMUL.FTZ R71, R126, R133 ;  /* 0x000000857e477220 */ /* 0x000fe20000410000 */
[----:B------:R-:W-:Y:S01]  /*0ac0*/  SHF.L.U32 R33, R34, 0x10, RZ ;  /* 0x0000001022217819 */ /* 0x000fe200000006ff */
[----:B------:R-:W-:Y:S01]  /*0ad0*/  FADD.FTZ R139, -R0, R50 ;  /* 0x00000032008b7221 */ /* 0x000fe20000010100 */
[----:B------:R-:W-:Y:S01]  /*0ae0*/  SHF.L.U32 R36, R36, 0x10, RZ ;  /* 0x0000001024247819 */ /* 0x000fe200000006ff */
[C---:B------:R-:W-:Y:S01]  /*0af0*/  FADD.FTZ R41, -R0.reuse, R52 ;  /* 0x0000003400297221 */ /* 0x040fe20000010100 */
[C---:B------:R-:W-:Y:S01]  /*0b00*/  FADD.FTZ R47, -R0.reuse, R53 ;  /* 0x00000035002f7221 */ /* 0x040fe20000010100 */
[C---:B------:R-:W-:Y:S01]  /*0b10*/  FADD.FTZ R39, -R0.reuse, R54 ;  /* 0x0000003600277221 */ /* 0x040fe20000010100 */
[----:B------:R-:W-:Y:S01]  /*0b20*/  FADD.FTZ R49, -R0, R55 ;  /* 0x0000003700317221 */ /* 0x000fe20000010100 */
[----:B------:R-:W-:Y:S01]  /*0b30*/  FMUL.FTZ R51, R122, R38 ;  /* 0x000000267a337220 */ /* 0x000fe20000410000 */
[C---:B------:R-:W-:Y:S01]  /*0b40*/  FMUL.FTZ R34, R126.reuse, R137 ;  /* 0x000000897e227220 */ /* 0x040fe20000410000 */
[C---:B------:R-:W-:Y:S01]  /*0b50*/  FMUL.FTZ R0, R126.reuse, R127 ;  /* 0x0000007f7e007220 */ /* 0x040fe20000410000 */
[C---:B------:R-:W-:Y:S01]  /*0b60*/  FMUL.FTZ R50, R126.reuse, R69 ;  /* 0x000000457e327220 */ /* 0x040fe20000410000 */
[----:B------:R-:W-:Y:S01]  /*0b70*/  FMUL.FTZ R69, R126, R129 ;  /* 0x000000817e457220 */ /* 0x000fe20000410000 */
[----:B------:R-:W-:Y:S01]  /*0b80*/  FADD.FTZ R100, R35, R100 ;  /* 0x0000006423647221 */ /* 0x000fe20000010000 */
[-C--:B------:R-:W-:Y:S01]  /*0b90*/  FFMA.FTZ R84, R71, R35.reuse, R84 ;  /* 0x0000002347547223 */ /* 0x080fe20000010054 */
[----:B------:R-:W-:Y:S01]  /*0ba0*/  FMUL.FTZ R64, R80, R35 ;  /* 0x0000002350407220 */ /* 0x000fe20000410000 */
[----:B------:R-:W-:Y:S01]  /*0bb0*/  FMUL.FTZ R52, R81, R36 ;  /* 0x0000002451347220 */ /* 0x000fe20000410000 */
[----:B------:R-:W-:Y:S01]  /*0bc0*/  FADD.FTZ R129, RZ, R51 ;  /* 0x00000033ff817221 */ /* 0x000fe20000010000 */
[----:B------:R-:W-:Y:S01]  /*0bd0*/  FADD.FTZ R107, R32, R107 ;  /* 0x0000006b206b7221 */ /* 0x000fe20000010000 */
[-C--:B------:R-:W-:Y:S01]  /*0be0*/  FFMA.FTZ R91, R34, R32.reuse, R91 ;  /* 0x00000020225b7223 */ /* 0x080fe2000001005b */
[----:B------:R-:W-:Y:S01]  /*0bf0*/  FMUL.FTZ R35, R118, R32 ;  /* 0x0000002076237220 */ /* 0x000fe20000410000 */
[----:B------:R-:W-:Y:S01]  /*0c00*/  FFMA.FTZ R32, R0, R51, RZ ;  /* 0x0000003300207223 */ /* 0x000fe200000100ff */
[C---:B------:R-:W-:Y:S01]  /*0c10*/  FMUL.FTZ R46, R126.reuse, R131 ;  /* 0x000000837e2e7220 */ /* 0x040fe20000410000 */
[----:B------:R-:W-:Y:S01]  /*0c20*/  FMUL.FTZ R127, R126, R73 ;  /* 0x000000497e7f7220 */ /* 0x000fe20000410000 */
[----:B------:R-:W-:Y:S01]  /*0c30*/  SHF.L.U32 R42, R42, 0x10, RZ ;  /* 0x000000102a2a7819 */ /* 0x000fe200000006ff */
        /* <DEDUP_REMOVED lines=28> */
[----:B------:R-:W-:-:S02]  /*0e00*/  IMAD.U32 R129, R37, 0x10000, RZ ;  /* 0x0001000025817824 */ /* 0x000fc400078e00ff */
        /* <DEDUP_REMOVED lines=12> */
[----:B------:R-:W-:Y:S02]  /*0ed0*/  IMAD.U32 R133, R130, 0x10000, RZ ;  /* 0x0001000082857824 */ /* 0x000fe400078e00ff */
[----:B------:R-:W-:Y:S01]  /*0ee0*/  FMUL.FTZ R36, R126, R139 ;  /* 0x0000008b7e247220 */ /* 0x000fe20000410000 */
        /* <DEDUP_REMOVED lines=21> */
[----:B------:R-:W-:Y:S01]  /*1040*/  FADD.FTZ R108, R133, R108 ;  /* 0x0000006c856c7221 */ /* 0x000fe20000010000 */
[----:B------:R-:W-:Y:S01]  /*1050*/  FFMA.FTZ R92, R45, R133, R92 ;  /* 0x000000852d5c7223 */ /* 0x000fe2000001005c */
        /* <DEDUP_REMOVED lines=37> */
.L_x_1220:
[----:B-1----:R-:W-:Y:S01]  /*12b0*/  FADD.FTZ R129, R70, R129 ;  /* 0x0000008146817221 */ /* 0x002fe20000010000 */
[----:B------:R-:W-:Y:S02]  /*12c0*/  ISETP.NE.U32.AND P2, PT, R60, RZ, PT ;  /* 0x000000ff3c00720c */ /* 0x000fe40003f45070 */
[----:B-----5:R-:W-:Y:S01]  /*12d0*/  LOP3.LUT P3, RZ, R66, 0xff00, RZ, 0xc0, !PT ;  /* 0x0000ff0042ff7812 */ /* 0x020fe2000786c0ff */
[----:B0-----:R-:W-:Y:S01]  /*12e0*/  FMUL.FTZ R70, R129, UR9 ;  /* 0x0000000981467c20 */ /* 0x001fe20008410000 */
[----:B--2---:R-:W-:Y:S01]  /*12f0*/  FADD.FTZ R129, R72, R131 ;  /* 0x0000008348817221 */ /* 0x004fe20000010000 */
[----:B------:R-:W-:Y:S01]  /*1300*/  ISETP.NE.AND.EX P2, PT, R61, RZ, PT, P2 ;  /* 0x000000ff3d00720c */ /* 0x000fe20003f45320 */
[----:B------:R-:W-:Y:S02]  /*1310*/  @P1 IMAD.MOV.U32 R61, RZ, RZ, R2 ;  /* 0x000000ffff3d1224 */ /* 0x000fe400078e0002 */
[----:B------:R-:W-:Y:S01]  /*1320*/  FSEL R60, R70, RZ, !P4 ;  /* 0x000000ff463c7208 */ /* 0x000fe20006000000 */
[----:B------:R-:W-:Y:S01]  /*1330*/  FMUL.FTZ R129, R129, UR9 ;  /* 0x0000000981817c20 */ /* 0x000fe20008410000 */
[----:B------:R-:W-:-:S02]  /*1340*/  MOV R70, R66 ;  /* 0x0000004200467202 */ /* 0x000fc40000000f00 */
[----:B------:R-:W-:Y:S01]  /*1350*/  @P1 LOP3.LUT P6, RZ, R61, 0xff, RZ, 0xc0, !PT ;  /* 0x000000ff3dff1812 */ /* 0x000fe200078cc0ff */
[-CC-:B------:R-:W-:Y:S01]  /*1360*/  FFMA.FTZ R0, R0, R129.reuse, R60.reuse ;  /* 0x0000008100007223 */ /* 0x180fe2000001003c */
[-CC-:B------:R-:W-:Y:S01]  /*1370*/  FFMA.FTZ R69, R69, R129.reuse, R60.reuse ;  /* 0x0000008145457223 */ /* 0x180fe2000001003c */
[-CC-:B------:R-:W-:Y:S01]  /*1380*/  FFMA.FTZ R127, R127, R129.reuse, R60.reuse ;  /* 0x000000817f7f7223 */ /* 0x180fe2000001003c */
[-C--:B------:R-:W-:Y:S01]  /*1390*/  FFMA.FTZ R46, R46, R129.reuse, R60 ;  /* 0x000000812e2e7223 */ /* 0x080fe2000001003c */
[----:B------:R-:W-:Y:S01]  /*13a0*/  FADD.FTZ R51, R51, -R0 ;  /* 0x8000000033337221 */ /* 0x000fe20000010000 */
[----:B------:R-:W-:Y:S01]  /*13b0*/  FADD.FTZ R69, R52, -R69 ;  /* 0x8000004534457221 */ /* 0x000fe20000010000 */
[----:B------:R-:W-:Y:S01]  /*13c0*/  FADD.FTZ R131, R68, -R127 ;  /* 0x8000007f44837221 */ /* 0x000fe20000010000 */
[----:B------:R-:W-:Y:S01]  /*13d0*/  FFMA.FTZ R71, R71, R129, R60 ;  /* 0x0000008147477223 */ /* 0x000fe2000001003c */
[C---:B------:R-:W-:Y:S01]  /*13e0*/  FMUL.FTZ R51, R126.reuse, R51 ;  /* 0x000000337e337220 */ /* 0x040fe20000410000 */
[----:B------:R-:W-:Y:S01]  /*13f0*/  FADD.FTZ R55, R55, -R46 ;  /* 0x8000002e37377221 */ /* 0x000fe20000010000 */
[----:B------:R-:W-:Y:S01]  /*1400*/  FMUL.FTZ R68, R126, R69 ;  /* 0x000000457e447220 */ /* 0x000fe20000410000 */
[-CC-:B------:R-:W-:Y:S01]  /*1410*/  FFMA.FTZ R48, R48, R129.reuse, R60.reuse ;  /* 0x0000008130307223 */ /* 0x180fe2000001003c */
[----:B------:R-:W-:Y:S01]  /*1420*/  @P2 FADD.FTZ R51, R4, R51 ;  /* 0x0000003304332221 */ /* 0x000fe20000010000 */
[----:B------:R-:W-:Y:S01]  /*1430*/  FFMA.FTZ R50, R50, R129, R60 ;  /* 0x0000008132327223 */ /* 0x000fe2000001003c */
[----:B------:R-:W-:Y:S01]  /*1440*/  FADD.FTZ R71, R64, -R71 ;  /* 0x8000004740477221 */ /* 0x000fe20000010000 */
[----:B------:R-:W-:Y:S01]  /*1450*/  @P2 FADD.FTZ R68, R5, R68 ;  /* 0x0000004405442221 */ /* 0x000fe20000010000 */
[----:B------:R-:W-:Y:S01]  /*1460*/  FMUL.FTZ R127, R126, R55 ;  /* 0x000000377e7f7220 */ /* 0x000fe20000410000 */
[----:B------:R-:W-:Y:S01]  /*1470*/  FMUL.FTZ R0, R51, UR16 ;  /* 0x0000001033007c20 */ /* 0x000fe20008410000 */
[----:B------:R-:W-:Y:S01]  /*1480*/  LOP3.LUT P5, RZ, R70, 0xff, RZ, 0xc0, !PT ;  /* 0x000000ff46ff7812 */ /* 0x000fe200078ac0ff */
[----:B------:R-:W-:Y:S01]  /*1490*/  FADD.FTZ R61, R65, -R48 ;  /* 0x80000030413d7221 */ /* 0x000fe20000010000 */
[----:B------:R-:W-:Y:S01]  /*14a0*/  FADD.FTZ R53, R53, -R50 ;  /* 0x8000003235357221 */ /* 0x000fe20000010000 */
[----:B------:R-:W-:Y:S01]  /*14b0*/  FMUL.FTZ R50, R68, UR16 ;  /* 0x0000001044327c20 */ /* 0x000fe20008410000 */
[----:B------:R-:W-:Y:S01]  /*14c0*/  @P2 FADD.FTZ R127, R6, R127 ;  /* 0x0000007f067f2221 */ /* 0x000fe20000010000 */
[----:B------:R-:W-:Y:S01]  /*14d0*/  FMUL.FTZ R128, R126, R71 ;  /* 0x000000477e807220 */ /* 0x000fe20000410000 */
[----:B------:R-:W-:Y:S01]  /*14e0*/  FSEL R65, R0, RZ, P5 ;  /* 0x000000ff00417208 */ /* 0x000fe20002800000 */
[----:B------:R-:W-:Y:S01]  /*14f0*/  FMUL.FTZ R71, R126, R61 ;  /* 0x0000003d7e477220 */ /* 0x000fe20000410000 */
[----:B------:R-:W-:Y:S01]  /*1500*/  FFMA.FTZ R73, R73, R129, R60 ;  /* 0x0000008149497223 */ /* 0x000fe2000001003c */
[----:B------:R-:W-:Y:S01]  /*1510*/  @P1 LOP3.LUT P5, RZ, R2, 0xff00, RZ, 0xc0, !PT ;  /* 0x0000ff0002ff1812 */ /* 0x000fe200078ac0ff */
[----:B------:R-:W-:Y:S01]  /*1520*/  @P2 FADD.FTZ R128, R7, R128 ;  /* 0x0000008007802221 */ /* 0x000fe20000010000 */
[----:B------:R-:W-:Y:S01]  /*1530*/  @P1 FSEL R55, R0, RZ, P6 ;  /* 0x000000ff00371208 */ /* 0x000fe20003000000 */
[----:B------:R-:W-:Y:S01]  /*1540*/  FMUL.FTZ R0, R127, UR16 ;  /* 0x000000107f007c20 */ /* 0x000fe20008410000 */
[----:B------:R-:W-:Y:S01]  /*1550*/  LOP3.LUT P6, RZ, R66, 0xff0000, RZ, 0xc0, !PT ;  /* 0x00ff000042ff7812 */ /* 0x000fe200078cc0ff */
[----:B------:R-:W-:Y:S01]  /*1560*/  @P2 FADD.FTZ R71, R8, R71 ;  /* 0x0000004708472221 */ /* 0x000fe20000010000 */
[----:B------:R-:W-:Y:S01]  /*1570*/  FSEL R64, R50, RZ, P3 ;  /* 0x000000ff32407208 */ /* 0x000fe20001800000 */
[----:B------:R-:W-:Y:S01]  /*1580*/  FMUL.FTZ R72, R126, R131 ;  /* 0x000000837e487220 */ /* 0x000fe20000410000 */
[----:B------:R-:W-:Y:S01]  /*1590*/  @P1 LOP3.LUT P3, RZ, R2, 0xff0000, RZ, 0xc0, !PT ;  /* 0x00ff000002ff1812 */ /* 0x000fe2000786c0ff */
[----:B------:R-:W-:Y:S01]  /*15a0*/  FADD.FTZ R133, R54, -R73 ;  /* 0x8000004936857221 */ /* 0x000fe20000010000 */
[----:B------:R-:W-:Y:S01]  /*15b0*/  @P1 FSEL R50, R50, RZ, P5 ;  /* 0x000000ff32321208 */ /* 0x000fe20002800000 */
[----:B------:R-:W-:Y:S01]  /*15c0*/  FMUL.FTZ R54, R128, UR16 ;  /* 0x0000001080367c20 */ /* 0x000fe20008410000 */
[----:B------:R-:W-:Y:S01]  /*15d0*/  LOP3.LUT P5, RZ, R66, 0xff000000, RZ, 0xc0, !PT ;  /* 0xff00000042ff7812 */ /* 0x000fe200078ac0ff */
[----:B------:R-:W-:Y:S01]  /*15e0*/  FMUL.FTZ R52, R71, UR16 ;  /* 0x0000001047347c20 */ /* 0x000fe20008410000 */
[----:B------:R-:W-:Y:S01]  /*15f0*/  FSEL R66, R0, RZ, P6 ;  /* 0x000000ff00427208 */ /* 0x000fe20003000000 */
[----:B------:R-:W-:Y:S01]  /*1600*/  @P2 FADD.FTZ R72, R9, R72 ;  /* 0x0000004809482221 */ /* 0x000fe20000010000 */
[----:B------:R-:W-:Y:S01]  /*1610*/  @P1 LOP3.LUT P6, RZ, R2, 0xff000000, RZ, 0xc0, !PT ;  /* 0xff00000002ff1812 */ /* 0x000fe200078cc0ff */
[----:B------:R-:W-:Y:S01]  /*1620*/  FMUL.FTZ R73, R126, R53 ;  /* 0x000000357e497220 */ /* 0x000fe20000410000 */
[----:B------:R-:W-:Y:S01]  /*1630*/  @P1 FSEL R0, R0, RZ, P3 ;  /* 0x000000ff00001208 */ /* 0x000fe20001800000 */
[----:B------:R-:W-:Y:S01]  /*1640*/  FMUL.FTZ R53, R72, UR16 ;  /* 0x0000001048357c20 */ /* 0x000fe20008410000 */
[----:B------:R-:W-:Y:S01]  /*1650*/  LOP3.LUT P3, RZ, R67, 0xff, RZ, 0xc0, !PT ;  /* 0x000000ff43ff7812 */ /* 0x000fe2000786c0ff */
[----:B------:R-:W-:Y:S01]  /*1660*/  @P2 FADD.FTZ R73, R10, R73 ;  /* 0x000000490a492221 */ /* 0x000fe20000010000 */
[----:B------:R-:W-:Y:S01]  /*1670*/  FSEL R69, R54, RZ, P5 ;  /* 0x000000ff36457208 */ /* 0x000fe20002800000 */
[----:B------:R-:W-:Y:S01]  /*1680*/  FMUL.FTZ R70, R126, R133 ;  /* 0x000000857e467220 */ /* 0x000fe20000410000 */
[----:B------:R-:W-:Y:S01]  /*1690*/  @P1 FSEL R54, R54, RZ, P6 ;  /* 0x000000ff36361208 */ /* 0x000fe20003000000 */
[----:B------:R-:W-:Y:S01]  /*16a0*/  FMUL.FTZ R61, R73, UR16 ;  /* 0x00000010493d7c20 */ /* 0x000fe20008410000 */
[----:B------:R-:W-:Y:S01]  /*16b0*/  LOP3.LUT P6, RZ, R67, 0xff00, RZ, 0xc0, !PT ;  /* 0x0000ff0043ff7812 */ /* 0x000fe200078cc0ff */
[----:B------:R-:W-:Y:S01]  /*16c0*/  @P2 FADD.FTZ R70, R11, R70 ;  /* 0x000000460b462221 */ /* 0x000fe20000010000 */
[----:B------:R-:W-:Y:S01]  /*16d0*/  FSEL R130, R52, RZ, P3 ;  /* 0x000000ff34827208 */ /* 0x000fe20001800000 */
[-CC-:B------:R-:W-:Y:S01]  /*16e0*/  FFMA.FTZ R34, R34, R129.reuse, R60.reuse ;  /* 0x0000008122227223 */ /* 0x180fe2000001003c */
[C---:B------:R-:W-:Y:S01]  /*16f0*/  @P1 LOP3.LUT P3, RZ, R3.reuse, 0xff00, RZ, 0xc0, !PT ;  /* 0x0000ff0003ff1812 */ /* 0x040fe2000786c0ff */
[----:B------:R-:W-:Y:S01]  /*1700*/  FMUL.FTZ R48, R70, UR16 ;  /* 0x0000001046307c20 */ /* 0x000fe20008410000 */
[----:B------:R-:W-:Y:S01]  /*1710*/  @P1 LOP3.LUT P5, RZ, R3, 0xff, RZ, 0xc0, !PT ;  /* 0x000000ff03ff1812 */ /* 0x000fe200078ac0ff */
[-CC-:B------:R-:W-:Y:S01]  /*1720*/  FFMA.FTZ R43, R43, R129.reuse, R60.reuse ;  /* 0x000000812b2b7223 */ /* 0x180fe2000001003c */
[C---:B------:R-:W-:Y:S01]  /*1730*/  FSEL R131, R53.reuse, RZ, P6 ;  /* 0x000000ff35837208 */ /* 0x040fe20003000000 */
[-CC-:B------:R-:W-:Y:S01]  /*1740*/  FFMA.FTZ R38, R38, R129.reuse, R60.reuse ;  /* 0x0000008126267223 */ /* 0x180fe2000001003c */
[----:B------:R-:W-:Y:S01]  /*1750*/  @P1 FSEL R53, R53, RZ, P3 ;  /* 0x000000ff35351208 */ /* 0x000fe20001800000 */
[-CC-:B------:R-:W-:Y:S01]  /*1760*/  FFMA.FTZ R134, R47, R129.reuse, R60.reuse ;  /* 0x000000812f867223 */ /* 0x180fe2000001003c */
[----:B------:R-:W-:Y:S01]  /*1770*/  ISETP.NE.U32.AND P3, PT, RZ, UR14, PT ;  /* 0x0000000eff007c0c */ /* 0x000fe2000bf65070 */
[-CC-:B------:R-:W-:Y:S01]  /*1780*/  FFMA.FTZ R133, R44, R129.reuse, R60.reuse ;  /* 0x000000812c857223 */ /* 0x180fe2000001003c */
[----:B------:R-:W-:Y:S01]  /*1790*/  @P1 FSEL R52, R52, RZ, P5 ;  /* 0x000000ff34341208 */ /* 0x000fe20002800000 */
[-C--:B------:R-:W-:Y:S01]  /*17a0*/  FFMA.FTZ R136, R49, R129.reuse, R60 ;  /* 0x0000008131887223 */ /* 0x080fe2000001003c */
[----:B------:R-:W-:Y:S01]  /*17b0*/  LOP3.LUT P5, RZ, R67, 0xff0000, RZ, 0xc0, !PT ;  /* 0x00ff000043ff7812 */ /* 0x000fe200078ac0ff */
[----:B------:R-:W-:Y:S01]  /*17c0*/  IMAD.SHL.U32 R49, R125, 0x10, RZ ;  /* 0x000000107d317824 */ /* 0x000fe200078e00ff */
[----:B------:R-:W-:Y:S01]  /*17d0*/  ISETP.NE.AND.EX P3, PT, RZ, UR15, PT, P3 ;  /* 0x0000000fff007c0c */ /* 0x000fe2000bf65330 */
[----:B------:R-:W-:Y:S01]  /*17e0*/  FADD.FTZ R35, R35, -R34 ;  /* 0x8000002223237221 */ /* 0x000fe20000010000 */
[----:B------:R-:W-:Y:S01]  /*17f0*/  FSEL R132, R61, RZ, P5 ;  /* 0x000000ff3d847208 */ /* 0x000fe20002800000 */
[----:B------:R-:W-:Y:S01]  /*1800*/  FADD.FTZ R43, R42, -R43 ;  /* 0x8000002b2a2b7221 */ /* 0x000fe20000010000 */
[----:B------:R-:W-:Y:S01]  /*1810*/  LOP3.LUT P5, RZ, R67, 0xff000000, RZ, 0xc0, !PT ;  /* 0xff00000043ff7812 */ /* 0x000fe200078ac0ff */
[-CC-:B------:R-:W-:Y:S01]  /*1820*/  FFMA.FTZ R67, R36, R129.reuse, R60.reuse ;  /* 0x0000008124437223 */ /* 0x180fe2000001003c */
[----:B------:R-:W-:Y:S01]  /*1830*/  FFMA.FTZ R36, R45, R129, R60 ;  /* 0x000000812d247223 */ /* 0x000fe2000001003c */
[----:B------:R-:W-:Y:S01]  /*1840*/  @P1 LOP3.LUT P6, RZ, R3, 0xff0000, RZ, 0xc0, !PT ;  /* 0x00ff000003ff1812 */ /* 0x000fe200078cc0ff */
[----:B------:R-:W-:Y:S01]  /*1850*/  FADD.FTZ R33, R33, -R38 ;  /* 0x8000002621217221 */ /* 0x000fe20000010000 */
[----:B------:R-:W-:Y:S01]  /*1860*/  FSEL R135, R48, RZ, P5 ;  /* 0x000000ff30877208 */ /* 0x000fe20002800000 */
[----:B------:R-:W-:Y:S01]  /*1870*/  FADD.FTZ R37, R37, -R36 ;  /* 0x8000002425257221 */ /* 0x000fe20000010000 */
[----:B------:R-:W-:Y:S01]  /*1880*/  @P1 LOP3.LUT P5, RZ, R3, 0xff000000, RZ, 0xc0, !PT ;  /* 0xff00000003ff1812 */ /* 0x000fe200078ac0ff */
[----:B------:R-:W-:Y:S01]  /*1890*/  FADD.FTZ R39, R39, -R134 ;  /* 0x8000008627277221 */ /* 0x000fe20000010000 */
[----:B------:R-:W-:Y:S01]  /*18a0*/  MOV R46, R62 ;  /* 0x0000003e002e7202 */ /* 0x000fe20000000f00 */
[----:B------:R-:W-:Y:S01]  /*18b0*/  FADD.FTZ R133, R40, -R133 ;  /* 0x8000008528857221 */ /* 0x000fe20000010000 */
[----:B------:R-:W-:Y:S01]  /*18c0*/  @P1 FSEL R60, R48, RZ, P5 ;  /* 0x000000ff303c1208 */ /* 0x000fe20002800000 */
[----:B------:R-:W-:Y:S01]  /*18d0*/  FADD.FTZ R41, R41, -R136 ;  /* 0x8000008829297221 */ /* 0x000fe20000010000 */
[----:B------:R-:W-:Y:S01]  /*18e0*/  @P3 LEA R44, P5, R125, UR14, 0x5 ;  /* 0x0000000e7d2c3c11 */ /* 0x000fe2000f8a28ff */
[C---:B------:R-:W-:Y:S01]  /*18f0*/  FMUL.FTZ R134, R126.reuse, R43 ;  /* 0x0000002b7e867220 */ /* 0x040fe20000410000 */
[----:B------:R-:W-:Y:S01]  /*1900*/  @P1 FSEL R61, R61, RZ, P6 ;  /* 0x000000ff3d3d1208 */ /* 0x000fe20003000000 */
[----:B------:R-:W-:Y:S01]  /*1910*/  FMUL.FTZ R136, R126, R37 ;  /* 0x000000257e887220 */ /* 0x000fe20000410000 */
[----:B------:R-:W-:Y:S01]  /*1920*/  LOP3.LUT P6, RZ, R46, 0xff, RZ, 0xc0, !PT ;  /* 0x000000ff2eff7812 */ /* 0x000fe200078cc0ff */
[C---:B------:R-:W-:Y:S01]  /*1930*/  FMUL.FTZ R129, R126.reuse, R33 ;  /* 0x000000217e817220 */ /* 0x040fe20000410000 */
[----:B------:R-:W-:Y:S01]  /*1940*/  @P3 LEA.HI.X R45, R125, UR15, RZ, 0x5, P5 ;  /* 0x0000000f7d2d3c11 */ /* 0x000fe2000a8f2cff */
[----:B------:R-:W-:Y:S01]  /*1950*/  FMUL.FTZ R138, R126, R39 ;  /* 0x000000277e8a7220 */ /* 0x000fe20000410000 */
[----:B------:R-:W-:Y:S01]  /*1960*/  SHF.R.U32.HI R34, RZ, 0x1c, R125 ;  /* 0x0000001cff227819 */ /* 0x000fe2000001167d */
[----:B------:R-:W-:Y:S01]  /*1970*/  FADD.FTZ R125, R32, -R67 ;  /* 0x80000043207d7221 */ /* 0x000fe20000010000 */
[C---:B------:R-:W-:Y:S01]  /*1980*/  IADD3 R46, P5, R49.reuse, UR18, RZ ;  /* 0x00000012312e7c10 */ /* 0x040fe2000ffbe0ff */
[C---:B------:R-:W-:Y:S01]  /*1990*/  FMUL.FTZ R67, R126.reuse, R35 ;  /* 0x000000237e437220 */ /* 0x040fe20000410000 */
[C---:B------:R-:W-:Y:S01]  /*19a0*/  FMUL.FTZ R133, R126.reuse, R133 ;  /* 0x000000857e857220 */ /* 0x040fe20000410000 */
[----:B------:R-:W-:Y:S01]  /*19b0*/  FMUL.FTZ R125, R126, R125 ;  /* 0x0000007d7e7d7220 */ /* 0x000fe20000410000 */
[----:B------:R-:W-:Y:S01]  /*19c0*/  IADD3.X R47, R34, UR19, RZ, P5, !PT ;  /* 0x00000013222f7c10 */ /* 0x000fe2000affe4ff */
[----:B------:R-:W-:Y:S01]  /*19d0*/  FMUL.FTZ R126, R126, R41 ;  /* 0x000000297e7e7220 */ /* 0x000fe20000410000 */
[----:B------:R-:W-:Y:S01]  /*19e0*/  @P1 IADD3 R48, P5, R49, R58, RZ ;  /* 0x0000003a31301210 */ /* 0x000fe20007fbe0ff */
[----:B------:R-:W-:-:S02]  /*19f0*/  @P1 IMAD.MOV.U32 R32, RZ, RZ, R56 ;  /* 0x000000ffff201224 */ /* 0x000fc400078e0038 */
[----:B------:R-:W-:Y:S01]  /*1a00*/  @P2 FADD.FTZ R67, R12, R67 ;  /* 0x000000430c432221 */ /* 0x000fe20000010000 */
[----:B------:R-:W-:Y:S01]  /*1a10*/  @P2 FADD.FTZ R134, R13, R134 ;  /* 0x000000860d862221 */ /* 0x000fe20000010000 */
[----:B------:R-:W-:Y:S01]  /*1a20*/  @P1 IADD3.X R49, R34, R59, RZ, P5, !PT ;  /* 0x0000003b22311210 */ /* 0x000fe20002ffe4ff */
[----:B------:R-:W-:Y:S01]  /*1a30*/  @P2 FADD.FTZ R125, R14, R125 ;  /* 0x0000007d0e7d2221 */ /* 0x000fe20000010000 */
[----:B------:R-:W-:Y:S01]  /*1a40*/  ISETP.NE.U32.AND P5, PT, RZ, UR14, PT ;  /* 0x0000000eff007c0c */ /* 0x000fe2000bfa5070 */
[----:B------:R-:W-:Y:S01]  /*1a50*/  @P2 FADD.FTZ R136, R15, R136 ;  /* 0x000000880f882221 */ /* 0x000fe20000010000 */
[----:B------:R-:W-:Y:S01]  /*1a60*/  @P2 FADD.FTZ R129, R16, R129 ;  /* 0x0000008110812221 */ /* 0x000fe20000010000 */
[----:B------:R-:W-:Y:S01]  /*1a70*/  @P2 FADD.FTZ R138, R17, R138 ;  /* 0x0000008a118a2221 */ /* 0x000fe20000010000 */
[----:B------:R-:W-:Y:S01]  /*1a80*/  ISETP.NE.AND.EX P5, PT, RZ, UR15, PT, P5 ;  /* 0x0000000fff007c0c */ /* 0x000fe2000bfa5350 */
[----:B------:R-:W-:Y:S01]  /*1a90*/  @P2 FADD.FTZ R133, R18, R133 ;  /* 0x0000008512852221 */ /* 0x000fe20000010000 */
[----:B------:R-:W-:Y:S01]  /*1aa0*/  @P2 FADD.FTZ R126, R19, R126 ;  /* 0x0000007e137e2221 */ /* 0x000fe20000010000 */
[----:B------:R-:W-:-:S02]  /*1ab0*/  @P1 LOP3.LUT P2, RZ, R32, 0xff, RZ, 0xc0, !PT ;  /* 0x000000ff20ff1812 */ /* 0x000fc4000784c0ff */
[----:B------:R-:W-:Y:S02]  /*1ac0*/  SEL R33, R68, R21, P5 ;  /* 0x0000001544217207 */ /* 0x000fe40002800000 */
[----:B------:R-:W-:Y:S02]  /*1ad0*/  SEL R34, R127, R22, P5 ;  /* 0x000000167f227207 */ /* 0x000fe40002800000 */
[----:B------:R-:W-:Y:S02]  /*1ae0*/  SEL R35, R128, R23, P5 ;  /* 0x0000001780237207 */ /* 0x000fe40002800000 */
[----:B------:R-:W-:Y:S02]  /*1af0*/  @P3 SEL R32, R51, R20, P5 ;  /* 0x0000001433203207 */ /* 0x000fe40002800000 */
[----:B------:R-:W-:Y:S02]  /*1b00*/  @P1 F2FP.BF16.F32.PACK_AB R0, RZ, R0 ;  /* 0x00000000ff00123e */ /* 0x000fe400000010ff */
[----:B------:R-:W-:Y:S01]  /*1b10*/  @P1 F2FP.BF16.F32.PACK_AB R55, RZ, R55 ;  /* 0x00000037ff37123e */ /* 0x000fe200000010ff */
[----:B------:R0:W-:Y:S01]  /*1b20*/  @P3 STG.E.128 desc[UR4][R44.64], R32 ;  /* 0x000000202c003986 */ /* 0x0001e2000c101d04 */
[----:B------:R-:W-:-:S02]  /*1b30*/  @P1 F2FP.BF16.F32.PACK_AB R52, RZ, R52 ;  /* 0x00000034ff34123e */ /* 0x000fc400000010ff */
[----:B------:R-:W-:Y:S02]  /*1b40*/  @P1 F2FP.BF16.F32.PACK_AB R61, RZ, R61 ;  /* 0x0000003dff3d123e */ /* 0x000fe400000010ff */
[----:B------:R-:W-:Y:S02]  /*1b50*/  SEL R36, R71, R24, P5 ;  /* 0x0000001847247207 */ /* 0x000fe40002800000 */
[----:B------:R-:W-:Y:S02]  /*1b60*/  SEL R37, R72, R25, P5 ;  /* 0x0000001948257207 */ /* 0x000fe40002800000 */
[----:B------:R-:W-:Y:S02]  /*1b70*/  SEL R38, R73, R26, P5 ;  /* 0x0000001a49267207 */ /* 0x000fe40002800000 */
[----:B------:R-:W-:Y:S02]  /*1b80*/  SEL R39, R70, R27, P5 ;  /* 0x0000001b46277207 */ /* 0x000fe40002800000 */
[----:B------:R-:W-:Y:S01]  /*1b90*/  @P1 PRMT R29, R0, 0x7610, R29 ;  /* 0x00007610001d1816 */ /* 0x000fe2000000001d */
[----:B------:R-:W-:Y:S01]  /*1ba0*/  FMUL.FTZ R0, R67, UR16 ;  /* 0x0000001043007c20 */ /* 0x000fe20008410000 */
[----:B------:R-:W-:Y:S01]  /*1bb0*/  @P1 F2FP.BF16.F32.PACK_AB R50, RZ, R50 ;  /* 0x00000032ff32123e */ /* 0x000fe200000010ff */
[----:B------:R1:W-:Y:S01]  /*1bc0*/  @P3 STG.E.128 desc[UR4][R44.64+0x10], R36 ;  /* 0x000010242c003986 */ /* 0x0003e2000c101d04 */
[----:B------:R-:W-:Y:S01]  /*1bd0*/  @P1 F2FP.BF16.F32.PACK_AB R54, RZ, R54 ;  /* 0x00000036ff36123e */ /* 0x000fe200000010ff */
[----:B0-----:R-:W-:Y:S01]  /*1be0*/  FMUL.FTZ R35, R129, UR16 ;  /* 0x0000001081237c20 */ /* 0x001fe20008410000 */
[----:B------:R-:W-:Y:S01]  /*1bf0*/  @P1 F2FP.BF16.F32.PACK_AB R53, RZ, R53 ;  /* 0x00000035ff35123e */ /* 0x000fe200000010ff */
[----:B------:R-:W-:Y:S01]  /*1c00*/  FMUL.FTZ R34, R125, UR16 ;  /* 0x000000107d227c20 */ /* 0x000fe20008410000 */
[----:B------:R-:W-:-:S02]  /*1c10*/  @P1 F2FP.BF16.F32.PACK_AB R60, RZ, R60 ;  /* 0x0000003cff3c123e */ /* 0x000fc400000010ff */
[----:B------:R-:W-:Y:S02]  /*1c20*/  @P1 PRMT R28, R55, 0x7610, R28 ;  /* 0x00007610371c1816 */ /* 0x000fe4000000001c */
[----:B------:R-:W-:Y:S02]  /*1c30*/  @P1 PRMT R30, R52, 0x7610, R30 ;  /* 0x00007610341e1816 */ /* 0x000fe4000000001e */
[----:B------:R-:W-:Y:S02]  /*1c40*/  SEL R20, R67, R20, P5 ;  /* 0x0000001443147207 */ /* 0x000fe40002800000 */
[C---:B------:R-:W-:Y:S01]  /*1c50*/  SEL R21, R134.reuse, R21, P5 ;  /* 0x0000001586157207 */ /* 0x040fe20002800000 */
[----:B------:R-:W-:Y:S01]  /*1c60*/  FMUL.FTZ R134, R134, UR16 ;  /* 0x0000001086867c20 */ /* 0x000fe20008410000 */
[----:B------:R-:W-:Y:S02]  /*1c70*/  SEL R22, R125, R22, P5 ;  /* 0x000000167d167207 */ /* 0x000fe40002800000 */
[----:B------:R-:W-:Y:S01]  /*1c80*/  SEL R23, R136, R23, P5 ;  /* 0x0000001788177207 */ /* 0x000fe20002800000 */
[----:B-1----:R-:W-:Y:S01]  /*1c90*/  FMUL.FTZ R38, R126, UR16 ;  /* 0x000000107e267c20 */ /* 0x002fe20008410000 */
[----:B------:R-:W-:Y:S01]  /*1ca0*/  SEL R24, R129, R24, P5 ;  /* 0x0000001881187207 */ /* 0x000fe20002800000 */
[C---:B------:R-:W-:Y:S01]  /*1cb0*/  FMUL.FTZ R37, R133.reuse, UR16 ;  /* 0x0000001085257c20 */ /* 0x040fe20008410000 */
[C---:B------:R-:W-:Y:S01]  /*1cc0*/  SEL R25, R138.reuse, R25, P5 ;  /* 0x000000198a197207 */ /* 0x040fe20002800000 */
[----:B------:R-:W-:Y:S01]  /*1cd0*/  FMUL.FTZ R138, R138, UR16 ;  /* 0x000000108a8a7c20 */ /* 0x000fe20008410000 */
[----:B------:R-:W-:Y:S01]  /*1ce0*/  SEL R26, R133, R26, P5 ;  /* 0x0000001a851a7207 */ /* 0x000fe20002800000 */
[----:B------:R-:W-:Y:S01]  /*1cf0*/  FMUL.FTZ R136, R136, UR16 ;  /* 0x0000001088887c20 */ /* 0x000fe20008410000 */
[----:B------:R-:W-:-:S02]  /*1d00*/  SEL R27, R126, R27, P5 ;  /* 0x0000001b7e1b7207 */ /* 0x000fc40002800000 */
        /* <DEDUP_REMOVED lines=9> */
[----:B------:R-:W-:Y:S02]  /*1da0*/  @P1 PRMT R30, R30, 0x5410, R53 ;  /* 0x000054101e1e1816 */ /* 0x000fe40000000035 */
[----:B------:R-:W-:Y:S02]  /*1db0*/  @P1 PRMT R31, R31, 0x5410, R60 ;  /* 0x000054101f1f1816 */ /* 0x000fe4000000003c */
[----:B------:R-:W-:Y:S02]  /*1dc0*/  @P3 LEA.HI.X R33, R124, UR15, RZ, 0x5, P5 ;  /* 0x0000000f7c213c11 */ /* 0x000fe4000a8f2cff */
[----:B------:R-:W-:Y:S01]  /*1dd0*/  FSEL R39, R0, RZ, P6 ;  /* 0x000000ff00277208 */ /* 0x000fe20003000000 */
[----:B------:R1:W-:Y:S01]  /*1de0*/  @P1 STG.E.128 desc[UR4][R48.64], R28 ;  /* 0x0000001c30001986 */ /* 0x0003e2000c101d04 */
[----:B------:R-:W-:-:S02]  /*1df0*/  LOP3.LUT P6, RZ, R63, 0xff, RZ, 0xc0, !PT ;  /* 0x000000ff3fff7812 */ /* 0x000fc400078cc0ff */
[----:B------:R-:W-:Y:S01]  /*1e00*/  LOP3.LUT P5, RZ, R62, 0xff0000, RZ, 0xc0, !PT ;  /* 0x00ff00003eff7812 */ /* 0x000fe200078ac0ff */
[----:B------:R-:W-:Y:S01]  /*1e10*/  @P3 STG.E.128 desc[UR4][R32.64], R20 ;  /* 0x0000001420003986 */ /* 0x000fe2000c101d04 */
[----:B------:R-:W-:Y:S02]  /*1e20*/  @P1 FSEL R0, R0, RZ, P2 ;  /* 0x000000ff00001208 */ /* 0x000fe40001000000 */
[----:B------:R-:W-:Y:S01]  /*1e30*/  @P1 LOP3.LUT P2, RZ, R57, 0xff, RZ, 0xc0, !PT ;  /* 0x000000ff39ff1812 */ /* 0x000fe2000784c0ff */
[----:B------:R2:W-:Y:S01]  /*1e40*/  @P3 STG.E.128 desc[UR4][R32.64+0x10], R24 ;  /* 0x0000101820003986 */ /* 0x0005e2000c101d04 */
[----:B------:R-:W-:Y:S02]  /*1e50*/  @P1 LOP3.LUT P3, RZ, R56, 0xff0000, RZ, 0xc0, !PT ;  /* 0x00ff000038ff1812 */ /* 0x000fe4000786c0ff */
[C---:B0-----:R-:W-:Y:S02]  /*1e60*/  FSEL R47, R34.reuse, RZ, P5 ;  /* 0x000000ff222f7208 */ /* 0x041fe40002800000 */
[----:B------:R-:W-:-:S02]  /*1e70*/  @P1 FSEL R34, R34, RZ, P3 ;  /* 0x000000ff22221208 */ /* 0x000fc40001800000 */
[----:B------:R-:W-:Y:S02]  /*1e80*/  LOP3.LUT P5, RZ, R63, 0xff0000, RZ, 0xc0, !PT ;  /* 0x00ff00003fff7812 */ /* 0x000fe400078ac0ff */
[----:B------:R-:W-:Y:S02]  /*1e90*/  @P1 LOP3.LUT P3, RZ, R57, 0xff0000, RZ, 0xc0, !PT ;  /* 0x00ff000039ff1812 */ /* 0x000fe4000786c0ff */
[----:B-1----:R-:W-:Y:S02]  /*1ea0*/  FSEL R48, R35, RZ, P6 ;  /* 0x000000ff23307208 */ /* 0x002fe40003000000 */
[----:B------:R-:W-:Y:S02]  /*1eb0*/  LOP3.LUT P6, RZ, R63, 0xff000000, RZ, 0xc0, !PT ;  /* 0xff0000003fff7812 */ /* 0x000fe400078cc0ff */
[----:B------:R-:W-:Y:S02]  /*1ec0*/  FSEL R49, R37, RZ, P5 ;  /* 0x000000ff25317208 */ /* 0x000fe40002800000 */
[----:B------:R-:W-:-:S02]  /*1ed0*/  FSEL R50, R38, RZ, P6 ;  /* 0x000000ff26327208 */ /* 0x000fc40003000000 */
[----:B------:R-:W-:Y:S02]  /*1ee0*/  @P1 LOP3.LUT P6, RZ, R57, 0xff00, RZ, 0xc0, !PT ;  /* 0x0000ff0039ff1812 */ /* 0x000fe400078cc0ff */
[----:B------:R-:W-:Y:S02]  /*1ef0*/  @P1 FSEL R37, R37, RZ, P3 ;  /* 0x000000ff25251208 */ /* 0x000fe40001800000 */
[----:B------:R-:W-:Y:S02]  /*1f00*/  @P1 FSEL R36, R138, RZ, P6 ;  /* 0x000000ff8a241208 */ /* 0x000fe40003000000 */
[----:B------:R-:W-:Y:S02]  /*1f10*/  @P1 F2FP.BF16.F32.PACK_AB R45, RZ, R37 ;  /* 0x00000025ff2d123e */ /* 0x000fe400000010ff */
[----:B------:R-:W-:Y:S02]  /*1f20*/  @P1 F2FP.BF16.F32.PACK_AB R44, RZ, R36 ;  /* 0x00000024ff2c123e */ /* 0x000fe400000010ff */
[----:B------:R-:W0:Y:S01]  /*1f30*/  LDC.64 R36, c[0x0][0x210] ;  /* 0x00008400ff247b82 */ /* 0x000e220000000a00 */
[----:B------:R-:W-:-:S02]  /*1f40*/  @P1 LOP3.LUT P5, RZ, R57, 0xff000000, RZ, 0xc0, !PT ;  /* 0xff00000039ff1812 */ /* 0x000fc400078ac0ff */
[----:B------:R-:W-:Y:S02]  /*1f50*/  @P1 LOP3.LUT P3, RZ, R56, 0xff00, RZ, 0xc0, !PT ;  /* 0x0000ff0038ff1812 */ /* 0x000fe4000786c0ff */
[----:B------:R-:W-:Y:S02]  /*1f60*/  @P1 FSEL R38, R38, RZ, P5 ;  /* 0x000000ff26261208 */ /* 0x000fe40002800000 */
[----:B------:R-:W-:Y:S02]  /*1f70*/  @P1 LOP3.LUT P5, RZ, R56, 0xff000000, RZ, 0xc0, !PT ;  /* 0xff00000038ff1812 */ /* 0x000fe400078ac0ff */
[----:B------:R-:W-:Y:S02]  /*1f80*/  @P1 FSEL R35, R35, RZ, P2 ;  /* 0x000000ff23231208 */ /* 0x000fe40001000000 */
[----:B--2---:R-:W-:Y:S02]  /*1f90*/  @P1 FSEL R32, R134, RZ, P3 ;  /* 0x000000ff86201208 */ /* 0x004fe40001800000 */
[----:B------:R-:W-:-:S02]  /*1fa0*/  @P1 FSEL R33, R136, RZ, P5 ;  /* 0x000000ff88211208 */ /* 0x000fc40002800000 */
[----:B------:R-:W-:Y:S02]  /*1fb0*/  LOP3.LUT P2, RZ, R62, 0xff00, RZ, 0xc0, !PT ;  /* 0x0000ff003eff7812 */ /* 0x000fe4000784c0ff */
[----:B------:R-:W-:Y:S02]  /*1fc0*/  LOP3.LUT P6, RZ, R63, 0xff00, RZ, 0xc0, !PT ;  /* 0x0000ff003fff7812 */ /* 0x000fe400078cc0ff */
[----:B------:R-:W-:Y:S02]  /*1fd0*/  SHF.L.U32 R51, R124, 0x4, RZ ;  /* 0x000000047c337819 */ /* 0x000fe400000006ff */
[----:B------:R-:W-:Y:S02]  /*1fe0*/  LOP3.LUT P5, RZ, R62, 0xff000000, RZ, 0xc0, !PT ;  /* 0xff0000003eff7812 */ /* 0x000fe400078ac0ff */
[----:B------:R-:W-:Y:S02]  /*1ff0*/  @P1 F2FP.BF16.F32.PACK_AB R0, RZ, R0 ;  /* 0x00000000ff00123e */ /* 0x000fe400000010ff */
[----:B------:R-:W-:-:S02]  /*2000*/  @P1 F2FP.BF16.F32.PACK_AB R41, RZ, R34 ;  /* 0x00000022ff29123e */ /* 0x000fc400000010ff */
[----:B------:R-:W-:Y:S02]  /*2010*/  @P1 F2FP.BF16.F32.PACK_AB R43, RZ, R35 ;  /* 0x00000023ff2b123e */ /* 0x000fe400000010ff */
[----:B------:R-:W-:Y:S02]  /*2020*/  @P1 F2FP.BF16.F32.PACK_AB R40, RZ, R32 ;  /* 0x00000020ff28123e */ /* 0x000fe400000010ff */
[----:B------:R-:W-:Y:S02]  /*2030*/  @P1 F2FP.BF16.F32.PACK_AB R42, RZ, R33 ;  /* 0x00000021ff2a123e */ /* 0x000fe400000010ff */
[----:B------:R-:W-:Y:S02]  /*2040*/  @P1 F2FP.BF16.F32.PACK_AB R46, RZ, R38 ;  /* 0x00000026ff2e123e */ /* 0x000fe400000010ff */
[----:B------:R-:W-:Y:S02]  /*2050*/  FSEL R33, R138, RZ, P6 ;  /* 0x000000ff8a217208 */ /* 0x000fe40003000000 */
[----:B------:R-:W-:-:S02]  /*2060*/  FSEL R32, R134, RZ, P2 ;  /* 0x000000ff86207208 */ /* 0x000fc40001000000 */
[----:B------:R-:W-:Y:S02]  /*2070*/  SHF.R.U32.HI R124, RZ, 0x1c, R124 ;  /* 0x0000001cff7c7819 */ /* 0x000fe4000001167c */
[C---:B------:R-:W-:Y:S02]  /*2080*/  @P1 IADD3 R58, P3, R51.reuse, R58, RZ ;  /* 0x0000003a333a1210 */ /* 0x040fe40007f7e0ff */
[----:B------:R-:W-:Y:S02]  /*2090*/  FSEL R136, R136, RZ, P5 ;  /* 0x000000ff88887208 */ /* 0x000fe40002800000 */
[----:B------:R-:W-:Y:S01]  /*20a0*/  IADD3 R38, P2, R51, UR18, RZ ;  /* 0x0000001233267c10 */ /* 0x000fe2000ff5e0ff */
[----:B------:R-:W-:Y:S01]  /*20b0*/  @P1 IMAD.X R59, R124, 0x1, R59, P3 ;  /* 0x000000017c3b1824 */ /* 0x000fe200018e063b */
[----:B------:R-:W-:Y:S02]  /*20c0*/  @P1 PRMT R28, R0, 0x7610, R28 ;  /* 0x00007610001c1816 */ /* 0x000fe4000000001c */
[----:B------:R-:W-:-:S02]  /*20d0*/  @P1 PRMT R29, R41, 0x7610, R29 ;  /* 0x00007610291d1816 */ /* 0x000fc4000000001d */
[----:B------:R-:W-:Y:S02]  /*20e0*/  @P1 PRMT R30, R43, 0x7610, R30 ;  /* 0x000076102b1e1816 */ /* 0x000fe4000000001e */
[----:B------:R-:W-:Y:S02]  /*20f0*/  @P1 PRMT R31, R45, 0x7610, R31 ;  /* 0x000076102d1f1816 */ /* 0x000fe4000000001f */
[----:B------:R-:W-:Y:S02]  /*2100*/  F2FP.BF16.F32.PACK_AB R34, R33, R48 ;  /* 0x000000302122723e */ /* 0x000fe400000010ff */
[----:B------:R-:W-:Y:S02]  /*2110*/  F2FP.BF16.F32.PACK_AB R32, R32, R39 ;  /* 0x000000272020723e */ /* 0x000fe400000010ff */
[----:B------:R-:W-:Y:S02]  /*2120*/  F2FP.BF16.F32.PACK_AB R35, R50, R49 ;  /* 0x000000313223723e */ /* 0x000fe400000010ff */
[----:B------:R-:W-:-:S02]  /*2130*/  F2FP.BF16.F32.PACK_AB R33, R136, R47 ;  /* 0x0000002f8821723e */ /* 0x000fc400000010ff */
[----:B------:R-:W-:Y:S02]  /*2140*/  IADD3.X R39, R124, UR19, RZ, P2, !PT ;  /* 0x000000137c277c10 */ /* 0x000fe400097fe4ff */
[----:B------:R-:W-:Y:S02]  /*2150*/  @P1 PRMT R28, R28, 0x5410, R40 ;  /* 0x000054101c1c1816 */ /* 0x000fe40000000028 */
[----:B------:R-:W-:Y:S01]  /*2160*/  @P1 PRMT R29, R29, 0x5410, R42 ;  /* 0x000054101d1d1816 */ /* 0x000fe2000000002a */
[----:B------:R1:W-:Y:S01]  /*2170*/  STG.E.128 desc[UR4][R38.64], R32 ;  /* 0x0000002026007986 */ /* 0x0003e2000c101d04 */
[----:B------:R-:W-:Y:S02]  /*2180*/  @P1 PRMT R30, R30, 0x5410, R44 ;  /* 0x000054101e1e1816 */ /* 0x000fe4000000002c */
[----:B------:R-:W-:Y:S02]  /*2190*/  @P1 PRMT R31, R31, 0x5410, R46 ;  /* 0x000054101f1f1816 */ /* 0x000fe4000000002e */
[----:B0-----:R-:W-:-:S03]  /*21a0*/  LEA R123, R36, R123, 0x2 ;  /* 0x0000007b247b7211 */ /* 0x001fc600078e10ff */
[----:B------:R1:W-:Y:S01]  /*21b0*/  @P1 STG.E.128 desc[UR4][R58.64], R28 ;  /* 0x0000001c3a001986 */ /* 0x0003e2000c101d04 */
[----:B------:R-:W-:-:S13]  /*21c0*/  ISETP.GE.AND P1, PT, R123, R37, PT ;  /* 0x000000257b00720c */ /* 0x000fda0003f26270 */
[----:B------:R-:W-:Y:S05]  /*21d0*/  @!P1 BRA `(.L_x_1208) ;  /* 0xffffffe000e89947 */ /* 0x000fea000383ffff */
[----:B------:R-:W-:Y:S05]  /*21e0*/  BSYNC B1 ;  /* 0x0000000000017941 */ /* 0x000fea0003800000 */
.L_x_1206:
        /* <DEDUP_REMOVED lines=32> */
.L_x_1205:
[----:B------:R-:W-:Y:S05]  /*23f0*/  BSYNC B0 ;  /* 0x0000000000007941 */ /* 0x000fea0003800000 */
.L_x_1203:
[----:B------:R-:W0:Y:S01]  /*2400*/  S2R R40, SR_TID.X ;  /* 0x0000000000287919 */ /* 0x000e220000002100 */
[----:B------:R-:W-:Y:S01]  /*2410*/  MOV R0, 0x400 ;  /* 0x0000040000007802 */ /* 0x000fe20000000f00 */
[----:B------:R-:W-:Y:S05]  /*2420*/  WARPSYNC.ALL ;  /* 0x0000000000007948 */ /* 0x000fea0003800000 */
[----:B------:R-:W1:Y:S01]  /*2430*/  S2R R3, SR_CgaCtaId ;  /* 0x0000000000037919 */ /* 0x000e620000008800 */
[----:B------:R-:W-:Y:S01]  /*2440*/  ULDC UR6, c[0x0][0x218] ;  /* 0x0000860000067ab9 */ /* 0x000fe20000000800 */
[----:B------:R-:W2:Y:S01]  /*2450*/  S2R R38, SR_CTAID.X ;  /* 0x0000000000267919 */ /* 0x000ea20000002500 */
[----:B0-----:R-:W-:-:S02]  /*2460*/  SHF.R.U32.HI R2, RZ, 0x5, R40 ;  /* 0x00000005ff027819 */ /* 0x001fc40000011628 */
[----:B------:R-:W-:Y:S02]  /*2470*/  LOP3.LUT R36, R40, 0x1f, RZ, 0xc0, !PT ;  /* 0x0000001f28247812 */ /* 0x000fe400078ec0ff */
[----:B------:R-:W-:Y:S02]  /*2480*/  SHF.L.U32 R37, R2, 0x6, RZ ;  /* 0x0000000602257819 */ /* 0x000fe400000006ff */
[----:B-1----:R-:W-:Y:S02]  /*2490*/  LEA R3, R3, R0, 0x18 ;  /* 0x0000000003037211 */ /* 0x002fe400078ec0ff */
        /* <DEDUP_REMOVED lines=9> */
[----:B------:R-:W1:Y:S04]  /*2530*/  LDS R37, [R3+0x800] ;  /* 0x0008000003257984 */ /* 0x000e680000000800 */
[----:B------:R-:W3:Y:S04]  /*2540*/  LDS R36, [R3+0x200] ;  /* 0x0002000003247984 */ /* 0x000ee80000000800 */
[----:B------:R-:W4:Y:S04]  /*2550*/  LDS R11, [R3+0xa00] ;  /* 0x000a0000030b7984 */ /* 0x000f280000000800 */
[----:B------:R-:W5:Y:S04]  /*2560*/  LDS R8, [R3+0x400] ;  /* 0x0004000003087984 */ /* 0x000f680000000800 */
[----:B------:R-:W2:Y:S04]  /*2570*/  LDS R25, [R3+0xc00] ;  /* 0x000c000003197984 */ /* 0x000ea80000000800 */
[----:B------:R-:W2:Y:S04]  /*2580*/  LDS R9, [R3+0x600] ;  /* 0x0006000003097984 */ /* 0x000ea80000000800 */
[----:B------:R-:W2:Y:S04]  /*2590*/  LDS R10, [R3+0xe00] ;  /* 0x000e0000030a7984 */ /* 0x000ea80000000800 */
[----:B------:R-:W2:Y:S04]  /*25a0*/  LDS R27, [R3+0x1000] ;  /* 0x00100000031b7984 */ /* 0x000ea80000000800 */
[----:B------:R-:W2:Y:S04]  /*25b0*/  LDS R24, [R3+0x1200] ;  /* 0x0012000003187984 */ /* 0x000ea80000000800 */
[----:B------:R-:W2:Y:S01]  /*25c0*/  LDS R29, [R3+0x1400] ;  /* 0x00140000031d7984 */ /* 0x000ea20000000800 */
[----:B0-----:R-:W-:-:S03]  /*25d0*/  FADD.FTZ R2, RZ, R2 ;  /* 0x00000002ff027221 */ /* 0x001fc60000010000 */
[----:B------:R-:W0:Y:S01]  /*25e0*/  LDS R26, [R3+0x1600] ;  /* 0x00160000031a7984 */ /* 0x000e220000000800 */
[----:B-1----:R-:W-:-:S03]  /*25f0*/  FADD.FTZ R2, R2, R37 ;  /* 0x0000002502027221 */ /* 0x002fc60000010000 */
[----:B------:R-:W1:Y:S01]  /*2600*/  LDS R31, [R3+0x1800] ;  /* 0x00180000031f7984 */ /* 0x000e620000000800 */
[----:B---3--:R-:W-:-:S03]  /*2610*/  FADD.FTZ R36, RZ, R36 ;  /* 0x00000024ff247221 */ /* 0x008fc60000010000 */
[----:B------:R-:W3:Y:S01]  /*2620*/  LDS R28, [R3+0x1a00] ;  /* 0x001a0000031c7984 */ /* 0x000ee20000000800 */
[----:B----4-:R-:W-:-:S03]  /*2630*/  FADD.FTZ R11, R36, R11 ;  /* 0x0000000b240b7221 */ /* 0x010fc60000010000 */
[----:B------:R-:W4:Y:S01]  /*2640*/  LDS R33, [R3+0x1c00] ;  /* 0x001c000003217984 */ /* 0x000f220000000800 */
[----:B-----5:R-:W-:-:S03]  /*2650*/  FADD.FTZ R8, RZ, R8 ;  /* 0x00000008ff087221 */ /* 0x020fc60000010000 */
[----:B------:R-:W5:Y:S01]  /*2660*/  LDS R30, [R3+0x1e00] ;  /* 0x001e0000031e7984 */ /* 0x000f620000000800 */
[----:B--2---:R-:W-:Y:S01]  /*2670*/  FADD.FTZ R8, R8, R25 ;  /* 0x0000001908087221 */ /* 0x004fe20000010000 */
        /* <DEDUP_REMOVED lines=10> */
[----:B---3--:R-:W-:-:S03]  /*2720*/  FADD.FTZ R11, R11, R28 ;  /* 0x0000001c0b0b7221 */ /* 0x008fc60000010000 */
[----:B------:R1:W-:Y:S01]  /*2730*/  STS.128 [R0+0x400], R16 ;  /* 0x0004001000007388 */ /* 0x0003e20000000c00 */
[----:B----4-:R-:W-:-:S03]  /*2740*/  FADD.FTZ R33, R8, R33 ;  /* 0x0000002108217221 */ /* 0x010fc60000010000 */
[----:B------:R-:W-:Y:S01]  /*2750*/  STS.128 [R0+0x410], R20 ;  /* 0x0004101400007388 */ /* 0x000fe20000000c00 */
[----:B-----5:R-:W-:Y:S01]  /*2760*/  FADD.FTZ R9, R9, R30 ;  /* 0x0000001e09097221 */ /* 0x020fe20000010000 */
[----:B------:R-:W-:Y:S01]  /*2770*/  BAR.SYNC.DEFER_BLOCKING 0x0 ;  /* 0x0000000000007b1d */ /* 0x000fe20000010000 */
[----:B0-----:R-:W-:-:S05]  /*2780*/  IMAD R15, R38, UR6, RZ ;  /* 0x00000006260f7c24 */ /* 0x001fca000f8e02ff */
[----:B------:R-:W-:Y:S01]  /*2790*/  ULDC.64 UR6, c[0x0][0x2d8] ;  /* 0x0000b60000067ab9 */ /* 0x000fe20000000a00 */
[----:B-1----:R-:W-:-:S04]  /*27a0*/  IADD3 R16, P0, R15, R40, RZ ;  /* 0x000000280f107210 */ /* 0x002fc80007f1e0ff */
        /* <DEDUP_REMOVED lines=49> */
.L_x_1207:
        /* <DEDUP_REMOVED lines=8> */
.L_x_1210:
[----:B------:R-:W-:Y:S05]  /*2b40*/  BSYNC B2 ;  /* 0x0000000000027941 */ /* 0x000fea0003800000 */
.L_x_1209:
        /* <DEDUP_REMOVED lines=8> */
.L_x_1211:
[----:B------:R-:W-:Y:S01]  /*2bd0*/  FADD.FTZ R129, R70, R129 ;  /* 0x0000008146817221 */ /* 0x000fe20000010000 */
[----:B------:R-:W-:-:S04]  /*2be0*/  HFMA2.MMA R136, -RZ, RZ, 0, 1.1920928955078125e-07 ;  /* 0x00000002ff887435 */ /* 0x000fc800000001ff */
[----:B------:R-:W-:Y:S01]  /*2bf0*/  MOV R137, R129 ;  /* 0x0000008100897202 */ /* 0x000fe20000000f00 */
[----:B------:R-:W-:-:S07]  /*2c00*/  IMAD.MOV.U32 R131, RZ, RZ, R134 ;  /* 0x000000ffff837224 */ /* 0x000fce00078e0086 */
[----:B------:R-:W-:Y:S05]  /*2c10*/  WARPSYNC.COLLECTIVE R132, `(.L_x_1212) ;  /* 0x0000000084087348 */ /* 0x000fea0003c00000 */
[----:B------:R0:W1:Y:S02]  /*2c20*/  SHFL.BFLY P2, R134, R137, R136, R139 ;  /* 0x0c00008889867389 */ /* 0x000064000004008b */
[----:B01----:R-:W-:Y:S01]  /*2c30*/  ENDCOLLECTIVE ;  /* 0x000000000000791b */ /* 0x003fe20003800000 */
.L_x_1212:
[----:B------:R-:W-:-:S05]  /*2c40*/  FADD.FTZ R131, R72, R131 ;  /* 0x0000008348837221 */ /* 0x000fca0000010000 */
[----:B------:R-:W-:Y:S01]  /*2c50*/  MOV R137, R131 ;  /* 0x0000008300897202 */ /* 0x000fe20000000f00 */
[----:B------:R-:W-:-:S07]  /*2c60*/  IMAD.MOV.U32 R128, RZ, RZ, R134 ;  /* 0x000000ffff807224 */ /* 0x000fce00078e0086 */
[----:B------:R-:W-:Y:S05]  /*2c70*/  WARPSYNC.COLLECTIVE R132, `(.L_x_1213) ;  /* 0x0000000084087348 */ /* 0x000fea0003c00000 */
[----:B------:R0:W1:Y:S02]  /*2c80*/  SHFL.BFLY P2, R134, R137, R136, R139 ;  /* 0x0c00008889867389 */ /* 0x000064000004008b */
[----:B01----:R-:W-:Y:S01]  /*2c90*/  ENDCOLLECTIVE ;  /* 0x000000000000791b */ /* 0x003fe20003800000 */
.L_x_1213:
[----:B------:R-:W-:Y:S01]  /*2ca0*/  FADD.FTZ R128, R129, R128 ;  /* 0x0000008081807221 */ /* 0x000fe20000010000 */
[----:B------:R-:W-:-:S03]  /*2cb0*/  HFMA2.MMA R136, -RZ, RZ, 0, 2.384185791015625e-07 ;  /* 0x00000004ff887435 */ /* 0x000fc600000001ff */
[----:B------:R-:W-:Y:S01]  /*2cc0*/  IMAD.MOV.U32 R137, RZ, RZ, R128 ;  /* 0x000000ffff897224 */ /* 0x000fe200078e0080 */
[----:B------:R-:W-:-:S07]  /*2cd0*/  MOV R130, R134 ;  /* 0x0000008600827202 */ /* 0x000fce0000000f00 */
[----:B------:R-:W-:Y:S05]  /*2ce0*/  WARPSYNC.COLLECTIVE R132, `(.L_x_1214) ;  /* 0x0000000084087348 */ /* 0x000fea0003c00000 */
[----:B------:R0:W1:Y:S02]  /*2cf0*/  SHFL.BFLY P2, R134, R137, R136, R139 ;  /* 0x0c00008889867389 */ /* 0x000064000004008b */
[----:B01----:R-:W-:Y:S01]  /*2d00*/  ENDCOLLECTIVE ;  /* 0x000000000000791b */ /* 0x003fe20003800000 */
.L_x_1214:
[----:B------:R-:W-:-:S04]  /*2d10*/  FADD.FTZ R130, R131, R130 ;  /* 0x0000008283827221 */ /* 0x000fc80000010000 */
[----:B------:R-:W-:Y:S01]  /*2d20*/  IMAD.MOV.U32 R137, RZ, RZ, R130 ;  /* 0x000000ffff897224 */ /* 0x000fe200078e0082 */
[----:B------:R-:W-:-:S07]  /*2d30*/  MOV R133, R134 ;  /* 0x0000008600857202 */ /* 0x000fce0000000f00 */
[----:B------:R-:W-:Y:S05]  /*2d40*/  WARPSYNC.COLLECTIVE R132, `(.L_x_1215) ;  /* 0x0000000084087348 */ /* 0x000fea0003c00000 */
[----:B------:R0:W1:Y:S02]  /*2d50*/  SHFL.BFLY P2, R134, R137, R136, R139 ;  /* 0x0c00008889867389 */ /* 0x000064000004008b */
[----:B01----:R-:W-:Y:S01]  /*2d60*/  ENDCOLLECTIVE ;  /* 0x000000000000791b */ /* 0x003fe20003800000 */
.L_x_1215:
[----:B------:R-:W-:-:S05]  /*2d70*/  FADD.FTZ R133, R128, R133 ;  /* 0x0000008580857221 */ /* 0x000fca0000010000 */
[----:B------:R-:W-:Y:S01]  /*2d80*/  MOV R137, R133 ;  /* 0x0000008500897202 */ /* 0x000fe20000000f00 */
[----:B------:R-:W-:Y:S01]  /*2d90*/  IMAD.MOV.U32 R136, RZ, RZ, 0x8 ;  /* 0x00000008ff887424 */ /* 0x000fe200078e00ff */
[----:B------:R-:W-:-:S07]  /*2da0*/  MOV R135, R134 ;  /* 0x0000008600877202 */ /* 0x000fce0000000f00 */
[----:B------:R-:W-:Y:S05]  /*2db0*/  WARPSYNC.COLLECTIVE R132, `(.L_x_1216) ;  /* 0x0000000084087348 */ /* 0x000fea0003c00000 */
[----:B------:R0:W1:Y:S02]  /*2dc0*/  SHFL.BFLY P2, R134, R137, R136, R139 ;  /* 0x0c00008889867389 */ /* 0x000064000004008b */
[----:B01----:R-:W-:Y:S01]  /*2dd0*/  ENDCOLLECTIVE ;  /* 0x000000000000791b */ /* 0x003fe20003800000 */
.L_x_1216:
[----:B------:R-:W-:-:S05]  /*2de0*/  FADD.FTZ R135, R130, R135 ;  /* 0x0000008782877221 */ /* 0x000fca0000010000 */
[----:B------:R-:W-:Y:S02]  /*2df0*/  MOV R137, R135 ;  /* 0x0000008700897202 */ /* 0x000fe40000000f00 */
[----:B------:R-:W-:-:S07]  /*2e00*/  MOV R70, R134 ;  /* 0x0000008600467202 */ /* 0x000fce0000000f00 */
[----:B------:R-:W-:Y:S05]  /*2e10*/  WARPSYNC.COLLECTIVE R132, `(.L_x_1217) ;  /* 0x0000000084087348 */ /* 0x000fea0003c00000 */
[----:B------:R0:W1:Y:S02]  /*2e20*/  SHFL.BFLY P2, R134, R137, R136, R139 ;  /* 0x0c00008889867389 */ /* 0x000064000004008b */
[----:B01----:R-:W-:Y:S01]  /*2e30*/  ENDCOLLECTIVE ;  /* 0x000000000000791b */ /* 0x003fe20003800000 */
.L_x_1217:
[----:B------:R-:W-:Y:S01]  /*2e40*/  FADD.FTZ R70, R133, R70 ;  /* 0x0000004685467221 */ /* 0x000fe20000010000 */
[----:B------:R-:W-:-:S04]  /*2e50*/  HFMA2.MMA R136, -RZ, RZ, 0, 9.5367431640625e-07 ;  /* 0x00000010ff887435 */ /* 0x000fc800000001ff */
[----:B------:R-:W-:Y:S01]  /*2e60*/  MOV R137, R70 ;  /* 0x0000004600897202 */ /* 0x000fe20000000f00 */
[----:B------:R-:W-:-:S07]  /*2e70*/  IMAD.MOV.U32 R72, RZ, RZ, R134 ;  /* 0x000000ffff487224 */ /* 0x000fce00078e0086 */
[----:B------:R-:W-:Y:S05]  /*2e80*/  WARPSYNC.COLLECTIVE R132, `(.L_x_1218) ;  /* 0x0000000084087348 */ /* 0x000fea0003c00000 */
[----:B------:R0:W1:Y:S02]  /*2e90*/  SHFL.BFLY P2, R134, R137, R136, R139 ;  /* 0x0c00008889867389 */ /* 0x000064000004008b */
[----:B01----:R-:W-:Y:S01]  /*2ea0*/  ENDCOLLECTIVE ;  /* 0x000000000000791b */ /* 0x003fe20003800000 */
.L_x_1218:
[----:B------:R-:W-:-:S05]  /*2eb0*/  FADD.FTZ R72, R135, R72 ;  /* 0x0000004887487221 */ /* 0x000fca0000010000 */
[----:B------:R-:W-:Y:S01]  /*2ec0*/  MOV R137, R72 ;  /* 0x0000004800897202 */ /* 0x000fe20000000f00 */
[----:B------:R-:W-:-:S07]  /*2ed0*/  IMAD.MOV.U32 R129, RZ, RZ, R134 ;  /* 0x000000ffff817224 */ /* 0x000fce00078e0086 */
[----:B------:R-:W-:Y:S05]  /*2ee0*/  WARPSYNC.COLLECTIVE R132, `(.L_x_1219) ;  /* 0x0000000084087348 */ /* 0x000fea0003c00000 */
[----:B------:R0:W1:Y:S02]  /*2ef0*/  SHFL.BFLY P2, R134, R137, R136, R139 ;  /* 0x0c00008889867389 */ /* 0x000064000004008b */
[----:B01----:R-:W-:Y:S01]  /*2f00*/  ENDCOLLECTIVE ;  /* 0x000000000000791b */ /* 0x003fe20003800000 */
.L_x_1219:
[----:B------:R-:W-:Y:S01]  /*2f10*/  MOV R131, R134 ;  /* 0x0000008600837202 */ /* 0x000fe20000000f00 */
[----:B------:R-:W-:Y:S06]  /*2f20*/  BRA `(.L_x_1220) ;  /* 0xffffffe000e07947 */ /* 0x000fec000383ffff */
.L_x_1221:
        /* <DEDUP_REMOVED lines=13> */
.L_x_3189:


//--------------------- .text._ZN10layer_norm31ln_parallel_residual_bwd_kernelINS_13Kernel_traitsIf13__nv_bfloat16fS2_fjLj512ELj1ELj4ELj1ELj16ENS_18Kernel_traits_baseILj512EfS2_fS2_fjLj128EEEEELb0ELb0ELb0EEEvNS_9BwdParamsE --------------------------
	.section	.text._ZN10layer_norm31ln_parallel_residual_bwd_kernelINS_13Kernel_traitsIf13__nv_bfloat16fS2_fjLj512ELj1ELj4ELj1ELj16ENS_18Kernel_traits_baseILj512EfS2_fS2_fjLj128EEEEELb0ELb0ELb0EEEvNS_9BwdParamsE,"ax",@progbits
	.align	128
        .global         _ZN10layer_norm31ln_parallel_residual_bwd_kernelINS_13Kernel_traitsIf13__nv_bfloat16fS2_fjLj512ELj1ELj4ELj1ELj16ENS_18Kernel_traits_baseILj512EfS2_fS2_fjLj128EEEEELb0ELb0ELb0EEEvNS_9BwdParamsE
        .type           _ZN10layer_norm31ln_parallel_residual_bwd_kernelINS_13Kernel_traitsIf13__nv_bfloat16fS2_fjLj512ELj1ELj4ELj1ELj16ENS_18Kernel_traits_baseILj512EfS2_fS2_fjLj128EEEEELb0ELb0ELb0EEEvNS_9BwdParamsE,@function
        .size           _ZN10layer_norm31ln_parallel_residual_bwd_kernelINS_13Kernel_traitsIf13__nv_bfloat16fS2_fjLj512ELj1ELj4ELj1ELj16ENS_18Kernel_traits_baseILj512EfS2_fS2_fjLj128EEEEELb0ELb0ELb0EEEvNS_9BwdParamsE,(.L_x_3190 - _ZN10layer_norm31ln_parallel_residual_bwd_kernelINS_13Kernel_traitsIf13__nv_bfloat16fS2_fjLj512ELj1ELj4ELj1ELj16ENS_18Kernel_traits_baseILj512EfS2_fS2_fjLj128EEEEELb0ELb0ELb0EEEvNS_9BwdParamsE)
        .other          _ZN10layer_norm31ln_parallel_residual_bwd_kernelINS_13Kernel_traitsIf13__nv_bfloat16fS2_fjLj512ELj1ELj4ELj1ELj16ENS_18Kernel_traits_baseILj512EfS2_fS2_fjLj128EEEEELb0ELb0ELb0EEEvNS_9BwdParamsE,@"STO_CUDA_ENTRY STV_DEFAULT"
_ZN10layer_norm31ln_parallel_residual_bwd_kernelINS_13Kernel_traitsIf13__nv_bfloat16fS2_fjLj512ELj1ELj4ELj1ELj16ENS_18Kernel_traits_baseILj512EfS2_fS2_fjLj128EEEEELb0ELb0ELb0EEEvNS_9BwdParamsE:
.text._ZN10layer_norm31ln_parallel_residual_bwd_kernelINS_13Kernel_traitsIf13__nv_bfloat16fS2_fjLj512ELj1ELj4ELj1ELj16ENS_18Kernel_traits_baseILj512EfS2_fS2_fjLj128EEEEELb0ELb0ELb0EEEvNS_9BwdParamsE:
[----:B------:R-:W-:Y:S01]  /*0000*/  LDC R1, c[0x0][0x28] ;  /* 0x00000a00ff017b82 */ /* 0x000fe20000000800 */
[----:B------:R-:W0:Y:S01]  /*0010*/  S2R R133, SR_TID.X ;  /* 0x0000000000857919 */ /* 0x000e220000002100 */
[----:B------:R-:W-:Y:S01]  /*0020*/  ULDC UR4, c[0x0][0x218] ;  /* 0x0000860000047ab9 */ /* 0x000fe20000000800 */
[----:B------:R-:W-:Y:S01]  /*0030*/  ULDC UR6, c[0x0][0x214] ;  /* 0x0000850000067ab9 */ /* 0x000fe20000000800 */
[----:B------:R-:W-:Y:S01]  /*0040*/  MOV R2, UR4 ;  /* 0x0000000400027c02 */ /* 0x000fe20008000f00 */
[----:B------:R-:W-:Y:S01]  /*0050*/  ULDC.64 UR4, c[0x0][0x208] ;  /* 0x0000820000047ab9 */ /* 0x000fe20000000a00 */
[----:B------:R-:W1:Y:S01]  /*0060*/  S2R R12, SR_CTAID.X ;  /* 0x00000000000c7919 */ /* 0x000e620000002500 */
        /* <DEDUP_REMOVED lines=12> */
[----:B------:R-:W-:-:S04]  /*0130*/  LOP3.LUT R0, R133, 0x1f, RZ, 0xc0, !PT ;  /* 0x0000001f85007812 */ /* 0x000fc800078ec0ff */
[----:B------:R-:W-:-:S05]  /*0140*/  MOV R3, R0 ;  /* 0x0000000000037202 */ /* 0x000fca0000000f00 */
[----:B------:R-:W0:Y:S08]  /*0150*/  @P3 LDC.64 R4, c[0x0][0x260] ;  /* 0x00009800ff043b82 */ /* 0x000e300000000a00 */
[----:B------:R-:W2:Y:S08]  /*0160*/  @P3 LDC.64 R6, c[0x0][0x268] ;  /* 0x00009a00ff063b82 */ /* 0x000eb00000000a00 */
[----:B------:R-:W3:Y:S08]  /*0170*/  @P4 LDC.64 R8, c[0x0][0x260] ;  /* 0x00009800ff084b82 */ /* 0x000ef00000000a00 */
[----:B------:R-:W4:Y:S01]  /*0180*/  @P4 LDC.64 R10, c[0x0][0x268] ;  /* 0x00009a00ff0a4b82 */ /* 0x000f220000000a00 */
[----:B0-----:R-:W-:-:S05]  /*0190*/  @P3 IMAD.WIDE.U32 R4, R3, 0x20, R4 ;  /* 0x0000002003043825 */ /* 0x001fca00078e0004 */
[----:B------:R0:W5:Y:S01]  /*01a0*/  @P3 LDG.E.128 R104, desc[UR4][R4.64] ;  /* 0x0000000404683981 */ /* 0x000162000c1e1d00 */
[C---:B--2---:R-:W-:Y:S01]  /*01b0*/  @P3 IMAD.WIDE.U32 R6, R3.reuse, 0x20, R6 ;  /* 0x0000002003063825 */ /* 0x044fe200078e0006 */
[----:B------:R-:W-:Y:S02]  /*01c0*/  @P3 LOP3.LUT R3, R3, 0x20, RZ, 0xfc, !PT ;  /* 0x0000002003033812 */ /* 0x000fe400078efcff */
[----:B------:R0:W5:Y:S04]  /*01d0*/  @P3 LDG.E.128 R100, desc[UR4][R4.64+0x10] ;  /* 0x0000100404643981 */ /* 0x000168000c1e1d00 */
[----:B------:R0:W5:Y:S01]  /*01e0*/  @P3 LDG.E.128 R96, desc[UR4][R6.64] ;  /* 0x0000000406603981 */ /* 0x000162000c1e1d00 */
[----:B---3--:R-:W-:-:S03]  /*01f0*/  @P4 IMAD.WIDE.U32 R8, R3, 0x20, R8 ;  /* 0x0000002003084825 */ /* 0x008fc600078e0008 */
[----:B------:R0:W5:Y:S04]  /*0200*/  @P3 LDG.E.128 R92, desc[UR4][R6.64+0x10] ;  /* 0x00001004065c3981 */ /* 0x000168000c1e1d00 */
[----:B------:R0:W5:Y:S01]  /*0210*/  @P4 LDG.E.128 R88, desc[UR4][R8.64] ;  /* 0x0000000408584981 */ /* 0x000162000c1e1d00 */
[----:B----4-:R-:W-:-:S03]  /*0220*/  @P4 IMAD.WIDE.U32 R10, R3, 0x20, R10 ;  /* 0x00000020030a4825 */ /* 0x010fc600078e000a */
[----:B------:R0:W5:Y:S04]  /*0230*/  @P4 LDG.E.128 R84, desc[UR4][R8.64+0x10] ;  /* 0x0000100408544981 */ /* 0x000168000c1e1d00 */
[----:B------:R0:W5:Y:S04]  /*0240*/  @P4 LDG.E.128 R80, desc[UR4][R10.64] ;  /* 0x000000040a504981 */ /* 0x000168000c1e1d00 */
[----:B------:R0:W5:Y:S01]  /*0250*/  @P4 LDG.E.128 R76, desc[UR4][R10.64+0x10] ;  /* 0x000010040a4c4981 */ /* 0x000162000c1e1d00 */
[----:B------:R-:W-:-:S04]  /*0260*/  SHF.R.U32.HI R133, RZ, 0x5, R133 ;  /* 0x00000005ff857819 */ /* 0x000fc80000011685 */
[----:B-1----:R-:W-:-:S04]  /*0270*/  LEA R133, R12, R133, 0x2 ;  /* 0x000000850c857211 */ /* 0x002fc800078e10ff */
[----:B------:R-:W-:Y:S01]  /*0280*/  ISETP.GE.AND P0, PT, R133, UR6, PT ;  /* 0x0000000685007c0c */ /* 0x000fe2000bf06270 */
[----:B------:R-:W-:Y:S01]  /*0290*/  BSSY B0, `(.L_x_1222) ;  /* 0x00001e9000007945 */ /* 0x000fe20003800000 */
        /* <DEDUP_REMOVED lines=31> */
[----:B------:R-:W-:Y:S01]  /*0490*/  CS2R R14, SRZ ;  /* 0x00000000000e7805 */ /* 0x000fe2000001ff00 */
[----:B0-----:R-:W-:Y:S06]  /*04a0*/  @P0 BRA `(.L_x_1223) ;  /* 0x0000001c001c0947 */ /* 0x001fec0003800000 */
[----:B------:R-:W0:Y:S01]  /*04b0*/  LDC.U8 R175, c[0x0][0x2a0] ;  /* 0x0000a800ffaf7b82 */ /* 0x000e220000000000 */
[----:B------:R-:W-:-:S11]  /*04c0*/  HFMA2.MMA R73, -RZ, RZ, 0, 0 ;  /* 0x00000000ff497435 */ /* 0x000fd600000001ff */
.L_x_1233:
        /* <DEDUP_REMOVED lines=14> */
[----:B-1----:R-:W-:Y:S06]  /*05b0*/  @!P3 BRA `(.L_x_1225) ;  /* 0x0000000400ecb947 */ /* 0x002fec0003800000 */
[----:B------:R-:W1:Y:S01]  /*05c0*/  LDC.64 R140, c[0x0][0x2c0] ;  /* 0x0000b000ff8c7b82 */ /* 0x000e620000000a00 */
[----:B------:R-:W-:-:S04]  /*05d0*/  LEA R166, P0, R132, UR10, 0x5 ;  /* 0x0000000a84a67c11 */ /* 0x000fc8000f8028ff */
[----:B------:R-:W-:-:S03]  /*05e0*/  LEA.HI.X R167, R132, UR11, RZ, 0x5, P0 ;  /* 0x0000000b84a77c11 */ /* 0x000fc600080f2cff */
[----:B------:R-:W2:Y:S02]  /*05f0*/  LDC.64 R136, c[0x0][0x2b8] ;  /* 0x0000ae00ff887b82 */ /* 0x000ea40000000a00 */
[----:B------:R-:W3:Y:S04]  /*0600*/  LDG.E.128 R128, desc[UR4][R166.64] ;  /* 0x00000004a6807981 */ /* 0x000ee8000c1e1d00 */
[----:B------:R3:W4:Y:S01]  /*0610*/  LDG.E.128 R144, desc[UR4][R166.64+0x10] ;  /* 0x00001004a6907981 */ /* 0x000722000c1e1d00 */
        /* <DEDUP_REMOVED lines=8> */
[----:B------:R-:W5:Y:S04]  /*06a0*/  @P0 LDG.E.128 R8, desc[UR4][R164.64] ;  /* 0x00000004a4080981 */ /* 0x000f68000c1e1d00 */
[----:B------:R1:W5:Y:S01]  /*06b0*/  @P0 LDG.E.128 R4, desc[UR4][R164.64+0x10] ;  /* 0x00001004a4040981 */ /* 0x000362000c1e1d00 */
[----:B0-----:R-:W-:-:S04]  /*06c0*/  ISETP.NE.AND P0, PT, R175, RZ, PT ;  /* 0x000000ffaf00720c */ /* 0x001fc80003f05270 */
[----:B-----5:R-:W-:-:S05]  /*06d0*/  FSEL R3, R163, RZ, !P0 ;  /* 0x000000ffa3037208 */ /* 0x020fca0004000000 */
[--C-:B---3--:R-:W-:Y:S01]  /*06e0*/  FADD.FTZ R167, R130, -R3.reuse ;  /* 0x8000000382a77221 */ /* 0x108fe20000010000 */
[--C-:B------:R-:W-:Y:S01]  /*06f0*/  FADD.FTZ R169, R128, -R3.reuse ;  /* 0x8000000380a97221 */ /* 0x100fe20000010000 */
[--C-:B------:R-:W-:Y:S01]  /*0700*/  FADD.FTZ R171, R129, -R3.reuse ;  /* 0x8000000381ab7221 */ /* 0x100fe20000010000 */
[----:B------:R-:W-:Y:S01]  /*0710*/  FADD.FTZ R177, R131, -R3 ;  /* 0x8000000383b17221 */ /* 0x000fe20000010000 */
[C---:B----4-:R-:W-:Y:S01]  /*0720*/  FADD.FTZ R183, -R3.reuse, R146 ;  /* 0x0000009203b77221 */ /* 0x050fe20000010100 */
[----:B------:R-:W-:Y:S01]  /*0730*/  FADD.FTZ R189, -R3, R147 ;  /* 0x0000009303bd7221 */ /* 0x000fe20000010100 */
[----:B------:R-:W-:-:S04]  /*0740*/  PRMT R130, R140, 0x7632, R130 ;  /* 0x000076328c827816 */ /* 0x000fc80000000082 */
[----:B------:R-:W-:Y:S02]  /*0750*/  SHF.L.U32 R130, R130, 0x10, RZ ;  /* 0x0000001082827819 */ /* 0x000fe400000006ff */
[----:B--2---:R-:W-:Y:S02]  /*0760*/  PRMT R128, R136, 0x7632, R128 ;  /* 0x0000763288807816 */ /* 0x004fe40000000080 */
[C---:B------:R-:W-:Y:S02]  /*0770*/  PRMT R168, R138.reuse, 0x7632, R168 ;  /* 0x000076328aa87816 */ /* 0x040fe400000000a8 */
[----:B------:R-:W-:Y:S02]  /*0780*/  SHF.L.U32 R179, R138, 0x10, RZ ;  /* 0x000000108ab37819 */ /* 0x000fe400000006ff */
[----:B------:R-:W-:Y:S02]  /*0790*/  PRMT R138, R141, 0x7632, R138 ;  /* 0x000076328d8a7816 */ /* 0x000fe4000000008a */
[----:B------:R-:W-:-:S02]  /*07a0*/  PRMT R174, R139, 0x7632, R174 ;  /* 0x000076328bae7816 */ /* 0x000fc400000000ae */
[----:B------:R-:W-:Y:S01]  /*07b0*/  SHF.L.U32 R185, R139, 0x10, RZ ;  /* 0x000000108bb97819 */ /* 0x000fe200000006ff */
[----:B------:R-:W-:Y:S01]  /*07c0*/  FADD.FTZ R139, -R3, R144 ;  /* 0x00000090038b7221 */ /* 0x000fe20000010100 */
[----:B------:R-:W-:Y:S01]  /*07d0*/  SHF.L.U32 R131, R140, 0x10, RZ ;  /* 0x000000108c837819 */ /* 0x000fe200000006ff */
[----:B------:R-:W-:Y:S01]  /*07e0*/  FMUL.FTZ R144, R134, R171 ;  /* 0x000000ab86907220 */ /* 0x000fe20000410000 */
[----:B------:R-:W-:Y:S01]  /*07f0*/  SHF.L.U32 R129, R136, 0x10, RZ ;  /* 0x0000001088817819 */ /* 0x000fe200000006ff */
[----:B------:R-:W-:Y:S01]  /*0800*/  FMUL.FTZ R136, R97, R130 ;  /* 0x0000008261887220 */ /* 0x000fe20000410000 */
[----:B------:R-:W-:Y:S02]  /*0810*/  SHF.L.U32 R128, R128, 0x10, RZ ;  /* 0x0000001080807819 */ /* 0x000fe400000006ff */
[C---:B------:R-:W-:Y:S02]  /*0820*/  PRMT R140, R142.reuse, 0x7632, R140 ;  /* 0x000076328e8c7816 */ /* 0x040fe4000000008c */
[----:B------:R-:W-:-:S02]  /*0830*/  SHF.L.U32 R181, R142, 0x10, RZ ;  /* 0x000000108eb57819 */ /* 0x000fc400000006ff */
[----:B------:R-:W-:Y:S02]  /*0840*/  PRMT R166, R137, 0x7632, R166 ;  /* 0x0000763289a67816 */ /* 0x000fe400000000a6 */
[C---:B------:R-:W-:Y:S02]  /*0850*/  PRMT R142, R143.reuse, 0x7632, R142 ;  /* 0x000076328f8e7816 */ /* 0x040fe4000000008e */
[----:B------:R-:W-:Y:S01]  /*0860*/  SHF.L.U32 R187, R143, 0x10, RZ ;  /* 0x000000108fbb7819 */ /* 0x000fe200000006ff */
[----:B------:R-:W-:Y:S01]  /*0870*/  FADD.FTZ R143, -R3, R145 ;  /* 0x00000091038f7221 */ /* 0x000fe20000010100 */
[----:B------:R-:W-:Y:S01]  /*0880*/  SHF.L.U32 R138, R138, 0x10, RZ ;  /* 0x000000108a8a7819 */ /* 0x000fe200000006ff */
[----:B------:R-:W-:Y:S01]  /*0890*/  FMUL.FTZ R3, R134, R169 ;  /* 0x000000a986037220 */ /* 0x000fe20000410000 */
[----:B------:R-:W-:Y:S01]  /*08a0*/  SHF.L.U32 R173, R137, 0x10, RZ ;  /* 0x0000001089ad7819 */ /* 0x000fe200000006ff */
[----:B------:R-:W-:Y:S01]  /*08b0*/  FMUL.FTZ R137, R96, R131 ;  /* 0x0000008360897220 */ /* 0x000fe20000410000 */
[----:B------:R-:W-:Y:S01]  /*08c0*/  SHF.L.U32 R141, R141, 0x10, RZ ;  /* 0x000000108d8d7819 */ /* 0x000fe200000006ff */
[----:B------:R-:W-:Y:S01]  /*08d0*/  FADD.FTZ R57, R57, R128 ;  /* 0x0000008039397221 */ /* 0x000fe20000010000 */
[-C--:B------:R-:W-:Y:S01]  /*08e0*/  FFMA.FTZ R145, R105, R128.reuse, R136 ;  /* 0x0000008069917223 */ /* 0x080fe20000010088 */
[----:B------:R-:W-:Y:S01]  /*08f0*/  FFMA.FTZ R73, R144, R128, R73 ;  /* 0x0000008090497223 */ /* 0x000fe20000010049 */
[----:B------:R-:W-:Y:S01]  /*0900*/  SHF.L.U32 R128, R166, 0x10, RZ ;  /* 0x00000010a6807819 */ /* 0x000fe200000006ff */
[----:B-1----:R-:W-:Y:S01]  /*0910*/  FMUL.FTZ R164, R134, R177 ;  /* 0x000000b186a47220 */ /* 0x002fe20000410000 */
[----:B------:R-:W-:Y:S01]  /*0920*/  FMUL.FTZ R136, R99, R138 ;  /* 0x0000008a63887220 */ /* 0x000fe20000410000 */
        /* <DEDUP_REMOVED lines=8> */
[----:B------:R-:W-:Y:S01]  /*09b0*/  FADD.FTZ R25, R25, R130 ;  /* 0x0000008219197221 */ /* 0x000fe20000010000 */
[----:B------:R-:W-:Y:S01]  /*09c0*/  FFMA.FTZ R41, R144, R130, R41 ;  /* 0x0000008290297223 */ /* 0x000fe20000010029 */
[----:B------:R-:W-:Y:S01]  /*09d0*/  SHF.L.U32 R128, R168, 0x10, RZ ;  /* 0x00000010a8807819 */ /* 0x000fe200000006ff */
[----:B------:R-:W-:Y:S01]  /*09e0*/  FFMA.FTZ R166, R106, R173, R129 ;  /* 0x000000ad6aa67223 */ /* 0x000fe20000010081 */
[----:B------:R-:W-:Y:S01]  /*09f0*/  FMUL.FTZ R130, R93, R140 ;  /* 0x0000008c5d827220 */ /* 0x000fe20000410000 */
[----:B------:R-:W-:Y:S01]  /*0a00*/  FMUL.FTZ R170, R134, R143 ;  /* 0x0000008f86aa7220 */ /* 0x000fe20000410000 */
[----:B------:R-:W-:Y:S01]  /*0a10*/  FMUL.FTZ R129, R92, R181 ;  /* 0x000000b55c817220 */ /* 0x000fe20000410000 */
[----:B------:R-:W-:Y:S01]  /*0a20*/  FADD.FTZ R24, R24, R131 ;  /* 0x0000008318187221 */ /* 0x000fe20000010000 */
[----:B------:R-:W-:Y:S01]  /*0a30*/  FFMA.FTZ R40, R3, R131, R40 ;  /* 0x0000008303287223 */ /* 0x000fe20000010028 */
[----:B------:R-:W-:Y:S01]  /*0a40*/  FADD.FTZ R53, R53, R128 ;  /* 0x0000008035357221 */ /* 0x000fe20000010000 */
[-C--:B------:R-:W-:Y:S01]  /*0a50*/  FFMA.FTZ R169, R101, R128.reuse, R130 ;  /* 0x0000008065a97223 */ /* 0x080fe20000010082 */
[----:B------:R-:W-:Y:S01]  /*0a60*/  FFMA.FTZ R69, R170, R128, R69 ;  /* 0x00000080aa457223 */ /* 0x000fe20000010045 */
[----:B------:R-:W-:Y:S01]  /*0a70*/  FMUL.FTZ R131, R94, R187 ;  /* 0x000000bb5e837220 */ /* 0x000fe20000410000 */
        /* <DEDUP_REMOVED lines=12> */
[----:B------:R-:W-:Y:S02]  /*0b40*/  SHF.L.U32 R142, R142, 0x10, RZ ;  /* 0x000000108e8e7819 */ /* 0x000fe400000006ff */
        /* <DEDUP_REMOVED lines=34> */
.L_x_1225:
[----:B------:R-:W-:Y:S05]  /*0d70*/  BSYNC B1 ;  /* 0x0000000000017941 */ /* 0x000fea0003800000 */
.L_x_1224:
[----:B------:R-:W-:Y:S04]  /*0d80*/  BSSY B1, `(.L_x_1226) ;  /* 0x000007c000017945 */ /* 0x000fe80003800000 */
[----:B------:R-:W-:Y:S05]  /*0d90*/  @!P4 BRA `(.L_x_1227) ;  /* 0x0000000400e8c947 */ /* 0x000fea0003800000 */
[----:B------:R-:W1:Y:S08]  /*0da0*/  LDC.64 R128, c[0x0][0x2b8] ;  /* 0x0000ae00ff807b82 */ /* 0x000e700000000a00 */
[----:B------:R-:W2:Y:S01]  /*0db0*/  LDC.64 R136, c[0x0][0x2c0] ;  /* 0x0000b000ff887b82 */ /* 0x000ea20000000a00 */
[----:B------:R-:W-:-:S04]  /*0dc0*/  LEA R154, P0, R179, UR10, 0x5 ;  /* 0x0000000ab39a7c11 */ /* 0x000fc8000f8028ff */
[----:B------:R-:W-:-:S05]  /*0dd0*/  LEA.HI.X R155, R179, UR11, RZ, 0x5, P0 ;  /* 0x0000000bb39b7c11 */ /* 0x000fca00080f2cff */
[----:B------:R-:W3:Y:S04]  /*0de0*/  LDG.E.128 R140, desc[UR4][R154.64] ;  /* 0x000000049a8c7981 */ /* 0x000ee8000c1e1d00 */
[----:B------:R-:W4:Y:S01]  /*0df0*/  LDG.E.128 R148, desc[UR4][R154.64+0x10] ;  /* 0x000010049a947981 */ /* 0x000f22000c1e1d00 */
        /* <DEDUP_REMOVED lines=12> */
[C---:B---3--:R-:W-:Y:S01]  /*0ec0*/  FADD.FTZ R141, -R187.reuse, R141 ;  /* 0x0000008dbb8d7221 */ /* 0x048fe20000010100 */
[C---:B------:R-:W-:Y:S01]  /*0ed0*/  FADD.FTZ R135, -R187.reuse, R140 ;  /* 0x0000008cbb877221 */ /* 0x040fe20000010100 */
[----:B----4-:R-:W-:Y:S02]  /*0ee0*/  FADD.FTZ R181, -R187, R150 ;  /* 0x00000096bbb57221 */ /* 0x010fe40000010100 */
[----:B------:R-:W-:Y:S01]  /*0ef0*/  FMUL.FTZ R150, R134, R141 ;  /* 0x0000008d86967220 */ /* 0x000fe20000410000 */
[C---:B------:R-:W-:Y:S02]  /*0f00*/  PRMT R156, R128.reuse, 0x7632, R156 ;  /* 0x00007632809c7816 */ /* 0x040fe4000000009c */
[----:B------:R-:W-:Y:S02]  /*0f10*/  SHF.L.U32 R157, R128, 0x10, RZ ;  /* 0x00000010809d7819 */ /* 0x000fe400000006ff */
[C---:B------:R-:W-:Y:S02]  /*0f20*/  PRMT R158, R129.reuse, 0x7632, R158 ;  /* 0x00007632819e7816 */ /* 0x040fe4000000009e */
[----:B------:R-:W-:-:S02]  /*0f30*/  SHF.L.U32 R155, R129, 0x10, RZ ;  /* 0x00000010819b7819 */ /* 0x000fc400000006ff */
[C---:B--2---:R-:W-:Y:S02]  /*0f40*/  PRMT R128, R136.reuse, 0x7632, R128 ;  /* 0x0000763288807816 */ /* 0x044fe40000000080 */
[----:B------:R-:W-:Y:S02]  /*0f50*/  SHF.L.U32 R129, R136, 0x10, RZ ;  /* 0x0000001088817819 */ /* 0x000fe400000006ff */
[C---:B------:R-:W-:Y:S02]  /*0f60*/  PRMT R136, R137.reuse, 0x7632, R136 ;  /* 0x0000763289887816 */ /* 0x040fe40000000088 */
[----:B------:R-:W-:Y:S01]  /*0f70*/  SHF.L.U32 R128, R128, 0x10, RZ ;  /* 0x0000001080807819 */ /* 0x000fe200000006ff */
[----:B------:R-:W-:Y:S01]  /*0f80*/  FMUL.FTZ R135, R134, R135 ;  /* 0x0000008786877220 */ /* 0x000fe20000410000 */
[----:B------:R-:W-:Y:S02]  /*0f90*/  SHF.L.U32 R136, R136, 0x10, RZ ;  /* 0x0000001088887819 */ /* 0x000fe400000006ff */
[----:B------:R-:W-:-:S02]  /*0fa0*/  SHF.L.U32 R159, R137, 0x10, RZ ;  /* 0x00000010899f7819 */ /* 0x000fc400000006ff */
[----:B------:R-:W-:Y:S01]  /*0fb0*/  PRMT R162, R138, 0x7632, R162 ;  /* 0x000076328aa27816 */ /* 0x000fe200000000a2 */
[----:B------:R-:W-:Y:S01]  /*0fc0*/  FADD.FTZ R17, R17, R128 ;  /* 0x0000008011117221 */ /* 0x000fe20000010000 */
[----:B------:R-:W-:Y:S01]  /*0fd0*/  PRMT R160, R130, 0x7632, R160 ;  /* 0x0000763282a07816 */ /* 0x000fe200000000a0 */
[-C--:B------:R-:W-:Y:S01]  /*0fe0*/  FFMA.FTZ R33, R150, R128.reuse, R33 ;  /* 0x0000008096217223 */ /* 0x080fe20000010021 */
[----:B------:R-:W-:Y:S01]  /*0ff0*/  SHF.L.U32 R161, R130, 0x10, RZ ;  /* 0x0000001082a17819 */ /* 0x000fe200000006ff */
[----:B------:R-:W-:Y:S01]  /*1000*/  FMUL.FTZ R130, R81, R128 ;  /* 0x0000008051827220 */ /* 0x000fe20000410000 */
[C---:B------:R-:W-:Y:S01]  /*1010*/  PRMT R178, R131.reuse, 0x7632, R178 ;  /* 0x0000763283b27816 */ /* 0x040fe200000000b2 */
[----:B------:R-:W-:Y:S01]  /*1020*/  FADD.FTZ R16, R16, R129 ;  /* 0x0000008110107221 */ /* 0x000fe20000010000 */
[----:B------:R-:W-:Y:S01]  /*1030*/  SHF.L.U32 R183, R131, 0x10, RZ ;  /* 0x0000001083b77819 */ /* 0x000fe200000006ff */
[-C--:B------:R-:W-:Y:S01]  /*1040*/  FMUL.FTZ R131, R80, R129.reuse ;  /* 0x0000008150837220 */ /* 0x080fe20000410000 */
[----:B------:R-:W-:Y:S01]  /*1050*/  SHF.L.U32 R158, R158, 0x10, RZ ;  /* 0x000000109e9e7819 */ /* 0x000fe200000006ff */
[----:B------:R-:W-:Y:S01]  /*1060*/  FFMA.FTZ R32, R135, R129, R32 ;  /* 0x0000008187207223 */ /* 0x000fe20000010020 */
[----:B------:R-:W-:Y:S01]  /*1070*/  FMUL.FTZ R128, R83, R136 ;  /* 0x0000008853807220 */ /* 0x000fe20000410000 */
[----:B------:R-:W-:Y:S01]  /*1080*/  SHF.L.U32 R162, R162, 0x10, RZ ;  /* 0x00000010a2a27819 */ /* 0x000fe200000006ff */
[----:B------:R-:W-:Y:S01]  /*1090*/  FMUL.FTZ R129, R82, R159 ;  /* 0x0000009f52817220 */ /* 0x000fe20000410000 */
[----:B------:R-:W-:Y:S01]  /*10a0*/  SHF.L.U32 R163, R138, 0x10, RZ ;  /* 0x000000108aa37819 */ /* 0x000fe200000006ff */
[----:B-1----:R-:W-:Y:S01]  /*10b0*/  FFMA.FTZ R153, R91, R158, R128 ;  /* 0x0000009e5b997223 */ /* 0x002fe20000010080 */
[C---:B------:R-:W-:Y:S01]  /*10c0*/  PRMT R138, R139.reuse, 0x7632, R138 ;  /* 0x000076328b8a7816 */ /* 0x040fe2000000008a */
[----:B------:R-:W-:Y:S01]  /*10d0*/  FFMA.FTZ R152, R90, R155, R129 ;  /* 0x0000009b5a987223 */ /* 0x000fe20000010081 */
[----:B------:R-:W-:Y:S01]  /*10e0*/  SHF.L.U32 R185, R139, 0x10, RZ ;  /* 0x000000108bb97819 */ /* 0x000fe200000006ff */
[----:B------:R-:W-:Y:S01]  /*10f0*/  FADD.FTZ R139, -R187, R148 ;  /* 0x00000094bb8b7221 */ /* 0x000fe20000010100 */
[----:B------:R-:W-:Y:S01]  /*1100*/  SHF.L.U32 R156, R156, 0x10, RZ ;  /* 0x000000109c9c7819 */ /* 0x000fe200000006ff */
[----:B------:R-:W-:Y:S01]  /*1110*/  FMUL.FTZ R128, R77, R162 ;  /* 0x000000a24d807220 */ /* 0x000fe20000410000 */
[----:B------:R-:W-:Y:S01]  /*1120*/  SHF.L.U32 R160, R160, 0x10, RZ ;  /* 0x00000010a0a07819 */ /* 0x000fe200000006ff */
[----:B------:R-:W-:Y:S01]  /*1130*/  FFMA.FTZ R148, R88, R157, R131 ;  /* 0x0000009d58947223 */ /* 0x000fe20000010083 */
[----:B------:R-:W-:Y:S01]  /*1140*/  FMUL.FTZ R129, R76, R163 ;  /* 0x000000a34c817220 */ /* 0x000fe20000410000 */
[----:B------:R-:W-:Y:S01]  /*1150*/  FADD.FTZ R179, -R187, R149 ;  /* 0x00000095bbb37221 */ /* 0x000fe20000010100 */
[----:B------:R-:W-:Y:S01]  /*1160*/  FADD.FTZ R48, R48, R157 ;  /* 0x0000009d30307221 */ /* 0x000fe20000010000 */
[----:B------:R-:W-:Y:S01]  /*1170*/  FFMA.FTZ R64, R135, R157, R64 ;  /* 0x0000009d87407223 */ /* 0x000fe20000010040 */
[----:B------:R-:W-:Y:S01]  /*1180*/  FADD.FTZ R49, R49, R156 ;  /* 0x0000009c31317221 */ /* 0x000fe20000010000 */
[-C--:B------:R-:W-:Y:S01]  /*1190*/  FFMA.FTZ R149, R89, R156.reuse, R130 ;  /* 0x0000009c59957223 */ /* 0x080fe20000010082 */
[----:B------:R-:W-:Y:S01]  /*11a0*/  FFMA.FTZ R65, R150, R156, R65 ;  /* 0x0000009c96417223 */ /* 0x000fe20000010041 */
[----:B------:R-:W-:Y:S01]  /*11b0*/  FFMA.FTZ R157, R85, R160, R128 ;  /* 0x000000a0559d7223 */ /* 0x000fe20000010080 */
[----:B------:R-:W-:Y:S01]  /*11c0*/  FFMA.FTZ R156, R84, R161, R129 ;  /* 0x000000a1549c7223 */ /* 0x000fe20000010081 */
[----:B------:R-:W-:Y:S01]  /*11d0*/  FADD.FTZ R128, R177, R148 ;  /* 0x00000094b1807221 */ /* 0x000fe20000010000 */
[----:B------:R-:W-:Y:S01]  /*11e0*/  FADD.FTZ R137, -R187, R142 ;  /* 0x0000008ebb897221 */ /* 0x000fe20000010100 */
[----:B------:R-:W-:Y:S01]  /*11f0*/  FFMA.FTZ R129, R135, R148, R176 ;  /* 0x0000009487817223 */ /* 0x000fe200000100b0 */
[C---:B------:R-:W-:Y:S01]  /*1200*/  FADD.FTZ R143, -R187.reuse, R143 ;  /* 0x0000008fbb8f7221 */ /* 0x040fe20000010100 */
[----:B------:R-:W-:Y:S01]  /*1210*/  FADD.FTZ R187, -R187, R151 ;  /* 0x00000097bbbb7221 */ /* 0x000fe20000010100 */
[----:B------:R-:W-:Y:S01]  /*1220*/  FADD.FTZ R131, R128, R149 ;  /* 0x0000009580837221 */ /* 0x000fe20000010000 */
[----:B------:R-:W-:Y:S01]  /*1230*/  FMUL.FTZ R151, R134, R137 ;  /* 0x0000008986977220 */ /* 0x000fe20000410000 */
[----:B------:R-:W-:Y:S01]  /*1240*/  FFMA.FTZ R128, R150, R149, R129 ;  /* 0x0000009596807223 */ /* 0x000fe20000010081 */
[----:B------:R-:W-:Y:S01]  /*1250*/  FMUL.FTZ R154, R134, R143 ;  /* 0x0000008f869a7220 */ /* 0x000fe20000410000 */
[----:B------:R-:W-:-:S02]  /*1260*/  FADD.FTZ R130, R131, R152 ;  /* 0x0000009883827221 */ /* 0x000fc40000010000 */
[C---:B------:R-:W-:Y:S01]  /*1270*/  FFMA.FTZ R129, R151.reuse, R152, R128 ;  /* 0x0000009897817223 */ /* 0x040fe20000010080 */
        /* <DEDUP_REMOVED lines=8> */
[----:B------:R-:W-:Y:S01]  /*1300*/  SHF.L.U32 R138, R138, 0x10, RZ ;  /* 0x000000108a8a7819 */ /* 0x000fe200000006ff */
        /* <DEDUP_REMOVED lines=35> */
.L_x_1227:
[----:B------:R-:W-:Y:S05]  /*1540*/  BSYNC B1 ;  /* 0x0000000000017941 */ /* 0x000fea0003800000 */
.L_x_1226:
        /* <DEDUP_REMOVED lines=20> */
.L_x_1251:
[----:B--2---:R-:W-:Y:S01]  /*1690*/  FADD.FTZ R128, R139, R128 ;  /* 0x000000808b807221 */ /* 0x004fe20000010000 */
[----:B---3--:R-:W-:Y:S01]  /*16a0*/  FADD.FTZ R129, R138, R129 ;  /* 0x000000818a817221 */ /* 0x008fe20000010000 */
[----:B0-----:R-:W-:Y:S01]  /*16b0*/  ISETP.NE.AND P0, PT, R175, RZ, PT ;  /* 0x000000ffaf00720c */ /* 0x001fe20003f05270 */
        /* <DEDUP_REMOVED lines=8> */
[-C--:B------:R-:W-:Y:S01]  /*1740*/  FFMA.FTZ R130, R164, R183.reuse, R184 ;  /* 0x000000b7a4827223 */ /* 0x080fe200000100b8 */
[----:B------:R-:W-:Y:S01]  /*1750*/  FADD.FTZ R131, R145, -R128 ;  /* 0x8000008091837221 */ /* 0x000fe20000010000 */
[----:B------:R-:W-:Y:S01]  /*1760*/  FADD.FTZ R137, R166, -R137 ;  /* 0x80000089a6897221 */ /* 0x000fe20000010000 */
[----:B-1----:R-:W-:Y:S01]  /*1770*/  FFMA.FTZ R139, R167, R183, R184 ;  /* 0x000000b7a78b7223 */ /* 0x002fe200000100b8 */
[----:B------:R-:W-:Y:S01]  /*1780*/  ISETP.NE.AND.EX P1, PT, RZ, UR13, PT, P1 ;  /* 0x0000000dff007c0c */ /* 0x000fe2000bf25310 */
[C---:B-----5:R-:W-:Y:S01]  /*1790*/  FMUL.FTZ R128, R134.reuse, R131 ;  /* 0x0000008386807220 */ /* 0x060fe20000410000 */
[----:B------:R-:W-:Y:S01]  /*17a0*/  FMUL.FTZ R131, R134, R137 ;  /* 0x0000008986837220 */ /* 0x000fe20000410000 */
[----:B------:R-:W-:Y:S01]  /*17b0*/  FADD.FTZ R137, R165, -R130 ;  /* 0x80000082a5897221 */ /* 0x000fe20000010000 */
[-CC-:B------:R-:W-:Y:S01]  /*17c0*/  FFMA.FTZ R136, R170, R183.reuse, R184.reuse ;  /* 0x000000b7aa887223 */ /* 0x180fe200000100b8 */
[----:B------:R-:W-:Y:S01]  /*17d0*/  FADD.FTZ R139, R168, -R139 ;  /* 0x8000008ba88b7221 */ /* 0x000fe20000010000 */
[----:B------:R-:W-:Y:S01]  /*17e0*/  FFMA.FTZ R143, R171, R183, R184 ;  /* 0x000000b7ab8f7223 */ /* 0x000fe200000100b8 */
[C---:B------:R-:W-:Y:S01]  /*17f0*/  FMUL.FTZ R130, R134.reuse, R137 ;  /* 0x0000008986827220 */ /* 0x040fe20000410000 */
[----:B------:R-:W-:Y:S01]  /*1800*/  FADD.FTZ R137, R169, -R136 ;  /* 0x80000088a9897221 */ /* 0x000fe20000010000 */
[----:B------:R-:W-:Y:S01]  /*1810*/  FMUL.FTZ R163, R134, R139 ;  /* 0x0000008b86a37220 */ /* 0x000fe20000410000 */
[----:B------:R-:W-:Y:S01]  /*1820*/  ISETP.NE.U32.AND P0, PT, RZ, UR8, PT ;  /* 0x00000008ff007c0c */ /* 0x000fe2000bf05070 */
[--C-:B------:R-:W-:Y:S01]  /*1830*/  FFMA.FTZ R138, R174, R183, R184.reuse ;  /* 0x000000b7ae8a7223 */ /* 0x100fe200000100b8 */
[----:B------:R-:W-:Y:S01]  /*1840*/  FADD.FTZ R139, R172, -R143 ;  /* 0x8000008fac8b7221 */ /* 0x000fe20000010000 */
[C---:B------:R-:W-:Y:S01]  /*1850*/  FMUL.FTZ R178, R134.reuse, R137 ;  /* 0x0000008986b27220 */ /* 0x040fe20000410000 */
[----:B------:R-:W-:Y:S01]  /*1860*/  ISETP.NE.AND.EX P0, PT, RZ, UR9, PT, P0 ;  /* 0x00000009ff007c0c */ /* 0x000fe2000bf05300 */
[----:B------:R-:W-:Y:S01]  /*1870*/  FFMA.FTZ R129, R3, R183, R184 ;  /* 0x000000b703817223 */ /* 0x000fe200000100b8 */
[----:B------:R-:W-:Y:S01]  /*1880*/  ISETP.NE.U32.AND P2, PT, RZ, UR14, PT ;  /* 0x0000000eff007c0c */ /* 0x000fe2000bf45070 */
[----:B------:R-:W-:Y:S01]  /*1890*/  FADD.FTZ R177, R173, -R138 ;  /* 0x8000008aadb17221 */ /* 0x000fe20000010000 */
[----:B------:R-:W-:Y:S01]  /*18a0*/  FMUL.FTZ R179, R134, R139 ;  /* 0x0000008b86b37220 */ /* 0x000fe20000410000 */
[----:B------:R-:W0:Y:S01]  /*18b0*/  @P1 LDC.64 R136, c[0x0][0x308] ;  /* 0x0000c200ff881b82 */ /* 0x000e220000000a00 */
[----:B------:R-:W-:Y:S01]  /*18c0*/  ISETP.NE.AND.EX P2, PT, RZ, UR15, PT, P2 ;  /* 0x0000000fff007c0c */ /* 0x000fe2000bf45320 */
[----:B------:R-:W-:Y:S01]  /*18d0*/  FADD.FTZ R129, R146, -R129 ;  /* 0x8000008192817221 */ /* 0x000fe20000010000 */
[----:B------:R-:W-:-:S03]  /*18e0*/  FMUL.FTZ R182, R134, R177 ;  /* 0x000000b186b67220 */ /* 0x000fc60000410000 */
[----:B------:R-:W-:Y:S02]  /*18f0*/  FMUL.FTZ R129, R134, R129 ;  /* 0x0000008186817220 */ /* 0x000fe40000410000 */
        /* <DEDUP_REMOVED lines=19> */
[----:B-1----:R-:W-:Y:S01]  /*1a30*/  IMAD.WIDE.U32 R138, R132, 0x10, R138 ;  /* 0x00000010848a7825 */ /* 0x002fe200078e008a */
        /* <DEDUP_REMOVED lines=22> */
[C---:B------:R-:W-:Y:S02]  /*1ba0*/  @P2 LEA.HI.X R141, R132.reuse, UR15, RZ, 0x4, P0 ;  /* 0x0000000f848d2c11 */ /* 0x040fe400080f24ff */
[----:B------:R-:W-:Y:S02]  /*1bb0*/  @P2 PRMT R127, R127, 0x5410, R181 ;  /* 0x000054107f7f2816 */ /* 0x000fe400000000b5 */
[----:B------:R-:W-:-:S03]  /*1bc0*/  IADD3 R132, R132, 0x20, RZ ;  /* 0x0000002084847810 */ /* 0x000fc60007ffe0ff */
[----:B------:R0:W-:Y:S04]  /*1bd0*/  @P2 STG.E.128 desc[UR4][R140.64], R124 ;  /* 0x0000007c8c002986 */ /* 0x0001e8000c101d04 */
.L_x_1230:
[----:B------:R-:W-:Y:S05]  /*1be0*/  BSYNC B1 ;  /* 0x0000000000017941 */ /* 0x000fea0003800000 */
.L_x_1229:
[----:B------:R-:W-:Y:S04]  /*1bf0*/  BSSY B1, `(.L_x_1231) ;  /* 0x000004e000017945 */ /* 0x000fe80003800000 */
[----:B------:R-:W-:Y:S05]  /*1c00*/  @!P4 BRA `(.L_x_1232) ;  /* 0x000000040030c947 */ /* 0x000fea0003800000 */
[----:B------:R-:W-:Y:S01]  /*1c10*/  ISETP.NE.U32.AND P1, PT, RZ, UR12, PT ;  /* 0x0000000cff007c0c */ /* 0x000fe2000bf25070 */
[-CC-:B0-----:R-:W-:Y:S01]  /*1c20*/  FFMA.FTZ R128, R150, R183.reuse, R184.reuse ;  /* 0x000000b796807223 */ /* 0x181fe200000100b8 */
[-CC-:B------:R-:W-:Y:S01]  /*1c30*/  FFMA.FTZ R129, R135, R183.reuse, R184.reuse ;  /* 0x000000b787817223 */ /* 0x180fe200000100b8 */
[-CC-:B------:R-:W-:Y:S01]  /*1c40*/  FFMA.FTZ R131, R151, R183.reuse, R184.reuse ;  /* 0x000000b797837223 */ /* 0x180fe200000100b8 */
[----:B------:R-:W-:Y:S01]  /*1c50*/  ISETP.NE.AND.EX P1, PT, RZ, UR13, PT, P1 ;  /* 0x0000000dff007c0c */ /* 0x000fe2000bf25310 */
[-C--:B------:R-:W-:Y:S01]  /*1c60*/  FFMA.FTZ R136, R158, R183.reuse, R184 ;  /* 0x000000b79e887223 */ /* 0x080fe200000100b8 */
[----:B------:R-:W-:Y:S01]  /*1c70*/  FADD.FTZ R137, R149, -R128 ;  /* 0x8000008095897221 */ /* 0x000fe20000010000 */
[----:B------:R-:W-:Y:S01]  /*1c80*/  ISETP.NE.U32.AND P0, PT, RZ, UR8, PT ;  /* 0x00000008ff007c0c */ /* 0x000fe2000bf05070 */
[----:B-1----:R-:W-:Y:S01]  /*1c90*/  FFMA.FTZ R138, R162, R183, R184 ;  /* 0x000000b7a28a7223 */ /* 0x002fe200000100b8 */
[----:B------:R-:W-:Y:S01]  /*1ca0*/  FADD.FTZ R129, R148, -R129 ;  /* 0x8000008194817221 */ /* 0x000fe20000010000 */
[----:B------:R-:W-:Y:S01]  /*1cb0*/  FADD.FTZ R139, R152, -R131 ;  /* 0x80000083988b7221 */ /* 0x000fe20000010000 */
[----:B------:R-:W-:Y:S01]  /*1cc0*/  ISETP.NE.AND.EX P0, PT, RZ, UR9, PT, P0 ;  /* 0x00000009ff007c0c */ /* 0x000fe2000bf05300 */
[----:B------:R-:W-:Y:S01]  /*1cd0*/  FADD.FTZ R177, R157, -R136 ;  /* 0x800000889db17221 */ /* 0x000fe20000010000 */
[C---:B-----5:R-:W-:Y:S01]  /*1ce0*/  FMUL.FTZ R131, R134.reuse, R129 ;  /* 0x0000008186837220 */ /* 0x060fe20000410000 */
        /* <DEDUP_REMOVED lines=15> */
[----:B------:R-:W-:Y:S01]  /*1de0*/  FMUL.FTZ R179, R134, R179 ;  /* 0x000000b386b37220 */ /* 0x000fe20000410000 */
[----:B------:R-:W-:Y:S01]  /*1df0*/  @P0 FADD.FTZ R131, R108, R131 ;  /* 0x000000836c830221 */ /* 0x000fe20000010000 */
        /* <DEDUP_REMOVED lines=17> */
[----:B------:R-:W-:Y:S02]  /*1f10*/  @P2 PRMT R124, R134, 0x7610, R124 ;  /* 0x00007610867c2816 */ /* 0x000fe4000000007c */
[----:B------:R-:W-:Y:S02]  /*1f20*/  @P2 F2FP.BF16.F32.PACK_AB R177, RZ, R130 ;  /* 0x00000082ffb1223e */ /* 0x000fe400000010ff */
[----:B------:R-:W-:-:S02]  /*1f30*/  @P2 F2FP.BF16.F32.PACK_AB R143, RZ, R142 ;  /* 0x0000008eff8f223e */ /* 0x000fc400000010ff */
[----:B------:R-:W-:Y:S02]  /*1f40*/  @P2 F2FP.BF16.F32.PACK_AB R181, RZ, R180 ;  /* 0x000000b4ffb5223e */ /* 0x000fe400000010ff */
        /* <DEDUP_REMOVED lines=24> */
.L_x_1232:
[----:B------:R-:W-:Y:S05]  /*20d0*/  BSYNC B1 ;  /* 0x0000000000017941 */ /* 0x000fea0003800000 */
.L_x_1231:
[----:B0-2---:R-:W0:Y:S02]  /*20e0*/  LDC.64 R128, c[0x0][0x210] ;  /* 0x00008400ff807b82 */ /* 0x005e240000000a00 */
[----:B0-----:R-:W-:-:S04]  /*20f0*/  LEA R133, R128, R133, 0x2 ;  /* 0x0000008580857211 */ /* 0x001fc800078e10ff */
[----:B------:R-:W-:-:S13]  /*2100*/  ISETP.GE.AND P0, PT, R133, R129, PT ;  /* 0x000000818500720c */ /* 0x000fda0003f06270 */
[----:B------:R-:W-:Y:S05]  /*2110*/  @!P0 BRA `(.L_x_1233) ;  /* 0xffffffe000ec8947 */ /* 0x000fea000383ffff */
.L_x_1223:
[----:B------:R-:W-:Y:S05]  /*2120*/  BSYNC B0 ;  /* 0x0000000000007941 */ /* 0x000fea0003800000 */
.L_x_1222:
        /* <DEDUP_REMOVED lines=22> */
[----:B------:R0:W-:Y:S01]  /*2290*/  STS.128 [R0+0x10], R52 ;  /* 0x0000103400007388 */ /* 0x0001e20000000c00 */
[----:B------:R-:W-:-:S03]  /*22a0*/  ISETP.GE.U32.AND P2, PT, R2, 0x200, PT ;  /* 0x000002000200780c */ /* 0x000fc60003f46070 */
[----:B------:R-:W-:Y:S04]  /*22b0*/  STS.128 [R0+0x400], R48 ;  /* 0x0004003000007388 */ /* 0x000fe80000000c00 */
[----:B------:R-:W-:Y:S01]  /*22c0*/  STS.128 [R0+0x410], R44 ;  /* 0x0004102c00007388 */ /* 0x000fe20000000c00 */
[----:B------:R-:W-:Y:S01]  /*22d0*/  BAR.SYNC.DEFER_BLOCKING 0x0 ;  /* 0x0000000000007b1d */ /* 0x000fe20000010000 */
[----:B0-----:R-:W-:-:S05]  /*22e0*/  IADD3 R54, P4, R77, R76, RZ ;  /* 0x0000004c4d367210 */ /* 0x001fca0007f9e0ff */
        /* <DEDUP_REMOVED lines=19> */
[----:B-1----:R-:W-:-:S03]  /*2420*/  FADD.FTZ R6, RZ, R6 ;  /* 0x00000006ff067221 */ /* 0x002fc60000010000 */
[----:B------:R-:W1:Y:S01]  /*2430*/  LDS R50, [R3+0x1e00] ;  /* 0x001e000003327984 */ /* 0x000e620000000800 */
        /* <DEDUP_REMOVED lines=45> */
[----:B-1----:R-:W-:Y:S01]  /*2710*/  FADD.FTZ R47, R47, R10 ;  /* 0x0000000a2f2f7221 */ /* 0x002fe20000010000 */
[----:B------:R-:W-:Y:S01]  /*2720*/  STS.128 [R0], R24 ;  /* 0x0000001800007388 */ /* 0x000fe20000000c00 */
[----:B--2---:R-:W-:-:S03]  /*2730*/  FADD.FTZ R2, R2, R53 ;  /* 0x0000003502027221 */ /* 0x004fc60000010000 */
[----:B------:R-:W-:Y:S01]  /*2740*/  STS.128 [R0+0x10], R20 ;  /* 0x0000101400007388 */ /* 0x000fe20000000c00 */
[----:B---3--:R-:W-:-:S03]  /*2750*/  FADD.FTZ R57, R2, R57 ;  /* 0x0000003902397221 */ /* 0x008fc60000010000 */
[----:B------:R-:W-:Y:S01]  /*2760*/  STS.128 [R0+0x400], R16 ;  /* 0x0004001000007388 */ /* 0x000fe20000000c00 */
[----:B----4-:R-:W-:-:S03]  /*2770*/  FADD.FTZ R59, R4, R59 ;  /* 0x0000003b043b7221 */ /* 0x010fc60000010000 */
[----:B------:R0:W-:Y:S01]  /*2780*/  STS.128 [R0+0x410], R12 ;  /* 0x0004100c00007388 */ /* 0x0001e20000000c00 */
[----:B------:R-:W-:Y:S01]  /*2790*/  BAR.SYNC.DEFER_BLOCKING 0x0 ;  /* 0x0000000000007b1d */ /* 0x000fe20000010000 */
[----:B0-----:R-:W-:-:S05]  /*27a0*/  FADD.FTZ R13, R5, R44 ;  /* 0x0000002c050d7221 */ /* 0x001fca0000010000 */
        /* <DEDUP_REMOVED lines=38> */
[----:B------:R-:W-:Y:S01]  /*2a10*/  SHF.L.U32 R12, R54, 0x2, RZ ;  /* 0x00000002360c7819 */ /* 0x000fe200000006ff */
[----:B------:R-:W-:Y:S03]  /*2a20*/  BAR.SYNC.DEFER_BLOCKING 0x0 ;  /* 0x0000000000007b1d */ /* 0x000fe60000010000 */
[C---:B------:R-:W-:Y:S02]  /*2a30*/  IADD3 R18, P4, R12.reuse, UR16, RZ ;  /* 0x000000100c127c10 */ /* 0x040fe4000ff9e0ff */
[----:B------:R-:W-:Y:S01]  /*2a40*/  IADD3 R14, P5, R12, UR18, RZ ;  /* 0x000000120c0e7c10 */ /* 0x000fe2000ffbe0ff */
        /* <DEDUP_REMOVED lines=17> */
[----:B------:R3:W3:Y:S01]  /*2b60*/  LDS R25, [R3+0x1a00] ;  /* 0x001a000003197984 */ /* 0x0006e20000000800 */
[----:B------:R-:W-:Y:S01]  /*2b70*/  SHF.L.U64.HI R27, R54, 0x2, R21 ;  /* 0x00000002361b7819 */ /* 0x000fe20000010215 */
[----:B----4-:R-:W-:Y:S02]  /*2b80*/  FADD.FTZ R0, R0, R33 ;  /* 0x0000002100007221 */ /* 0x010fe40000010000 */
[----:B------:R4:W3:Y:S01]  /*2b90*/  LDS R37, [R3+0x1c00] ;  /* 0x001c000003257984 */ /* 0x0008e20000000800 */
[C---:B------:R-:W-:Y:S01]  /*2ba0*/  IADD3.X R33, R27.reuse, UR17, RZ, P4, !PT ;  /* 0x000000111b217c10 */ /* 0x040fe2000a7fe4ff */
[----:B------:R-:W-:Y:S01]  /*2bb0*/  ULDC.64 UR16, c[0x0][0x2d0] ;  /* 0x0000b40000107ab9 */ /* 0x000fe20000000a00 */
[----:B------:R-:W-:Y:S01]  /*2bc0*/  FADD.FTZ R6, RZ, R6 ;  /* 0x00000006ff067221 */ /* 0x000fe20000010000 */
[----:B------:R4:W3:Y:S01]  /*2bd0*/  LDS R10, [R3+0x1e00] ;  /* 0x001e0000030a7984 */ /* 0x0008e20000000800 */
[C---:B------:R-:W-:Y:S01]  /*2be0*/  IADD3 R16, P4, R12.reuse, UR16, RZ ;  /* 0x000000100c107c10 */ /* 0x040fe2000ff9e0ff */
[----:B------:R-:W-:Y:S01]  /*2bf0*/  FADD.FTZ R7, RZ, R7 ;  /* 0x00000007ff077221 */ /* 0x000fe20000010000 */
[----:B------:R-:W-:Y:S01]  /*2c00*/  IADD3 R12, P6, R12, UR20, RZ ;  /* 0x000000140c0c7c10 */ /* 0x000fe2000ffde0ff */
[----:B------:R-:W-:Y:S01]  /*2c10*/  FADD.FTZ R6, R6, R29 ;  /* 0x0000001d06067221 */ /* 0x000fe20000010000 */
[C---:B------:R-:W-:Y:S01]  /*2c20*/  IADD3.X R29, R27.reuse, UR19, RZ, P5, !PT ;  /* 0x000000131b1d7c10 */ /* 0x040fe2000affe4ff */
[----:B------:R-:W-:Y:S01]  /*2c30*/  FADD.FTZ R20, R20, R31 ;  /* 0x0000001f14147221 */ /* 0x000fe20000010000 */
[----:B------:R-:W-:-:S02]  /*2c40*/  IADD3.X R31, R27, UR17, RZ, P4, !PT ;  /* 0x000000111b1f7c10 */ /* 0x000fc4000a7fe4ff */
[----:B------:R-:W-:Y:S01]  /*2c50*/  IADD3.X R27, R27, UR21, RZ, P6, !PT ;  /* 0x000000151b1b7c10 */ /* 0x000fe2000b7fe4ff */
[----:B------:R-:W-:-:S04]  /*2c60*/  FADD.FTZ R7, R7, R22 ;  /* 0x0000001607077221 */ /* 0x000fc80000010000 */
[----:B0-----:R-:W-:Y:S01]  /*2c70*/  FADD.FTZ R8, R7, R8 ;  /* 0x0000000807087221 */ /* 0x001fe20000010000 */
[----:B-1----:R-:W-:Y:S01]  /*2c80*/  FADD.FTZ R35, R6, R35 ;  /* 0x0000002306237221 */ /* 0x002fe20000010000 */
[----:B--2---:R-:W-:Y:S01]  /*2c90*/  FADD.FTZ R21, R20, R5 ;  /* 0x0000000514157221 */ /* 0x004fe20000010000 */
[----:B----4-:R-:W-:Y:S06]  /*2ca0*/  @!P3 BRA `(.L_x_1235) ;  /* 0x000000000050b947 */ /* 0x010fec0003800000 */
[----:B------:R-:W-:Y:S02]  /*2cb0*/  MOV R2, R18 ;  /* 0x0000001200027202 */ /* 0x000fe40000000f00 */
[----:B---3--:R-:W-:Y:S02]  /*2cc0*/  MOV R3, R33 ;  /* 0x0000002100037202 */ /* 0x008fe40000000f00 */
        /* <DEDUP_REMOVED lines=18> */
.L_x_1235:
[----:B------:R-:W-:Y:S05]  /*2df0*/  BSYNC B0 ;  /* 0x0000000000007941 */ /* 0x000fea0003800000 */
.L_x_1234:
        /* <DEDUP_REMOVED lines=23> */
.L_x_1237:
[----:B------:R-:W-:Y:S05]  /*2f70*/  BSYNC B0 ;  /* 0x0000000000007941 */ /* 0x000fea0003800000 */
.L_x_1236:
        /* <DEDUP_REMOVED lines=23> */
.L_x_1239:
[----:B------:R-:W-:Y:S05]  /*30f0*/  BSYNC B0 ;  /* 0x0000000000007941 */ /* 0x000fea0003800000 */
.L_x_1238:
        /* <DEDUP_REMOVED lines=15> */
.L_x_1228:
[----:B------:R-:W-:Y:S01]  /*31f0*/  HFMA2.MMA R142, -RZ, RZ, 0, 5.9604644775390625e-08 ;  /* 0x00000001ff8e7435 */ /* 0x000fe200000001ff */
[----:B------:R-:W-:Y:S01]  /*3200*/  BSSY B1, `(.L_x_1240) ;  /* 0x0000007000017945 */ /* 0x000fe20003800000 */
[----:B------:R-:W-:Y:S02]  /*3210*/  MOV R143, R177 ;  /* 0x000000b1008f7202 */ /* 0x000fe40000000f00 */
[----:B-----5:R-:W-:Y:S02]  /*3220*/  MOV R163, 0x1f ;  /* 0x0000001f00a37802 */ /* 0x020fe40000000f00 */
[----:B------:R-:W-:-:S07]  /*3230*/  MOV R140, 0xffffffff ;  /* 0xffffffff008c7802 */ /* 0x000fce0000000f00 */
[----:B0-----:R-:W-:Y:S05]  /*3240*/  WARPSYNC.COLLECTIVE R140, `(.L_x_1241) ;  /* 0x000000008c087348 */ /* 0x001fea0003c00000 */
[----:B------:R1:W2:Y:S02]  /*3250*/  SHFL.BFLY P0, R141, R143, R142, R163 ;  /* 0x0c00008e8f8d7389 */ /* 0x0002a400000000a3 */
[----:B012---:R-:W-:Y:S01]  /*3260*/  ENDCOLLECTIVE ;  /* 0x000000000000791b */ /* 0x007fe20003800000 */
.L_x_1241:
[----:B------:R-:W-:Y:S05]  /*3270*/  BSYNC B1 ;  /* 0x0000000000017941 */ /* 0x000fea0003800000 */
.L_x_1240:
        /* <DEDUP_REMOVED lines=8> */
.L_x_1242:
[----:B------:R-:W-:Y:S01]  /*3300*/  FADD.FTZ R128, R128, R177 ;  /* 0x000000b180807221 */ /* 0x000fe20000010000 */
[----:B------:R-:W-:-:S04]  /*3310*/  HFMA2.MMA R142, -RZ, RZ, 0, 1.1920928955078125e-07 ;  /* 0x00000002ff8e7435 */ /* 0x000fc800000001ff */
[----:B------:R-:W-:Y:S02]  /*3320*/  MOV R143, R128 ;  /* 0x00000080008f7202 */ /* 0x000fe40000000f00 */
[----:B------:R-:W-:-:S07]  /*3330*/  MOV R129, R141 ;  /* 0x0000008d00817202 */ /* 0x000fce0000000f00 */
[----:B------:R-:W-:Y:S05]  /*3340*/  WARPSYNC.COLLECTIVE R140, `(.L_x_1243) ;  /* 0x000000008c087348 */ /* 0x000fea0003c00000 */
[----:B------:R0:W1:Y:S02]  /*3350*/  SHFL.BFLY P0, R141, R143, R142, R163 ;  /* 0x0c00008e8f8d7389 */ /* 0x00006400000000a3 */
[----:B01----:R-:W-:Y:S01]  /*3360*/  ENDCOLLECTIVE ;  /* 0x000000000000791b */ /* 0x003fe20003800000 */
.L_x_1243:
[----:B------:R-:W-:-:S05]  /*3370*/  FADD.FTZ R129, R129, R176 ;  /* 0x000000b081817221 */ /* 0x000fca0000010000 */
[----:B------:R-:W-:Y:S02]  /*3380*/  MOV R143, R129 ;  /* 0x00000081008f7202 */ /* 0x000fe40000000f00 */
[----:B------:R-:W-:-:S07]  /*3390*/  MOV R131, R141 ;  /* 0x0000008d00837202 */ /* 0x000fce0000000f00 */
[----:B------:R-:W-:Y:S05]  /*33a0*/  WARPSYNC.COLLECTIVE R140, `(.L_x_1244) ;  /* 0x000000008c087348 */ /* 0x000fea0003c00000 */
[----:B------:R0:W1:Y:S02]  /*33b0*/  SHFL.BFLY P0, R141, R143, R142, R163 ;  /* 0x0c00008e8f8d7389 */ /* 0x00006400000000a3 */
[----:B01----:R-:W-:Y:S01]  /*33c0*/  ENDCOLLECTIVE ;  /* 0x000000000000791b */ /* 0x003fe20003800000 */
.L_x_1244:
[----:B------:R-:W-:Y:S01]  /*33d0*/  FADD.FTZ R131, R128, R131 ;  /* 0x0000008380837221 */ /* 0x000fe20000010000 */
[----:B------:R-:W-:-:S04]  /*33e0*/  HFMA2.MMA R142, -RZ, RZ, 0, 2.384185791015625e-07 ;  /* 0x00000004ff8e7435 */ /* 0x000fc800000001ff */
[----:B------:R-:W-:Y:S02]  /*33f0*/  MOV R143, R131 ;  /* 0x00000083008f7202 */ /* 0x000fe40000000f00 */
[----:B------:R-:W-:-:S07]  /*3400*/  MOV R130, R141 ;  /* 0x0000008d00827202 */ /* 0x000fce0000000f00 */
[----:B------:R-:W-:Y:S05]  /*3410*/  WARPSYNC.COLLECTIVE R140, `(.L_x_1245) ;  /* 0x000000008c087348 */ /* 0x000fea0003c00000 */
[----:B------:R0:W1:Y:S02]  /*3420*/  SHFL.BFLY P0, R141, R143, R142, R163 ;  /* 0x0c00008e8f8d7389 */ /* 0x00006400000000a3 */
[----:B01----:R-:W-:Y:S01]  /*3430*/  ENDCOLLECTIVE ;  /* 0x000000000000791b */ /* 0x003fe20003800000 */
.L_x_1245:
[----:B------:R-:W-:-:S05]  /*3440*/  FADD.FTZ R130, R129, R130 ;  /* 0x0000008281827221 */ /* 0x000fca0000010000 */
[----:B------:R-:W-:Y:S02]  /*3450*/  MOV R143, R130 ;  /* 0x00000082008f7202 */ /* 0x000fe40000000f00 */
[----:B------:R-:W-:-:S07]  /*3460*/  MOV R136, R141 ;  /* 0x0000008d00887202 */ /* 0x000fce0000000f00 */
[----:B------:R-:W-:Y:S05]  /*3470*/  WARPSYNC.COLLECTIVE R140, `(.L_x_1246) ;  /* 0x000000008c087348 */ /* 0x000fea0003c00000 */
[----:B------:R0:W1:Y:S02]  /*3480*/  SHFL.BFLY P0, R141, R143, R142, R163 ;  /* 0x0c00008e8f8d7389 */ /* 0x00006400000000a3 */
[----:B01----:R-:W-:Y:S01]  /*3490*/  ENDCOLLECTIVE ;  /* 0x000000000000791b */ /* 0x003fe20003800000 */
.L_x_1246:
[----:B------:R-:W-:Y:S01]  /*34a0*/  FADD.FTZ R136, R131, R136 ;  /* 0x0000008883887221 */ /* 0x000fe20000010000 */
[----:B------:R-:W-:-:S04]  /*34b0*/  HFMA2.MMA R142, -RZ, RZ, 0, 4.76837158203125e-07 ;  /* 0x00000008ff8e7435 */ /* 0x000fc800000001ff */
[----:B------:R-:W-:Y:S02]  /*34c0*/  MOV R143, R136 ;  /* 0x00000088008f7202 */ /* 0x000fe40000000f00 */
[----:B------:R-:W-:-:S07]  /*34d0*/  MOV R137, R141 ;  /* 0x0000008d00897202 */ /* 0x000fce0000000f00 */
[----:B------:R-:W-:Y:S05]  /*34e0*/  WARPSYNC.COLLECTIVE R140, `(.L_x_1247) ;  /* 0x000000008c087348 */ /* 0x000fea0003c00000 */
[----:B------:R0:W1:Y:S02]  /*34f0*/  SHFL.BFLY P0, R141, R143, R142, R163 ;  /* 0x0c00008e8f8d7389 */ /* 0x00006400000000a3 */
[----:B01----:R-:W-:Y:S01]  /*3500*/  ENDCOLLECTIVE ;  /* 0x000000000000791b */ /* 0x003fe20003800000 */
.L_x_1247:
[----:B------:R-:W-:-:S05]  /*3510*/  FADD.FTZ R137, R130, R137 ;  /* 0x0000008982897221 */ /* 0x000fca0000010000 */
[----:B------:R-:W-:Y:S02]  /*3520*/  MOV R143, R137 ;  /* 0x00000089008f7202 */ /* 0x000fe40000000f00 */
[----:B------:R-:W-:-:S07]  /*3530*/  MOV R139, R141 ;  /* 0x0000008d008b7202 */ /* 0x000fce0000000f00 */
[----:B------:R-:W-:Y:S05]  /*3540*/  WARPSYNC.COLLECTIVE R140, `(.L_x_1248) ;  /* 0x000000008c087348 */ /* 0x000fea0003c00000 */
[----:B------:R0:W1:Y:S02]  /*3550*/  SHFL.BFLY P0, R141, R143, R142, R163 ;  /* 0x0c00008e8f8d7389 */ /* 0x00006400000000a3 */
[----:B01----:R-:W-:Y:S01]  /*3560*/  ENDCOLLECTIVE ;  /* 0x000000000000791b */ /* 0x003fe20003800000 */
.L_x_1248:
[----:B------:R-:W-:Y:S01]  /*3570*/  FADD.FTZ R139, R136, R139 ;  /* 0x0000008b888b7221 */ /* 0x000fe20000010000 */
[----:B------:R-:W-:-:S04]  /*3580*/  HFMA2.MMA R142, -RZ, RZ, 0, 9.5367431640625e-07 ;  /* 0x00000010ff8e7435 */ /* 0x000fc800000001ff */
[----:B------:R-:W-:Y:S02]  /*3590*/  MOV R143, R139 ;  /* 0x0000008b008f7202 */ /* 0x000fe40000000f00 */
[----:B------:R-:W-:-:S07]  /*35a0*/  MOV R138, R141 ;  /* 0x0000008d008a7202 */ /* 0x000fce0000000f00 */
[----:B------:R-:W-:Y:S05]  /*35b0*/  WARPSYNC.COLLECTIVE R140, `(.L_x_1249) ;  /* 0x000000008c087348 */ /* 0x000fea0003c00000 */
[----:B------:R0:W1:Y:S02]  /*35c0*/  SHFL.BFLY P0, R141, R143, R142, R163 ;  /* 0x0c00008e8f8d7389 */ /* 0x00006400000000a3 */
[----:B01----:R-:W-:Y:S01]  /*35d0*/  ENDCOLLECTIVE ;  /* 0x000000000000791b */ /* 0x003fe20003800000 */
.L_x_1249:
[----:B------:R-:W-:-:S05]  /*35e0*/  FADD.FTZ R138, R137, R138 ;  /* 0x0000008a898a7221 */ /* 0x000fca0000010000 */
[----:B------:R-:W-:Y:S02]  /*35f0*/  MOV R143, R138 ;  /* 0x0000008a008f7202 */ /* 0x000fe40000000f00 */
[----:B------:R-:W-:-:S07]  /*3600*/  MOV R128, R141 ;  /* 0x0000008d00807202 */ /* 0x000fce0000000f00 */
[----:B------:R-:W-:Y:S05]  /*3610*/  WARPSYNC.COLLECTIVE R140, `(.L_x_1250) ;  /* 0x000000008c087348 */ /* 0x000fea0003c00000 */
[----:B------:R0:W1:Y:S02]  /*3620*/  SHFL.BFLY P0, R141, R143, R142, R163 ;  /* 0x0c00008e8f8d7389 */ /* 0x00006400000000a3 */
[----:B01----:R-:W-:Y:S01]  /*3630*/  ENDCOLLECTIVE ;  /* 0x000000000000791b */ /* 0x003fe20003800000 */
.L_x_1250:
[----:B------:R-:W-:Y:S01]  /*3640*/  MOV R129, R141 ;  /* 0x0000008d00817202 */ /* 0x000fe20000000f00 */
[----:B------:R-:W-:Y:S06]  /*3650*/  BRA `(.L_x_1251) ;  /* 0xffffffe0000c7947 */ /* 0x000fec000383ffff */
.L_x_1252:
        /* <DEDUP_REMOVED lines=10> */
.L_x_3190:


//--------------------- .text._ZN10layer_norm31ln_parallel_residual_bwd_kernelINS_13Kernel_traitsIf13__nv_bfloat16fS2_fjLj512ELj1ELj4ELj1ELj16ENS_18Kernel_traits_baseILj512EfS2_fS2_fjLj128EEEEELb0ELb0ELb1EEEvNS_9BwdParamsE --------------------------
	.section	.text._ZN10layer_norm31ln_parallel_residual_bwd_kernelINS_13Kernel_traitsIf13__nv_bfloat16fS2_fjLj512ELj1ELj4ELj1ELj16ENS_18Kernel_traits_baseILj512EfS2_fS2_fjLj128EEEEELb0ELb0ELb1EEEvNS_9BwdParamsE,"ax",@progbits
	.align	128
        .global         _ZN10layer_norm31ln_parallel_residual_bwd_kernelINS_13Kernel_traitsIf13__nv_bfloat16fS2_fjLj512ELj1ELj4ELj1ELj16ENS_18Kernel_traits_baseILj512EfS2_fS2_fjLj128EEEEELb0ELb0ELb1EEEvNS_9BwdParamsE
        .type           _ZN10layer_norm31ln_parallel_residual_bwd_kernelINS_13Kernel_traitsIf13__nv_bfloat16fS2_fjLj512ELj1ELj4ELj1ELj16ENS_18Kernel_traits_baseILj512EfS2_fS2_fjLj128EEEEELb0ELb0ELb1EEEvNS_9BwdParamsE,@function
        .size           _ZN10layer_norm31ln_parallel_residual_bwd_kernelINS_13Kernel_traitsIf13__nv_bfloat16fS2_fjLj512ELj1ELj4ELj1ELj16ENS_18Kernel_traits_baseILj512EfS2_fS2_fjLj128EEEEELb0ELb0ELb1EEEvNS_9BwdParamsE,(.L_x_3191 - _ZN10layer_norm31ln_parallel_residual_bwd_kernelINS_13Kernel_traitsIf13__nv_bfloat16fS2_fjLj512ELj1ELj4ELj1ELj16ENS_18Kernel_traits_baseILj512EfS2_fS2_fjLj128EEEEELb0ELb0ELb1EEEvNS_9BwdParamsE)
        .other          _ZN10layer_norm31ln_parallel_residual_bwd_kernelINS_13Kernel_traitsIf13__nv_bfloat16fS2_fjLj512ELj1ELj4ELj1ELj16ENS_18Kernel_traits_baseILj512EfS2_fS2_fjLj128EEEEELb0ELb0ELb1EEEvNS_9BwdParamsE,@"STO_CUDA_ENTRY STV_DEFAULT"
_ZN10layer_norm31ln_parallel_residual_bwd_kernelINS_13Kernel_traitsIf13__nv_bfloat16fS2_fjLj512ELj1ELj4ELj1ELj16ENS_18Kernel_traits_baseILj512EfS2_fS2_fjLj128EEEEELb0ELb0ELb1EEEvNS_9BwdParamsE:
.text._ZN10layer_norm31ln_parallel_residual_bwd_kernelINS_13Kernel_traitsIf13__nv_bfloat16fS2_fjLj512ELj1ELj4ELj1ELj16ENS_18Kernel_traits_baseILj512EfS2_fS2_fjLj128EEEEELb0ELb0ELb1EEEvNS_9BwdParamsE:
        /* <DEDUP_REMOVED lines=48> */
.L_x_1254:
[----:B------:R-:W-:Y:S01]  /*0300*/  SHF.L.U32 R0, R124, 0x5, RZ ;  /* 0x000000057c007819 */ /* 0x000fe200000006ff */
[----:B------:R-:W-:Y:S01]  /*0310*/  ULDC.64 UR8, c[0x0][0x268] ;  /* 0x00009a0000087ab9 */ /* 0x000fe20000000a00 */
[----:B------:R-:W0:Y:S01]  /*0320*/  LDC.U8 R158, c[0x0][0x2a0] ;  /* 0x0000a800ff9e7b82 */ /* 0x000e220000000000 */
[----:B------:R-:W-:Y:S01]  /*0330*/  ULDC.64 UR6, c[0x0][0x260] ;  /* 0x0000980000067ab9 */ /* 0x000fe20000000a00 */
[----:B------:R-:W-:-:S04]  /*0340*/  LOP3.LUT R0, R0, 0x3e0, RZ, 0xc0, !PT ;  /* 0x000003e000007812 */ /* 0x000fc800078ec0ff */
[C---:B------:R-:W-:Y:S02]  /*0350*/  IADD3 R36, P1, R0.reuse, UR8, RZ ;  /* 0x0000000800247c10 */ /* 0x040fe4000ff3e0ff */
[----:B------:R-:W-:Y:S02]  /*0360*/  IADD3 R2, P0, R0, UR6, RZ ;  /* 0x0000000600027c10 */ /* 0x000fe4000ff1e0ff */
[----:B------:R-:W-:Y:S02]  /*0370*/  IADD3.X R37, RZ, UR9, RZ, P1, !PT ;  /* 0x00000009ff257c10 */ /* 0x000fe40008ffe4ff */
[----:B------:R-:W-:Y:S01]  /*0380*/  IADD3.X R3, RZ, UR7, RZ, P0, !PT ;  /* 0x00000007ff037c10 */ /* 0x000fe200087fe4ff */
[----:B------:R-:W-:Y:S02]  /*0390*/  ULDC.64 UR6, c[0x0][0x2c8] ;  /* 0x0000b20000067ab9 */ /* 0x000fe40000000a00 */
[----:B------:R-:W5:Y:S04]  /*03a0*/  LDG.E.128 R16, desc[UR4][R36.64] ;  /* 0x0000000424107981 */ /* 0x000f68000c1e1d00 */
[----:B------:R-:W5:Y:S04]  /*03b0*/  LDG.E.128 R12, desc[UR4][R36.64+0x10] ;  /* 0x00001004240c7981 */ /* 0x000f68000c1e1d00 */
[----:B------:R-:W5:Y:S04]  /*03c0*/  LDG.E.128 R8, desc[UR4][R36.64+0x400] ;  /* 0x0004000424087981 */ /* 0x000f68000c1e1d00 */
[----:B------:R-:W5:Y:S01]  /*03d0*/  LDG.E.128 R4, desc[UR4][R36.64+0x410] ;  /* 0x0004100424047981 */ /* 0x000f62000c1e1d00 */
[----:B------:R-:W-:Y:S01]  /*03e0*/  ISETP.NE.U32.AND P0, PT, RZ, UR6, PT ;  /* 0x00000006ff007c0c */ /* 0x000fe2000bf05070 */
[----:B------:R-:W-:Y:S01]  /*03f0*/  HFMA2.MMA R125, -RZ, RZ, 0, 0 ;  /* 0x00000000ff7d7435 */ /* 0x000fe200000001ff */
[----:B------:R-:W-:Y:S01]  /*0400*/  BSSY B1, `(.L_x_1256) ;  /* 0x00001d4000017945 */ /* 0x000fe20003800000 */
[----:B------:R-:W-:Y:S01]  /*0410*/  HFMA2.MMA R160, -RZ, RZ, 0, 0 ;  /* 0x00000000ffa07435 */ /* 0x000fe200000001ff */
[----:B------:R-:W5:Y:S01]  /*0420*/  LDG.E.128 R32, desc[UR4][R2.64] ;  /* 0x0000000402207981 */ /* 0x000f62000c1e1d00 */
[----:B------:R-:W-:-:S02]  /*0430*/  ISETP.NE.AND.EX P0, PT, RZ, UR7, PT, P0 ;  /* 0x00000007ff007c0c */ /* 0x000fc4000bf05300 */
[----:B------:R-:W-:Y:S02]  /*0440*/  CS2R R122, SRZ ;  /* 0x00000000007a7805 */ /* 0x000fe4000001ff00 */
[----:B------:R-:W-:Y:S01]  /*0450*/  CS2R R120, SRZ ;  /* 0x0000000000787805 */ /* 0x000fe2000001ff00 */
        /* <DEDUP_REMOVED lines=31> */
[----:B-1----:R-:W-:Y:S02]  /*0650*/  CS2R R2, SRZ ;  /* 0x0000000000027805 */ /* 0x002fe4000001ff00 */
[----:B------:R-:W-:Y:S02]  /*0660*/  MOV R159, RZ ;  /* 0x000000ff009f7202 */ /* 0x000fe40000000f00 */
[----:B0-----:R-:W-:-:S07]  /*0670*/  LOP3.LUT R79, R124, 0x1f, RZ, 0xc0, !PT ;  /* 0x0000001f7c4f7812 */ /* 0x001fce00078ec0ff */
.L_x_1258:
        /* <DEDUP_REMOVED lines=14> */
[----:B------:R-:W1:Y:S02]  /*0760*/  @P0 LDC.64 R168, c[0x0][0x2c8] ;  /* 0x0000b200ffa80b82 */ /* 0x000e640000000a00 */
[----:B------:R-:W2:Y:S04]  /*0770*/  LDG.E.128 R68, desc[UR4][R166.64+0x10] ;  /* 0x00001004a6447981 */ /* 0x000ea8000c1e1d00 */
[----:B------:R-:W2:Y:S01]  /*0780*/  LDG.E.128 R64, desc[UR4][R64.64] ;  /* 0x0000000440407981 */ /* 0x000ea2000c1e1d00 */
[----:B---3--:R-:W-:-:S06]  /*0790*/  IMAD.WIDE.U32 R92, R161, 0x10, R76 ;  /* 0x00000010a15c7825 */ /* 0x008fcc00078e004c */
[----:B------:R-:W3:Y:S01]  /*07a0*/  LDG.E.128 R92, desc[UR4][R92.64] ;  /* 0x000000045c5c7981 */ /* 0x000ee2000c1e1d00 */
[----:B0-----:R-:W-:-:S05]  /*07b0*/  IMAD.WIDE R164, R153, 0x4, R164 ;  /* 0x0000000499a47825 */ /* 0x001fca00078e02a4 */
[----:B------:R0:W3:Y:S01]  /*07c0*/  LDG.E R163, desc[UR4][R164.64] ;  /* 0x00000004a4a37981 */ /* 0x0000e2000c1e1900 */
[----:B------:R-:W-:-:S05]  /*07d0*/  IADD3 R162, R161, 0x20, RZ ;  /* 0x00000020a1a27810 */ /* 0x000fca0007ffe0ff */
[----:B------:R-:W-:-:S04]  /*07e0*/  IMAD.WIDE.U32 R170, R162, 0x20, R170 ;  /* 0x00000020a2aa7825 */ /* 0x000fc800078e00aa */
[C---:B------:R-:W-:Y:S01]  /*07f0*/  IMAD.WIDE.U32 R80, R162.reuse, 0x10, R80 ;  /* 0x00000010a2507825 */ /* 0x040fe200078e0050 */
[----:B------:R-:W3:Y:S01]  /*0800*/  LDG.E.128 R72, desc[UR4][R170.64] ;  /* 0x00000004aa487981 */ /* 0x000ee2000c1e1d00 */
[----:B0-----:R-:W0:Y:S02]  /*0810*/  @P0 LDC.64 R164, c[0x0][0x2c8] ;  /* 0x0000b200ffa40b82 */ /* 0x001e240000000a00 */
[----:B------:R-:W-:Y:S01]  /*0820*/  IMAD.WIDE.U32 R76, R162, 0x10, R76 ;  /* 0x00000010a24c7825 */ /* 0x000fe200078e004c */
[----:B------:R4:W3:Y:S04]  /*0830*/  LDG.E.128 R84, desc[UR4][R170.64+0x10] ;  /* 0x00001004aa547981 */ /* 0x0008e8000c1e1d00 */
[----:B------:R-:W3:Y:S04]  /*0840*/  LDG.E.128 R80, desc[UR4][R80.64] ;  /* 0x0000000450507981 */ /* 0x000ee8000c1e1d00 */
[----:B------:R-:W3:Y:S01]  /*0850*/  LDG.E.128 R76, desc[UR4][R76.64] ;  /* 0x000000044c4c7981 */ /* 0x000ee2000c1e1d00 */
[----:B------:R-:W-:Y:S01]  /*0860*/  ISETP.NE.AND P1, PT, R158, RZ, PT ;  /* 0x000000ff9e00720c */ /* 0x000fe20003f25270 */
[----:B-1----:R-:W-:-:S05]  /*0870*/  @P0 IMAD.WIDE.U32 R166, R161, 0x20, R168 ;  /* 0x00000020a1a60825 */ /* 0x002fca00078e00a8 */
[----:B-----5:R-:W5:Y:S04]  /*0880*/  @P0 LDG.E.128 R36, desc[UR4][R166.64] ;  /* 0x00000004a6240981 */ /* 0x020f68000c1e1d00 */
[----:B------:R1:W5:Y:S01]  /*0890*/  @P0 LDG.E.128 R40, desc[UR4][R166.64+0x10] ;  /* 0x00001004a6280981 */ /* 0x000362000c1e1d00 */
        /* <DEDUP_REMOVED lines=9> */
[C---:B--2---:R-:W-:Y:S02]  /*0930*/  SHF.L.U32 R91, R64.reuse, 0x10, RZ ;  /* 0x00000010405b7819 */ /* 0x044fe400000006ff */
[----:B------:R-:W-:Y:S02]  /*0940*/  PRMT R90, R64, 0x7632, R90 ;  /* 0x00007632405a7816 */ /* 0x000fe4000000005a */
[C---:B------:R-:W-:Y:S02]  /*0950*/  PRMT R171, R67.reuse, 0x7632, R171 ;  /* 0x0000763243ab7816 */ /* 0x040fe400000000ab */
[----:B------:R-:W-:Y:S01]  /*0960*/  SHF.L.U32 R173, R67, 0x10, RZ ;  /* 0x0000001043ad7819 */ /* 0x000fe200000006ff */
[----:B------:R-:W-:Y:S01]  /*0970*/  FMUL.FTZ R67, R16, R91 ;  /* 0x0000005b10437220 */ /* 0x000fe20000410000 */
[----:B---3--:R-:W-:-:S02]  /*0980*/  SHF.L.U32 R89, R92, 0x10, RZ ;  /* 0x000000105c597819 */ /* 0x008fc400000006ff */
[----:B------:R-:W-:Y:S02]  /*0990*/  SHF.L.U32 R64, R65, 0x10, RZ ;  /* 0x0000001041407819 */ /* 0x000fe400000006ff */
[----:B------:R-:W-:Y:S01]  /*09a0*/  PRMT R88, R92, 0x7632, R88 ;  /* 0x000076325c587816 */ /* 0x000fe20000000058 */
[----:B------:R-:W-:Y:S01]  /*09b0*/  FMUL.FTZ R0, R163, R0 ;  /* 0x00000000a3007220 */ /* 0x000fe20000410000 */
[C---:B------:R-:W-:Y:S02]  /*09c0*/  PRMT R165, R94.reuse, 0x7632, R165 ;  /* 0x000076325ea57816 */ /* 0x040fe400000000a5 */
[----:B-1----:R-:W-:Y:S01]  /*09d0*/  SHF.L.U32 R167, R94, 0x10, RZ ;  /* 0x000000105ea77819 */ /* 0x002fe200000006ff */
[----:B------:R-:W-:Y:S01]  /*09e0*/  FADD.FTZ R160, R89, R160 ;  /* 0x000000a059a07221 */ /* 0x000fe20000010000 */
[----:B------:R-:W-:Y:S01]  /*09f0*/  PRMT R92, R93, 0x7632, R92 ;  /* 0x000076325d5c7816 */ /* 0x000fe2000000005c */
[-C--:B------:R-:W-:Y:S01]  /*0a00*/  FFMA.FTZ R159, R0, R89.reuse, R159 ;  /* 0x00000059009f7223 */ /* 0x080fe2000001009f */
[----:B------:R-:W-:Y:S01]  /*0a10*/  PRMT R94, R65, 0x7632, R94 ;  /* 0x00007632415e7816 */ /* 0x000fe2000000005e */
[----:B------:R-:W-:Y:S01]  /*0a20*/  FMUL.FTZ R65, R163, R172 ;  /* 0x000000aca3417220 */ /* 0x000fe20000410000 */
[----:B------:R-:W-:Y:S01]  /*0a30*/  SHF.L.U32 R93, R93, 0x10, RZ ;  /* 0x000000105d5d7819 */ /* 0x000fe200000006ff */
[----:B------:R-:W-:Y:S01]  /*0a40*/  FFMA.FTZ R67, R32, R89, R67 ;  /* 0x0000005920437223 */ /* 0x000fe20000010043 */
[-C--:B------:R-:W-:Y:S01]  /*0a50*/  FMUL.FTZ R89, R18, R64.reuse ;  /* 0x0000004012597220 */ /* 0x080fe20000410000 */
[----:B------:R-:W-:Y:S01]  /*0a60*/  FADD.FTZ R143, R64, R143 ;  /* 0x0000008f408f7221 */ /* 0x000fe20000010000 */
[----:B------:R-:W-:Y:S01]  /*0a70*/  FFMA.FTZ R144, R65, R64, R144 ;  /* 0x0000004041907223 */ /* 0x000fe20000010090 */
[----:B------:R-:W-:Y:S01]  /*0a80*/  FADD.FTZ R156, R91, R156 ;  /* 0x0000009c5b9c7221 */ /* 0x000fe20000010000 */
[----:B------:R-:W-:Y:S01]  /*0a90*/  FFMA.FTZ R157, R0, R91, R157 ;  /* 0x0000005b009d7223 */ /* 0x000fe2000001009d */
[----:B------:R-:W-:Y:S01]  /*0aa0*/  FFMA.FTZ R64, R34, R93, R89 ;  /* 0x0000005d22407223 */ /* 0x000fe20000010059 */
[----:B------:R-:W-:Y:S01]  /*0ab0*/  SHF.L.U32 R90, R90, 0x10, RZ ;  /* 0x000000105a5a7819 */ /* 0x000fe200000006ff */
[C---:B------:R-:W-:Y:S01]  /*0ac0*/  FMUL.FTZ R89, R163.reuse, R170 ;  /* 0x000000aaa3597220 */ /* 0x040fe20000410000 */
[----:B------:R-:W-:Y:S01]  /*0ad0*/  SHF.L.U32 R94, R94, 0x10, RZ ;  /* 0x000000105e5e7819 */ /* 0x000fe200000006ff */
[----:B------:R-:W-:Y:S01]  /*0ae0*/  FMUL.FTZ R91, R163, R174 ;  /* 0x000000aea35b7220 */ /* 0x000fe20000410000 */
[----:B0-----:R-:W-:-:S02]  /*0af0*/  PRMT R168, R95, 0x7632, R168 ;  /* 0x000076325fa87816 */ /* 0x001fc400000000a8 */
[----:B------:R-:W-:Y:S01]  /*0b00*/  SHF.L.U32 R169, R95, 0x10, RZ ;  /* 0x000000105fa97819 */ /* 0x000fe200000006ff */
[-C--:B------:R-:W-:Y:S01]  /*0b10*/  FFMA.FTZ R152, R89, R90.reuse, R152 ;  /* 0x0000005a59987223 */ /* 0x080fe20000010098 */
[----:B------:R-:W-:Y:S01]  /*0b20*/  PRMT R95, R66, 0x7632, R95 ;  /* 0x00007632425f7816 */ /* 0x000fe2000000005f */
[----:B------:R-:W-:Y:S01]  /*0b30*/  FADD.FTZ R151, R90, R151 ;  /* 0x000000975a977221 */ /* 0x000fe20000010000 */
[----:B------:R-:W-:Y:S01]  /*0b40*/  SHF.L.U32 R166, R66, 0x10, RZ ;  /* 0x0000001042a67819 */ /* 0x000fe200000006ff */
[----:B------:R-:W-:Y:S01]  /*0b50*/  FMUL.FTZ R66, R17, R90 ;  /* 0x0000005a11427220 */ /* 0x000fe20000410000 */
[----:B------:R-:W-:Y:S01]  /*0b60*/  SHF.L.U32 R88, R88, 0x10, RZ ;  /* 0x0000001058587819 */ /* 0x000fe200000006ff */
[-C--:B------:R-:W-:Y:S01]  /*0b70*/  FFMA.FTZ R128, R91, R94.reuse, R128 ;  /* 0x0000005e5b807223 */ /* 0x080fe20000010080 */
[----:B------:R-:W-:Y:S01]  /*0b80*/  SHF.L.U32 R92, R92, 0x10, RZ ;  /* 0x000000105c5c7819 */ /* 0x000fe200000006ff */
[----:B------:R-:W-:Y:S01]  /*0b90*/  FADD.FTZ R126, R94, R126 ;  /* 0x0000007e5e7e7221 */ /* 0x000fe20000010000 */
[----:B------:R-:W-:Y:S01]  /*0ba0*/  FMUL.FTZ R94, R19, R94 ;  /* 0x0000005e135e7220 */ /* 0x000fe20000410000 */
[----:B------:R-:W-:Y:S01]  /*0bb0*/  FADD.FTZ R90, -R164, R69 ;  /* 0x00000045a45a7221 */ /* 0x000fe20000010100 */
[-C--:B------:R-:W-:Y:S01]  /*0bc0*/  FFMA.FTZ R154, R89, R88.reuse, R154 ;  /* 0x00000058599a7223 */ /* 0x080fe2000001009a */
[----:B------:R-:W-:Y:S01]  /*0bd0*/  FADD.FTZ R155, R88, R155 ;  /* 0x0000009b589b7221 */ /* 0x000fe20000010000 */
[----:B------:R-:W-:Y:S01]  /*0be0*/  FFMA.FTZ R66, R33, R88, R66 ;  /* 0x0000005821427223 */ /* 0x000fe20000010042 */
[----:B------:R-:W-:Y:S01]  /*0bf0*/  SHF.L.U32 R95, R95, 0x10, RZ ;  /* 0x000000105f5f7819 */ /* 0x000fe200000006ff */
[----:B------:R-:W-:Y:S01]  /*0c00*/  FFMA.FTZ R88, R35, R92, R94 ;  /* 0x0000005c23587223 */ /* 0x000fe2000001005e */
[----:B------:R-:W-:Y:S01]  /*0c10*/  FMUL.FTZ R69, R163, R90 ;  /* 0x0000005aa3457220 */ /* 0x000fe20000410000 */
[----:B------:R-:W-:Y:S01]  /*0c20*/  FADD.FTZ R94, -R164, R70 ;  /* 0x00000046a45e7221 */ /* 0x000fe20000010100 */
[----:B------:R-:W-:Y:S01]  /*0c30*/  FFMA.FTZ R142, R91, R92, R142 ;  /* 0x0000005c5b8e7223 */ /* 0x000fe2000001008e */
[----:B------:R-:W-:Y:S01]  /*0c40*/  FADD.FTZ R141, R92, R141 ;  /* 0x0000008d5c8d7221 */ /* 0x000fe20000010000 */
[----:B------:R-:W-:Y:S01]  /*0c50*/  SHF.L.U32 R92, R165, 0x10, RZ ;  /* 0x00000010a55c7819 */ /* 0x000fe200000006ff */
[-C--:B------:R-:W-:Y:S01]  /*0c60*/  FMUL.FTZ R70, R13, R95.reuse ;  /* 0x0000005f0d467220 */ /* 0x080fe20000410000 */
[----:B------:R-:W-:Y:S01]  /*0c70*/  FADD.FTZ R116, R95, R116 ;  /* 0x000000745f747221 */ /* 0x000fe20000010000 */
[----:B------:R-:W-:Y:S01]  /*0c80*/  FFMA.FTZ R108, R69, R95, R108 ;  /* 0x0000005f456c7223 */ /* 0x000fe2000001006c */
[----:B------:R-:W-:Y:S01]  /*0c90*/  FADD.FTZ R170, -R164, R71 ;  /* 0x00000047a4aa7221 */ /* 0x000fe20000010100 */
[----:B------:R-:W-:Y:S01]  /*0ca0*/  SHF.L.U32 R171, R171, 0x10, RZ ;  /* 0x00000010abab7819 */ /* 0x000fe200000006ff */
[----:B------:R-:W-:Y:S01]  /*0cb0*/  FMUL.FTZ R95, R14, R173 ;  /* 0x000000ad0e5f7220 */ /* 0x000fe20000410000 */
[----:B------:R-:W-:Y:S01]  /*0cc0*/  FMUL.FTZ R90, R163, R94 ;  /* 0x0000005ea35a7220 */ /* 0x000fe20000410000 */
[----:B------:R-:W-:Y:S01]  /*0cd0*/  FADD.FTZ R68, -R164, R68 ;  /* 0x00000044a4447221 */ /* 0x000fe20000010100 */
[----:B------:R-:W-:Y:S01]  /*0ce0*/  FADD.FTZ R149, R93, R149 ;  /* 0x000000955d957221 */ /* 0x000fe20000010000 */
[----:B------:R-:W-:Y:S01]  /*0cf0*/  FFMA.FTZ R150, R65, R93, R150 ;  /* 0x0000005d41967223 */ /* 0x000fe20000010096 */
[----:B------:R-:W-:Y:S01]  /*0d00*/  FADD.FTZ R101, R92, R101 ;  /* 0x000000655c657221 */ /* 0x000fe20000010000 */
[-C--:B------:R-:W-:Y:S01]  /*0d10*/  FFMA.FTZ R70, R29, R92.reuse, R70 ;  /* 0x0000005c1d467223 */ /* 0x080fe20000010046 */
[----:B------:R-:W-:Y:S01]  /*0d20*/  FFMA.FTZ R2, R69, R92, R2 ;  /* 0x0000005c45027223 */ /* 0x000fe20000010002 */
[----:B------:R-:W-:Y:S01]  /*0d30*/  SHF.L.U32 R168, R168, 0x10, RZ ;  /* 0x00000010a8a87819 */ /* 0x000fe200000006ff */
[----:B------:R-:W-:Y:S01]  /*0d40*/  FADD.FTZ R104, R169, R104 ;  /* 0x00000068a9687221 */ /* 0x000fe20000010000 */
[C---:B------:R-:W-:Y:S01]  /*0d50*/  FMUL.FTZ R93, R163.reuse, R170 ;  /* 0x000000aaa35d7220 */ /* 0x040fe20000410000 */
[-C--:B------:R-:W-:Y:S01]  /*0d60*/  FFMA.FTZ R95, R30, R169.reuse, R95 ;  /* 0x000000a91e5f7223 */ /* 0x080fe2000001005f */
[----:B------:R-:W-:Y:S01]  /*0d70*/  FFMA.FTZ R97, R90, R169, R97 ;  /* 0x000000a95a617223 */ /* 0x000fe20000010061 */
[----:B------:R-:W-:Y:S01]  /*0d80*/  FADD.FTZ R72, -R164, R72 ;  /* 0x00000048a4487221 */ /* 0x000fe20000010100 */
[----:B------:R-:W-:Y:S01]  /*0d90*/  FMUL.FTZ R71, R12, R166 ;  /* 0x000000a60c477220 */ /* 0x000fe20000410000 */
[----:B------:R-:W-:Y:S01]  /*0da0*/  FMUL.FTZ R68, R163, R68 ;  /* 0x00000044a3447220 */ /* 0x000fe20000410000 */
[----:B------:R-:W-:Y:S01]  /*0db0*/  FMUL.FTZ R92, R15, R171 ;  /* 0x000000ab0f5c7220 */ /* 0x000fe20000410000 */
[----:B------:R-:W-:Y:S01]  /*0dc0*/  PRMT R169, R81, 0x7632, R169 ;  /* 0x0000763251a97816 */ /* 0x000fe200000000a9 */
[----:B------:R-:W-:Y:S01]  /*0dd0*/  FADD.FTZ R170, -R164, R75 ;  /* 0x0000004ba4aa7221 */ /* 0x000fe20000010100 */
[----:B------:R-:W-:Y:S01]  /*0de0*/  FADD.FTZ R119, R173, R119 ;  /* 0x00000077ad777221 */ /* 0x000fe20000010000 */
[----:B------:R-:W-:Y:S01]  /*0df0*/  FFMA.FTZ R111, R90, R173, R111 ;  /* 0x000000ad5a6f7223 */ /* 0x000fe2000001006f */
[----:B------:R-:W-:Y:S01]  /*0e00*/  SHF.L.U32 R75, R80, 0x10, RZ ;  /* 0x00000010504b7819 */ /* 0x000fe200000006ff */
[----:B------:R-:W-:Y:S01]  /*0e10*/  FADD.FTZ R118, R171, R118 ;  /* 0x00000076ab767221 */ /* 0x000fe20000010000 */
[----:B------:R-:W-:Y:S01]  /*0e20*/  FFMA.FTZ R110, R93, R171, R110 ;  /* 0x000000ab5d6e7223 */ /* 0x000fe2000001006e */
[C---:B------:R-:W-:Y:S01]  /*0e30*/  PRMT R173, R82.reuse, 0x7632, R173 ;  /* 0x0000763252ad7816 */ /* 0x040fe200000000ad */
[----:B------:R-:W-:Y:S01]  /*0e40*/  FMUL.FTZ R72, R163, R72 ;  /* 0x00000048a3487220 */ /* 0x000fe20000410000 */
[----:B------:R-:W-:Y:S01]  /*0e50*/  SHF.L.U32 R174, R82, 0x10, RZ ;  /* 0x0000001052ae7819 */ /* 0x000fe200000006ff */
[----:B------:R-:W-:Y:S01]  /*0e60*/  FADD.FTZ R102, R167, R102 ;  /* 0x00000066a7667221 */ /* 0x000fe20000010000 */
[-C--:B------:R-:W-:Y:S01]  /*0e70*/  FFMA.FTZ R71, R28, R167.reuse, R71 ;  /* 0x000000a71c477223 */ /* 0x080fe20000010047 */
[----:B------:R-:W-:Y:S01]  /*0e80*/  FFMA.FTZ R3, R68, R167, R3 ;  /* 0x000000a744037223 */ /* 0x000fe20000010003 */
[----:B------:R-:W-:Y:S01]  /*0e90*/  FADD.FTZ R117, R166, R117 ;  /* 0x00000075a6757221 */ /* 0x000fe20000010000 */
[----:B------:R-:W-:Y:S01]  /*0ea0*/  FFMA.FTZ R109, R68, R166, R109 ;  /* 0x000000a6446d7223 */ /* 0x000fe2000001006d */
[----:B------:R-:W-:Y:S01]  /*0eb0*/  FADD.FTZ R103, R168, R103 ;  /* 0x00000067a8677221 */ /* 0x000fe20000010000 */
[-C--:B------:R-:W-:Y:S01]  /*0ec0*/  FFMA.FTZ R92, R31, R168.reuse, R92 ;  /* 0x000000a81f5c7223 */ /* 0x080fe2000001005c */
[----:B------:R-:W-:Y:S01]  /*0ed0*/  FFMA.FTZ R96, R93, R168, R96 ;  /* 0x000000a85d607223 */ /* 0x000fe20000010060 */
[----:B------:R-:W-:Y:S01]  /*0ee0*/  PRMT R171, R78, 0x7632, R171 ;  /* 0x000076324eab7816 */ /* 0x000fe200000000ab */
[----:B------:R-:W-:Y:S01]  /*0ef0*/  FADD.FTZ R166, -R164, R73 ;  /* 0x00000049a4a67221 */ /* 0x000fe20000010100 */
[----:B------:R-:W-:Y:S01]  /*0f00*/  SHF.L.U32 R172, R78, 0x10, RZ ;  /* 0x000000104eac7819 */ /* 0x000fe200000006ff */
[----:B------:R-:W-:Y:S01]  /*0f10*/  FADD.FTZ R168, -R164, R74 ;  /* 0x0000004aa4a87221 */ /* 0x000fe20000010100 */
[----:B------:R-:W-:Y:S01]  /*0f20*/  SHF.L.U32 R82, R169, 0x10, RZ ;  /* 0x00000010a9527819 */ /* 0x000fe200000006ff */
[----:B------:R-:W-:Y:S01]  /*0f30*/  FMUL.FTZ R78, R163, R170 ;  /* 0x000000aaa34e7220 */ /* 0x000fe20000410000 */
[----:B------:R-:W-:Y:S01]  /*0f40*/  PRMT R167, R77, 0x7632, R167 ;  /* 0x000076324da77816 */ /* 0x000fe200000000a7 */
[----:B------:R-:W-:Y:S01]  /*0f50*/  FADD.FTZ R138, R75, R138 ;  /* 0x0000008a4b8a7221 */ /* 0x000fe20000010000 */
[----:B------:R-:W-:Y:S01]  /*0f60*/  SHF.L.U32 R73, R76, 0x10, RZ ;  /* 0x000000104c497819 */ /* 0x000fe200000006ff */
[-C--:B------:R-:W-:Y:S01]  /*0f70*/  FFMA.FTZ R140, R72, R75.reuse, R140 ;  /* 0x0000004b488c7223 */ /* 0x080fe2000001008c */
[----:B------:R-:W-:Y:S01]  /*0f80*/  PRMT R165, R76, 0x7632, R165 ;  /* 0x000076324ca57816 */ /* 0x000fe200000000a5 */
[----:B------:R-:W-:Y:S01]  /*0f90*/  FMUL.FTZ R75, R8, R75 ;  /* 0x0000004b084b7220 */ /* 0x000fe20000410000 */
[----:B------:R-:W-:Y:S01]  /*0fa0*/  SHF.L.U32 R81, R81, 0x10, RZ ;  /* 0x0000001051517819 */ /* 0x000fe200000006ff */
[----:B------:R-:W-:Y:S01]  /*0fb0*/  FMUL.FTZ R76, R163, R168 ;  /* 0x000000a8a34c7220 */ /* 0x000fe20000410000 */
[C---:B------:R-:W-:Y:S01]  /*0fc0*/  PRMT R94, R79.reuse, 0x7632, R94 ;  /* 0x000076324f5e7816 */ /* 0x040fe2000000005e */
[-C--:B------:R-:W-:Y:S01]  /*0fd0*/  FFMA.FTZ R139, R78, R82.reuse, R139 ;  /* 0x000000524e8b7223 */ /* 0x080fe2000001008b */
[----:B------:R-:W-:Y:S01]  /*0fe0*/  SHF.L.U32 R175, R79, 0x10, RZ ;  /* 0x000000104faf7819 */ /* 0x000fe200000006ff */
[----:B------:R-:W-:Y:S01]  /*0ff0*/  FADD.FTZ R137, R82, R137 ;  /* 0x0000008952897221 */ /* 0x000fe20000010000 */
[----:B------:R-:W-:Y:S01]  /*1000*/  SHF.L.U32 R167, R167, 0x10, RZ ;  /* 0x00000010a7a77819 */ /* 0x000fe200000006ff */
[----:B------:R-:W-:Y:S01]  /*1010*/  FMUL.FTZ R82, R11, R82 ;  /* 0x000000520b527220 */ /* 0x000fe20000410000 */
[----:B------:R-:W-:Y:S01]  /*1020*/  PRMT R79, R80, 0x7632, R79 ;  /* 0x00007632504f7816 */ /* 0x000fe2000000004f */
[----:B------:R-:W-:Y:S01]  /*1030*/  FADD.FTZ R131, R73, R131 ;  /* 0x0000008349837221 */ /* 0x000fe20000010000 */
[-C--:B------:R-:W-:Y:S01]  /*1040*/  FFMA.FTZ R135, R72, R73.reuse, R135 ;  /* 0x0000004948877223 */ /* 0x080fe20000010087 */
[----:B------:R-:W-:Y:S01]  /*1050*/  FFMA.FTZ R73, R24, R73, R75 ;  /* 0x0000004918497223 */ /* 0x000fe2000001004b */
[----:B------:R-:W-:Y:S01]  /*1060*/  FADD.FTZ R148, R81, R148 ;  /* 0x0000009451947221 */ /* 0x000fe20000010000 */
[-C--:B------:R-:W-:Y:S01]  /*1070*/  FMUL.FTZ R75, R10, R81.reuse ;  /* 0x000000510a4b7220 */ /* 0x080fe20000410000 */
[----:B------:R-:W-:Y:S01]  /*1080*/  FFMA.FTZ R147, R76, R81, R147 ;  /* 0x000000514c937223 */ /* 0x000fe20000010093 */
[----:B------:R-:W-:Y:S01]  /*1090*/  SHF.L.U32 R80, R79, 0x10, RZ ;  /* 0x000000104f507819 */ /* 0x000fe200000006ff */
[----:B------:R-:W-:Y:S01]  /*10a0*/  FFMA.FTZ R81, R27, R167, R82 ;  /* 0x000000a71b517223 */ /* 0x000fe20000010052 */
[----:B------:R-:W-:Y:S01]  /*10b0*/  FADD.FTZ R82, -R164, R84 ;  /* 0x00000054a4527221 */ /* 0x000fe20000010100 */
[----:B------:R-:W-:Y:S01]  /*10c0*/  FADD.FTZ R79, RZ, R67 ;  /* 0x00000043ff4f7221 */ /* 0x000fe20000010000 */
[----:B------:R-:W-:Y:S01]  /*10d0*/  FFMA.FTZ R84, R0, R67, RZ ;  /* 0x0000004300547223 */ /* 0x000fe200000100ff */
[----:B------:R-:W-:-:S02]  /*10e0*/  SHF.L.U32 R77, R77, 0x10, RZ ;  /* 0x000000104d4d7819 */ /* 0x000fc400000006ff */
[----:B------:R-:W-:Y:S01]  /*10f0*/  FADD.FTZ R79, R66, R79 ;  /* 0x0000004f424f7221 */ /* 0x000fe20000010000 */
[----:B------:R-:W-:Y:S02]  /*1100*/  FFMA.FTZ R84, R89, R66, R84 ;  /* 0x0000004259547223 */ /* 0x000fe40000010054 */
[----:B------:R-:W-:Y:S01]  /*1110*/  FADD.FTZ R145, R77, R145 ;  /* 0x000000914d917221 */ /* 0x000fe20000010000 */
[-C--:B------:R-:W-:Y:S01]  /*1120*/  FFMA.FTZ R146, R76, R77.reuse, R146 ;  /* 0x0000004d4c927223 */ /* 0x080fe20000010092 */
[----:B------:R-:W-:Y:S01]  /*1130*/  FFMA.FTZ R75, R26, R77, R75 ;  /* 0x0000004d1a4b7223 */ /* 0x000fe2000001004b */
[----:B------:R-:W-:Y:S01]  /*1140*/  FMUL.FTZ R77, R163, R166 ;  /* 0x000000a6a34d7220 */ /* 0x000fe20000410000 */
[----:B------:R-:W-:Y:S01]  /*1150*/  FADD.FTZ R79, R64, R79 ;  /* 0x0000004f404f7221 */ /* 0x000fe20000010000 */
[C---:B------:R-:W-:Y:S01]  /*1160*/  FADD.FTZ R166, -R164.reuse, R85 ;  /* 0x00000055a4a67221 */ /* 0x040fe20000010100 */
[----:B------:R-:W-:Y:S01]  /*1170*/  SHF.L.U32 R173, R173, 0x10, RZ ;  /* 0x00000010adad7819 */ /* 0x000fe200000006ff */
[----:B------:R-:W-:Y:S01]  /*1180*/  FFMA.FTZ R84, R65, R64, R84 ;  /* 0x0000004041547223 */ /* 0x000fe20000010054 */
[C---:B------:R-:W-:Y:S01]  /*1190*/  FADD.FTZ R168, -R164.reuse, R86 ;  /* 0x00000056a4a87221 */ /* 0x040fe20000010100 */
[----:B------:R-:W-:Y:S01]  /*11a0*/  FADD.FTZ R170, -R164, R87 ;  /* 0x00000057a4aa7221 */ /* 0x000fe20000010100 */
[----:B------:R-:W-:Y:S01]  /*11b0*/  FADD.FTZ R86, R88, R79 ;  /* 0x0000004f58567221 */ /* 0x000fe20000010000 */
[----:B------:R-:W-:Y:S01]  /*11c0*/  SHF.L.U32 R164, R171, 0x10, RZ ;  /* 0x00000010aba47819 */ /* 0x000fe200000006ff */
[----:B------:R-:W-:Y:S01]  /*11d0*/  FMUL.FTZ R85, R163, R166 ;  /* 0x000000a6a3557220 */ /* 0x000fe20000410000 */
[----:B------:R-:W-:Y:S01]  /*11e0*/  FFMA.FTZ R79, R91, R88, R84 ;  /* 0x000000585b4f7223 */ /* 0x000fe20000010054 */
[----:B------:R-:W-:Y:S01]  /*11f0*/  FMUL.FTZ R166, R5, R173 ;  /* 0x000000ad05a67220 */ /* 0x000fe20000410000 */
[----:B------:R-:W-:Y:S01]  /*1200*/  FADD.FTZ R87, R71, R86 ;  /* 0x0000005647577221 */ /* 0x000fe20000010000 */
[----:B------:R-:W-:Y:S01]  /*1210*/  FADD.FTZ R105, R164, R105 ;  /* 0x00000069a4697221 */ /* 0x000fe20000010000 */
[----:B------:R-:W-:Y:S01]  /*1220*/  FFMA.FTZ R86, R68, R71, R79 ;  /* 0x0000004744567223 */ /* 0x000fe2000001004f */
[-C--:B------:R-:W-:Y:S01]  /*1230*/  FFMA.FTZ R84, R21, R164.reuse, R166 ;  /* 0x000000a415547223 */ /* 0x080fe200000100a6 */
[----:B------:R-:W-:Y:S01]  /*1240*/  FFMA.FTZ R164, R85, R164, R98 ;  /* 0x000000a455a47223 */ /* 0x000fe20000010062 */
[----:B------:R-:W-:Y:S01]  /*1250*/  FADD.FTZ R98, R70, R87 ;  /* 0x0000005746627221 */ /* 0x000fe20000010000 */
[----:B------:R-:W-:Y:S01]  /*1260*/  FFMA.FTZ R79, R69, R70, R86 ;  /* 0x00000046454f7223 */ /* 0x000fe20000010056 */
[----:B------:R-:W-:Y:S01]  /*1270*/  SHF.L.U32 R165, R165, 0x10, RZ ;  /* 0x00000010a5a57819 */ /* 0x000fe200000006ff */
[-C--:B------:R-:W-:Y:S01]  /*1280*/  FFMA.FTZ R127, R77, R80.reuse, R127 ;  /* 0x000000504d7f7223 */ /* 0x080fe2000001007f */
[----:B------:R-:W-:Y:S01]  /*1290*/  FADD.FTZ R125, R80, R125 ;  /* 0x0000007d507d7221 */ /* 0x000fe20000010000 */
[----:B------:R-:W-:Y:S01]  /*12a0*/  FMUL.FTZ R80, R9, R80 ;  /* 0x0000005009507220 */ /* 0x000fe20000410000 */
[----:B------:R-:W-:Y:S01]  /*12b0*/  FADD.FTZ R87, R95, R98 ;  /* 0x000000625f577221 */ /* 0x000fe20000010000 */
[----:B------:R-:W-:Y:S01]  /*12c0*/  SHF.L.U32 R74, R83, 0x10, RZ ;  /* 0x00000010534a7819 */ /* 0x000fe200000006ff */
[----:B------:R-:W-:Y:S01]  /*12d0*/  FFMA.FTZ R86, R90, R95, R79 ;  /* 0x0000005f5a567223 */ /* 0x000fe2000001004f */
[-C--:B------:R-:W-:Y:S01]  /*12e0*/  FFMA.FTZ R136, R77, R165.reuse, R136 ;  /* 0x000000a54d887223 */ /* 0x080fe20000010088 */
[----:B------:R-:W-:Y:S01]  /*12f0*/  FADD.FTZ R132, R165, R132 ;  /* 0x00000084a5847221 */ /* 0x000fe20000010000 */
[----:B------:R-:W-:Y:S01]  /*1300*/  FFMA.FTZ R80, R25, R165, R80 ;  /* 0x000000a519507223 */ /* 0x000fe20000010050 */
[----:B------:R-:W-:Y:S01]  /*1310*/  FADD.FTZ R98, R92, R87 ;  /* 0x000000575c627221 */ /* 0x000fe20000010000 */
[----:B------:R-:W-:Y:S01]  /*1320*/  FADD.FTZ R166, R175, R107 ;  /* 0x0000006bafa67221 */ /* 0x000fe20000010000 */
[----:B------:R-:W-:Y:S01]  /*1330*/  FFMA.FTZ R165, R93, R92, R86 ;  /* 0x0000005c5da57223 */ /* 0x000fe20000010056 */
[----:B------:R-:W-:Y:S01]  /*1340*/  FMUL.FTZ R107, R6, R74 ;  /* 0x0000004a066b7220 */ /* 0x000fe20000410000 */
[----:B------:R-:W-:Y:S01]  /*1350*/  FMUL.FTZ R87, R163, R168 ;  /* 0x000000a8a3577220 */ /* 0x000fe20000410000 */
[----:B------:R-:W-:Y:S01]  /*1360*/  FADD.FTZ R79, R73, R98 ;  /* 0x00000062494f7221 */ /* 0x000fe20000010000 */
[----:B------:R-:W-:Y:S01]  /*1370*/  FFMA.FTZ R98, R72, R73, R165 ;  /* 0x0000004948627223 */ /* 0x000fe200000100a5 */
[-C--:B------:R-:W-:Y:S01]  /*1380*/  FFMA.FTZ R86, R22, R175.reuse, R107 ;  /* 0x000000af16567223 */ /* 0x080fe2000001006b */
[----:B------:R-:W-:Y:S01]  /*1390*/  FFMA.FTZ R175, R87, R175, R100 ;  /* 0x000000af57af7223 */ /* 0x000fe20000010064 */
[----:B------:R-:W-:Y:S01]  /*13a0*/  FADD.FTZ R100, R79, R80 ;  /* 0x000000504f647221 */ /* 0x000fe20000010000 */
[----:B------:R-:W-:Y:S01]  /*13b0*/  FFMA.FTZ R79, R77, R80, R98 ;  /* 0x000000504d4f7223 */ /* 0x000fe20000010062 */
[----:B------:R-:W-:Y:S01]  /*13c0*/  PRMT R176, R83, 0x7632, R176 ;  /* 0x0000763253b07816 */ /* 0x000fe200000000b0 */
[----:B------:R-:W-:Y:S01]  /*13d0*/  FMUL.FTZ R83, R4, R174 ;  /* 0x000000ae04537220 */ /* 0x000fe20000410000 */
[----:B------:R-:W-:Y:S01]  /*13e0*/  FADD.FTZ R100, R100, R75 ;  /* 0x0000004b64647221 */ /* 0x000fe20000010000 */
[----:B------:R-:W-:Y:S01]  /*13f0*/  FFMA.FTZ R79, R76, R75, R79 ;  /* 0x0000004b4c4f7223 */ /* 0x000fe2000001004f */
[----:B------:R-:W-:Y:S01]  /*1400*/  FMUL.FTZ R82, R163, R82 ;  /* 0x00000052a3527220 */ /* 0x000fe20000410000 */
[----:B------:R-:W-:Y:S01]  /*1410*/  FFMA.FTZ R83, R20, R172, R83 ;  /* 0x000000ac14537223 */ /* 0x000fe20000010053 */
[----:B------:R-:W-:Y:S01]  /*1420*/  FADD.FTZ R100, R100, R81 ;  /* 0x0000005164647221 */ /* 0x000fe20000010000 */
[----:B------:R-:W-:Y:S01]  /*1430*/  FFMA.FTZ R79, R78, R81, R79 ;  /* 0x000000514e4f7223 */ /* 0x000fe2000001004f */
[----:B------:R-:W-:-:S02]  /*1440*/  SHF.L.U32 R176, R176, 0x10, RZ ;  /* 0x00000010b0b07819 */ /* 0x000fc400000006ff */
        /* <DEDUP_REMOVED lines=12> */
[----:B------:R-:W-:Y:S01]  /*1510*/  FFMA.FTZ R134, R78, R167, R134 ;  /* 0x000000a74e867223 */ /* 0x000fe20000010086 */
[----:B------:R-:W-:Y:S01]  /*1520*/  FADD.FTZ R130, R167, R130 ;  /* 0x00000082a7827221 */ /* 0x000fe20000010000 */
        /* <DEDUP_REMOVED lines=30> */
[----:B------:R-:W-:Y:S02]  /*1710*/  MOV R100, R175 ;  /* 0x000000af00647202 */ /* 0x000fe40000000f00 */
[----:B------:R-:W-:Y:S01]  /*1720*/  MOV R99, R168 ;  /* 0x000000a800637202 */ /* 0x000fe20000000f00 */
[----:B-1----:R-:W-:Y:S01]  /*1730*/  FADD.FTZ R171, R170, R107 ;  /* 0x0000006baaab7221 */ /* 0x002fe20000010000 */
[----:B------:R0:W1:Y:S01]  /*1740*/  SHFL.BFLY PT, R167, R74, 0x10, 0x1f ;  /* 0x0e001f004aa77f89 */ /* 0x00006200000e0000 */
[----:B------:R-:W-:-:S03]  /*1750*/  MOV R107, R166 ;  /* 0x000000a6006b7202 */ /* 0x000fc60000000f00 */
[----:B------:R0:W2:Y:S04]  /*1760*/  SHFL.BFLY PT, R170, R171, 0x10, 0x1f ;  /* 0x0e001f00abaa7f89 */ /* 0x0000a800000e0000 */
.L_x_1270:
[----:B-1----:R-:W-:Y:S01]  /*1770*/  FADD.FTZ R167, R74, R167 ;  /* 0x000000a74aa77221 */ /* 0x002fe20000010000 */
[----:B--2---:R-:W-:Y:S01]  /*1780*/  FADD.FTZ R170, R171, R170 ;  /* 0x000000aaabaa7221 */ /* 0x004fe20000010000 */
[----:B------:R-:W-:Y:S02]  /*1790*/  ISETP.NE.U32.AND P2, PT, RZ, UR16, PT ;  /* 0x00000010ff007c0c */ /* 0x000fe4000bf45070 */
[----:B------:R-:W-:Y:S01]  /*17a0*/  FMUL.FTZ R167, R167, UR11 ;  /* 0x0000000ba7a77c20 */ /* 0x000fe20008410000 */
[----:B------:R-:W-:Y:S01]  /*17b0*/  FMUL.FTZ R170, R170, UR11 ;  /* 0x0000000baaaa7c20 */ /* 0x000fe20008410000 */
[----:B------:R-:W-:Y:S02]  /*17c0*/  ISETP.NE.AND.EX P2, PT, RZ, UR17, PT, P2 ;  /* 0x00000011ff007c0c */ /* 0x000fe4000bf45320 */
[----:B------:R-:W-:Y:S02]  /*17d0*/  ISETP.NE.U32.AND P3, PT, RZ, UR12, PT ;  /* 0x0000000cff007c0c */ /* 0x000fe4000bf65070 */
[----:B------:R-:W-:-:S02]  /*17e0*/  FSEL R167, R167, RZ, !P1 ;  /* 0x000000ffa7a77208 */ /* 0x000fc40004800000 */
[----:B------:R-:W-:Y:S02]  /*17f0*/  ISETP.NE.U32.AND P1, PT, RZ, UR14, PT ;  /* 0x0000000eff007c0c */ /* 0x000fe4000bf25070 */
[----:B------:R-:W-:Y:S01]  /*1800*/  ISETP.NE.AND.EX P3, PT, RZ, UR13, PT, P3 ;  /* 0x0000000dff007c0c */ /* 0x000fe2000bf65330 */
[-CC-:B------:R-:W-:Y:S01]  /*1810*/  FFMA.FTZ R65, R65, R170.reuse, R167.reuse ;  /* 0x000000aa41417223 */ /* 0x180fe200000100a7 */
[----:B------:R-:W-:Y:S01]  /*1820*/  ISETP.NE.AND.EX P1, PT, RZ, UR15, PT, P1 ;  /* 0x0000000fff007c0c */ /* 0x000fe2000bf25310 */
[-CC-:B------:R-:W-:Y:S01]  /*1830*/  FFMA.FTZ R68, R68, R170.reuse, R167.reuse ;  /* 0x000000aa44447223 */ /* 0x180fe200000100a7 */
[-C--:B------:R-:W-:Y:S01]  /*1840*/  FFMA.FTZ R76, R76, R170.reuse, R167 ;  /* 0x000000aa4c4c7223 */ /* 0x080fe200000100a7 */
[----:B------:R-:W-:Y:S01]  /*1850*/  FADD.FTZ R64, R64, -R65 ;  /* 0x8000004140407221 */ /* 0x000fe20000010000 */
[-CC-:B------:R-:W-:Y:S01]  /*1860*/  FFMA.FTZ R90, R90, R170.reuse, R167.reuse ;  /* 0x000000aa5a5a7223 */ /* 0x180fe200000100a7 */
[-CC-:B0-----:R-:W-:Y:S01]  /*1870*/  FFMA.FTZ R74, R72, R170.reuse, R167.reuse ;  /* 0x000000aa484a7223 */ /* 0x181fe200000100a7 */
[-CC-:B------:R-:W-:Y:S01]  /*1880*/  FFMA.FTZ R89, R89, R170.reuse, R167.reuse ;  /* 0x000000aa59597223 */ /* 0x180fe200000100a7 */
[-CC-:B------:R-:W-:Y:S01]  /*1890*/  FFMA.FTZ R77, R77, R170.reuse, R167.reuse ;  /* 0x000000aa4d4d7223 */ /* 0x180fe200000100a7 */
[----:B------:R-:W-:Y:S01]  /*18a0*/  FADD.FTZ R72, R71, -R68 ;  /* 0x8000004447487221 */ /* 0x000fe20000010000 */
[----:B------:R-:W-:Y:S01]  /*18b0*/  FADD.FTZ R76, R75, -R76 ;  /* 0x8000004c4b4c7221 */ /* 0x000fe20000010000 */
[-CC-:B------:R-:W-:Y:S01]  /*18c0*/  FFMA.FTZ R93, R93, R170.reuse, R167.reuse ;  /* 0x000000aa5d5d7223 */ /* 0x180fe200000100a7 */
[----:B------:R-:W-:Y:S01]  /*18d0*/  FFMA.FTZ R85, R85, R170, R167 ;  /* 0x000000aa55557223 */ /* 0x000fe200000100a7 */
[----:B------:R-:W-:Y:S01]  /*18e0*/  FMUL.FTZ R71, R163, R64 ;  /* 0x00000040a3477220 */ /* 0x000fe20000410000 */
[----:B------:R-:W-:Y:S01]  /*18f0*/  FADD.FTZ R90, R95, -R90 ;  /* 0x8000005a5f5a7221 */ /* 0x000fe20000010000 */
[----:B------:R-:W0:Y:S01]  /*1900*/  @P1 LDC.64 R64, c[0x0][0x308] ;  /* 0x0000c200ff401b82 */ /* 0x000e220000000a00 */
[----:B------:R-:W-:Y:S01]  /*1910*/  FADD.FTZ R66, R66, -R89 ;  /* 0x8000005942427221 */ /* 0x000fe20000010000 */
[----:B------:R-:W-:Y:S01]  /*1920*/  FFMA.FTZ R69, R69, R170, R167 ;  /* 0x000000aa45457223 */ /* 0x000fe200000100a7 */
[----:B------:R-:W-:Y:S01]  /*1930*/  FADD.FTZ R92, R92, -R93 ;  /* 0x8000005d5c5c7221 */ /* 0x000fe20000010000 */
[----:B------:R-:W-:Y:S01]  /*1940*/  FADD.FTZ R80, R80, -R77 ;  /* 0x8000004d50507221 */ /* 0x000fe20000010000 */
[----:B------:R-:W-:Y:S01]  /*1950*/  FADD.FTZ R84, R84, -R85 ;  /* 0x8000005554547221 */ /* 0x000fe20000010000 */
[----:B------:R-:W-:Y:S01]  /*1960*/  FMUL.FTZ R89, R163, R76 ;  /* 0x0000004ca3597220 */ /* 0x000fe20000410000 */
[--C-:B------:R-:W-:Y:S01]  /*1970*/  FFMA.FTZ R91, R91, R170, R167.reuse ;  /* 0x000000aa5b5b7223 */ /* 0x100fe200000100a7 */
[----:B------:R-:W-:Y:S01]  /*1980*/  FMUL.FTZ R85, R163, R90 ;  /* 0x0000005aa3557220 */ /* 0x000fe20000410000 */
[----:B------:R-:W1:Y:S01]  /*1990*/  LDC.64 R76, c[0x0][0x2f8] ;  /* 0x0000be00ff4c7b82 */ /* 0x000e620000000a00 */
[----:B------:R-:W-:Y:S01]  /*19a0*/  FFMA.FTZ R87, R87, R170, R167 ;  /* 0x000000aa57577223 */ /* 0x000fe200000100a7 */
[----:B------:R-:W-:Y:S01]  /*19b0*/  FADD.FTZ R70, R70, -R69 ;  /* 0x8000004546467221 */ /* 0x000fe20000010000 */
[C---:B------:R-:W-:Y:S01]  /*19c0*/  FMUL.FTZ R75, R163.reuse, R72 ;  /* 0x00000048a34b7220 */ /* 0x040fe20000410000 */
[----:B------:R-:W-:Y:S01]  /*19d0*/  FMUL.FTZ R92, R163, R92 ;  /* 0x0000005ca35c7220 */ /* 0x000fe20000410000 */
[----:B------:R-:W-:Y:S01]  /*19e0*/  FADD.FTZ R88, R88, -R91 ;  /* 0x8000005b58587221 */ /* 0x000fe20000010000 */
[----:B------:R-:W-:Y:S01]  /*19f0*/  FADD.FTZ R74, R73, -R74 ;  /* 0x8000004a494a7221 */ /* 0x000fe20000010000 */
[----:B-----5:R-:W-:Y:S01]  /*1a00*/  @P2 FADD.FTZ R85, R42, R85 ;  /* 0x000000552a552221 */ /* 0x020fe20000010000 */
[----:B------:R-:W-:Y:S01]  /*1a10*/  FFMA.FTZ R0, R0, R170, R167 ;  /* 0x000000aa00007223 */ /* 0x000fe200000100a7 */
[----:B------:R-:W-:Y:S01]  /*1a20*/  FADD.FTZ R164, R86, -R87 ;  /* 0x8000005756a47221 */ /* 0x000fe20000010000 */
[----:B------:R-:W-:Y:S01]  /*1a30*/  FMUL.FTZ R72, R163, R70 ;  /* 0x00000046a3487220 */ /* 0x000fe20000410000 */
[----:B------:R-:W-:Y:S01]  /*1a40*/  @P2 FADD.FTZ R92, R43, R92 ;  /* 0x0000005c2b5c2221 */ /* 0x000fe20000010000 */
[----:B------:R-:W-:Y:S01]  /*1a50*/  @P2 FADD.FTZ R75, R40, R75 ;  /* 0x0000004b284b2221 */ /* 0x000fe20000010000 */
[C---:B------:R-:W-:Y:S01]  /*1a60*/  FMUL.FTZ R88, R163.reuse, R88 ;  /* 0x00000058a3587220 */ /* 0x040fe20000410000 */
[----:B------:R-:W-:Y:S01]  /*1a70*/  FMUL.FTZ R87, R163, R74 ;  /* 0x0000004aa3577220 */ /* 0x000fe20000410000 */
[----:B------:R-:W-:Y:S01]  /*1a80*/  @P2 FADD.FTZ R71, R38, R71 ;  /* 0x0000004726472221 */ /* 0x000fe20000010000 */
[----:B------:R-:W-:Y:S01]  /*1a90*/  FADD.FTZ R0, R67, -R0 ;  /* 0x8000000043007221 */ /* 0x000fe20000010000 */
[----:B------:R-:W-:Y:S01]  /*1aa0*/  @P3 F2FP.BF16.F32.PACK_AB R74, RZ, R85 ;  /* 0x00000055ff4a323e */ /* 0x000fe200000010ff */
[--C-:B------:R-:W-:Y:S01]  /*1ab0*/  FFMA.FTZ R82, R82, R170, R167.reuse ;  /* 0x000000aa52527223 */ /* 0x100fe200000100a7 */
[----:B------:R-:W-:Y:S01]  /*1ac0*/  FMUL.FTZ R86, R163, R80 ;  /* 0x00000050a3567220 */ /* 0x000fe20000410000 */
[----:B------:R-:W-:Y:S01]  /*1ad0*/  @P2 FADD.FTZ R72, R41, R72 ;  /* 0x0000004829482221 */ /* 0x000fe20000010000 */
[----:B------:R-:W-:Y:S01]  /*1ae0*/  FFMA.FTZ R78, R78, R170, R167 ;  /* 0x000000aa4e4e7223 */ /* 0x000fe200000100a7 */
[----:B------:R-:W-:Y:S01]  /*1af0*/  FMUL.FTZ R68, R163, R66 ;  /* 0x00000042a3447220 */ /* 0x000fe20000410000 */
[----:B------:R-:W-:Y:S01]  /*1b00*/  @P3 F2FP.BF16.F32.PACK_AB R80, RZ, R92 ;  /* 0x0000005cff50323e */ /* 0x000fe200000010ff */
[----:B------:R-:W-:Y:S01]  /*1b10*/  @P2 FADD.FTZ R88, R39, R88 ;  /* 0x0000005827582221 */ /* 0x000fe20000010000 */
[----:B------:R-:W-:Y:S01]  /*1b20*/  @P3 F2FP.BF16.F32.PACK_AB R70, RZ, R75 ;  /* 0x0000004bff46323e */ /* 0x000fe200000010ff */
[----:B------:R-:W-:Y:S01]  /*1b30*/  FMUL.FTZ R67, R163, R0 ;  /* 0x00000000a3437220 */ /* 0x000fe20000410000 */
[----:B------:R-:W-:Y:S01]  /*1b40*/  @P3 F2FP.BF16.F32.PACK_AB R66, RZ, R71 ;  /* 0x00000047ff42323e */ /* 0x000fe200000010ff */
[----:B------:R-:W-:Y:S01]  /*1b50*/  FADD.FTZ R82, R83, -R82 ;  /* 0x8000005253527221 */ /* 0x000fe20000010000 */
[----:B------:R-:W-:Y:S01]  /*1b60*/  @P3 PRMT R55, R74, 0x7610, R55 ;  /* 0x000076104a373816 */ /* 0x000fe20000000037 */
[----:B------:R-:W-:Y:S01]  /*1b70*/  FADD.FTZ R78, R81, -R78 ;  /* 0x8000004e514e7221 */ /* 0x000fe20000010000 */
[----:B------:R-:W-:Y:S01]  /*1b80*/  ISETP.NE.U32.AND P4, PT, RZ, UR14, PT ;  /* 0x0000000eff007c0c */ /* 0x000fe2000bf85070 */
[----:B------:R-:W-:Y:S01]  /*1b90*/  @P2 FADD.FTZ R68, R37, R68 ;  /* 0x0000004425442221 */ /* 0x000fe20000010000 */
[----:B------:R-:W-:Y:S01]  /*1ba0*/  @P3 F2FP.BF16.F32.PACK_AB R73, RZ, R72 ;  /* 0x00000048ff49323e */ /* 0x000fe200000010ff */
[----:B------:R-:W-:Y:S01]  /*1bb0*/  @P2 FADD.FTZ R67, R36, R67 ;  /* 0x0000004324432221 */ /* 0x000fe20000010000 */
[----:B------:R-:W-:Y:S01]  /*1bc0*/  @P3 PRMT R54, R70, 0x7610, R54 ;  /* 0x0000761046363816 */ /* 0x000fe20000000036 */
[----:B------:R-:W-:Y:S01]  /*1bd0*/  FFMA.FTZ R165, R165, R170, R167 ;  /* 0x000000aaa5a57223 */ /* 0x000fe200000100a7 */
[----:B------:R-:W-:Y:S01]  /*1be0*/  @P3 F2FP.BF16.F32.PACK_AB R69, RZ, R88 ;  /* 0x00000058ff45323e */ /* 0x000fe200000010ff */
[C---:B------:R-:W-:Y:S01]  /*1bf0*/  FMUL.FTZ R91, R163.reuse, R82 ;  /* 0x00000052a35b7220 */ /* 0x040fe20000410000 */
[----:B------:R-:W-:Y:S01]  /*1c00*/  @P3 PRMT R53, R66, 0x7610, R53 ;  /* 0x0000761042353816 */ /* 0x000fe20000000035 */
[----:B------:R-:W-:Y:S01]  /*1c10*/  FMUL.FTZ R90, R163, R78 ;  /* 0x0000004ea35a7220 */ /* 0x000fe20000410000 */
[----:B------:R-:W-:Y:S01]  /*1c20*/  @P3 PRMT R55, R55, 0x5410, R80 ;  /* 0x0000541037373816 */ /* 0x000fe20000000050 */
[----:B0-----:R-:W-:Y:S01]  /*1c30*/  @P1 IMAD.WIDE.U32 R82, R161, 0x20, R64 ;  /* 0x00000020a1521825 */ /* 0x001fe200078e0040 */
[----:B------:R-:W-:Y:S01]  /*1c40*/  ISETP.NE.AND.EX P4, PT, RZ, UR15, PT, P4 ;  /* 0x0000000fff007c0c */ /* 0x000fe2000bf85340 */
[----:B------:R-:W0:Y:S01]  /*1c50*/  @P3 LDC.64 R80, c[0x0][0x300] ;  /* 0x0000c000ff503b82 */ /* 0x000e220000000a00 */
[----:B------:R-:W-:Y:S01]  /*1c60*/  @P3 PRMT R54, R54, 0x5410, R73 ;  /* 0x0000541036363816 */ /* 0x000fe20000000049 */
[----:B------:R-:W-:Y:S01]  /*1c70*/  FADD.FTZ R166, R94, -R165 ;  /* 0x800000a55ea67221 */ /* 0x000fe20000010000 */
[----:B------:R-:W-:Y:S01]  /*1c80*/  @P3 F2FP.BF16.F32.PACK_AB R78, RZ, R68 ;  /* 0x00000044ff4e323e */ /* 0x000fe200000010ff */
[----:B------:R-:W-:Y:S01]  /*1c90*/  FMUL.FTZ R94, R163, R84 ;  /* 0x00000054a35e7220 */ /* 0x000fe20000410000 */
[----:B------:R-:W-:Y:S01]  /*1ca0*/  @P3 PRMT R53, R53, 0x5410, R69 ;  /* 0x0000541035353816 */ /* 0x000fe20000000045 */
[C---:B------:R-:W-:Y:S01]  /*1cb0*/  FMUL.FTZ R93, R163.reuse, R164 ;  /* 0x000000a4a35d7220 */ /* 0x040fe20000410000 */
[----:B------:R-:W-:Y:S01]  /*1cc0*/  SEL R65, R68, R57, P4 ;  /* 0x0000003944417207 */ /* 0x000fe20002000000 */
[----:B------:R-:W-:Y:S01]  /*1cd0*/  FMUL.FTZ R166, R163, R166 ;  /* 0x000000a6a3a67220 */ /* 0x000fe20000410000 */
[----:B------:R-:W-:Y:S01]  /*1ce0*/  SEL R73, R72, R61, P4 ;  /* 0x0000003d48497207 */ /* 0x000fe20002000000 */
[----:B------:R-:W-:Y:S01]  /*1cf0*/  @P2 FADD.FTZ R93, R50, R93 ;  /* 0x0000005d325d2221 */ /* 0x000fe20000010000 */
[----:B------:R-:W-:Y:S01]  /*1d00*/  F2FP.BF16.F32.PACK_AB R70, R72, R75 ;  /* 0x0000004b4846723e */ /* 0x000fe200000010ff */
[----:B------:R-:W-:Y:S01]  /*1d10*/  @P2 FADD.FTZ R91, R48, R91 ;  /* 0x0000005b305b2221 */ /* 0x000fe20000010000 */
[-C--:B------:R-:W-:Y:S01]  /*1d20*/  @P3 F2FP.BF16.F32.PACK_AB R0, RZ, R67.reuse ;  /* 0x00000043ff00323e */ /* 0x080fe200000010ff */
[----:B------:R-:W-:Y:S01]  /*1d30*/  @P2 FADD.FTZ R89, R46, R89 ;  /* 0x000000592e592221 */ /* 0x000fe20000010000 */
[----:B------:R-:W-:Y:S01]  /*1d40*/  F2FP.BF16.F32.PACK_AB R68, R68, R67 ;  /* 0x000000434444723e */ /* 0x000fe200000010ff */
[----:B------:R-:W-:Y:S01]  /*1d50*/  @P2 FADD.FTZ R87, R44, R87 ;  /* 0x000000572c572221 */ /* 0x000fe20000010000 */
[----:B------:R-:W-:Y:S01]  /*1d60*/  SEL R64, R67, R56, P4 ;  /* 0x0000003843407207 */ /* 0x000fe20002000000 */
[----:B------:R-:W-:Y:S01]  /*1d70*/  @P2 FADD.FTZ R166, R51, R166 ;  /* 0x000000a633a62221 */ /* 0x000fe20000010000 */
[C---:B------:R-:W-:Y:S01]  /*1d80*/  F2FP.BF16.F32.PACK_AB R69, R88.reuse, R71 ;  /* 0x000000475845723e */ /* 0x040fe200000010ff */
[----:B------:R-:W-:Y:S01]  /*1d90*/  @P2 FADD.FTZ R94, R49, R94 ;  /* 0x0000005e315e2221 */ /* 0x000fe20000010000 */
[----:B------:R-:W-:Y:S01]  /*1da0*/  SEL R66, R71, R58, P4 ;  /* 0x0000003a47427207 */ /* 0x000fe20002000000 */
[----:B------:R-:W-:Y:S01]  /*1db0*/  @P2 FADD.FTZ R90, R47, R90 ;  /* 0x0000005a2f5a2221 */ /* 0x000fe20000010000 */
[----:B------:R-:W-:Y:S01]  /*1dc0*/  SEL R72, R75, R60, P4 ;  /* 0x0000003c4b487207 */ /* 0x000fe20002000000 */
[----:B0-----:R-:W-:Y:S01]  /*1dd0*/  @P3 IMAD.WIDE.U32 R80, R161, 0x10, R80 ;  /* 0x00000010a1503825 */ /* 0x001fe200078e0050 */
[----:B------:R-:W-:-:S03]  /*1de0*/  SEL R67, R88, R59, P4 ;  /* 0x0000003b58437207 */ /* 0x000fc60002000000 */
[----:B------:R-:W-:Y:S01]  /*1df0*/  @P2 FADD.FTZ R86, R45, R86 ;  /* 0x000000562d562221 */ /* 0x000fe20000010000 */
[C---:B------:R-:W-:Y:S02]  /*1e00*/  SEL R75, R92.reuse, R63, P4 ;  /* 0x0000003f5c4b7207 */ /* 0x040fe40002000000 */
[----:B------:R-:W-:Y:S01]  /*1e10*/  F2FP.BF16.F32.PACK_AB R71, R92, R85 ;  /* 0x000000555c47723e */ /* 0x000fe200000010ff */
[----:B------:R-:W-:Y:S01]  /*1e20*/  @P1 STG.E.128 desc[UR4][R82.64], R64 ;  /* 0x0000004052001986 */ /* 0x000fe2000c101d04 */
[----:B------:R-:W-:Y:S01]  /*1e30*/  SEL R74, R85, R62, P4 ;  /* 0x0000003e554a7207 */ /* 0x000fe20002000000 */
[----:B-1----:R-:W-:Y:S01]  /*1e40*/  IMAD.WIDE.U32 R84, R161, 0x10, R76 ;  /* 0x00000010a1547825 */ /* 0x002fe200078e004c */
[----:B------:R-:W-:Y:S02]  /*1e50*/  @P3 PRMT R52, R0, 0x7610, R52 ;  /* 0x0000761000343816 */ /* 0x000fe40000000034 */
[----:B------:R-:W-:Y:S01]  /*1e60*/  @P3 F2FP.BF16.F32.PACK_AB R0, RZ, R87 ;  /* 0x00000057ff00323e */ /* 0x000fe200000010ff */
[----:B------:R0:W-:Y:S01]  /*1e70*/  @P1 STG.E.128 desc[UR4][R82.64+0x10], R72 ;  /* 0x0000104852001986 */ /* 0x0001e2000c101d04 */
[----:B------:R-:W-:-:S02]  /*1e80*/  @P3 PRMT R52, R52, 0x5410, R78 ;  /* 0x0000541034343816 */ /* 0x000fc4000000004e */
[----:B------:R-:W-:Y:S01]  /*1e90*/  IADD3 R95, R161, 0x20, RZ ;  /* 0x00000020a15f7810 */ /* 0x000fe20007ffe0ff */
[----:B------:R1:W-:Y:S01]  /*1ea0*/  STG.E.128 desc[UR4][R84.64], R68 ;  /* 0x0000004454007986 */ /* 0x0003e2000c101d04 */
[----:B------:R-:W-:Y:S02]  /*1eb0*/  @P3 F2FP.BF16.F32.PACK_AB R78, RZ, R94 ;  /* 0x0000005eff4e323e */ /* 0x000fe400000010ff */
[----:B------:R-:W-:Y:S01]  /*1ec0*/  SEL R56, R87, R56, P4 ;  /* 0x0000003857387207 */ /* 0x000fe20002000000 */
[----:B------:R2:W-:Y:S01]  /*1ed0*/  @P3 STG.E.128 desc[UR4][R80.64], R52 ;  /* 0x0000003450003986 */ /* 0x0005e2000c101d04 */
[----:B------:R-:W-:Y:S01]  /*1ee0*/  SEL R57, R86, R57, P4 ;  /* 0x0000003956397207 */ /* 0x000fe20002000000 */
[----:B------:R-:W-:Y:S01]  /*1ef0*/  IMAD.WIDE.U32 R76, R95, 0x10, R76 ;  /* 0x000000105f4c7825 */ /* 0x000fe200078e004c */
        /* <DEDUP_REMOVED lines=9> */
[----:B--2---:R-:W-:Y:S02]  /*1f90*/  @P3 F2FP.BF16.F32.PACK_AB R81, RZ, R93 ;  /* 0x0000005dff51323e */ /* 0x004fe400000010ff */
[----:B------:R-:W-:Y:S01]  /*1fa0*/  @P3 F2FP.BF16.F32.PACK_AB R72, RZ, R86 ;  /* 0x00000056ff48323e */ /* 0x000fe200000010ff */
[----:B------:R-:W1:Y:S01]  /*1fb0*/  @P3 LDC.64 R70, c[0x0][0x300] ;  /* 0x0000c000ff463b82 */ /* 0x000e620000000a00 */
[----:B------:R-:W-:Y:S02]  /*1fc0*/  @P3 PRMT R55, R81, 0x7610, R55 ;  /* 0x0000761051373816 */ /* 0x000fe40000000037 */
[----:B------:R-:W-:Y:S02]  /*1fd0*/  @P3 PRMT R54, R75, 0x7610, R54 ;  /* 0x000076104b363816 */ /* 0x000fe40000000036 */
[----:B------:R-:W-:Y:S02]  /*1fe0*/  @P3 PRMT R53, R73, 0x7610, R53 ;  /* 0x0000761049353816 */ /* 0x000fe40000000035 */
[----:B------:R-:W-:Y:S01]  /*1ff0*/  @P3 PRMT R52, R0, 0x7610, R52 ;  /* 0x0000761000343816 */ /* 0x000fe20000000034 */
[----:B------:R-:W2:Y:S01]  /*2000*/  LDC.64 R84, c[0x0][0x210] ;  /* 0x00008400ff547b82 */ /* 0x000ea20000000a00 */
[----:B------:R-:W-:-:S02]  /*2010*/  SEL R62, R93, R62, P4 ;  /* 0x0000003e5d3e7207 */ /* 0x000fc40002000000 */
[----:B------:R-:W-:Y:S02]  /*2020*/  SEL R63, R166, R63, P4 ;  /* 0x0000003fa63f7207 */ /* 0x000fe40002000000 */
[----:B------:R-:W-:Y:S02]  /*2030*/  F2FP.BF16.F32.PACK_AB R64, R86, R87 ;  /* 0x000000575640723e */ /* 0x000fe400000010ff */
[----:B------:R-:W-:Y:S01]  /*2040*/  F2FP.BF16.F32.PACK_AB R65, R90, R89 ;  /* 0x000000595a41723e */ /* 0x000fe200000010ff */
[----:B0-----:R-:W-:Y:S01]  /*2050*/  @P1 IMAD.WIDE.U32 R68, R162, 0x20, R68 ;  /* 0x00000020a2441825 */ /* 0x001fe200078e0044 */
[----:B------:R-:W-:Y:S02]  /*2060*/  F2FP.BF16.F32.PACK_AB R66, R94, R91 ;  /* 0x0000005b5e42723e */ /* 0x000fe400000010ff */
[----:B------:R-:W-:Y:S02]  /*2070*/  F2FP.BF16.F32.PACK_AB R67, R166, R93 ;  /* 0x0000005da643723e */ /* 0x000fe400000010ff */
[----:B------:R-:W-:Y:S01]  /*2080*/  @P3 PRMT R55, R55, 0x5410, R83 ;  /* 0x0000541037373816 */ /* 0x000fe20000000053 */
[----:B------:R0:W-:Y:S01]  /*2090*/  @P1 STG.E.128 desc[UR4][R68.64], R56 ;  /* 0x0000003844001986 */ /* 0x0001e2000c101d04 */
[----:B------:R-:W-:Y:S01]  /*20a0*/  @P3 PRMT R54, R54, 0x5410, R78 ;  /* 0x0000541036363816 */ /* 0x000fe2000000004e */
[----:B-1----:R-:W-:Y:S01]  /*20b0*/  @P3 IMAD.WIDE.U32 R162, R162, 0x10, R70 ;  /* 0x00000010a2a23825 */ /* 0x002fe200078e0046 */
[----:B------:R-:W-:Y:S01]  /*20c0*/  @P3 PRMT R53, R53, 0x5410, R74 ;  /* 0x0000541035353816 */ /* 0x000fe2000000004a */
[----:B------:R0:W-:Y:S01]  /*20d0*/  @P1 STG.E.128 desc[UR4][R68.64+0x10], R60 ;  /* 0x0000103c44001986 */ /* 0x0001e2000c101d04 */
[----:B------:R-:W-:-:S03]  /*20e0*/  @P3 PRMT R52, R52, 0x5410, R72 ;  /* 0x0000541034343816 */ /* 0x000fc60000000048 */
[----:B------:R0:W-:Y:S01]  /*20f0*/  STG.E.128 desc[UR4][R76.64], R64 ;  /* 0x000000404c007986 */ /* 0x0001e2000c101d04 */
[----:B--2---:R-:W-:-:S03]  /*2100*/  LEA R153, R84, R153, 0x2 ;  /* 0x0000009954997211 */ /* 0x004fc600078e10ff */
[----:B------:R0:W-:Y:S01]  /*2110*/  @P3 STG.E.128 desc[UR4][R162.64], R52 ;  /* 0x00000034a2003986 */ /* 0x0001e2000c101d04 */
[----:B------:R-:W-:-:S13]  /*2120*/  ISETP.GE.AND P1, PT, R153, R85, PT ;  /* 0x000000559900720c */ /* 0x000fda0003f26270 */
[----:B------:R-:W-:Y:S05]  /*2130*/  @!P1 BRA `(.L_x_1258) ;  /* 0xffffffe400509947 */ /* 0x000fea000383ffff */
[----:B------:R-:W-:Y:S05]  /*2140*/  BSYNC B1 ;  /* 0x0000000000017941 */ /* 0x000fea0003800000 */
.L_x_1256:
        /* <DEDUP_REMOVED lines=34> */
[----:B0-----:R-:W-:Y:S02]  /*2370*/  MOV R52, R131 ;  /* 0x0000008300347202 */ /* 0x001fe40000000f00 */
        /* <DEDUP_REMOVED lines=27> */
.L_x_1255:
[----:B------:R-:W-:Y:S05]  /*2530*/  BSYNC B0 ;  /* 0x0000000000007941 */ /* 0x000fea0003800000 */
.L_x_1253:
        /* <DEDUP_REMOVED lines=197> */
.L_x_1257:
        /* <DEDUP_REMOVED lines=8> */
.L_x_1260:
[----:B------:R-:W-:Y:S05]  /*3210*/  BSYNC B2 ;  /* 0x0000000000027941 */ /* 0x000fea0003800000 */
.L_x_1259:
        /* <DEDUP_REMOVED lines=8> */
.L_x_1261:
[----:B------:R-:W-:Y:S01]  /*32a0*/  FADD.FTZ R74, R107, R74 ;  /* 0x0000004a6b4a7221 */ /* 0x000fe20000010000 */
[----:B------:R-:W-:-:S04]  /*32b0*/  HFMA2.MMA R174, -RZ, RZ, 0, 1.1920928955078125e-07 ;  /* 0x00000002ffae7435 */ /* 0x000fc800000001ff */
[----:B------:R-:W-:Y:S02]  /*32c0*/  MOV R177, R74 ;  /* 0x0000004a00b17202 */ /* 0x000fe40000000f00 */
[----:B------:R-:W-:-:S07]  /*32d0*/  MOV R98, R173 ;  /* 0x000000ad00627202 */ /* 0x000fce0000000f00 */
[----:B------:R-:W-:Y:S05]  /*32e0*/  WARPSYNC.COLLECTIVE R172, `(.L_x_1262) ;  /* 0x00000000ac087348 */ /* 0x000fea0003c00000 */
[----:B------:R0:W1:Y:S02]  /*32f0*/  SHFL.BFLY P2, R173, R177, R174, R179 ;  /* 0x0c0000aeb1ad7389 */ /* 0x00006400000400b3 */
[----:B01----:R-:W-:Y:S01]  /*3300*/  ENDCOLLECTIVE ;  /* 0x000000000000791b */ /* 0x003fe20003800000 */
.L_x_1262:
[----:B------:R-:W-:-:S05]  /*3310*/  FADD.FTZ R98, R99, R98 ;  /* 0x0000006263627221 */ /* 0x000fca0000010000 */
[----:B------:R-:W-:Y:S02]  /*3320*/  MOV R177, R98 ;  /* 0x0000006200b17202 */ /* 0x000fe40000000f00 */
[----:B------:R-:W-:-:S07]  /*3330*/  MOV R167, R173 ;  /* 0x000000ad00a77202 */ /* 0x000fce0000000f00 */
[----:B------:R-:W-:Y:S05]  /*3340*/  WARPSYNC.COLLECTIVE R172, `(.L_x_1263) ;  /* 0x00000000ac087348 */ /* 0x000fea0003c00000 */
[----:B------:R0:W1:Y:S02]  /*3350*/  SHFL.BFLY P2, R173, R177, R174, R179 ;  /* 0x0c0000aeb1ad7389 */ /* 0x00006400000400b3 */
[----:B01----:R-:W-:Y:S01]  /*3360*/  ENDCOLLECTIVE ;  /* 0x000000000000791b */ /* 0x003fe20003800000 */
.L_x_1263:
[----:B------:R-:W-:Y:S01]  /*3370*/  FADD.FTZ R167, R74, R167 ;  /* 0x000000a74aa77221 */ /* 0x000fe20000010000 */
[----:B------:R-:W-:-:S04]  /*3380*/  HFMA2.MMA R174, -RZ, RZ, 0, 2.384185791015625e-07 ;  /* 0x00000004ffae7435 */ /* 0x000fc800000001ff */
[----:B------:R-:W-:Y:S02]  /*3390*/  MOV R177, R167 ;  /* 0x000000a700b17202 */ /* 0x000fe40000000f00 */
[----:B------:R-:W-:-:S07]  /*33a0*/  MOV R169, R173 ;  /* 0x000000ad00a97202 */ /* 0x000fce0000000f00 */
[----:B------:R-:W-:Y:S05]  /*33b0*/  WARPSYNC.COLLECTIVE R172, `(.L_x_1264) ;  /* 0x00000000ac087348 */ /* 0x000fea0003c00000 */
[----:B------:R0:W1:Y:S02]  /*33c0*/  SHFL.BFLY P2, R173, R177, R174, R179 ;  /* 0x0c0000aeb1ad7389 */ /* 0x00006400000400b3 */
[----:B01----:R-:W-:Y:S01]  /*33d0*/  ENDCOLLECTIVE ;  /* 0x000000000000791b */ /* 0x003fe20003800000 */
.L_x_1264:
[----:B------:R-:W-:Y:S01]  /*33e0*/  FADD.FTZ R169, R98, R169 ;  /* 0x000000a962a97221 */ /* 0x000fe20000010000 */
[----:B------:R-:W-:-:S04]  /*33f0*/  MOV R98, R164 ;  /* 0x000000a400627202 */ /* 0x000fc80000000f00 */
[----:B------:R-:W-:Y:S02]  /*3400*/  MOV R177, R169 ;  /* 0x000000a900b17202 */ /* 0x000fe40000000f00 */
[----:B------:R-:W-:-:S07]  /*3410*/  MOV R100, R173 ;  /* 0x000000ad00647202 */ /* 0x000fce0000000f00 */
[----:B------:R-:W-:Y:S05]  /*3420*/  WARPSYNC.COLLECTIVE R172, `(.L_x_1265) ;  /* 0x00000000ac087348 */ /* 0x000fea0003c00000 */
[----:B------:R0:W1:Y:S02]  /*3430*/  SHFL.BFLY P2, R173, R177, R174, R179 ;  /* 0x0c0000aeb1ad7389 */ /* 0x00006400000400b3 */
[----:B01----:R-:W-:Y:S01]  /*3440*/  ENDCOLLECTIVE ;  /* 0x000000000000791b */ /* 0x003fe20003800000 */
.L_x_1265:
[----:B------:R-:W-:Y:S01]  /*3450*/  FADD.FTZ R100, R167, R100 ;  /* 0x00000064a7647221 */ /* 0x000fe20000010000 */
[----:B------:R-:W-:-:S04]  /*3460*/  HFMA2.MMA R174, -RZ, RZ, 0, 4.76837158203125e-07 ;  /* 0x00000008ffae7435 */ /* 0x000fc800000001ff */
[----:B------:R-:W-:Y:S02]  /*3470*/  MOV R177, R100 ;  /* 0x0000006400b17202 */ /* 0x000fe40000000f00 */
[----:B------:R-:W-:-:S07]  /*3480*/  MOV R170, R173 ;  /* 0x000000ad00aa7202 */ /* 0x000fce0000000f00 */
[----:B------:R-:W-:Y:S05]  /*3490*/  WARPSYNC.COLLECTIVE R172, `(.L_x_1266) ;  /* 0x00000000ac087348 */ /* 0x000fea0003c00000 */
[----:B------:R0:W1:Y:S02]  /*34a0*/  SHFL.BFLY P2, R173, R177, R174, R179 ;  /* 0x0c0000aeb1ad7389 */ /* 0x00006400000400b3 */
[----:B01----:R-:W-:Y:S01]  /*34b0*/  ENDCOLLECTIVE ;  /* 0x000000000000791b */ /* 0x003fe20003800000 */
.L_x_1266:
[----:B------:R-:W-:-:S05]  /*34c0*/  FADD.FTZ R170, R169, R170 ;  /* 0x000000aaa9aa7221 */ /* 0x000fca0000010000 */
[----:B------:R-:W-:Y:S02]  /*34d0*/  MOV R177, R170 ;  /* 0x000000aa00b17202 */ /* 0x000fe40000000f00 */
[----:B------:R-:W-:-:S07]  /*34e0*/  MOV R99, R173 ;  /* 0x000000ad00637202 */ /* 0x000fce0000000f00 */
[----:B------:R-:W-:Y:S05]  /*34f0*/  WARPSYNC.COLLECTIVE R172, `(.L_x_1267) ;  /* 0x00000000ac087348 */ /* 0x000fea0003c00000 */
[----:B------:R0:W1:Y:S02]  /*3500*/  SHFL.BFLY P2, R173, R177, R174, R179 ;  /* 0x0c0000aeb1ad7389 */ /* 0x00006400000400b3 */
[----:B01----:R-:W-:Y:S01]  /*3510*/  ENDCOLLECTIVE ;  /* 0x000000000000791b */ /* 0x003fe20003800000 */
.L_x_1267:
[----:B------:R-:W-:Y:S01]  /*3520*/  FADD.FTZ R74, R100, R99 ;  /* 0x00000063644a7221 */ /* 0x000fe20000010000 */
[----:B------:R-:W-:Y:S02]  /*3530*/  MOV R100, R175 ;  /* 0x000000af00647202 */ /* 0x000fe40000000f00 */
[----:B------:R-:W-:Y:S01]  /*3540*/  MOV R99, R168 ;  /* 0x000000a800637202 */ /* 0x000fe20000000f00 */
[----:B------:R-:W-:Y:S01]  /*3550*/  HFMA2.MMA R174, -RZ, RZ, 0, 9.5367431640625e-07 ;  /* 0x00000010ffae7435 */ /* 0x000fe200000001ff */
[----:B------:R-:W-:Y:S02]  /*3560*/  MOV R177, R74 ;  /* 0x0000004a00b17202 */ /* 0x000fe40000000f00 */
[----:B------:R-:W-:-:S08]  /*3570*/  MOV R107, R173 ;  /* 0x000000ad006b7202 */ /* 0x000fd00000000f00 */
[----:B------:R-:W-:Y:S05]  /*3580*/  WARPSYNC.COLLECTIVE R172, `(.L_x_1268) ;  /* 0x00000000ac087348 */ /* 0x000fea0003c00000 */
[----:B------:R0:W1:Y:S02]  /*3590*/  SHFL.BFLY P2, R173, R177, R174, R179 ;  /* 0x0c0000aeb1ad7389 */ /* 0x00006400000400b3 */
[----:B01----:R-:W-:Y:S01]  /*35a0*/  ENDCOLLECTIVE ;  /* 0x000000000000791b */ /* 0x003fe20003800000 */
.L_x_1268:
[----:B------:R-:W-:Y:S01]  /*35b0*/  FADD.FTZ R171, R170, R107 ;  /* 0x0000006baaab7221 */ /* 0x000fe20000010000 */
[----:B------:R-:W-:-:S04]  /*35c0*/  MOV R107, R166 ;  /* 0x000000a6006b7202 */ /* 0x000fc80000000f00 */
[----:B------:R-:W-:Y:S02]  /*35d0*/  MOV R177, R171 ;  /* 0x000000ab00b17202 */ /* 0x000fe40000000f00 */
[----:B------:R-:W-:-:S07]  /*35e0*/  MOV R167, R173 ;  /* 0x000000ad00a77202 */ /* 0x000fce0000000f00 */
[----:B------:R-:W-:Y:S05]  /*35f0*/  WARPSYNC.COLLECTIVE R172, `(.L_x_1269) ;  /* 0x00000000ac087348 */ /* 0x000fea0003c00000 */
[----:B------:R0:W1:Y:S02]  /*3600*/  SHFL.BFLY P2, R173, R177, R174, R179 ;  /* 0x0c0000aeb1ad7389 */ /* 0x00006400000400b3 */
[----:B01----:R-:W-:Y:S01]  /*3610*/  ENDCOLLECTIVE ;  /* 0x000000000000791b */ /* 0x003fe20003800000 */
.L_x_1269:
[----:B------:R-:W-:Y:S01]  /*3620*/  MOV R170, R173 ;  /* 0x000000ad00aa7202 */ /* 0x000fe20000000f00 */
[----:B------:R-:W-:Y:S06]  /*3630*/  BRA `(.L_x_1270) ;  /* 0xffffffe0004c7947 */ /* 0x000fec000383ffff */
.L_x_1271:
        /* <DEDUP_REMOVED lines=12> */
.L_x_3191:


//--------------------- .text._ZN10layer_norm31ln_parallel_residual_bwd_kernelINS_13Kernel_traitsIf13__nv_bfloat16fS2_fjLj512ELj1ELj4ELj1ELj16ENS_18Kernel_traits_baseILj512EfS2_fS2_fjLj128EEEEELb0ELb1ELb0EEEvNS_9BwdParamsE --------------------------
	.section	.text._ZN10layer_norm31ln_parallel_residual_bwd_kernelINS_13Kernel_traitsIf13__nv_bfloat16fS2_fjLj512ELj1ELj4ELj1ELj16ENS_18Kernel_traits_baseILj512EfS2_fS2_fjLj128EEEEELb0ELb1ELb0EEEvNS_9BwdParamsE,"ax",@progbits
	.align	128
        .global         _ZN10layer_norm31ln_parallel_residual_bwd_kernelINS_13Kernel_traitsIf13__nv_bfloat16fS2_fjLj512ELj1ELj4ELj1ELj16ENS_18Kernel_traits_baseILj512EfS2_fS2_fjLj128EEEEELb0ELb1ELb0EEEvNS_9BwdParamsE
        .type           _ZN10layer_norm31ln_parallel_residual_bwd_kernelINS_13Kernel_traitsIf13__nv_bfloat16fS2_fjLj512ELj1ELj4ELj1ELj16ENS_18Kernel_traits_baseILj512EfS2_fS2_fjLj128EEEEELb0ELb1ELb0EEEvNS_9BwdParamsE,@function
        .size           _ZN10layer_norm31ln_parallel_residual_bwd_kernelINS_13Kernel_traitsIf13__nv_bfloat16fS2_fjLj512ELj1ELj4ELj1ELj16ENS_18Kernel_traits_baseILj512EfS2_fS2_fjLj128EEEEELb0ELb1ELb0EEEvNS_9BwdParamsE,(.L_x_3192 - _ZN10layer_norm31ln_parallel_residual_bwd_kernelINS_13Kernel_traitsIf13__nv_bfloat16fS2_fjLj512ELj1ELj4ELj1ELj16ENS_18Kernel_traits_baseILj512EfS2_fS2_fjLj128EEEEELb0ELb1ELb0EEEvNS_9BwdParamsE)
        .other          _ZN10layer_norm31ln_parallel_residual_bwd_kernelINS_13Kernel_traitsIf13__nv_bfloat16fS2_fjLj512ELj1ELj4ELj1ELj16ENS_18Kernel_traits_baseILj512EfS2_fS2_fjLj128EEEEELb0ELb1ELb0EEEvNS_9BwdParamsE,@"STO_CUDA_ENTRY STV_DEFAULT"
_ZN10layer_norm31ln_parallel_residual_bwd_kernelINS_13Kernel_traitsIf13__nv_bfloat16fS2_fjLj512ELj1ELj4ELj1ELj16ENS_18Kernel_traits_baseILj512EfS2_fS2_fjLj128EEEEELb0ELb1ELb0EEEvNS_9BwdParamsE:
.text._ZN10layer_norm31ln_parallel_residual_bwd_kernelINS_13Kernel_traitsIf13__nv_bfloat16fS2_fjLj512ELj1ELj4ELj1ELj16ENS_18Kernel_traits_baseILj512EfS2_fS2_fjLj128EEEEELb0ELb1ELb0EEEvNS_9BwdParamsE:
        /* <DEDUP_REMOVED lines=53> */
[----:B------:R-:W-:-:S13]  /*0350*/  ISETP.NE.AND P4, PT, RZ, UR6, PT ;  /* 0x00000006ff007c0c */ /* 0x000fda000bf85270 */
.L_x_1283:
[----:B01----:R-:W0:Y:S08]  /*0360*/  LDC.64 R88, c[0x0][0x250] ;  /* 0x00009400ff587b82 */ /* 0x003e300000000a00 */
        /* <DEDUP_REMOVED lines=32> */
[----:B------:R-:W-:Y:S01]  /*0570*/  FADD.FTZ R91, -R7, R91 ;  /* 0x0000005b075b7221 */ /* 0x000fe20000010100 */
[C---:B-----5:R-:W-:Y:S01]  /*0580*/  FMUL.FTZ R122, R6.reuse, R89 ;  /* 0x00000059067a7220 */ /* 0x060fe20000410000 */
[C---:B------:R-:W-:Y:S01]  /*0590*/  FMUL.FTZ R3, R6.reuse, R3 ;  /* 0x0000000306037220 */ /* 0x040fe20000410000 */
[C---:B------:R-:W-:Y:S01]  /*05a0*/  FMUL.FTZ R119, R6.reuse, R119 ;  /* 0x0000007706777220 */ /* 0x040fe20000410000 */
[----:B------:R-:W-:Y:S01]  /*05b0*/  FMUL.FTZ R118, R6, R91 ;  /* 0x0000005b06767220 */ /* 0x000fe20000410000 */
[----:B----4-:R-:W-:-:S02]  /*05c0*/  PRMT R120, R96, 0x7632, R120 ;  /* 0x0000763260787816 */ /* 0x010fc40000000078 */
[----:B-1----:R-:W-:Y:S02]  /*05d0*/  SHF.L.U32 R115, R96, 0x10, RZ ;  /* 0x0000001060737819 */ /* 0x002fe400000006ff */
[----:B------:R-:W-:-:S03]  /*05e0*/  SHF.L.U32 R120, R120, 0x10, RZ ;  /* 0x0000001078787819 */ /* 0x000fc600000006ff */
[----:B------:R-:W-:Y:S01]  /*05f0*/  FMUL.FTZ R124, R64, R115 ;  /* 0x00000073407c7220 */ /* 0x000fe20000410000 */
[----:B------:R-:W-:Y:S01]  /*0600*/  PRMT R116, R97, 0x7632, R116 ;  /* 0x0000763261747816 */ /* 0x000fe20000000074 */
[----:B------:R-:W-:Y:S01]  /*0610*/  FADD.FTZ R33, R33, R120 ;  /* 0x0000007821217221 */ /* 0x000fe20000010000 */
[----:B------:R-:W-:Y:S01]  /*0620*/  SHF.L.U32 R117, R97, 0x10, RZ ;  /* 0x0000001061757819 */ /* 0x000fe200000006ff */
[-C--:B------:R-:W-:Y:S01]  /*0630*/  FFMA.FTZ R49, R122, R120.reuse, R49 ;  /* 0x000000787a317223 */ /* 0x080fe20000010031 */
[----:B------:R-:W-:Y:S01]  /*0640*/  PRMT R90, R98, 0x7632, R90 ;  /* 0x00007632625a7816 */ /* 0x000fe2000000005a */
[----:B------:R-:W-:Y:S01]  /*0650*/  FMUL.FTZ R120, R65, R120 ;  /* 0x0000007841787220 */ /* 0x000fe20000410000 */
[----:B------:R-:W-:Y:S01]  /*0660*/  FADD.FTZ R89, RZ, R124 ;  /* 0x0000007cff597221 */ /* 0x000fe20000010000 */
[----:B------:R-:W-:Y:S01]  /*0670*/  FFMA.FTZ R91, R3, R124, RZ ;  /* 0x0000007c035b7223 */ /* 0x000fe200000100ff */
[C---:B---3--:R-:W-:Y:S01]  /*0680*/  FADD.FTZ R97, -R7.reuse, R9 ;  /* 0x0000000907617221 */ /* 0x048fe20000010100 */
[----:B------:R-:W-:Y:S01]  /*0690*/  SHF.L.U32 R116, R116, 0x10, RZ ;  /* 0x0000001074747819 */ /* 0x000fe200000006ff */
[----:B------:R-:W-:Y:S01]  /*06a0*/  FADD.FTZ R9, -R7, R10 ;  /* 0x0000000a07097221 */ /* 0x000fe20000010100 */
[----:B------:R-:W-:Y:S01]  /*06b0*/  FADD.FTZ R34, R34, R117 ;  /* 0x0000007522227221 */ /* 0x000fe20000010000 */
[-C--:B------:R-:W-:Y:S01]  /*06c0*/  FFMA.FTZ R50, R119, R117.reuse, R50 ;  /* 0x0000007577327223 */ /* 0x080fe20000010032 */
[----:B0-----:R-:W-:Y:S01]  /*06d0*/  SHF.L.U32 R112, R90, 0x10, RZ ;  /* 0x000000105a707819 */ /* 0x001fe200000006ff */
[----:B------:R-:W-:Y:S01]  /*06e0*/  FMUL.FTZ R117, R66, R117 ;  /* 0x0000007542757220 */ /* 0x000fe20000410000 */
[----:B------:R-:W-:Y:S01]  /*06f0*/  FADD.FTZ R10, R89, R120 ;  /* 0x00000078590a7221 */ /* 0x000fe20000010000 */
[----:B------:R-:W-:Y:S01]  /*0700*/  FFMA.FTZ R90, R122, R120, R91 ;  /* 0x000000787a5a7223 */ /* 0x000fe2000001005b */
[----:B------:R-:W-:Y:S01]  /*0710*/  SHF.L.U32 R121, R98, 0x10, RZ ;  /* 0x0000001062797819 */ /* 0x000fe200000006ff */
[----:B------:R-:W-:Y:S01]  /*0720*/  FADD.FTZ R113, -R7, R8 ;  /* 0x0000000807717221 */ /* 0x000fe20000010100 */
[----:B------:R-:W-:Y:S01]  /*0730*/  FADD.FTZ R35, R35, R116 ;  /* 0x0000007423237221 */ /* 0x000fe20000010000 */
[-C--:B------:R-:W-:Y:S01]  /*0740*/  FFMA.FTZ R51, R118, R116.reuse, R51 ;  /* 0x0000007476337223 */ /* 0x080fe20000010033 */
[----:B------:R-:W-:Y:S01]  /*0750*/  FMUL.FTZ R116, R67, R116 ;  /* 0x0000007443747220 */ /* 0x000fe20000410000 */
[----:B------:R-:W-:Y:S01]  /*0760*/  FADD.FTZ R89, R10, R117 ;  /* 0x000000750a597221 */ /* 0x000fe20000010000 */
[----:B------:R-:W-:Y:S01]  /*0770*/  FFMA.FTZ R91, R119, R117, R90 ;  /* 0x00000075775b7223 */ /* 0x000fe2000001005a */
[----:B------:R-:W-:Y:S01]  /*0780*/  FADD.FTZ R32, R32, R115 ;  /* 0x0000007320207221 */ /* 0x000fe20000010000 */
[----:B------:R-:W-:Y:S01]  /*0790*/  FFMA.FTZ R48, R3, R115, R48 ;  /* 0x0000007303307223 */ /* 0x000fe20000010030 */
[C---:B------:R-:W-:Y:S01]  /*07a0*/  FMUL.FTZ R115, R6.reuse, R113 ;  /* 0x0000007106737220 */ /* 0x040fe20000410000 */
[----:B------:R-:W-:Y:S01]  /*07b0*/  FMUL.FTZ R114, R6, R97 ;  /* 0x0000006106727220 */ /* 0x000fe20000410000 */
[----:B------:R-:W-:Y:S01]  /*07c0*/  FMUL.FTZ R113, R60, R121 ;  /* 0x000000793c717220 */ /* 0x000fe20000410000 */
[----:B------:R-:W-:Y:S01]  /*07d0*/  FADD.FTZ R10, R89, R116 ;  /* 0x00000074590a7221 */ /* 0x000fe20000010000 */
[----:B------:R-:W-:Y:S01]  /*07e0*/  FFMA.FTZ R90, R118, R116, R91 ;  /* 0x00000074765a7223 */ /* 0x000fe2000001005b */
[----:B------:R-:W-:Y:S01]  /*07f0*/  PRMT R88, R99, 0x7632, R88 ;  /* 0x0000763263587816 */ /* 0x000fe20000000058 */
[----:B------:R-:W-:Y:S01]  /*0800*/  FADD.FTZ R11, -R7, R11 ;  /* 0x0000000b070b7221 */ /* 0x000fe20000010100 */
[----:B------:R-:W-:Y:S01]  /*0810*/  SHF.L.U32 R99, R99, 0x10, RZ ;  /* 0x0000001063637819 */ /* 0x000fe200000006ff */
[----:B------:R-:W-:Y:S01]  /*0820*/  FADD.FTZ R29, R29, R112 ;  /* 0x000000701d1d7221 */ /* 0x000fe20000010000 */
        /* <DEDUP_REMOVED lines=22> */
.L_x_1275:
[----:B------:R-:W-:Y:S05]  /*0990*/  BSYNC B1 ;  /* 0x0000000000017941 */ /* 0x000fea0003800000 */
.L_x_1274:
        /* <DEDUP_REMOVED lines=18> */
[C---:B------:R-:W-:Y:S01]  /*0ac0*/  FADD.FTZ R91, -R7.reuse, R91 ;  /* 0x0000005b075b7221 */ /* 0x040fe20000010100 */
[C---:B---3--:R-:W-:Y:S01]  /*0ad0*/  FADD.FTZ R107, -R7.reuse, R92 ;  /* 0x0000005c076b7221 */ /* 0x048fe20000010100 */
[C---:B------:R-:W-:Y:S01]  /*0ae0*/  FADD.FTZ R89, -R7.reuse, R93 ;  /* 0x0000005d07597221 */ /* 0x040fe20000010100 */
[C---:B------:R-:W-:Y:S01]  /*0af0*/  FADD.FTZ R103, -R7.reuse, R94 ;  /* 0x0000005e07677221 */ /* 0x040fe20000010100 */
[----:B------:R-:W-:Y:S01]  /*0b00*/  FADD.FTZ R7, -R7, R95 ;  /* 0x0000005f07077221 */ /* 0x000fe20000010100 */
[----:B-----5:R-:W-:Y:S01]  /*0b10*/  FMUL.FTZ R93, R6, R111 ;  /* 0x0000006f065d7220 */ /* 0x020fe20000410000 */
[----:B----4-:R-:W-:-:S02]  /*0b20*/  PRMT R88, R96, 0x7632, R88 ;  /* 0x0000763260587816 */ /* 0x010fc40000000058 */
[----:B------:R-:W-:Y:S02]  /*0b30*/  SHF.L.U32 R95, R96, 0x10, RZ ;  /* 0x00000010605f7819 */ /* 0x000fe400000006ff */
[C---:B------:R-:W-:Y:S02]  /*0b40*/  PRMT R90, R98.reuse, 0x7632, R90 ;  /* 0x00007632625a7816 */ /* 0x040fe4000000005a */
[----:B------:R-:W-:Y:S02]  /*0b50*/  SHF.L.U32 R121, R98, 0x10, RZ ;  /* 0x0000001062797819 */ /* 0x000fe400000006ff */
[----:B------:R-:W-:Y:S01]  /*0b60*/  PRMT R102, R99, 0x7632, R102 ;  /* 0x0000763263667816 */ /* 0x000fe20000000066 */
[----:B------:R-:W-:Y:S01]  /*0b70*/  FMUL.FTZ R92, R56, R95 ;  /* 0x0000005f385c7220 */ /* 0x000fe20000410000 */
[----:B------:R-:W-:Y:S02]  /*0b80*/  SHF.L.U32 R98, R88, 0x10, RZ ;  /* 0x0000001058627819 */ /* 0x000fe400000006ff */
[----:B------:R-:W-:-:S02]  /*0b90*/  PRMT R96, R97, 0x7632, R96 ;  /* 0x0000763261607816 */ /* 0x000fc40000000060 */
[----:B------:R-:W-:Y:S01]  /*0ba0*/  SHF.L.U32 R88, R102, 0x10, RZ ;  /* 0x0000001066587819 */ /* 0x000fe200000006ff */
[----:B------:R-:W-:Y:S01]  /*0bb0*/  FMUL.FTZ R102, R6, R105 ;  /* 0x0000006906667220 */ /* 0x000fe20000410000 */
[----:B------:R-:W-:Y:S01]  /*0bc0*/  SHF.L.U32 R97, R97, 0x10, RZ ;  /* 0x0000001061617819 */ /* 0x000fe200000006ff */
[----:B------:R-:W-:Y:S01]  /*0bd0*/  FADD.FTZ R108, R125, R92 ;  /* 0x0000005c7d6c7221 */ /* 0x000fe20000010000 */
[----:B------:R-:W-:Y:S01]  /*0be0*/  FMUL.FTZ R105, R57, R98 ;  /* 0x0000006239697220 */ /* 0x000fe20000410000 */
[C---:B------:R-:W-:Y:S01]  /*0bf0*/  FFMA.FTZ R123, R93.reuse, R92, R123 ;  /* 0x0000005c5d7b7223 */ /* 0x040fe2000001007b */
[----:B------:R-:W-:Y:S01]  /*0c00*/  SHF.L.U32 R96, R96, 0x10, RZ ;  /* 0x0000001060607819 */ /* 0x000fe200000006ff */
[----:B------:R-:W-:Y:S01]  /*0c10*/  FMUL.FTZ R106, R6, R91 ;  /* 0x0000005b066a7220 */ /* 0x000fe20000410000 */
[----:B------:R-:W-:Y:S01]  /*0c20*/  FADD.FTZ R24, R24, R95 ;  /* 0x0000005f18187221 */ /* 0x000fe20000010000 */
[----:B------:R-:W-:Y:S01]  /*0c30*/  FFMA.FTZ R40, R93, R95, R40 ;  /* 0x0000005f5d287223 */ /* 0x000fe20000010028 */
[----:B------:R-:W-:Y:S01]  /*0c40*/  FMUL.FTZ R94, R58, R97 ;  /* 0x000000613a5e7220 */ /* 0x000fe20000410000 */
[----:B------:R-:W-:Y:S01]  /*0c50*/  FADD.FTZ R25, R25, R98 ;  /* 0x0000006219197221 */ /* 0x000fe20000010000 */
[----:B------:R-:W-:Y:S01]  /*0c60*/  FFMA.FTZ R41, R102, R98, R41 ;  /* 0x0000006266297223 */ /* 0x000fe20000010029 */
[----:B------:R-:W-:Y:S01]  /*0c70*/  FADD.FTZ R91, R108, R105 ;  /* 0x000000696c5b7221 */ /* 0x000fe20000010000 */
[----:B------:R-:W-:Y:S01]  /*0c80*/  FMUL.FTZ R95, R6, R109 ;  /* 0x0000006d065f7220 */ /* 0x000fe20000410000 */
[----:B------:R-:W-:Y:S01]  /*0c90*/  FFMA.FTZ R98, R102, R105, R123 ;  /* 0x0000006966627223 */ /* 0x000fe2000001007b */
[----:B0-----:R-:W-:Y:S01]  /*0ca0*/  FMUL.FTZ R101, R6, R107 ;  /* 0x0000006b06657220 */ /* 0x001fe20000410000 */
        /* <DEDUP_REMOVED lines=12> */
[----:B------:R-:W-:Y:S01]  /*0d70*/  FMUL.FTZ R109, R53, R90 ;  /* 0x0000005a356d7220 */ /* 0x000fe20000410000 */
[----:B------:R-:W-:Y:S01]  /*0d80*/  SHF.L.U32 R99, R99, 0x10, RZ ;  /* 0x0000001063637819 */ /* 0x000fe200000006ff */
[----:B------:R-:W-:Y:S01]  /*0d90*/  FADD.FTZ R90, R89, R100 ;  /* 0x00000064595a7221 */ /* 0x000fe20000010000 */
[----:B------:R-:W-:Y:S01]  /*0da0*/  FFMA.FTZ R89, R101, R100, R96 ;  /* 0x0000006465597223 */ /* 0x000fe20000010060 */
[C---:B------:R-:W-:Y:S01]  /*0db0*/  FMUL.FTZ R110, R6.reuse, R7 ;  /* 0x00000007066e7220 */ /* 0x040fe20000410000 */
[----:B------:R-:W-:Y:S01]  /*0dc0*/  FMUL.FTZ R103, R6, R103 ;  /* 0x0000006706677220 */ /* 0x000fe20000410000 */
[----:B------:R-:W-:Y:S01]  /*0dd0*/  FADD.FTZ R7, R90, R109 ;  /* 0x0000006d5a077221 */ /* 0x000fe20000010000 */
[----:B------:R-:W-:Y:S01]  /*0de0*/  FMUL.FTZ R104, R54, R99 ;  /* 0x0000006336687220 */ /* 0x000fe20000410000 */
        /* <DEDUP_REMOVED lines=14> */
.L_x_1277:
[----:B------:R-:W-:Y:S05]  /*0ed0*/  BSYNC B1 ;  /* 0x0000000000017941 */ /* 0x000fea0003800000 */
.L_x_1276:
        /* <DEDUP_REMOVED lines=20> */
.L_x_1295:
        /* <DEDUP_REMOVED lines=10> */
[--C-:B------:R-:W-:Y:S01]  /*10c0*/  FFMA.FTZ R89, R3, R7, R98.reuse ;  /* 0x0000000703597223 */ /* 0x100fe20000010062 */
[----:B------:R-:W-:Y:S01]  /*10d0*/  ISETP.NE.AND.EX P1, PT, RZ, UR9, PT, P1 ;  /* 0x00000009ff007c0c */ /* 0x000fe2000bf25310 */
[----:B------:R-:W-:Y:S01]  /*10e0*/  FADD.FTZ R91, R120, -R91 ;  /* 0x8000005b785b7221 */ /* 0x000fe20000010000 */
[----:B------:R-:W-:Y:S01]  /*10f0*/  ISETP.NE.AND.EX P0, PT, RZ, UR15, PT, P0 ;  /* 0x0000000fff007c0c */ /* 0x000fe2000bf05300 */
[----:B------:R-:W-:Y:S01]  /*1100*/  FADD.FTZ R89, R124, -R89 ;  /* 0x800000597c597221 */ /* 0x000fe20000010000 */
[----:B------:R-:W-:Y:S01]  /*1110*/  ISETP.NE.U32.AND P5, PT, RZ, UR12, PT ;  /* 0x0000000cff007c0c */ /* 0x000fe2000bfa5070 */
[C---:B-----5:R-:W-:Y:S01]  /*1120*/  FMUL.FTZ R88, R6.reuse, R91 ;  /* 0x0000005b06587220 */ /* 0x060fe20000410000 */
[--C-:B------:R-:W-:Y:S01]  /*1130*/  FFMA.FTZ R91, R119, R7, R98.reuse ;  /* 0x00000007775b7223 */ /* 0x100fe20000010062 */
        /* <DEDUP_REMOVED lines=16> */
[----:B------:R-:W-:Y:S01]  /*1240*/  FFMA.FTZ R89, R115, R7, R98 ;  /* 0x0000000773597223 */ /* 0x000fe20000010062 */
[----:B------:R-:W-:Y:S02]  /*1250*/  @P0 F2FP.BF16.F32.PACK_AB R121, RZ, R97 ;  /* 0x00000061ff79023e */ /* 0x000fe400000010ff */
[----:B------:R-:W-:Y:S01]  /*1260*/  SEL R78, R97, R78, P5 ;  /* 0x0000004e614e7207 */ /* 0x000fe20002800000 */
[----:B------:R-:W-:Y:S01]  /*1270*/  FADD.FTZ R89, R113, -R89 ;  /* 0x8000005971597221 */ /* 0x000fe20000010000 */
[----:B------:R-:W-:Y:S02]  /*1280*/  @P0 PRMT R80, R96, 0x7610, R80 ;  /* 0x0000761060500816 */ /* 0x000fe40000000050 */
[----:B------:R-:W-:Y:S01]  /*1290*/  @P0 PRMT R81, R121, 0x7610, R81 ;  /* 0x0000761079510816 */ /* 0x000fe20000000051 */
[----:B0-----:R-:W-:Y:S01]  /*12a0*/  FMUL.FTZ R123, R6, R89 ;  /* 0x00000059067b7220 */ /* 0x001fe20000410000 */
[C---:B------:R-:W-:Y:S01]  /*12b0*/  F2FP.BF16.F32.PACK_AB R89, R99.reuse, R97 ;  /* 0x000000616359723e */ /* 0x040fe200000010ff */
[----:B------:R-:W-:Y:S01]  /*12c0*/  FFMA.FTZ R97, R114, R7, R98 ;  /* 0x0000000772617223 */ /* 0x000fe20000010062 */
[----:B------:R-:W-:Y:S01]  /*12d0*/  @P0 PRMT R80, R80, 0x5410, R90 ;  /* 0x0000541050500816 */ /* 0x000fe2000000005a */
[----:B------:R-:W-:Y:S01]  /*12e0*/  @P1 FADD.FTZ R123, R12, R123 ;  /* 0x0000007b0c7b1221 */ /* 0x000fe20000010000 */
[----:B------:R-:W-:Y:S01]  /*12f0*/  @P0 F2FP.BF16.F32.PACK_AB R91, RZ, R99 ;  /* 0x00000063ff5b023e */ /* 0x000fe200000010ff */
[----:B------:R-:W-:Y:S01]  /*1300*/  FADD.FTZ R97, R112, -R97 ;  /* 0x8000006170617221 */ /* 0x000fe20000010000 */
[----:B------:R-:W-:-:S02]  /*1310*/  SEL R79, R99, R79, P5 ;  /* 0x0000004f634f7207 */ /* 0x000fc40002800000 */
[----:B------:R-:W-:Y:S01]  /*1320*/  @P0 F2FP.BF16.F32.PACK_AB R96, RZ, R123 ;  /* 0x0000007bff60023e */ /* 0x000fe200000010ff */
[----:B------:R-:W-:Y:S01]  /*1330*/  FMUL.FTZ R125, R6, R97 ;  /* 0x00000061067d7220 */ /* 0x000fe20000410000 */
[----:B------:R-:W-:Y:S01]  /*1340*/  FFMA.FTZ R97, R9, R7, R98 ;  /* 0x0000000709617223 */ /* 0x000fe20000010062 */
[----:B------:R-:W-:Y:S02]  /*1350*/  @P0 PRMT R81, R81, 0x5410, R91 ;  /* 0x0000541051510816 */ /* 0x000fe4000000005b */
[----:B------:R-:W-:Y:S01]  /*1360*/  @P1 FADD.FTZ R125, R13, R125 ;  /* 0x0000007d0d7d1221 */ /* 0x000fe20000010000 */
[----:B------:R-:W-:Y:S01]  /*1370*/  @P0 PRMT R82, R96, 0x7610, R82 ;  /* 0x0000761060520816 */ /* 0x000fe20000000052 */
[----:B------:R-:W-:Y:S01]  /*1380*/  FADD.FTZ R97, R8, -R97 ;  /* 0x8000006108617221 */ /* 0x000fe20000010000 */
[----:B------:R-:W-:Y:S02]  /*1390*/  SEL R84, R123, R84, P5 ;  /* 0x000000547b547207 */ /* 0x000fe40002800000 */
[----:B------:R-:W-:Y:S01]  /*13a0*/  @P0 F2FP.BF16.F32.PACK_AB R90, RZ, R125 ;  /* 0x0000007dff5a023e */ /* 0x000fe200000010ff */
[----:B------:R-:W-:Y:S01]  /*13b0*/  FMUL.FTZ R99, R6, R97 ;  /* 0x0000006106637220 */ /* 0x000fe20000410000 */
[----:B------:R-:W-:-:S02]  /*13c0*/  SEL R85, R125, R85, P5 ;  /* 0x000000557d557207 */ /* 0x000fc40002800000 */
[----:B------:R-:W-:Y:S01]  /*13d0*/  @P0 PRMT R82, R82, 0x5410, R90 ;  /* 0x0000541052520816 */ /* 0x000fe2000000005a */
[----:B------:R-:W-:Y:S01]  /*13e0*/  FFMA.FTZ R90, R10, R7, R98 ;  /* 0x000000070a5a7223 */ /* 0x000fe20000010062 */
[----:B------:R-:W-:-:S03]  /*13f0*/  @P1 FADD.FTZ R99, R14, R99 ;  /* 0x000000630e631221 */ /* 0x000fc60000010000 */
[----:B------:R-:W-:Y:S02]  /*1400*/  FADD.FTZ R121, R11, -R90 ;  /* 0x8000005a0b797221 */ /* 0x000fe40000010000 */
[----:B------:R-:W-:Y:S02]  /*1410*/  @P0 F2FP.BF16.F32.PACK_AB R96, RZ, R99 ;  /* 0x00000063ff60023e */ /* 0x000fe400000010ff */
[----:B------:R-:W-:Y:S01]  /*1420*/  FMUL.FTZ R121, R6, R121 ;  /* 0x0000007906797220 */ /* 0x000fe20000410000 */
[----:B------:R-:W-:Y:S02]  /*1430*/  SEL R86, R99, R86, P5 ;  /* 0x0000005663567207 */ /* 0x000fe40002800000 */
[----:B------:R-:W-:Y:S01]  /*1440*/  @P0 PRMT R83, R96, 0x7610, R83 ;  /* 0x0000761060530816 */ /* 0x000fe20000000053 */
[----:B------:R-:W-:-:S05]  /*1450*/  @P1 FADD.FTZ R121, R15, R121 ;  /* 0x000000790f791221 */ /* 0x000fca0000010000 */
[----:B------:R-:W-:Y:S02]  /*1460*/  @P0 F2FP.BF16.F32.PACK_AB R90, RZ, R121 ;  /* 0x00000079ff5a023e */ /* 0x000fe400000010ff */
[----:B------:R-:W-:Y:S02]  /*1470*/  SEL R87, R121, R87, P5 ;  /* 0x0000005779577207 */ /* 0x000fe40002800000 */
[----:B------:R-:W-:Y:S02]  /*1480*/  @P0 PRMT R83, R83, 0x5410, R90 ;  /* 0x0000541053530816 */ /* 0x000fe4000000005a */
[----:B------:R-:W0:Y:S02]  /*1490*/  @P5 LDC.64 R90, c[0x0][0x308] ;  /* 0x0000c200ff5a5b82 */ /* 0x000e240000000a00 */
[----:B0-----:R-:W-:Y:S01]  /*14a0*/  @P5 IMAD.WIDE.U32 R96, R0, 0x20, R90 ;  /* 0x0000002000605825 */ /* 0x001fe200078e005a */
[----:B------:R-:W-:Y:S02]  /*14b0*/  F2FP.BF16.F32.PACK_AB R90, R125, R123 ;  /* 0x0000007b7d5a723e */ /* 0x000fe400000010ff */
[----:B------:R-:W-:-:S02]  /*14c0*/  F2FP.BF16.F32.PACK_AB R91, R121, R99 ;  /* 0x00000063795b723e */ /* 0x000fc400000010ff */
        /* <DEDUP_REMOVED lines=9> */
.L_x_1280:
[----:B------:R-:W-:Y:S05]  /*1560*/  BSYNC B1 ;  /* 0x0000000000017941 */ /* 0x000fea0003800000 */
.L_x_1279:
[----:B------:R-:W-:Y:S04]  /*1570*/  BSSY B1, `(.L_x_1281) ;  /* 0x000004e000017945 */ /* 0x000fe80003800000 */
[----:B------:R-:W-:Y:S05]  /*1580*/  @!P3 BRA `(.L_x_1282) ;  /* 0x000000040030b947 */ /* 0x000fea0003800000 */
[----:B------:R-:W-:Y:S01]  /*1590*/  ISETP.NE.U32.AND P0, PT, RZ, UR12, PT ;  /* 0x0000000cff007c0c */ /* 0x000fe2000bf05070 */
[-CC-:B------:R-:W-:Y:S01]  /*15a0*/  FFMA.FTZ R97, R93, R7.reuse, R98.reuse ;  /* 0x000000075d617223 */ /* 0x180fe20000010062 */
[-CC-:B------:R-:W-:Y:S01]  /*15b0*/  FFMA.FTZ R96, R102, R7.reuse, R98.reuse ;  /* 0x0000000766607223 */ /* 0x180fe20000010062 */
[-CC-:B-1----:R-:W-:Y:S01]  /*15c0*/  FFMA.FTZ R89, R95, R7.reuse, R98.reuse ;  /* 0x000000075f597223 */ /* 0x182fe20000010062 */
        /* <DEDUP_REMOVED lines=8> */
[----:B0-----:R-:W-:Y:S01]  /*1650*/  FADD.FTZ R123, R105, -R96 ;  /* 0x80000060697b7221 */ /* 0x001fe20000010000 */
[----:B------:R-:W-:Y:S01]  /*1660*/  FADD.FTZ R89, R94, -R89 ;  /* 0x800000595e597221 */ /* 0x000fe20000010000 */
[----:B------:R-:W-:Y:S01]  /*1670*/  FADD.FTZ R121, R107, -R90 ;  /* 0x8000005a6b797221 */ /* 0x000fe20000010000 */
[----:B------:R-:W-:Y:S01]  /*1680*/  FADD.FTZ R99, R100, -R99 ;  /* 0x8000006364637221 */ /* 0x000fe20000010000 */
[----:B------:R-:W-:Y:S01]  /*1690*/  FADD.FTZ R91, R104, -R91 ;  /* 0x8000005b685b7221 */ /* 0x000fe20000010000 */
[----:B------:R-:W-:Y:S01]  /*16a0*/  FADD.FTZ R125, R111, -R98 ;  /* 0x800000626f7d7221 */ /* 0x000fe20000010000 */
[C---:B-----5:R-:W-:Y:S01]  /*16b0*/  FMUL.FTZ R97, R6.reuse, R97 ;  /* 0x0000006106617220 */ /* 0x060fe20000410000 */
[C---:B------:R-:W-:Y:S01]  /*16c0*/  FMUL.FTZ R96, R6.reuse, R123 ;  /* 0x0000007b06607220 */ /* 0x040fe20000410000 */
[C---:B------:R-:W-:Y:S01]  /*16d0*/  FMUL.FTZ R89, R6.reuse, R89 ;  /* 0x0000005906597220 */ /* 0x040fe20000410000 */
[C---:B------:R-:W-:Y:S01]  /*16e0*/  FMUL.FTZ R98, R6.reuse, R121 ;  /* 0x0000007906627220 */ /* 0x040fe20000410000 */
[C---:B------:R-:W-:Y:S01]  /*16f0*/  FMUL.FTZ R99, R6.reuse, R99 ;  /* 0x0000006306637220 */ /* 0x040fe20000410000 */
[C---:B------:R-:W-:Y:S01]  /*1700*/  FMUL.FTZ R88, R6.reuse, R7 ;  /* 0x0000000706587220 */ /* 0x040fe20000410000 */
[C---:B------:R-:W-:Y:S01]  /*1710*/  FMUL.FTZ R91, R6.reuse, R91 ;  /* 0x0000005b065b7220 */ /* 0x040fe20000410000 */
[----:B------:R-:W-:Y:S01]  /*1720*/  FMUL.FTZ R125, R6, R125 ;  /* 0x0000007d067d7220 */ /* 0x000fe20000410000 */
[----:B------:R-:W-:Y:S01]  /*1730*/  ISETP.NE.U32.AND P1, PT, RZ, UR8, PT ;  /* 0x00000008ff007c0c */ /* 0x000fe2000bf25070 */
[----:B------:R-:W0:Y:S01]  /*1740*/  @P0 LDC.64 R6, c[0x0][0x308] ;  /* 0x0000c200ff060b82 */ /* 0x000e220000000a00 */
[----:B------:R-:W-:-:S02]  /*1750*/  ISETP.NE.U32.AND P5, PT, RZ, UR14, PT ;  /* 0x0000000eff007c0c */ /* 0x000fc4000bfa5070 */
[----:B------:R-:W-:Y:S02]  /*1760*/  ISETP.NE.AND.EX P1, PT, RZ, UR9, PT, P1 ;  /* 0x00000009ff007c0c */ /* 0x000fe4000bf25310 */
[----:B------:R-:W-:-:S11]  /*1770*/  ISETP.NE.AND.EX P5, PT, RZ, UR15, PT, P5 ;  /* 0x0000000fff007c0c */ /* 0x000fd6000bfa5350 */
        /* <DEDUP_REMOVED lines=8> */
[----:B0-----:R-:W-:Y:S01]  /*1800*/  @P0 IMAD.WIDE.U32 R6, R0, 0x20, R6 ;  /* 0x0000002000060825 */ /* 0x001fe200078e0006 */
[----:B------:R-:W-:Y:S02]  /*1810*/  SEL R76, R97, R76, P0 ;  /* 0x0000004c614c7207 */ /* 0x000fe40000000000 */
        /* <DEDUP_REMOVED lines=8> */
[----:B------:R-:W-:Y:S02]  /*18a0*/  F2FP.BF16.F32.PACK_AB R90, R88, R99 ;  /* 0x00000063585a723e */ /* 0x000fe400000010ff */
[----:B------:R-:W-:Y:S01]  /*18b0*/  @P5 F2FP.BF16.F32.PACK_AB R123, RZ, R97 ;  /* 0x00000061ff7b523e */ /* 0x000fe200000010ff */
[----:B------:R0:W-:Y:S01]  /*18c0*/  @P0 STG.E.128 desc[UR4][R6.64+0x10], R84 ;  /* 0x0000105406000986 */ /* 0x0001e2000c101d04 */
[-C--:B------:R-:W-:Y:S02]  /*18d0*/  @P5 F2FP.BF16.F32.PACK_AB R121, RZ, R91.reuse ;  /* 0x0000005bff79523e */ /* 0x080fe400000010ff */
[----:B------:R-:W-:Y:S02]  /*18e0*/  @P5 PRMT R80, R123, 0x7610, R80 ;  /* 0x000076107b505816 */ /* 0x000fe40000000050 */
[----:B------:R-:W-:Y:S02]  /*18f0*/  @P5 PRMT R83, R121, 0x7610, R83 ;  /* 0x0000761079535816 */ /* 0x000fe40000000053 */
[----:B------:R-:W-:-:S02]  /*1900*/  F2FP.BF16.F32.PACK_AB R91, R125, R91 ;  /* 0x0000005b7d5b723e */ /* 0x000fc400000010ff */
[----:B0-----:R-:W-:Y:S02]  /*1910*/  @P5 F2FP.BF16.F32.PACK_AB R7, RZ, R99 ;  /* 0x00000063ff07523e */ /* 0x001fe400000010ff */
[-C--:B------:R-:W-:Y:S02]  /*1920*/  @P5 F2FP.BF16.F32.PACK_AB R6, RZ, R89.reuse ;  /* 0x00000059ff06523e */ /* 0x080fe400000010ff */
[----:B------:R-:W-:Y:S02]  /*1930*/  @P5 PRMT R82, R7, 0x7610, R82 ;  /* 0x0000761007525816 */ /* 0x000fe40000000052 */
[----:B------:R-:W-:Y:S02]  /*1940*/  @P5 PRMT R81, R6, 0x7610, R81 ;  /* 0x0000761006515816 */ /* 0x000fe40000000051 */
[----:B------:R-:W0:Y:S01]  /*1950*/  LDC.64 R6, c[0x0][0x2f8] ;  /* 0x0000be00ff067b82 */ /* 0x000e220000000a00 */
[----:B------:R-:W-:Y:S02]  /*1960*/  F2FP.BF16.F32.PACK_AB R89, R98, R89 ;  /* 0x000000596259723e */ /* 0x000fe400000010ff */
[----:B------:R-:W-:-:S02]  /*1970*/  @P5 F2FP.BF16.F32.PACK_AB R98, RZ, R98 ;  /* 0x00000062ff62523e */ /* 0x000fc400000010ff */
[----:B------:R-:W-:Y:S02]  /*1980*/  @P5 F2FP.BF16.F32.PACK_AB R99, RZ, R88 ;  /* 0x00000058ff63523e */ /* 0x000fe400000010ff */
[----:B------:R-:W-:Y:S02]  /*1990*/  F2FP.BF16.F32.PACK_AB R88, R96, R97 ;  /* 0x000000616058723e */ /* 0x000fe400000010ff */
[----:B------:R-:W-:Y:S02]  /*19a0*/  @P5 F2FP.BF16.F32.PACK_AB R97, RZ, R96 ;  /* 0x00000060ff61523e */ /* 0x000fe400000010ff */
[----:B------:R-:W-:Y:S02]  /*19b0*/  @P5 PRMT R81, R81, 0x5410, R98 ;  /* 0x0000541051515816 */ /* 0x000fe40000000062 */
[----:B------:R-:W-:Y:S02]  /*19c0*/  @P5 F2FP.BF16.F32.PACK_AB R96, RZ, R125 ;  /* 0x0000007dff60523e */ /* 0x000fe400000010ff */
[----:B------:R-:W-:-:S02]  /*19d0*/  @P5 LEA R98, P0, R0, UR14, 0x4 ;  /* 0x0000000e00625c11 */ /* 0x000fc4000f8020ff */
[----:B------:R-:W-:Y:S02]  /*19e0*/  @P5 PRMT R82, R82, 0x5410, R99 ;  /* 0x0000541052525816 */ /* 0x000fe40000000063 */
[----:B------:R-:W-:Y:S02]  /*19f0*/  @P5 LEA.HI.X R99, R0, UR15, RZ, 0x4, P0 ;  /* 0x0000000f00635c11 */ /* 0x000fe400080f24ff */
[----:B------:R-:W-:Y:S02]  /*1a00*/  @P5 PRMT R80, R80, 0x5410, R97 ;  /* 0x0000541050505816 */ /* 0x000fe40000000061 */
[----:B------:R-:W-:Y:S01]  /*1a10*/  @P5 PRMT R83, R83, 0x5410, R96 ;  /* 0x0000541053535816 */ /* 0x000fe20000000060 */
[----:B0-----:R-:W-:-:S05]  /*1a20*/  IMAD.WIDE.U32 R6, R0, 0x10, R6 ;  /* 0x0000001000067825 */ /* 0x001fca00078e0006 */
[----:B------:R2:W-:Y:S04]  /*1a30*/  STG.E.128 desc[UR4][R6.64], R88 ;  /* 0x0000005806007986 */ /* 0x0005e8000c101d04 */
[----:B------:R2:W-:Y:S02]  /*1a40*/  @P5 STG.E.128 desc[UR4][R98.64], R80 ;  /* 0x0000005062005986 */ /* 0x0005e4000c101d04 */
.L_x_1282:
[----:B------:R-:W-:Y:S05]  /*1a50*/  BSYNC B1 ;  /* 0x0000000000017941 */ /* 0x000fea0003800000 */
.L_x_1281:
[----:B--2--5:R-:W2:Y:S02]  /*1a60*/  LDC.64 R6, c[0x0][0x210] ;  /* 0x00008400ff067b82 */ /* 0x024ea40000000a00 */
[----:B--2---:R-:W-:-:S04]  /*1a70*/  LEA R2, R6, R2, 0x2 ;  /* 0x0000000206027211 */ /* 0x004fc800078e10ff */
[----:B------:R-:W-:-:S13]  /*1a80*/  ISETP.GE.AND P0, PT, R2, R7, PT ;  /* 0x000000070200720c */ /* 0x000fda0003f06270 */
[----:B------:R-:W-:Y:S05]  /*1a90*/  @!P0 BRA `(.L_x_1283) ;  /* 0xffffffe800308947 */ /* 0x000fea000383ffff */
.L_x_1273:
[----:B------:R-:W-:Y:S05]  /*1aa0*/  BSYNC B0 ;  /* 0x0000000000007941 */ /* 0x000fea0003800000 */
.L_x_1272:
[----:B-----5:R-:W2:Y:S01]  /*1ab0*/  S2R R52, SR_TID.X ;  /* 0x0000000000347919 */ /* 0x020ea20000002100 */
[----:B------:R-:W-:Y:S01]  /*1ac0*/  MOV R0, 0x400 ;  /* 0x0000040000007802 */ /* 0x000fe20000000f00 */
[----:B------:R-:W-:Y:S05]  /*1ad0*/  WARPSYNC.ALL ;  /* 0x0000000000007948 */ /* 0x000fea0003800000 */
[----:B------:R-:W3:Y:S01]  /*1ae0*/  S2R R3, SR_CgaCtaId ;  /* 0x0000000000037919 */ /* 0x000ee20000008800 */
[----:B------:R-:W-:Y:S01]  /*1af0*/  ULDC.64 UR16, c[0x0][0x2d8] ;  /* 0x0000b60000107ab9 */ /* 0x000fe20000000a00 */
[----:B------:R-:W4:Y:S01]  /*1b00*/  S2R R16, SR_CTAID.X ;  /* 0x0000000000107919 */ /* 0x000f220000002500 */
[----:B--2---:R-:W-:-:S02]  /*1b10*/  SHF.R.U32.HI R2, RZ, 0x5, R52 ;  /* 0x00000005ff027819 */ /* 0x004fc40000011634 */
[----:B------:R-:W-:Y:S02]  /*1b20*/  LOP3.LUT R4, R52, 0x1f, RZ, 0xc0, !PT ;  /* 0x0000001f34047812 */ /* 0x000fe400078ec0ff */
[----:B------:R-:W-:Y:S02]  /*1b30*/  SHF.L.U32 R7, R2, 0x6, RZ ;  /* 0x0000000602077819 */ /* 0x000fe400000006ff */
[----:B------:R-:W-:Y:S02]  /*1b40*/  IADD3 R18, R5, 0x7f, -R52 ;  /* 0x0000007f05127810 */ /* 0x000fe40007ffe834 */
[----:B---3--:R-:W-:Y:S02]  /*1b50*/  LEA R3, R3, R0, 0x18 ;  /* 0x0000000003037211 */ /* 0x008fe400078ec0ff */
[----:B------:R-:W-:Y:S02]  /*1b60*/  LOP3.LUT R0, R7, 0xffffffc0, R4, 0xe2, !PT ;  /* 0xffffffc007007812 */ /* 0x000fe400078ee204 */
[----:B------:R-:W-:-:S02]  /*1b70*/  LOP3.LUT P3, RZ, R18, 0xffffff80, RZ, 0xc0, !PT ;  /* 0xffffff8012ff7812 */ /* 0x000fc4000786c0ff */
[-C--:B------:R-:W-:Y:S02]  /*1b80*/  LEA R0, R0, R3.reuse, 0x5 ;  /* 0x0000000300007211 */ /* 0x080fe400078e28ff */
[----:B------:R-:W-:Y:S02]  /*1b90*/  LEA R3, R52, R3, 0x2 ;  /* 0x0000000334037211 */ /* 0x000fe400078e10ff */
[C---:B------:R-:W-:Y:S01]  /*1ba0*/  ISETP.GE.U32.AND P2, PT, R18.reuse, 0x100, PT ;  /* 0x000001001200780c */ /* 0x040fe20003f46070 */
[----:B------:R-:W-:Y:S01]  /*1bb0*/  STS.128 [R0], R32 ;  /* 0x0000002000007388 */ /* 0x000fe20000000c00 */
[C---:B------:R-:W-:Y:S02]  /*1bc0*/  ISETP.GE.U32.AND P1, PT, R18.reuse, 0x180, PT ;  /* 0x000001801200780c */ /* 0x040fe40003f26070 */
[----:B------:R-:W-:Y:S01]  /*1bd0*/  ISETP.GE.U32.AND P0, PT, R18, 0x200, PT ;  /* 0x000002001200780c */ /* 0x000fe20003f06070 */
[----:B------:R4:W-:Y:S04]  /*1be0*/  STS.128 [R0+0x10], R28 ;  /* 0x0000101c00007388 */ /* 0x0009e80000000c00 */
[----:B------:R-:W-:Y:S04]  /*1bf0*/  STS.128 [R0+0x400], R24 ;  /* 0x0004001800007388 */ /* 0x000fe80000000c00 */
[----:B------:R2:W-:Y:S01]  /*1c00*/  STS.128 [R0+0x410], R20 ;  /* 0x0004101400007388 */ /* 0x0005e20000000c00 */
[----:B------:R-:W-:Y:S01]  /*1c10*/  BAR.SYNC.DEFER_BLOCKING 0x0 ;  /* 0x0000000000007b1d */ /* 0x000fe20000010000 */
[----:B----4-:R-:W-:-:S05]  /*1c20*/  IMAD R31, R16, R5, RZ ;  /* 0x00000005101f7224 */ /* 0x010fca00078e02ff */
[----:B--2---:R-:W-:Y:S01]  /*1c30*/  IADD3 R22, P4, R31, R52, RZ ;  /* 0x000000341f167210 */ /* 0x004fe20007f9e0ff */
[----:B------:R-:W2:Y:S04]  /*1c40*/  LDS R2, [R3] ;  /* 0x0000000003027984 */ /* 0x000ea80000000800 */
[----:B------:R-:W3:Y:S04]  /*1c50*/  LDS R9, [R3+0x800] ;  /* 0x0008000003097984 */ /* 0x000ee80000000800 */
[----:B------:R-:W4:Y:S04]  /*1c60*/  LDS R4, [R3+0x200] ;  /* 0x0002000003047984 */ /* 0x000f280000000800 */
[----:B------:R-:W0:Y:S04]  /*1c70*/  LDS R6, [R3+0x400] ;  /* 0x0004000003067984 */ /* 0x000e280000000800 */
[----:B------:R-:W1:Y:S04]  /*1c80*/  LDS R7, [R3+0x600] ;  /* 0x0006000003077984 */ /* 0x000e680000000800 */
[----:B------:R-:W1:Y:S04]  /*1c90*/  LDS R11, [R3+0xa00] ;  /* 0x000a0000030b7984 */ /* 0x000e680000000800 */
[----:B------:R-:W1:Y:S04]  /*1ca0*/  LDS R13, [R3+0xc00] ;  /* 0x000c0000030d7984 */ /* 0x000e680000000800 */
[----:B------:R-:W1:Y:S04]  /*1cb0*/  LDS R8, [R3+0xe00] ;  /* 0x000e000003087984 */ /* 0x000e680000000800 */
[----:B------:R-:W1:Y:S04]  /*1cc0*/  LDS R15, [R3+0x1000] ;  /* 0x00100000030f7984 */ /* 0x000e680000000800 */
[----:B------:R-:W1:Y:S04]  /*1cd0*/  LDS R17, [R3+0x1200] ;  /* 0x0012000003117984 */ /* 0x000e680000000800 */
[----:B------:R-:W1:Y:S01]  /*1ce0*/  LDS R19, [R3+0x1400] ;  /* 0x0014000003137984 */ /* 0x000e620000000800 */
[----:B--2---:R-:W-:-:S03]  /*1cf0*/  FADD.FTZ R2, RZ, R2 ;  /* 0x00000002ff027221 */ /* 0x004fc60000010000 */
[----:B------:R-:W2:Y:S01]  /*1d00*/  LDS R10, [R3+0x1600] ;  /* 0x00160000030a7984 */ /* 0x000ea20000000800 */
[----:B---3--:R-:W-:Y:S01]  /*1d10*/  FADD.FTZ R2, R2, R9 ;  /* 0x0000000902027221 */ /* 0x008fe20000010000 */
[----:B------:R-:W-:Y:S02]  /*1d20*/  IADD3.X R9, RZ, RZ, RZ, P4, !PT ;  /* 0x000000ffff097210 */ /* 0x000fe400027fe4ff */
[----:B------:R-:W3:Y:S01]  /*1d30*/  LDS R21, [R3+0x1800] ;  /* 0x0018000003157984 */ /* 0x000ee20000000800 */
[----:B----4-:R-:W-:-:S03]  /*1d40*/  FADD.FTZ R4, RZ, R4 ;  /* 0x00000004ff047221 */ /* 0x010fc60000010000 */
[----:B------:R-:W4:Y:S01]  /*1d50*/  LDS R23, [R3+0x1a00] ;  /* 0x001a000003177984 */ /* 0x000f220000000800 */
[----:B0-----:R-:W-:-:S03]  /*1d60*/  FADD.FTZ R6, RZ, R6 ;  /* 0x00000006ff067221 */ /* 0x001fc60000010000 */
[----:B------:R-:W0:Y:S01]  /*1d70*/  LDS R25, [R3+0x1c00] ;  /* 0x001c000003197984 */ /* 0x000e220000000800 */
[----:B-1----:R-:W-:-:S03]  /*1d80*/  FADD.FTZ R7, RZ, R7 ;  /* 0x00000007ff077221 */ /* 0x002fc60000010000 */
        /* <DEDUP_REMOVED lines=8> */
[----:B--2---:R-:W-:Y:S01]  /*1e10*/  FADD.FTZ R7, R7, R10 ;  /* 0x0000000a07077221 */ /* 0x004fe20000010000 */
[----:B------:R-:W-:Y:S01]  /*1e20*/  SHF.L.U32 R10, R22, 0x2, RZ ;  /* 0x00000002160a7819 */ /* 0x000fe200000006ff */
[----:B------:R-:W-:Y:S01]  /*1e30*/  STS.128 [R0], R48 ;  /* 0x0000003000007388 */ /* 0x000fe20000000c00 */
[----:B---3--:R-:W-:Y:S01]  /*1e40*/  FADD.FTZ R21, R2, R21 ;  /* 0x0000001502157221 */ /* 0x008fe20000010000 */
[----:B------:R-:W-:-:S02]  /*1e50*/  SHF.L.U64.HI R2, R22, 0x2, R9 ;  /* 0x0000000216027819 */ /* 0x000fc40000010209 */
[----:B------:R-:W-:Y:S01]  /*1e60*/  STS.128 [R0+0x10], R44 ;  /* 0x0000102c00007388 */ /* 0x000fe20000000c00 */
[----:B------:R-:W-:Y:S01]  /*1e70*/  IADD3 R22, P4, R10, UR16, RZ ;  /* 0x000000100a167c10 */ /* 0x000fe2000ff9e0ff */
[----:B----4-:R-:W-:Y:S02]  /*1e80*/  FADD.FTZ R23, R4, R23 ;  /* 0x0000001704177221 */ /* 0x010fe40000010000 */
[----:B------:R-:W-:Y:S01]  /*1e90*/  STS.128 [R0+0x400], R40 ;  /* 0x0004002800007388 */ /* 0x000fe20000000c00 */
[----:B------:R-:W-:Y:S01]  /*1ea0*/  IADD3.X R33, R2, UR17, RZ, P4, !PT ;  /* 0x0000001102217c10 */ /* 0x000fe2000a7fe4ff */
[----:B------:R-:W-:Y:S01]  /*1eb0*/  ULDC.64 UR16, c[0x0][0x2d0] ;  /* 0x0000b40000107ab9 */ /* 0x000fe20000000a00 */
[----:B0-----:R-:W-:Y:S01]  /*1ec0*/  FADD.FTZ R25, R6, R25 ;  /* 0x0000001906197221 */ /* 0x001fe20000010000 */
[----:B------:R-:W-:Y:S01]  /*1ed0*/  STS.128 [R0+0x410], R36 ;  /* 0x0004102400007388 */ /* 0x000fe20000000c00 */
[----:B------:R-:W-:Y:S01]  /*1ee0*/  BAR.SYNC.DEFER_BLOCKING 0x0 ;  /* 0x0000000000007b1d */ /* 0x000fe20000010000 */
[----:B------:R-:W-:Y:S01]  /*1ef0*/  IADD3 R10, P4, R10, UR16, RZ ;  /* 0x000000100a0a7c10 */ /* 0x000fe2000ff9e0ff */
[----:B-1----:R-:W-:-:S04]  /*1f00*/  FADD.FTZ R9, R7, R12 ;  /* 0x0000000c07097221 */ /* 0x002fc80000010000 */
        /* <DEDUP_REMOVED lines=16> */
[----:B------:R-:W-:Y:S02]  /*2010*/  IADD3.X R29, R2, UR17, RZ, P4, !PT ;  /* 0x00000011021d7c10 */ /* 0x000fe4000a7fe4ff */
[----:B------:R-:W2:Y:S01]  /*2020*/  LDS R13, [R3+0xe00] ;  /* 0x000e0000030d7984 */ /* 0x000ea20000000800 */
[----:B---3--:R-:W-:Y:S01]  /*2030*/  FADD.FTZ R31, R14, R31 ;  /* 0x0000001f0e1f7221 */ /* 0x008fe20000010000 */
[----:B------:R-:W-:Y:S02]  /*2040*/  @P3 MOV R2, R22 ;  /* 0x0000001600023202 */ /* 0x000fe40000000f00 */
[----:B------:R-:W3:Y:S01]  /*2050*/  LDS R17, [R3+0x1600] ;  /* 0x0016000003117984 */ /* 0x000ee20000000800 */
[----:B----4-:R-:W-:Y:S01]  /*2060*/  FADD.FTZ R5, RZ, R5 ;  /* 0x00000005ff057221 */ /* 0x010fe20000010000 */
[----:B------:R-:W-:-:S02]  /*2070*/  @P3 IADD3 R22, P4, R22, 0x200, RZ ;  /* 0x0000020016163810 */ /* 0x000fc40007f9e0ff */
[----:B------:R4:W3:Y:S01]  /*2080*/  LDS R27, [R3+0x1e00] ;  /* 0x001e0000031b7984 */ /* 0x0008e20000000800 */
[----:B------:R-:W-:Y:S01]  /*2090*/  FADD.FTZ R5, R5, R16 ;  /* 0x0000001005057221 */ /* 0x000fe20000010000 */
[----:B------:R-:W-:Y:S01]  /*20a0*/  FADD.FTZ R0, RZ, R0 ;  /* 0x00000000ff007221 */ /* 0x000fe20000010000 */
[-C--:B----4-:R-:W-:Y:S02]  /*20b0*/  @P3 MOV R3, R33.reuse ;  /* 0x0000002100033202 */ /* 0x090fe40000000f00 */
[----:B------:R-:W-:Y:S01]  /*20c0*/  FADD.FTZ R5, R5, R18 ;  /* 0x0000001205057221 */ /* 0x000fe20000010000 */
[----:B------:R-:W-:Y:S01]  /*20d0*/  @P3 IADD3.X R33, RZ, R33, RZ, P4, !PT ;  /* 0x00000021ff213210 */ /* 0x000fe200027fe4ff */
[----:B------:R-:W-:Y:S01]  /*20e0*/  FADD.FTZ R0, R0, R11 ;  /* 0x0000000b00007221 */ /* 0x000fe20000010000 */
[----:B------:R4:W-:Y:S01]  /*20f0*/  @P3 STG.E desc[UR4][R2.64], R31 ;  /* 0x0000001f02003986 */ /* 0x0009e2000c101904 */
[----:B------:R-:W-:Y:S02]  /*2100*/  FADD.FTZ R7, R5, R20 ;  /* 0x0000001405077221 */ /* 0x000fe40000010000 */
        /* <DEDUP_REMOVED lines=20> */
[----:B------:R-:W-:Y:S01]  /*2250*/  @P1 IADD3 R10, P4, R10, 0x200, RZ ;  /* 0x000002000a0a1810 */ /* 0x000fe20007f9e0ff */
[----:B------:R0:W-:Y:S04]  /*2260*/  @P2 STG.E desc[UR4][R2.64], R7 ;  /* 0x0000000702002986 */ /* 0x0001e8000c101904 */
[----:B------:R1:W-:Y:S01]  /*2270*/  @P2 STG.E desc[UR4][R4.64], R23 ;  /* 0x0000001704002986 */ /* 0x0003e2000c101904 */
[----:B0-----:R-:W-:-:S02]  /*2280*/  @P1 MOV R2, R22 ;  /* 0x0000001600021202 */ /* 0x001fc40000000f00 */
[----:B------:R-:W-:Y:S02]  /*2290*/  @P1 MOV R3, R33 ;  /* 0x0000002100031202 */ /* 0x000fe40000000f00 */
[-C--:B------:R-:W-:Y:S02]  /*22a0*/  @P1 MOV R7, R29.reuse ;  /* 0x0000001d00071202 */ /* 0x080fe40000000f00 */
[----:B------:R-:W-:Y:S01]  /*22b0*/  @P1 IADD3 R22, P3, R22, 0x200, RZ ;  /* 0x0000020016161810 */ /* 0x000fe20007f7e0ff */
[----:B------:R0:W-:Y:S01]  /*22c0*/  @P1 STG.E desc[UR4][R2.64], R19 ;  /* 0x0000001302001986 */ /* 0x0001e2000c101904 */
[----:B------:R-:W-:Y:S02]  /*22d0*/  @P1 IADD3.X R29, RZ, R29, RZ, P4, !PT ;  /* 0x0000001dff1d1210 */ /* 0x000fe400027fe4ff */
[----:B------:R-:W-:Y:S01]  /*22e0*/  @P1 IADD3.X R33, RZ, R33, RZ, P3, !PT ;  /* 0x00000021ff211210 */ /* 0x000fe20001ffe4ff */
[----:B------:R2:W-:Y:S01]  /*22f0*/  @P1 STG.E desc[UR4][R6.64], R25 ;  /* 0x0000001906001986 */ /* 0x0005e2000c101904 */
[----:B-1----:R-:W-:-:S02]  /*2300*/  MOV R4, R10 ;  /* 0x0000000a00047202 */ /* 0x002fc40000000f00 */
[----:B------:R-:W-:Y:S02]  /*2310*/  MOV R5, R29 ;  /* 0x0000001d00057202 */ /* 0x000fe40000000f00 */
[----:B0-----:R-:W-:Y:S02]  /*2320*/  MOV R2, R22 ;  /* 0x0000001600027202 */ /* 0x001fe40000000f00 */
[----:B------:R-:W-:Y:S01]  /*2330*/  MOV R3, R33 ;  /* 0x0000002100037202 */ /* 0x000fe20000000f00 */
[----:B------:R-:W-:Y:S06]  /*2340*/  @!P0 EXIT ;  /* 0x000000000000894d */ /* 0x000fec0003800000 */
[----:B------:R-:W-:Y:S04]  /*2350*/  STG.E desc[UR4][R2.64], R27 ;  /* 0x0000001b02007986 */ /* 0x000fe8000c101904 */
[----:B------:R-:W-:Y:S01]  /*2360*/  STG.E desc[UR4][R4.64], R9 ;  /* 0x0000000904007986 */ /* 0x000fe2000c101904 */
[----:B------:R-:W-:Y:S05]  /*2370*/  EXIT ;  /* 0x000000000000794d */ /* 0x000fea0003800000 */
.L_x_1278:
        /* <DEDUP_REMOVED lines=8> */
.L_x_1285:
[----:B------:R-:W-:Y:S05]  /*2400*/  BSYNC B1 ;  /* 0x0000000000017941 */ /* 0x000fea0003800000 */
.L_x_1284:
[----:B------:R-:W-:Y:S01]  /*2410*/  FADD.FTZ R91, R88, R125 ;  /* 0x0000007d585b7221 */ /* 0x000fe20000010000 */
[----:B------:R-:W-:Y:S01]  /*2420*/  HFMA2.MMA R89, -RZ, RZ, 0, 5.9604644775390625e-08 ;  /* 0x00000001ff597435 */ /* 0x000fe200000001ff */
[----:B------:R-:W-:Y:S02]  /*2430*/  MOV R88, 0x1f ;  /* 0x0000001f00587802 */ /* 0x000fe40000000f00 */
[----:B------:R-:W-:Y:S02]  /*2440*/  MOV R90, R123 ;  /* 0x0000007b005a7202 */ /* 0x000fe40000000f00 */
[----:B------:R-:W-:-:S07]  /*2450*/  MOV R7, 0xffffffff ;  /* 0xffffffff00077802 */ /* 0x000fce0000000f00 */
[----:B------:R-:W-:Y:S05]  /*2460*/  WARPSYNC.COLLECTIVE R7, `(.L_x_1286) ;  /* 0x0000000007087348 */ /* 0x000fea0003c00000 */
[----:B------:R0:W1:Y:S02]  /*2470*/  SHFL.BFLY P0, R88, R90, R89, R88 ;  /* 0x0c0000595a587389 */ /* 0x0000640000000058 */
[----:B01----:R-:W-:Y:S01]  /*2480*/  ENDCOLLECTIVE ;  /* 0x000000000000791b */ /* 0x003fe20003800000 */
.L_x_1286:
        /* <DEDUP_REMOVED lines=8> */
.L_x_1287:
[----:B------:R-:W-:Y:S02]  /*2510*/  MOV R90, R96 ;  /* 0x00000060005a7202 */ /* 0x000fe40000000f00 */
[----:B------:R-:W-:Y:S01]  /*2520*/  MOV R98, R88 ;  /* 0x0000005800627202 */ /* 0x000fe20000000f00 */
[----:B------:R-:W-:-:S04]  /*2530*/  HFMA2.MMA R88, -RZ, RZ, 0, 1.847743988037109375e-06 ;  /* 0x0000001fff587435 */ /* 0x000fc800000001ff */
[----:B------:R-:W-:-:S07]  /*2540*/  FADD.FTZ R98, R91, R98 ;  /* 0x000000625b627221 */ /* 0x000fce0000010000 */
[----:B------:R-:W-:Y:S05]  /*2550*/  WARPSYNC.COLLECTIVE R7, `(.L_x_1288) ;  /* 0x0000000007087348 */ /* 0x000fea0003c00000 */
[----:B------:R0:W1:Y:S02]  /*2560*/  SHFL.BFLY P0, R88, R90, R89, R88 ;  /* 0x0c0000595a587389 */ /* 0x0000640000000058 */
[----:B01----:R-:W-:Y:S01]  /*2570*/  ENDCOLLECTIVE ;  /* 0x000000000000791b */ /* 0x003fe20003800000 */
.L_x_1288:
[----:B------:R-:W-:Y:S01]  /*2580*/  HFMA2.MMA R89, -RZ, RZ, 0, 2.384185791015625e-07 ;  /* 0x00000004ff597435 */ /* 0x000fe200000001ff */
[----:B------:R-:W-:Y:S02]  /*2590*/  MOV R90, R98 ;  /* 0x00000062005a7202 */ /* 0x000fe40000000f00 */
[----:B------:R-:W-:Y:S02]  /*25a0*/  MOV R97, R88 ;  /* 0x0000005800617202 */ /* 0x000fe40000000f00 */
[----:B------:R-:W-:-:S03]  /*25b0*/  MOV R88, 0x1f ;  /* 0x0000001f00587802 */ /* 0x000fc60000000f00 */
[----:B------:R-:W-:-:S07]  /*25c0*/  FADD.FTZ R97, R96, R97 ;  /* 0x0000006160617221 */ /* 0x000fce0000010000 */
[----:B------:R-:W-:Y:S05]  /*25d0*/  WARPSYNC.COLLECTIVE R7, `(.L_x_1289) ;  /* 0x0000000007087348 */ /* 0x000fea0003c00000 */
[----:B------:R0:W1:Y:S02]  /*25e0*/  SHFL.BFLY P0, R88, R90, R89, R88 ;  /* 0x0c0000595a587389 */ /* 0x0000640000000058 */
[----:B01----:R-:W-:Y:S01]  /*25f0*/  ENDCOLLECTIVE ;  /* 0x000000000000791b */ /* 0x003fe20003800000 */
.L_x_1289:
[----:B------:R-:W-:Y:S02]  /*2600*/  MOV R90, R97 ;  /* 0x00000061005a7202 */ /* 0x000fe40000000f00 */
[----:B------:R-:W-:Y:S01]  /*2610*/  MOV R99, R88 ;  /* 0x0000005800637202 */ /* 0x000fe20000000f00 */
[----:B------:R-:W-:-:S04]  /*2620*/  HFMA2.MMA R88, -RZ, RZ, 0, 1.847743988037109375e-06 ;  /* 0x0000001fff587435 */ /* 0x000fc800000001ff */
[----:B------:R-:W-:-:S07]  /*2630*/  FADD.FTZ R99, R98, R99 ;  /* 0x0000006362637221 */ /* 0x000fce0000010000 */
[----:B------:R-:W-:Y:S05]  /*2640*/  WARPSYNC.COLLECTIVE R7, `(.L_x_1290) ;  /* 0x0000000007087348 */ /* 0x000fea0003c00000 */
[----:B------:R0:W1:Y:S02]  /*2650*/  SHFL.BFLY P0, R88, R90, R89, R88 ;  /* 0x0c0000595a587389 */ /* 0x0000640000000058 */
[----:B01----:R-:W-:Y:S01]  /*2660*/  ENDCOLLECTIVE ;  /* 0x000000000000791b */ /* 0x003fe20003800000 */
.L_x_1290:
        /* <DEDUP_REMOVED lines=8> */
.L_x_1291:
[----:B------:R-:W-:Y:S02]  /*26f0*/  MOV R90, R121 ;  /* 0x00000079005a7202 */ /* 0x000fe40000000f00 */
[----:B------:R-:W-:Y:S01]  /*2700*/  MOV R123, R88 ;  /* 0x00000058007b7202 */ /* 0x000fe20000000f00 */
[----:B------:R-:W-:-:S04]  /*2710*/  HFMA2.MMA R88, -RZ, RZ, 0, 1.847743988037109375e-06 ;  /* 0x0000001fff587435 */ /* 0x000fc800000001ff */
[----:B------:R-:W-:-:S07]  /*2720*/  FADD.FTZ R123, R99, R123 ;  /* 0x0000007b637b7221 */ /* 0x000fce0000010000 */
[----:B------:R-:W-:Y:S05]  /*2730*/  WARPSYNC.COLLECTIVE R7, `(.L_x_1292) ;  /* 0x0000000007087348 */ /* 0x000fea0003c00000 */
[----:B------:R0:W1:Y:S02]  /*2740*/  SHFL.BFLY P0, R88, R90, R89, R88 ;  /* 0x0c0000595a587389 */ /* 0x0000640000000058 */
[----:B01----:R-:W-:Y:S01]  /*2750*/  ENDCOLLECTIVE ;  /* 0x000000000000791b */ /* 0x003fe20003800000 */
.L_x_1292:
        /* <DEDUP_REMOVED lines=8> */
.L_x_1293:
[----:B------:R-:W-:Y:S02]  /*27e0*/  MOV R90, R125 ;  /* 0x0000007d005a7202 */ /* 0x000fe40000000f00 */
[----:B------:R-:W-:Y:S01]  /*27f0*/  MOV R96, R88 ;  /* 0x0000005800607202 */ /* 0x000fe20000000f00 */
[----:B------:R-:W-:-:S11]  /*2800*/  HFMA2.MMA R88, -RZ, RZ, 0, 1.847743988037109375e-06 ;  /* 0x0000001fff587435 */ /* 0x000fd600000001ff */
[----:B------:R-:W-:Y:S05]  /*2810*/  WARPSYNC.COLLECTIVE R7, `(.L_x_1294) ;  /* 0x0000000007087348 */ /* 0x000fea0003c00000 */
[----:B------:R0:W1:Y:S02]  /*2820*/  SHFL.BFLY P0, R88, R90, R89, R88 ;  /* 0x0c0000595a587389 */ /* 0x0000640000000058 */
[----:B01----:R-:W-:Y:S01]  /*2830*/  ENDCOLLECTIVE ;  /* 0x000000000000791b */ /* 0x003fe20003800000 */
.L_x_1294:
[----:B------:R-:W-:Y:S01]  /*2840*/  MOV R91, R88 ;  /* 0x00000058005b7202 */ /* 0x000fe20000000f00 */
[----:B------:R-:W-:Y:S06]  /*2850*/  BRA `(.L_x_1295) ;  /* 0xffffffe400f07947 */ /* 0x000fec000383ffff */
.L_x_1296:
        /* <DEDUP_REMOVED lines=10> */
.L_x_3192:


//--------------------- .text._ZN10layer_norm31ln_parallel_residual_bwd_kernelINS_13Kernel_traitsIf13__nv_bfloat16fS2_fjLj512ELj1ELj4ELj1ELj16ENS_18Kernel_traits_baseILj512EfS2_fS2_fjLj128EEEEELb0ELb1ELb1EEEvNS_9BwdParamsE --------------------------
	.section	.text._ZN10layer_norm31ln_parallel_residual_bwd_kernelINS_13Kernel_traitsIf13__nv_bfloat16fS2_fjLj512ELj1ELj4ELj1ELj16ENS_18Kernel_traits_baseILj512EfS2_fS2_fjLj128EEEEELb0ELb1ELb1EEEvNS_9BwdParamsE,"ax",@progbits
	.align	128
        .global         _ZN10layer_norm31ln_parallel_residual_bwd_kernelINS_13Kernel_traitsIf13__nv_bfloat16fS2_fjLj512ELj1ELj4ELj1ELj16ENS_18Kernel_traits_baseILj512EfS2_fS2_fjLj128EEEEELb0ELb1ELb1EEEvNS_9BwdParamsE
        .type           _ZN10layer_norm31ln_parallel_residual_bwd_kernelINS_13Kernel_traitsIf13__nv_bfloat16fS2_fjLj512ELj1ELj4ELj1ELj16ENS_18Kernel_traits_baseILj512EfS2_fS2_fjLj128EEEEELb0ELb1ELb1EEEvNS_9BwdParamsE,@function
        .size           _ZN10layer_norm31ln_parallel_residual_bwd_kernelINS_13Kernel_traitsIf13__nv_bfloat16fS2_fjLj512ELj1ELj4ELj1ELj16ENS_18Kernel_traits_baseILj512EfS2_fS2_fjLj128EEEEELb0ELb1ELb1EEEvNS_9BwdParamsE,(.L_x_3193 - _ZN10layer_norm31ln_parallel_residual_bwd_kernelINS_13Kernel_traitsIf13__nv_bfloat16fS2_fjLj512ELj1ELj4ELj1ELj16ENS_18Kernel_traits_baseILj512EfS2_fS2_fjLj128EEEEELb0ELb1ELb1EEEvNS_9BwdParamsE)
        .other          _ZN10layer_norm31ln_parallel_residual_bwd_kernelINS_13Kernel_traitsIf13__nv_bfloat16fS2_fjLj512ELj1ELj4ELj1ELj16ENS_18Kernel_traits_baseILj512EfS2_fS2_fjLj128EEEEELb0ELb1ELb1EEEvNS_9BwdParamsE,@"STO_CUDA_ENTRY STV_DEFAULT"
_ZN10layer_norm31ln_parallel_residual_bwd_kernelINS_13Kernel_traitsIf13__nv_bfloat16fS2_fjLj512ELj1ELj4ELj1ELj16ENS_18Kernel_traits_baseILj512EfS2_fS2_fjLj128EEEEELb0ELb1ELb1EEEvNS_9BwdParamsE:
.text._ZN10layer_norm31ln_parallel_residual_bwd_kernelINS_13Kernel_traitsIf13__nv_bfloat16fS2_fjLj512ELj1ELj4ELj1ELj16ENS_18Kernel_traits_baseILj512EfS2_fS2_fjLj128EEEEELb0ELb1ELb1EEEvNS_9BwdParamsE:
        /* <DEDUP_REMOVED lines=32> */
.L_x_1298:
[----:B------:R-:W-:Y:S01]  /*0200*/  SHF.L.U32 R0, R2, 0x5, RZ ;  /* 0x0000000502007819 */ /* 0x000fe200000006ff */
[----:B------:R-:W-:-:S03]  /*0210*/  ULDC.64 UR6, c[0x0][0x260] ;  /* 0x0000980000067ab9 */ /* 0x000fc60000000a00 */
[----:B------:R-:W-:-:S04]  /*0220*/  LOP3.LUT R0, R0, 0x3e0, RZ, 0xc0, !PT ;  /* 0x000003e000007812 */ /* 0x000fc800078ec0ff */
[----:B------:R-:W-:-:S04]  /*0230*/  IADD3 R10, P0, R0, UR6, RZ ;  /* 0x00000006000a7c10 */ /* 0x000fc8000ff1e0ff */
[----:B------:R-:W-:Y:S01]  /*0240*/  IADD3.X R11, RZ, UR7, RZ, P0, !PT ;  /* 0x00000007ff0b7c10 */ /* 0x000fe200087fe4ff */
[----:B------:R-:W-:Y:S02]  /*0250*/  ULDC.64 UR6, c[0x0][0x2c8] ;  /* 0x0000b20000067ab9 */ /* 0x000fe40000000a00 */
[----:B------:R-:W-:Y:S01]  /*0260*/  ISETP.NE.U32.AND P0, PT, RZ, UR6, PT ;  /* 0x00000006ff007c0c */ /* 0x000fe2000bf05070 */
[----:B------:R-:W-:Y:S01]  /*0270*/  ULDC.U8 UR6, c[0x0][0x2a0] ;  /* 0x0000a80000067ab9 */ /* 0x000fe20000000000 */
[----:B------:R-:W-:Y:S01]  /*0280*/  HFMA2.MMA R3, -RZ, RZ, 0, 0 ;  /* 0x00000000ff037435 */ /* 0x000fe200000001ff */
[----:B------:R-:W-:Y:S01]  /*0290*/  BSSY B1, `(.L_x_1300) ;  /* 0x0000172000017945 */ /* 0x000fe20003800000 */
[----:B------:R-:W5:Y:S01]  /*02a0*/  LDG.E.128 R32, desc[UR4][R10.64] ;  /* 0x000000040a207981 */ /* 0x000f62000c1e1d00 */
[----:B------:R-:W-:Y:S02]  /*02b0*/  ISETP.NE.AND.EX P0, PT, RZ, UR7, PT, P0 ;  /* 0x00000007ff007c0c */ /* 0x000fe4000bf05300 */
[----:B------:R-:W-:-:S02]  /*02c0*/  CS2R R4, SRZ ;  /* 0x0000000000047805 */ /* 0x000fc4000001ff00 */
[----:B------:R-:W-:Y:S01]  /*02d0*/  CS2R R6, SRZ ;  /* 0x0000000000067805 */ /* 0x000fe2000001ff00 */
[----:B------:R-:W5:Y:S01]  /*02e0*/  LDG.E.128 R36, desc[UR4][R10.64+0x10] ;  /* 0x000010040a247981 */ /* 0x000f62000c1e1d00 */
[----:B------:R-:W-:Y:S02]  /*02f0*/  CS2R R8, SRZ ;  /* 0x0000000000087805 */ /* 0x000fe4000001ff00 */
[----:B------:R-:W-:Y:S02]  /*0300*/  CS2R R12, SRZ ;  /* 0x00000000000c7805 */ /* 0x000fe4000001ff00 */
[----:B------:R-:W-:Y:S01]  /*0310*/  CS2R R14, SRZ ;  /* 0x00000000000e7805 */ /* 0x000fe2000001ff00 */
[----:B------:R-:W5:Y:S01]  /*0320*/  LDG.E.128 R40, desc[UR4][R10.64+0x400] ;  /* 0x000400040a287981 */ /* 0x000f62000c1e1d00 */
[----:B------:R-:W-:Y:S02]  /*0330*/  CS2R R96, SRZ ;  /* 0x0000000000607805 */ /* 0x000fe4000001ff00 */
[----:B------:R-:W-:-:S02]  /*0340*/  CS2R R94, SRZ ;  /* 0x00000000005e7805 */ /* 0x000fc4000001ff00 */
[----:B------:R-:W-:Y:S01]  /*0350*/  CS2R R100, SRZ ;  /* 0x0000000000647805 */ /* 0x000fe2000001ff00 */
[----:B------:R0:W5:Y:S01]  /*0360*/  LDG.E.128 R44, desc[UR4][R10.64+0x410] ;  /* 0x000410040a2c7981 */ /* 0x000162000c1e1d00 */
[----:B------:R-:W-:Y:S02]  /*0370*/  CS2R R98, SRZ ;  /* 0x0000000000627805 */ /* 0x000fe4000001ff00 */
[----:B------:R-:W-:Y:S02]  /*0380*/  CS2R R84, SRZ ;  /* 0x0000000000547805 */ /* 0x000fe4000001ff00 */
[----:B------:R-:W-:Y:S02]  /*0390*/  CS2R R86, SRZ ;  /* 0x0000000000567805 */ /* 0x000fe4000001ff00 */
[----:B------:R-:W-:Y:S02]  /*03a0*/  CS2R R88, SRZ ;  /* 0x0000000000587805 */ /* 0x000fe4000001ff00 */
[----:B------:R-:W-:-:S02]  /*03b0*/  CS2R R90, SRZ ;  /* 0x00000000005a7805 */ /* 0x000fc4000001ff00 */
[----:B------:R-:W-:Y:S02]  /*03c0*/  CS2R R92, SRZ ;  /* 0x00000000005c7805 */ /* 0x000fe4000001ff00 */
[----:B------:R-:W-:Y:S02]  /*03d0*/  ISETP.NE.AND P4, PT, RZ, UR6, PT ;  /* 0x00000006ff007c0c */ /* 0x000fe4000bf85270 */
[----:B------:R-:W-:Y:S02]  /*03e0*/  MOV R103, RZ ;  /* 0x000000ff00677202 */ /* 0x000fe40000000f00 */
[----:B0-----:R-:W-:Y:S02]  /*03f0*/  CS2R R10, SRZ ;  /* 0x00000000000a7805 */ /* 0x001fe4000001ff00 */
[----:B------:R-:W-:-:S07]  /*0400*/  LOP3.LUT R72, R2, 0x1f, RZ, 0xc0, !PT ;  /* 0x0000001f02487812 */ /* 0x000fce00078ec0ff */
.L_x_1302:
        /* <DEDUP_REMOVED lines=27> */
[----:B-----5:R-:W5:Y:S04]  /*05c0*/  @P0 LDG.E.128 R28, desc[UR4][R110.64] ;  /* 0x000000046e1c0981 */ /* 0x020f68000c1e1d00 */
        /* <DEDUP_REMOVED lines=14> */
[C---:B------:R-:W-:Y:S01]  /*06b0*/  FADD.FTZ R115, -R0.reuse, R74 ;  /* 0x0000004a00737221 */ /* 0x040fe20000010100 */
[----:B------:R-:W-:Y:S01]  /*06c0*/  FADD.FTZ R75, -R0, R75 ;  /* 0x0000004b004b7221 */ /* 0x000fe20000010100 */
[----:B---3--:R-:W-:-:S02]  /*06d0*/  PRMT R60, R64, 0x7632, R60 ;  /* 0x00007632403c7816 */ /* 0x008fc4000000003c */
[C---:B------:R-:W-:Y:S02]  /*06e0*/  PRMT R110, R67.reuse, 0x7632, R110 ;  /* 0x00007632436e7816 */ /* 0x040fe4000000006e */
        /* <DEDUP_REMOVED lines=8> */
[----:B------:R-:W-:Y:S01]  /*0770*/  PRMT R62, R65, 0x7632, R62 ;  /* 0x00007632413e7816 */ /* 0x000fe2000000003e */
[----:B------:R-:W-:Y:S01]  /*0780*/  FADD.FTZ R101, R64, R101 ;  /* 0x0000006540657221 */ /* 0x000fe20000010000 */
[C---:B------:R-:W-:Y:S01]  /*0790*/  PRMT R70, R81.reuse, 0x7632, R70 ;  /* 0x0000763251467816 */ /* 0x040fe20000000046 */
[-C--:B------:R-:W-:Y:S01]  /*07a0*/  FFMA.FTZ R103, R0, R64.reuse, R103 ;  /* 0x0000004000677223 */ /* 0x080fe20000010067 */
[----:B------:R-:W-:Y:S01]  /*07b0*/  SHF.L.U32 R72, R81, 0x10, RZ ;  /* 0x0000001051487819 */ /* 0x000fe200000006ff */
[----:B------:R-:W-:Y:S01]  /*07c0*/  FMUL.FTZ R81, R32, R64 ;  /* 0x0000004020517220 */ /* 0x000fe20000410000 */
[----:B------:R-:W-:Y:S01]  /*07d0*/  SHF.L.U32 R114, R60, 0x10, RZ ;  /* 0x000000103c727819 */ /* 0x000fe200000006ff */
[C---:B------:R-:W-:Y:S01]  /*07e0*/  FMUL.FTZ R64, R106.reuse, R111 ;  /* 0x0000006f6a407220 */ /* 0x040fe20000410000 */
[----:B------:R-:W-:Y:S01]  /*07f0*/  FMUL.FTZ R61, R106, R61 ;  /* 0x0000003d6a3d7220 */ /* 0x000fe20000410000 */
        /* <DEDUP_REMOVED lines=10> */
[-C--:B------:R-:W-:Y:S01]  /*08a0*/  FFMA.FTZ R100, R61, R114.reuse, R100 ;  /* 0x000000723d647223 */ /* 0x080fe20000010064 */
[----:B------:R-:W-:Y:S01]  /*08b0*/  FADD.FTZ R99, R114, R99 ;  /* 0x0000006372637221 */ /* 0x000fe20000010000 */
        /* <DEDUP_REMOVED lines=8> */
[-C--:B------:R-:W-:Y:S01]  /*0940*/  FFMA.FTZ R98, R109, R65.reuse, R98 ;  /* 0x000000416d627223 */ /* 0x080fe20000010062 */
[----:B------:R-:W-:Y:S01]  /*0950*/  FMUL.FTZ R60, R34, R65 ;  /* 0x00000041223c7220 */ /* 0x000fe20000410000 */
[----:B------:R-:W-:Y:S01]  /*0960*/  FADD.FTZ R13, R66, R13 ;  /* 0x0000000d420d7221 */ /* 0x000fe20000010000 */
[-C--:B------:R-:W-:Y:S01]  /*0970*/  FFMA.FTZ R93, R62, R66.reuse, R93 ;  /* 0x000000423e5d7223 */ /* 0x080fe2000001005d */
[----:B------:R-:W-:Y:S01]  /*0980*/  FMUL.FTZ R65, R36, R66 ;  /* 0x0000004224417220 */ /* 0x000fe20000410000 */
[----:B------:R-:W-:Y:S01]  /*0990*/  SHF.L.U32 R66, R110, 0x10, RZ ;  /* 0x000000106e427819 */ /* 0x000fe200000006ff */
[----:B------:R-:W-:Y:S01]  /*09a0*/  FADD.FTZ R111, R107, R112 ;  /* 0x000000706b6f7221 */ /* 0x000fe20000010000 */
[-C--:B------:R-:W-:Y:S01]  /*09b0*/  FFMA.FTZ R96, R63, R116.reuse, R96 ;  /* 0x000000743f607223 */ /* 0x080fe20000010060 */
[----:B------:R-:W-:Y:S01]  /*09c0*/  FADD.FTZ R95, R116, R95 ;  /* 0x0000005f745f7221 */ /* 0x000fe20000010000 */
[----:B------:R-:W-:Y:S01]  /*09d0*/  FMUL.FTZ R110, R35, R116 ;  /* 0x00000074236e7220 */ /* 0x000fe20000410000 */
[----:B------:R-:W-:Y:S01]  /*09e0*/  FFMA.FTZ R68, R61, R112, R68 ;  /* 0x000000703d447223 */ /* 0x000fe20000010044 */
[C---:B------:R-:W-:Y:S01]  /*09f0*/  PRMT R76, R83.reuse, 0x7632, R76 ;  /* 0x00007632534c7816 */ /* 0x040fe2000000004c */
[----:B------:R-:W-:Y:S01]  /*0a00*/  FMUL.FTZ R116, R106, R115 ;  /* 0x000000736a747220 */ /* 0x000fe20000410000 */
[----:B------:R-:W-:Y:S01]  /*0a10*/  SHF.L.U32 R78, R83, 0x10, RZ ;  /* 0x00000010534e7819 */ /* 0x000fe200000006ff */
[----:B------:R-:W-:Y:S01]  /*0a20*/  FADD.FTZ R9, R80, R9 ;  /* 0x0000000950097221 */ /* 0x000fe20000010000 */
[----:B------:R-:W-:Y:S01]  /*0a30*/  PRMT R74, R82, 0x7632, R74 ;  /* 0x00007632524a7816 */ /* 0x000fe2000000004a */
[-C--:B------:R-:W-:Y:S01]  /*0a40*/  FFMA.FTZ R89, R114, R80.reuse, R89 ;  /* 0x0000005072597223 */ /* 0x080fe20000010059 */
[----:B------:R-:W-:Y:S01]  /*0a50*/  FMUL.FTZ R83, R40, R80 ;  /* 0x0000005028537220 */ /* 0x000fe20000410000 */
[----:B------:R-:W-:Y:S01]  /*0a60*/  SHF.L.U32 R80, R70, 0x10, RZ ;  /* 0x0000001046507819 */ /* 0x000fe200000006ff */
[----:B------:R-:W-:Y:S01]  /*0a70*/  FADD.FTZ R111, R111, R60 ;  /* 0x0000003c6f6f7221 */ /* 0x000fe20000010000 */
[----:B------:R-:W-:Y:S01]  /*0a80*/  FFMA.FTZ R70, R109, R60, R68 ;  /* 0x0000003c6d467223 */ /* 0x000fe20000010044 */
[----:B------:R-:W-:Y:S01]  /*0a90*/  SHF.L.U32 R108, R108, 0x10, RZ ;  /* 0x000000106c6c7819 */ /* 0x000fe200000006ff */
[----:B------:R-:W-:Y:S01]  /*0aa0*/  FADD.FTZ R7, R72, R7 ;  /* 0x0000000748077221 */ /* 0x000fe20000010000 */
[-C--:B------:R-:W-:Y:S01]  /*0ab0*/  FFMA.FTZ R87, R116, R72.reuse, R87 ;  /* 0x0000004874577223 */ /* 0x080fe20000010057 */
[----:B------:R-:W-:Y:S01]  /*0ac0*/  FMUL.FTZ R107, R42, R72 ;  /* 0x000000482a6b7220 */ /* 0x000fe20000410000 */
[----:B------:R-:W-:Y:S01]  /*0ad0*/  FMUL.FTZ R69, R106, R69 ;  /* 0x000000456a457220 */ /* 0x000fe20000410000 */
[----:B------:R-:W-:Y:S01]  /*0ae0*/  SHF.L.U32 R72, R74, 0x10, RZ ;  /* 0x000000104a487819 */ /* 0x000fe200000006ff */
[----:B------:R-:W-:Y:S01]  /*0af0*/  FADD.FTZ R74, R111, R110 ;  /* 0x0000006e6f4a7221 */ /* 0x000fe20000010000 */
[----:B------:R-:W-:Y:S01]  /*0b00*/  SHF.L.U32 R82, R82, 0x10, RZ ;  /* 0x0000001052527819 */ /* 0x000fe200000006ff */
        /* <DEDUP_REMOVED lines=37> */
[----:B------:R-:W-:Y:S01]  /*0d60*/  FFMA.FTZ R88, R75, R80, R88 ;  /* 0x000000504b587223 */ /* 0x000fe20000010058 */
[----:B------:R-:W-:Y:S01]  /*0d70*/  FADD.FTZ R8, R80, R8 ;  /* 0x0000000850087221 */ /* 0x000fe20000010000 */
[----:B------:R-:W-:Y:S01]  /*0d80*/  FMUL.FTZ R115, R106, R77 ;  /* 0x0000004d6a737220 */ /* 0x000fe20000410000 */
[----:B------:R-:W-:Y:S01]  /*0d90*/  FADD.FTZ R80, R117, R76 ;  /* 0x0000004c75507221 */ /* 0x000fe20000010000 */
[----:B------:R-:W-:Y:S01]  /*0da0*/  FFMA.FTZ R117, R75, R76, R78 ;  /* 0x0000004c4b757223 */ /* 0x000fe2000001004e */
[----:B------:R-:W-:Y:S01]  /*0db0*/  FADD.FTZ R6, R72, R6 ;  /* 0x0000000648067221 */ /* 0x000fe20000010000 */
[-C--:B------:R-:W-:Y:S01]  /*0dc0*/  FFMA.FTZ R86, R115, R72.reuse, R86 ;  /* 0x0000004873567223 */ /* 0x080fe20000010056 */
[----:B------:R-:W-:Y:S01]  /*0dd0*/  FMUL.FTZ R77, R45, R72 ;  /* 0x000000482d4d7220 */ /* 0x000fe20000410000 */
[----:B------:R-:W-:Y:S01]  /*0de0*/  FFMA.FTZ R72, R68, R111, R117 ;  /* 0x0000006f44487223 */ /* 0x000fe20000010075 */
[----:B------:R-:W-:-:S03]  /*0df0*/  FADD.FTZ R80, R80, R111 ;  /* 0x0000006f50507221 */ /* 0x000fc60000010000 */
[----:B------:R-:W-:Y:S01]  /*0e00*/  FFMA.FTZ R117, R115, R77, R72 ;  /* 0x0000004d73757223 */ /* 0x000fe20000010048 */
[----:B------:R-:W-:Y:S01]  /*0e10*/  FADD.FTZ R80, R80, R77 ;  /* 0x0000004d50507221 */ /* 0x000fe20000010000 */
[----:B------:R-:W-:Y:S01]  /*0e20*/  FMUL.FTZ R79, R106, R79 ;  /* 0x0000004f6a4f7220 */ /* 0x000fe20000410000 */
[-C--:B------:R-:W-:Y:S01]  /*0e30*/  FMUL.FTZ R78, R47, R82.reuse ;  /* 0x000000522f4e7220 */ /* 0x080fe20000410000 */
[----:B------:R-:W-:Y:S01]  /*0e40*/  FFMA.FTZ R72, R74, R113, R117 ;  /* 0x000000714a487223 */ /* 0x000fe20000010075 */
[----:B------:R-:W-:Y:S01]  /*0e50*/  FADD.FTZ R119, R80, R113 ;  /* 0x0000007150777221 */ /* 0x000fe20000010000 */
[----:B------:R-:W-:Y:S01]  /*0e60*/  FADD.FTZ R4, R82, R4 ;  /* 0x0000000452047221 */ /* 0x000fe20000010000 */
[C---:B------:R-:W-:Y:S01]  /*0e70*/  FFMA.FTZ R84, R79.reuse, R82, R84 ;  /* 0x000000524f547223 */ /* 0x040fe20000010054 */
        /* <DEDUP_REMOVED lines=22> */
.L_x_1314:
        /* <DEDUP_REMOVED lines=158> */
.L_x_1300:
        /* <DEDUP_REMOVED lines=32> */
.L_x_1299:
[----:B------:R-:W-:Y:S05]  /*1bc0*/  BSYNC B0 ;  /* 0x0000000000007941 */ /* 0x000fea0003800000 */
.L_x_1297:
[----:B------:R-:W1:Y:S01]  /*1bd0*/  S2R R3, SR_CgaCtaId ;  /* 0x0000000000037919 */ /* 0x000e620000008800 */
[----:B------:R-:W-:Y:S01]  /*1be0*/  SHF.R.U32.HI R4, RZ, 0x5, R2 ;  /* 0x00000005ff047819 */ /* 0x000fe20000011602 */
[----:B------:R-:W-:Y:S05]  /*1bf0*/  WARPSYNC.ALL ;  /* 0x0000000000007948 */ /* 0x000fea0003800000 */
[----:B------:R-:W-:Y:S01]  /*1c00*/  MOV R0, 0x400 ;  /* 0x0000040000007802 */ /* 0x000fe20000000f00 */
[----:B------:R-:W2:Y:S01]  /*1c10*/  S2R R40, SR_CTAID.X ;  /* 0x0000000000287919 */ /* 0x000ea20000002500 */
[----:B------:R-:W-:Y:S01]  /*1c20*/  LOP3.LUT R5, R2, 0x1f, RZ, 0xc0, !PT ;  /* 0x0000001f02057812 */ /* 0x000fe200078ec0ff */
[----:B------:R-:W-:Y:S01]  /*1c30*/  ULDC UR6, c[0x0][0x218] ;  /* 0x0000860000067ab9 */ /* 0x000fe20000000800 */
[----:B------:R-:W-:-:S02]  /*1c40*/  SHF.L.U32 R4, R4, 0x6, RZ ;  /* 0x0000000604047819 */ /* 0x000fc400000006ff */
[----:B-1----:R-:W-:Y:S02]  /*1c50*/  LEA R3, R3, R0, 0x18 ;  /* 0x0000000003037211 */ /* 0x002fe400078ec0ff */
        /* <DEDUP_REMOVED lines=8> */
[----:B------:R-:W1:Y:S04]  /*1ce0*/  LDS R4, [R3] ;  /* 0x0000000003047984 */ /* 0x000e680000000800 */
[----:B------:R-:W3:Y:S04]  /*1cf0*/  LDS R41, [R3+0x800] ;  /* 0x0008000003297984 */ /* 0x000ee80000000800 */
[----:B------:R-:W4:Y:S04]  /*1d00*/  LDS R5, [R3+0x200] ;  /* 0x0002000003057984 */ /* 0x000f280000000800 */
[----:B------:R-:W5:Y:S04]  /*1d10*/  LDS R20, [R3+0xa00] ;  /* 0x000a000003147984 */ /* 0x000f680000000800 */
[----:B------:R-:W0:Y:S04]  /*1d20*/  LDS R6, [R3+0x400] ;  /* 0x0004000003067984 */ /* 0x000e280000000800 */
[----:B------:R-:W2:Y:S04]  /*1d30*/  LDS R21, [R3+0xc00] ;  /* 0x000c000003157984 */ /* 0x000ea80000000800 */
[----:B------:R-:W2:Y:S04]  /*1d40*/  LDS R7, [R3+0x600] ;  /* 0x0006000003077984 */ /* 0x000ea80000000800 */
[----:B------:R-:W2:Y:S04]  /*1d50*/  LDS R12, [R3+0xe00] ;  /* 0x000e0000030c7984 */ /* 0x000ea80000000800 */
[----:B------:R-:W2:Y:S04]  /*1d60*/  LDS R13, [R3+0x1000] ;  /* 0x00100000030d7984 */ /* 0x000ea80000000800 */
[----:B------:R-:W2:Y:S04]  /*1d70*/  LDS R14, [R3+0x1200] ;  /* 0x00120000030e7984 */ /* 0x000ea80000000800 */
[----:B------:R-:W2:Y:S01]  /*1d80*/  LDS R15, [R3+0x1400] ;  /* 0x00140000030f7984 */ /* 0x000ea20000000800 */
[----:B-1----:R-:W-:-:S03]  /*1d90*/  FADD.FTZ R4, RZ, R4 ;  /* 0x00000004ff047221 */ /* 0x002fc60000010000 */
[----:B------:R-:W1:Y:S01]  /*1da0*/  LDS R22, [R3+0x1600] ;  /* 0x0016000003167984 */ /* 0x000e620000000800 */
[----:B---3--:R-:W-:-:S03]  /*1db0*/  FADD.FTZ R4, R4, R41 ;  /* 0x0000002904047221 */ /* 0x008fc60000010000 */
[----:B------:R-:W3:Y:S01]  /*1dc0*/  LDS R23, [R3+0x1800] ;  /* 0x0018000003177984 */ /* 0x000ee20000000800 */
[----:B----4-:R-:W-:-:S03]  /*1dd0*/  FADD.FTZ R5, RZ, R5 ;  /* 0x00000005ff057221 */ /* 0x010fc60000010000 */
[----:B------:R-:W-:Y:S01]  /*1de0*/  LDS R28, [R3+0x1a00] ;  /* 0x001a0000031c7984 */ /* 0x000fe20000000800 */
[----:B-----5:R-:W-:-:S03]  /*1df0*/  FADD.FTZ R5, R5, R20 ;  /* 0x0000001405057221 */ /* 0x020fc60000010000 */
[----:B------:R-:W4:Y:S01]  /*1e00*/  LDS R29, [R3+0x1c00] ;  /* 0x001c0000031d7984 */ /* 0x000f220000000800 */
[----:B0-----:R-:W-:-:S03]  /*1e10*/  FADD.FTZ R6, RZ, R6 ;  /* 0x00000006ff067221 */ /* 0x001fc60000010000 */
[----:B------:R-:W0:Y:S01]  /*1e20*/  LDS R30, [R3+0x1e00] ;  /* 0x001e0000031e7984 */ /* 0x000e220000000800 */
[----:B--2---:R-:W-:Y:S01]  /*1e30*/  FADD.FTZ R6, R6, R21 ;  /* 0x0000001506067221 */ /* 0x004fe20000010000 */
        /* <DEDUP_REMOVED lines=8> */
[----:B---3--:R-:W-:-:S03]  /*1ec0*/  FADD.FTZ R23, R4, R23 ;  /* 0x0000001704177221 */ /* 0x008fc60000010000 */
[----:B------:R-:W-:Y:S04]  /*1ed0*/  STS.128 [R0+0x10], R24 ;  /* 0x0000101800007388 */ /* 0x000fe80000000c00 */
[----:B------:R-:W-:Y:S01]  /*1ee0*/  STS.128 [R0+0x400], R32 ;  /* 0x0004002000007388 */ /* 0x000fe20000000c00 */
[----:B----4-:R-:W-:-:S03]  /*1ef0*/  FADD.FTZ R29, R6, R29 ;  /* 0x0000001d061d7221 */ /* 0x010fc60000010000 */
[----:B------:R1:W-:Y:S01]  /*1f00*/  STS.128 [R0+0x410], R8 ;  /* 0x0004100800007388 */ /* 0x0003e20000000c00 */
[----:B0-----:R-:W-:Y:S01]  /*1f10*/  FADD.FTZ R7, R7, R30 ;  /* 0x0000001e07077221 */ /* 0x001fe20000010000 */
[----:B------:R-:W-:Y:S01]  /*1f20*/  BAR.SYNC.DEFER_BLOCKING 0x0 ;  /* 0x0000000000007b1d */ /* 0x000fe20000010000 */
[----:B-1----:R-:W-:-:S05]  /*1f30*/  IMAD R9, R40, UR6, RZ ;  /* 0x0000000628097c24 */ /* 0x002fca000f8e02ff */
[----:B------:R-:W-:Y:S01]  /*1f40*/  ULDC.64 UR6, c[0x0][0x2d8] ;  /* 0x0000b60000067ab9 */ /* 0x000fe20000000a00 */
[----:B------:R-:W-:Y:S01]  /*1f50*/  IADD3 R2, P0, R9, R2, RZ ;  /* 0x0000000209027210 */ /* 0x000fe20007f1e0ff */
[----:B------:R-:W-:-:S03]  /*1f60*/  FADD.FTZ R9, R5, R28 ;  /* 0x0000001c05097221 */ /* 0x000fc60000010000 */
        /* <DEDUP_REMOVED lines=49> */
.L_x_1301:
[----:B------:R-:W-:Y:S01]  /*2280*/  HFMA2.MMA R120, -RZ, RZ, 0, 5.9604644775390625e-08 ;  /* 0x00000001ff787435 */ /* 0x000fe200000001ff */
[----:B------:R-:W-:Y:S01]  /*2290*/  BSSY B2, `(.L_x_1303) ;  /* 0x0000006000027945 */ /* 0x000fe20003800000 */
[----:B------:R-:W-:Y:S02]  /*22a0*/  MOV R121, 0x1f ;  /* 0x0000001f00797802 */ /* 0x000fe40000000f00 */
[----:B------:R-:W-:-:S07]  /*22b0*/  MOV R118, 0xffffffff ;  /* 0xffffffff00767802 */ /* 0x000fce0000000f00 */
[----:B-----5:R-:W-:Y:S05]  /*22c0*/  WARPSYNC.COLLECTIVE R118, `(.L_x_1304) ;  /* 0x0000000076087348 */ /* 0x020fea0003c00000 */
[----:B------:R0:W1:Y:S02]  /*22d0*/  SHFL.BFLY P1, R117, R123, R120, R121 ;  /* 0x0c0000787b757389 */ /* 0x0000640000020079 */
[----:B01---5:R-:W-:Y:S01]  /*22e0*/  ENDCOLLECTIVE ;  /* 0x000000000000791b */ /* 0x023fe20003800000 */
.L_x_1304:
[----:B------:R-:W-:Y:S05]  /*22f0*/  BSYNC B2 ;  /* 0x0000000000027941 */ /* 0x000fea0003800000 */
.L_x_1303:
        /* <DEDUP_REMOVED lines=8> */
.L_x_1305:
[----:B------:R-:W-:Y:S01]  /*2380*/  HFMA2.MMA R120, -RZ, RZ, 0, 1.1920928955078125e-07 ;  /* 0x00000002ff787435 */ /* 0x000fe200000001ff */
[----:B------:R-:W-:Y:S02]  /*2390*/  MOV R123, R82 ;  /* 0x00000052007b7202 */ /* 0x000fe40000000f00 */
[----:B------:R-:W-:-:S08]  /*23a0*/  MOV R119, R117 ;  /* 0x0000007500777202 */ /* 0x000fd00000000f00 */
[----:B------:R-:W-:Y:S05]  /*23b0*/  WARPSYNC.COLLECTIVE R118, `(.L_x_1306) ;  /* 0x0000000076087348 */ /* 0x000fea0003c00000 */
[----:B------:R0:W1:Y:S02]  /*23c0*/  SHFL.BFLY P1, R117, R123, R120, R121 ;  /* 0x0c0000787b757389 */ /* 0x0000640000020079 */
[----:B01----:R-:W-:Y:S01]  /*23d0*/  ENDCOLLECTIVE ;  /* 0x000000000000791b */ /* 0x003fe20003800000 */
.L_x_1306:
[----:B------:R-:W-:-:S05]  /*23e0*/  FADD.FTZ R122, R80, R119 ;  /* 0x00000077507a7221 */ /* 0x000fca0000010000 */
[----:B------:R-:W-:Y:S01]  /*23f0*/  MOV R123, R122 ;  /* 0x0000007a007b7202 */ /* 0x000fe20000000f00 */
[----:B------:R-:W-:-:S07]  /*2400*/  FADD.FTZ R124, R82, R117 ;  /* 0x00000075527c7221 */ /* 0x000fce0000010000 */
[----:B------:R-:W-:Y:S05]  /*2410*/  WARPSYNC.COLLECTIVE R118, `(.L_x_1307) ;  /* 0x0000000076087348 */ /* 0x000fea0003c00000 */
[----:B------:R0:W1:Y:S02]  /*2420*/  SHFL.BFLY P1, R117, R123, R120, R121 ;  /* 0x0c0000787b757389 */ /* 0x0000640000020079 */
[----:B01----:R-:W-:Y:S01]  /*2430*/  ENDCOLLECTIVE ;  /* 0x000000000000791b */ /* 0x003fe20003800000 */
.L_x_1307:
[----:B------:R-:W-:Y:S01]  /*2440*/  HFMA2.MMA R120, -RZ, RZ, 0, 2.384185791015625e-07 ;  /* 0x00000004ff787435 */ /* 0x000fe200000001ff */
[----:B------:R-:W-:Y:S02]  /*2450*/  MOV R123, R124 ;  /* 0x0000007c007b7202 */ /* 0x000fe40000000f00 */
[----:B------:R-:W-:-:S08]  /*2460*/  MOV R119, R117 ;  /* 0x0000007500777202 */ /* 0x000fd00000000f00 */
[----:B------:R-:W-:Y:S05]  /*2470*/  WARPSYNC.COLLECTIVE R118, `(.L_x_1308) ;  /* 0x0000000076087348 */ /* 0x000fea0003c00000 */
[----:B------:R0:W1:Y:S02]  /*2480*/  SHFL.BFLY P1, R117, R123, R120, R121 ;  /* 0x0c0000787b757389 */ /* 0x0000640000020079 */
[----:B01----:R-:W-:Y:S01]  /*2490*/  ENDCOLLECTIVE ;  /* 0x000000000000791b */ /* 0x003fe20003800000 */
.L_x_1308:
[----:B------:R-:W-:-:S05]  /*24a0*/  FADD.FTZ R125, R122, R119 ;  /* 0x000000777a7d7221 */ /* 0x000fca0000010000 */
[----:B------:R-:W-:Y:S01]  /*24b0*/  MOV R123, R125 ;  /* 0x0000007d007b7202 */ /* 0x000fe20000000f00 */
[----:B------:R-:W-:-:S07]  /*24c0*/  FADD.FTZ R124, R124, R117 ;  /* 0x000000757c7c7221 */ /* 0x000fce0000010000 */
[----:B------:R-:W-:Y:S05]  /*24d0*/  WARPSYNC.COLLECTIVE R118, `(.L_x_1309) ;  /* 0x0000000076087348 */ /* 0x000fea0003c00000 */
[----:B------:R0:W1:Y:S02]  /*24e0*/  SHFL.BFLY P1, R117, R123, R120, R121 ;  /* 0x0c0000787b757389 */ /* 0x0000640000020079 */
[----:B01----:R-:W-:Y:S01]  /*24f0*/  ENDCOLLECTIVE ;  /* 0x000000000000791b */ /* 0x003fe20003800000 */
.L_x_1309:
[----:B------:R-:W-:Y:S01]  /*2500*/  HFMA2.MMA R120, -RZ, RZ, 0, 4.76837158203125e-07 ;  /* 0x00000008ff787435 */ /* 0x000fe200000001ff */
[----:B------:R-:W-:Y:S02]  /*2510*/  MOV R123, R124 ;  /* 0x0000007c007b7202 */ /* 0x000fe40000000f00 */
[----:B------:R-:W-:-:S08]  /*2520*/  MOV R119, R117 ;  /* 0x0000007500777202 */ /* 0x000fd00000000f00 */
[----:B------:R-:W-:Y:S05]  /*2530*/  WARPSYNC.COLLECTIVE R118, `(.L_x_1310) ;  /* 0x0000000076087348 */ /* 0x000fea0003c00000 */
[----:B------:R0:W1:Y:S02]  /*2540*/  SHFL.BFLY P1, R117, R123, R120, R121 ;  /* 0x0c0000787b757389 */ /* 0x0000640000020079 */
[----:B01----:R-:W-:Y:S01]  /*2550*/  ENDCOLLECTIVE ;  /* 0x000000000000791b */ /* 0x003fe20003800000 */
.L_x_1310:
[----:B------:R-:W-:-:S05]  /*2560*/  FADD.FTZ R125, R125, R119 ;  /* 0x000000777d7d7221 */ /* 0x000fca0000010000 */
[----:B------:R-:W-:Y:S01]  /*2570*/  MOV R123, R125 ;  /* 0x0000007d007b7202 */ /* 0x000fe20000000f00 */
[----:B------:R-:W-:-:S07]  /*2580*/  FADD.FTZ R119, R124, R117 ;  /* 0x000000757c777221 */ /* 0x000fce0000010000 */
[----:B------:R-:W-:Y:S05]  /*2590*/  WARPSYNC.COLLECTIVE R118, `(.L_x_1311) ;  /* 0x0000000076087348 */ /* 0x000fea0003c00000 */
[----:B------:R0:W1:Y:S02]  /*25a0*/  SHFL.BFLY P1, R117, R123, R120, R121 ;  /* 0x0c0000787b757389 */ /* 0x0000640000020079 */
[----:B01----:R-:W-:Y:S01]  /*25b0*/  ENDCOLLECTIVE ;  /* 0x000000000000791b */ /* 0x003fe20003800000 */
.L_x_1311:
[----:B------:R-:W-:Y:S01]  /*25c0*/  HFMA2.MMA R120, -RZ, RZ, 0, 9.5367431640625e-07 ;  /* 0x00000010ff787435 */ /* 0x000fe200000001ff */
[----:B------:R-:W-:Y:S02]  /*25d0*/  MOV R123, R119 ;  /* 0x00000077007b7202 */ /* 0x000fe40000000f00 */
[----:B------:R-:W-:-:S08]  /*25e0*/  MOV R80, R117 ;  /* 0x0000007500507202 */ /* 0x000fd00000000f00 */
[----:B------:R-:W-:Y:S05]  /*25f0*/  WARPSYNC.COLLECTIVE R118, `(.L_x_1312) ;  /* 0x0000000076087348 */ /* 0x000fea0003c00000 */
[----:B------:R0:W1:Y:S02]  /*2600*/  SHFL.BFLY P1, R117, R123, R120, R121 ;  /* 0x0c0000787b757389 */ /* 0x0000640000020079 */
[----:B01----:R-:W-:Y:S01]  /*2610*/  ENDCOLLECTIVE ;  /* 0x000000000000791b */ /* 0x003fe20003800000 */
.L_x_1312:
[----:B------:R-:W-:-:S05]  /*2620*/  FADD.FTZ R80, R125, R80 ;  /* 0x000000507d507221 */ /* 0x000fca0000010000 */
[----:B------:R-:W-:Y:S02]  /*2630*/  MOV R123, R80 ;  /* 0x00000050007b7202 */ /* 0x000fe40000000f00 */
[----:B------:R-:W-:-:S07]  /*2640*/  MOV R82, R117 ;  /* 0x0000007500527202 */ /* 0x000fce0000000f00 */
[----:B------:R-:W-:Y:S05]  /*2650*/  WARPSYNC.COLLECTIVE R118, `(.L_x_1313) ;  /* 0x0000000076087348 */ /* 0x000fea0003c00000 */
[----:B------:R0:W1:Y:S02]  /*2660*/  SHFL.BFLY P1, R117, R123, R120, R121 ;  /* 0x0c0000787b757389 */ /* 0x0000640000020079 */
[----:B01----:R-:W-:Y:S01]  /*2670*/  ENDCOLLECTIVE ;  /* 0x000000000000791b */ /* 0x003fe20003800000 */
.L_x_1313:
[----:B------:R-:W-:Y:S05]  /*2680*/  BRA `(.L_x_1314) ;  /* 0xffffffe800547947 */ /* 0x000fea000383ffff */
.L_x_1315:
        /* <DEDUP_REMOVED lines=15> */
.L_x_3193:


//--------------------- .text._ZN10layer_norm31ln_parallel_residual_bwd_kernelINS_13Kernel_traitsIf13__nv_bfloat16fS2_fjLj512ELj1ELj4ELj1ELj16ENS_18Kernel_traits_baseILj512EfS2_fS2_fjLj128EEEEELb1ELb0ELb0EEEvNS_9BwdParamsE --------------------------
	.section	.text._ZN10layer_norm31ln_parallel_residual_bwd_kernelINS_13Kernel_traitsIf13__nv_bfloat16fS2_fjLj512ELj1ELj4ELj1ELj16ENS_18Kernel_traits_baseILj512EfS2_fS2_fjLj128EEEEELb1ELb0ELb0EEEvNS_9BwdParamsE,"ax",@progbits
	.align	128
        .global         _ZN10layer_norm31ln_parallel_residual_bwd_kernelINS_13Kernel_traitsIf13__nv_bfloat16fS2_fjLj512ELj1ELj4ELj1ELj16ENS_18Kernel_traits_baseILj512EfS2_fS2_fjLj128EEEEELb1ELb0ELb0EEEvNS_9BwdParamsE
        .type           _ZN10layer_norm31ln_parallel_residual_bwd_kernelINS_13Kernel_traitsIf13__nv_bfloat16fS2_fjLj512ELj1ELj4ELj1ELj16ENS_18Kernel_traits_baseILj512EfS2_fS2_fjLj128EEEEELb1ELb0ELb0EEEvNS_9BwdParamsE,@function
        .size           _ZN10layer_norm31ln_parallel_residual_bwd_kernelINS_13Kernel_traitsIf13__nv_bfloat16fS2_fjLj512ELj1ELj4ELj1ELj16ENS_18Kernel_traits_baseILj512EfS2_fS2_fjLj128EEEEELb1ELb0ELb0EEEvNS_9BwdParamsE,(.L_x_3194 - _ZN10layer_norm31ln_parallel_residual_bwd_kernelINS_13Kernel_traitsIf13__nv_bfloat16fS2_fjLj512ELj1ELj4ELj1ELj16ENS_18Kernel_traits_baseILj512EfS2_fS2_fjLj128EEEEELb1ELb0ELb0EEEvNS_9BwdParamsE)
        .other          _ZN10layer_norm31ln_parallel_residual_bwd_kernelINS_13Kernel_traitsIf13__nv_bfloat16fS2_fjLj512ELj1ELj4ELj1ELj16ENS_18Kernel_traits_baseILj512EfS2_fS2_fjLj128EEEEELb1ELb0ELb0EEEvNS_9BwdParamsE,@"STO_CUDA_ENTRY STV_DEFAULT"
_ZN10layer_norm31ln_parallel_residual_bwd_kernelINS_13Kernel_traitsIf13__nv_bfloat16fS2_fjLj512ELj1ELj4ELj1ELj16ENS_18Kernel_traits_baseILj512EfS2_fS2_fjLj128EEEEELb1ELb0ELb0EEEvNS_9BwdParamsE:
.text._ZN10layer_norm31ln_parallel_residual_bwd_kernelINS_13Kernel_traitsIf13__nv_bfloat16fS2_fjLj512ELj1ELj4ELj1ELj16ENS_18Kernel_traits_baseILj512EfS2_fS2_fjLj128EEEEELb1ELb0ELb0EEEvNS_9BwdParamsE:
        /* <DEDUP_REMOVED lines=42> */
[----:B------:R-:W-:Y:S01]  /*02a0*/  ULDC.64 UR6, c[0x0][0x240] ;  /* 0x0000900000067ab9 */ /* 0x000fe20000000a00 */
        /* <DEDUP_REMOVED lines=36> */
.L_x_1327:
[----:B-1----:R-:W1:Y:S08]  /*04f0*/  LDC.64 R128, c[0x0][0x250] ;  /* 0x00009400ff807b82 */ /* 0x002e700000000a00 */
[----:B------:R-:W2:Y:S01]  /*0500*/  LDC.64 R130, c[0x0][0x258] ;  /* 0x00009600ff827b82 */ /* 0x000ea20000000a00 */
[----:B-1----:R-:W-:-:S05]  /*0510*/  IMAD.WIDE R128, R153, 0x4, R128 ;  /* 0x0000000499807825 */ /* 0x002fca00078e0280 */
[----:B-----5:R1:W5:Y:S01]  /*0520*/  LDG.E R171, desc[UR4][R128.64] ;  /* 0x0000000480ab7981 */ /* 0x020362000c1e1900 */
[----:B--2---:R-:W-:-:S05]  /*0530*/  IMAD.WIDE R130, R153, 0x4, R130 ;  /* 0x0000000499827825 */ /* 0x004fca00078e0282 */
[----:B------:R1:W5:Y:S01]  /*0540*/  LDG.E R154, desc[UR4][R130.64] ;  /* 0x00000004829a7981 */ /* 0x000362000c1e1900 */
[----:B------:R-:W-:-:S04]  /*0550*/  IMAD.U32 R2, RZ, RZ, UR24 ;  /* 0x00000018ff027e24 */ /* 0x000fc8000f8e00ff */
        /* <DEDUP_REMOVED lines=8> */
[----:B-1----:R-:W-:Y:S06]  /*05e0*/  @!P2 BRA `(.L_x_1319) ;  /* 0x000000080018a947 */ /* 0x002fec0003800000 */
[----:B------:R-:W1:Y:S01]  /*05f0*/  LDC.64 R144, c[0x0][0x2c0] ;  /* 0x0000b000ff907b82 */ /* 0x000e620000000a00 */
[----:B------:R-:W-:-:S04]  /*0600*/  LEA R134, P0, R152, UR10, 0x5 ;  /* 0x0000000a98867c11 */ /* 0x000fc8000f8028ff */
[----:B------:R-:W-:-:S03]  /*0610*/  LEA.HI.X R135, R152, UR11, RZ, 0x5, P0 ;  /* 0x0000000b98877c11 */ /* 0x000fc600080f2cff */
[----:B------:R-:W2:Y:S02]  /*0620*/  LDC.64 R140, c[0x0][0x2b8] ;  /* 0x0000ae00ff8c7b82 */ /* 0x000ea40000000a00 */
[----:B------:R-:W3:Y:S01]  /*0630*/  LDG.E.128 R128, desc[UR4][R134.64] ;  /* 0x0000000486807981 */ /* 0x000ee2000c1e1d00 */
[----:B------:R-:W-:-:S03]  /*0640*/  ISETP.NE.U32.AND P0, PT, RZ, UR12, PT ;  /* 0x0000000cff007c0c */ /* 0x000fc6000bf05070 */
[----:B------:R4:W3:Y:S01]  /*0650*/  LDG.E.128 R148, desc[UR4][R134.64+0x10] ;  /* 0x0000100486947981 */ /* 0x0008e2000c1e1d00 */
[----:B-1----:R-:W-:-:S06]  /*0660*/  IMAD.WIDE.U32 R144, R152, 0x10, R144 ;  /* 0x0000001098907825 */ /* 0x002fcc00078e0090 */
[----:B------:R-:W3:Y:S01]  /*0670*/  LDG.E.128 R144, desc[UR4][R144.64] ;  /* 0x0000000490907981 */ /* 0x000ee2000c1e1d00 */
[----:B--2---:R-:W-:Y:S01]  /*0680*/  IMAD.WIDE.U32 R140, R152, 0x10, R140 ;  /* 0x00000010988c7825 */ /* 0x004fe200078e008c */
[----:B------:R-:W-:-:S05]  /*0690*/  ISETP.NE.AND.EX P0, PT, RZ, UR13, PT, P0 ;  /* 0x0000000dff007c0c */ /* 0x000fca000bf05300 */
[----:B------:R-:W2:Y:S08]  /*06a0*/  LDG.E.128 R140, desc[UR4][R140.64] ;  /* 0x000000048c8c7981 */ /* 0x000eb0000c1e1d00 */
[----:B------:R-:W1:Y:S01]  /*06b0*/  @P0 LDC.64 R174, c[0x0][0x248] ;  /* 0x00009200ffae0b82 */ /* 0x000e620000000a00 */
[C---:B------:R-:W-:Y:S01]  /*06c0*/  IMAD.SHL.U32 R3, R152.reuse, 0x8, RZ ;  /* 0x0000000898037824 */ /* 0x040fe200078e00ff */
[----:B------:R-:W-:-:S04]  /*06d0*/  SHF.L.U64.HI R176, R152, 0x3, RZ ;  /* 0x0000000398b07819 */ /* 0x000fc800000102ff */
[----:B-1----:R-:W-:-:S04]  /*06e0*/  @P0 IADD3 R174, P5, R3, R174, RZ ;  /* 0x000000ae03ae0210 */ /* 0x002fc80007fbe0ff */
[C---:B------:R-:W-:Y:S02]  /*06f0*/  @P0 IADD3.X R175, R176.reuse, R175, RZ, P5, !PT ;  /* 0x000000afb0af0210 */ /* 0x040fe40002ffe4ff */
[----:B----4-:R-:W-:Y:S02]  /*0700*/  IADD3 R134, P5, R3, UR6, RZ ;  /* 0x0000000603867c10 */ /* 0x010fe4000ffbe0ff */
[----:B------:R-:W-:Y:S01]  /*0710*/  ISETP.NE.U32.AND P1, PT, RZ, UR8, PT ;  /* 0x00000008ff007c0c */ /* 0x000fe2000bf25070 */
[----:B------:R-:W5:Y:S01]  /*0720*/  @P0 LDG.E.64 R132, desc[UR4][R174.64] ;  /* 0x00000004ae840981 */ /* 0x000f62000c1e1b00 */
[----:B------:R-:W-:-:S06]  /*0730*/  IADD3.X R135, R176, UR7, RZ, P5, !PT ;  /* 0x00000007b0877c10 */ /* 0x000fcc000affe4ff */
[----:B------:R-:W5:Y:S01]  /*0740*/  LDG.E.64 R134, desc[UR4][R134.64] ;  /* 0x0000000486867981 */ /* 0x000f62000c1e1b00 */
[----:B------:R-:W-:Y:S02]  /*0750*/  ISETP.NE.AND.EX P1, PT, RZ, UR9, PT, P1 ;  /* 0x00000009ff007c0c */ /* 0x000fe4000bf25310 */
[----:B0-----:R-:W-:-:S04]  /*0760*/  ISETP.NE.AND P0, PT, R188, RZ, PT ;  /* 0x000000ffbc00720c */ /* 0x001fc80003f05270 */
[----:B-----5:R-:W-:-:S07]  /*0770*/  FSEL R3, R171, RZ, !P0 ;  /* 0x000000ffab037208 */ /* 0x020fce0004000000 */
[----:B------:R-:W-:-:S04]  /*0780*/  @P1 LEA R172, P4, R152, UR8, 0x5 ;  /* 0x0000000898ac1c11 */ /* 0x000fc8000f8828ff */
[----:B------:R-:W-:-:S05]  /*0790*/  @P1 LEA.HI.X R173, R152, UR9, RZ, 0x5, P4 ;  /* 0x0000000998ad1c11 */ /* 0x000fca000a0f2cff */
[----:B------:R-:W5:Y:S04]  /*07a0*/  @P1 LDG.E.128 R16, desc[UR4][R172.64] ;  /* 0x00000004ac101981 */ /* 0x000f68000c1e1d00 */
[----:B------:R0:W5:Y:S01]  /*07b0*/  @P1 LDG.E.128 R12, desc[UR4][R172.64+0x10] ;  /* 0x00001004ac0c1981 */ /* 0x000162000c1e1d00 */
[--C-:B---3--:R-:W-:Y:S01]  /*07c0*/  FADD.FTZ R181, R130, -R3.reuse ;  /* 0x8000000382b57221 */ /* 0x108fe20000010000 */
[--C-:B------:R-:W-:Y:S01]  /*07d0*/  FADD.FTZ R177, R128, -R3.reuse ;  /* 0x8000000380b17221 */ /* 0x100fe20000010000 */
[--C-:B------:R-:W-:Y:S01]  /*07e0*/  FADD.FTZ R179, R129, -R3.reuse ;  /* 0x8000000381b37221 */ /* 0x100fe20000010000 */
[----:B------:R-:W-:-:S03]  /*07f0*/  FADD.FTZ R185, R131, -R3 ;  /* 0x8000000383b97221 */ /* 0x000fc60000010000 */
[----:B0-----:R-:W-:Y:S01]  /*0800*/  FMUL.FTZ R172, R154, R179 ;  /* 0x000000b39aac7220 */ /* 0x001fe20000410000 */
[----:B------:R-:W-:-:S04]  /*0810*/  PRMT R130, R144, 0x7632, R130 ;  /* 0x0000763290827816 */ /* 0x000fc80000000082 */
[----:B------:R-:W-:Y:S02]  /*0820*/  SHF.L.U32 R130, R130, 0x10, RZ ;  /* 0x0000001082827819 */ /* 0x000fe400000006ff */
[----:B--2---:R-:W-:Y:S01]  /*0830*/  PRMT R128, R140, 0x7632, R128 ;  /* 0x000076328c807816 */ /* 0x004fe20000000080 */
[C---:B------:R-:W-:Y:S01]  /*0840*/  IMAD.U32 R187, R142.reuse, 0x10000, RZ ;  /* 0x000100008ebb7824 */ /* 0x040fe200078e00ff */
[----:B------:R-:W-:Y:S02]  /*0850*/  PRMT R178, R142, 0x7632, R178 ;  /* 0x000076328eb27816 */ /* 0x000fe400000000b2 */
[----:B------:R-:W-:Y:S02]  /*0860*/  PRMT R142, R145, 0x7632, R142 ;  /* 0x00007632918e7816 */ /* 0x000fe4000000008e */
[----:B------:R-:W-:Y:S01]  /*0870*/  SHF.L.U32 R129, R140, 0x10, RZ ;  /* 0x000000108c817819 */ /* 0x000fe200000006ff */
[----:B------:R-:W-:Y:S01]  /*0880*/  FMUL.FTZ R140, R105, R130 ;  /* 0x00000082698c7220 */ /* 0x000fe20000410000 */
[----:B------:R-:W-:-:S02]  /*0890*/  SHF.L.U32 R128, R128, 0x10, RZ ;  /* 0x0000001080807819 */ /* 0x000fc400000006ff */
[----:B------:R-:W-:Y:S02]  /*08a0*/  PRMT R175, R141, 0x7632, R175 ;  /* 0x000076328daf7816 */ /* 0x000fe400000000af */
[----:B------:R-:W-:Y:S02]  /*08b0*/  SHF.L.U32 R142, R142, 0x10, RZ ;  /* 0x000000108e8e7819 */ /* 0x000fe400000006ff */
[----:B------:R-:W-:Y:S02]  /*08c0*/  SHF.L.U32 R131, R144, 0x10, RZ ;  /* 0x0000001090837819 */ /* 0x000fe400000006ff */
[C---:B------:R-:W-:Y:S01]  /*08d0*/  PRMT R144, R146.reuse, 0x7632, R144 ;  /* 0x0000763292907816 */ /* 0x040fe20000000090 */
[----:B------:R-:W-:Y:S02]  /*08e0*/  IMAD.U32 R189, R146, 0x10000, RZ ;  /* 0x0001000092bd7824 */ /* 0x000fe400078e00ff */
[----:B------:R-:W-:Y:S01]  /*08f0*/  FADD.FTZ R65, R65, R128 ;  /* 0x0000008041417221 */ /* 0x000fe20000010000 */
[-C--:B------:R-:W-:Y:S01]  /*0900*/  FFMA.FTZ R173, R113, R128.reuse, R140 ;  /* 0x0000008071ad7223 */ /* 0x080fe2000001008c */
[----:B------:R-:W-:Y:S01]  /*0910*/  FFMA.FTZ R81, R172, R128, R81 ;  /* 0x00000080ac517223 */ /* 0x000fe20000010051 */
[----:B------:R-:W-:Y:S01]  /*0920*/  PRMT R184, R143, 0x7632, R184 ;  /* 0x000076328fb87816 */ /* 0x000fe200000000b8 */
[----:B------:R-:W-:Y:S01]  /*0930*/  IMAD.U32 R128, R175, 0x10000, RZ ;  /* 0x00010000af807824 */ /* 0x000fe200078e00ff */
[----:B------:R-:W-:Y:S01]  /*0940*/  SHF.L.U32 R191, R143, 0x10, RZ ;  /* 0x000000108fbf7819 */ /* 0x000fe200000006ff */
[----:B------:R-:W-:Y:S01]  /*0950*/  FMUL.FTZ R176, R154, R185 ;  /* 0x000000b99ab07220 */ /* 0x000fe20000410000 */
[----:B------:R-:W-:Y:S01]  /*0960*/  SHF.L.U32 R145, R145, 0x10, RZ ;  /* 0x0000001091917819 */ /* 0x000fe200000006ff */
[----:B------:R-:W-:Y:S01]  /*0970*/  FMUL.FTZ R140, R107, R142 ;  /* 0x0000008e6b8c7220 */ /* 0x000fe20000410000 */
[C---:B------:R-:W-:Y:S01]  /*0980*/  PRMT R146, R147.reuse, 0x7632, R146 ;  /* 0x0000763293927816 */ /* 0x040fe20000000092 */
[--C-:B------:R-:W-:Y:S01]  /*0990*/  FADD.FTZ R143, R148, -R3.reuse ;  /* 0x80000003948f7221 */ /* 0x100fe20000010000 */
[----:B------:R-:W-:Y:S01]  /*09a0*/  SHF.L.U32 R193, R147, 0x10, RZ ;  /* 0x0000001093c17819 */ /* 0x000fe200000006ff */
[--C-:B------:R-:W-:Y:S01]  /*09b0*/  FADD.FTZ R149, R149, -R3.reuse ;  /* 0x8000000395957221 */ /* 0x100fe20000010000 */
[----:B------:R-:W-:Y:S01]  /*09c0*/  SHF.L.U32 R183, R141, 0x10, RZ ;  /* 0x000000108db77819 */ /* 0x000fe200000006ff */
[--C-:B------:R-:W-:Y:S01]  /*09d0*/  FADD.FTZ R147, R150, -R3.reuse ;  /* 0x8000000396937221 */ /* 0x100fe20000010000 */
[----:B------:R-:W-:Y:S01]  /*09e0*/  FADD.FTZ R151, R151, -R3 ;  /* 0x8000000397977221 */ /* 0x000fe20000010000 */
[----:B------:R-:W-:Y:S01]  /*09f0*/  SHF.L.U32 R144, R144, 0x10, RZ ;  /* 0x0000001090907819 */ /* 0x000fe200000006ff */
[----:B------:R-:W-:Y:S01]  /*0a00*/  FMUL.FTZ R141, R104, R131 ;  /* 0x00000083688d7220 */ /* 0x000fe20000410000 */
[----:B------:R-:W-:Y:S01]  /*0a10*/  FMUL.FTZ R3, R154, R177 ;  /* 0x000000b19a037220 */ /* 0x000fe20000410000 */
[----:B------:R-:W-:Y:S01]  /*0a20*/  FADD.FTZ R67, R67, R128 ;  /* 0x0000008043437221 */ /* 0x000fe20000010000 */
[-C--:B------:R-:W-:Y:S01]  /*0a30*/  FFMA.FTZ R179, R115, R128.reuse, R140 ;  /* 0x0000008073b37223 */ /* 0x080fe2000001008c */
        /* <DEDUP_REMOVED lines=20> */
[----:B------:R-:W-:Y:S01]  /*0b80*/  FFMA.FTZ R129, R3, R174, RZ ;  /* 0x000000ae03817223 */ /* 0x000fe200000100ff */
[----:B------:R-:W-:-:S02]  /*0b90*/  FADD.FTZ R32, R32, R131 ;  /* 0x0000008320207221 */ /* 0x000fc40000010000 */
[----:B------:R-:W-:Y:S01]  /*0ba0*/  FADD.FTZ R128, R128, R173 ;  /* 0x000000ad80807221 */ /* 0x000fe20000010000 */
[----:B------:R-:W-:Y:S01]  /*0bb0*/  FFMA.FTZ R130, R172, R173, R129 ;  /* 0x000000adac827223 */ /* 0x000fe20000010081 */
[----:B------:R-:W-:Y:S01]  /*0bc0*/  FFMA.FTZ R48, R3, R131, R48 ;  /* 0x0000008303307223 */ /* 0x000fe20000010030 */
[----:B------:R-:W-:Y:S01]  /*0bd0*/  SHF.L.U32 R146, R146, 0x10, RZ ;  /* 0x0000001092927819 */ /* 0x000fe200000006ff */
[----:B------:R-:W-:Y:S01]  /*0be0*/  FMUL.FTZ R131, R102, R193 ;  /* 0x000000c166837220 */ /* 0x000fe20000410000 */
[----:B------:R-:W-:Y:S01]  /*0bf0*/  FADD.FTZ R128, R128, R175 ;  /* 0x000000af80807221 */ /* 0x000fe20000010000 */
[----:B------:R-:W-:Y:S01]  /*0c00*/  FFMA.FTZ R129, R177, R175, R130 ;  /* 0x000000afb1817223 */ /* 0x000fe20000010082 */
[----:B------:R-:W-:Y:S01]  /*0c10*/  FMUL.FTZ R181, R154, R143 ;  /* 0x0000008f9ab57220 */ /* 0x000fe20000410000 */
[----:B------:R-:W-:Y:S01]  /*0c20*/  FFMA.FTZ R182, R110, R191, R131 ;  /* 0x000000bf6eb67223 */ /* 0x000fe20000010083 */
[----:B------:R-:W-:Y:S02]  /*0c30*/  IMAD.U32 R140, R184, 0x10000, RZ ;  /* 0x00010000b88c7824 */ /* 0x000fe400078e00ff */
[----:B------:R-:W-:Y:S01]  /*0c40*/  FMUL.FTZ R130, R103, R146 ;  /* 0x0000009267827220 */ /* 0x000fe20000410000 */
[----:B------:R-:W-:Y:S01]  /*0c50*/  FADD.FTZ R131, R128, R179 ;  /* 0x000000b380837221 */ /* 0x000fe20000010000 */
[----:B------:R-:W-:Y:S01]  /*0c60*/  FFMA.FTZ R128, R176, R179, R129 ;  /* 0x000000b3b0807223 */ /* 0x000fe20000010081 */
[----:B------:R-:W-:Y:S01]  /*0c70*/  FADD.FTZ R60, R60, R187 ;  /* 0x000000bb3c3c7221 */ /* 0x000fe20000010000 */
[----:B------:R-:W-:Y:S01]  /*0c80*/  FFMA.FTZ R76, R181, R187, R76 ;  /* 0x000000bbb54c7223 */ /* 0x000fe2000001004c */
[----:B------:R-:W-:Y:S01]  /*0c90*/  FFMA.FTZ R187, R111, R140, R130 ;  /* 0x0000008c6fbb7223 */ /* 0x000fe20000010082 */
        /* <DEDUP_REMOVED lines=27> */
.L_x_1319:
[----:B------:R-:W-:Y:S05]  /*0e50*/  BSYNC B1 ;  /* 0x0000000000017941 */ /* 0x000fea0003800000 */
.L_x_1318:
[----:B------:R-:W-:Y:S04]  /*0e60*/  BSSY B1, `(.L_x_1320) ;  /* 0x0000087000017945 */ /* 0x000fe80003800000 */
[----:B------:R-:W-:Y:S05]  /*0e70*/  @!P3 BRA `(.L_x_1321) ;  /* 0x000000080014b947 */ /* 0x000fea0003800000 */
[----:B------:R-:W1:Y:S08]  /*0e80*/  LDC.64 R128, c[0x0][0x2b8] ;  /* 0x0000ae00ff807b82 */ /* 0x000e700000000a00 */
[----:B------:R-:W2:Y:S01]  /*0e90*/  LDC.64 R140, c[0x0][0x2c0] ;  /* 0x0000b000ff8c7b82 */ /* 0x000ea20000000a00 */
[----:B------:R-:W-:-:S04]  /*0ea0*/  LEA R138, P0, R191, UR10, 0x5 ;  /* 0x0000000abf8a7c11 */ /* 0x000fc8000f8028ff */
[C---:B------:R-:W-:Y:S01]  /*0eb0*/  LEA.HI.X R139, R191.reuse, UR11, RZ, 0x5, P0 ;  /* 0x0000000bbf8b7c11 */ /* 0x040fe200080f2cff */
[----:B-1----:R-:W-:-:S04]  /*0ec0*/  IMAD.WIDE.U32 R128, R191, 0x10, R128 ;  /* 0x00000010bf807825 */ /* 0x002fc800078e0080 */
[----:B------:R-:W3:Y:S01]  /*0ed0*/  LDG.E.128 R144, desc[UR4][R138.64] ;  /* 0x000000048a907981 */ /* 0x000ee2000c1e1d00 */
[----:B--2---:R-:W-:-:S03]  /*0ee0*/  IMAD.WIDE.U32 R140, R191, 0x10, R140 ;  /* 0x00000010bf8c7825 */ /* 0x004fc600078e008c */
[----:B------:R-:W2:Y:S01]  /*0ef0*/  LDG.E.128 R128, desc[UR4][R128.64] ;  /* 0x0000000480807981 */ /* 0x000ea2000c1e1d00 */
[----:B------:R-:W-:-:S03]  /*0f00*/  ISETP.NE.U32.AND P0, PT, RZ, UR12, PT ;  /* 0x0000000cff007c0c */ /* 0x000fc6000bf05070 */
[----:B------:R1:W4:Y:S04]  /*0f10*/  LDG.E.128 R148, desc[UR4][R138.64+0x10] ;  /* 0x000010048a947981 */ /* 0x000328000c1e1d00 */
[----:B------:R-:W3:Y:S01]  /*0f20*/  LDG.E.128 R140, desc[UR4][R140.64] ;  /* 0x000000048c8c7981 */ /* 0x000ee2000c1e1d00 */
[----:B------:R-:W-:-:S13]  /*0f30*/  ISETP.NE.AND.EX P0, PT, RZ, UR13, PT, P0 ;  /* 0x0000000dff007c0c */ /* 0x000fda000bf05300 */
[----:B------:R-:W0:Y:S01]  /*0f40*/  @P0 LDC.64 R158, c[0x0][0x248] ;  /* 0x00009200ff9e0b82 */ /* 0x000e220000000a00 */
[----:B------:R-:W-:Y:S02]  /*0f50*/  SHF.L.U32 R155, R191, 0x3, RZ ;  /* 0x00000003bf9b7819 */ /* 0x000fe400000006ff */
[----:B------:R-:W-:Y:S02]  /*0f60*/  SHF.R.U32.HI R160, RZ, 0x1d, R191 ;  /* 0x0000001dffa07819 */ /* 0x000fe400000116bf */
[----:B0-----:R-:W-:-:S04]  /*0f70*/  @P0 IADD3 R158, P5, R155, R158, RZ ;  /* 0x0000009e9b9e0210 */ /* 0x001fc80007fbe0ff */
[C---:B------:R-:W-:Y:S02]  /*0f80*/  @P0 IADD3.X R159, R160.reuse, R159, RZ, P5, !PT ;  /* 0x0000009fa09f0210 */ /* 0x040fe40002ffe4ff */
[----:B-1----:R-:W-:Y:S02]  /*0f90*/  IADD3 R138, P5, R155, UR6, RZ ;  /* 0x000000069b8a7c10 */ /* 0x002fe4000ffbe0ff */
        /* <DEDUP_REMOVED lines=12> */
[C---:B------:R-:W-:Y:S02]  /*1060*/  PRMT R164, R130.reuse, 0x7632, R164 ;  /* 0x0000763282a47816 */ /* 0x040fe400000000a4 */
[----:B------:R-:W-:-:S02]  /*1070*/  SHF.L.U32 R165, R130, 0x10, RZ ;  /* 0x0000001082a57819 */ /* 0x000fc400000006ff */
[----:B-----5:R-:W-:Y:S02]  /*1080*/  FSEL R130, R171, RZ, !P0 ;  /* 0x000000ffab827208 */ /* 0x020fe40004000000 */
[----:B---3--:R-:W-:Y:S01]  /*1090*/  PRMT R128, R140, 0x7632, R128 ;  /* 0x000076328c807816 */ /* 0x008fe20000000080 */
[C---:B------:R-:W-:Y:S01]  /*10a0*/  IMAD.U32 R163, R129.reuse, 0x10000, RZ ;  /* 0x0001000081a37824 */ /* 0x040fe200078e00ff */
[----:B------:R-:W-:Y:S01]  /*10b0*/  PRMT R162, R129, 0x7632, R162 ;  /* 0x0000763281a27816 */ /* 0x000fe200000000a2 */
[----:B------:R-:W-:Y:S01]  /*10c0*/  FADD.FTZ R145, -R130, R145 ;  /* 0x0000009182917221 */ /* 0x000fe20000010100 */
[----:B------:R-:W-:Y:S02]  /*10d0*/  SHF.L.U32 R129, R140, 0x10, RZ ;  /* 0x000000108c817819 */ /* 0x000fe400000006ff */
[----:B------:R-:W-:Y:S01]  /*10e0*/  SHF.L.U32 R128, R128, 0x10, RZ ;  /* 0x0000001080807819 */ /* 0x000fe200000006ff */
[----:B------:R-:W-:Y:S01]  /*10f0*/  IMAD.U32 R167, R142, 0x10000, RZ ;  /* 0x000100008ea77824 */ /* 0x000fe200078e00ff */
[----:B------:R-:W-:-:S02]  /*1100*/  PRMT R140, R141, 0x7632, R140 ;  /* 0x000076328d8c7816 */ /* 0x000fc4000000008c */
[----:B------:R-:W-:Y:S01]  /*1110*/  PRMT R166, R142, 0x7632, R166 ;  /* 0x000076328ea67816 */ /* 0x000fe200000000a6 */
[C---:B------:R-:W-:Y:S01]  /*1120*/  FADD.FTZ R155, -R130.reuse, R144 ;  /* 0x00000090829b7221 */ /* 0x040fe20000010100 */
[C---:B------:R-:W-:Y:S01]  /*1130*/  PRMT R142, R143.reuse, 0x7632, R142 ;  /* 0x000076328f8e7816 */ /* 0x040fe2000000008e */
[C---:B0-----:R-:W-:Y:S01]  /*1140*/  FADD.FTZ R159, -R130.reuse, R146 ;  /* 0x00000092829f7221 */ /* 0x041fe20000010100 */
[----:B------:R-:W-:Y:S01]  /*1150*/  SHF.L.U32 R171, R143, 0x10, RZ ;  /* 0x000000108fab7819 */ /* 0x000fe200000006ff */
[C---:B------:R-:W-:Y:S01]  /*1160*/  FADD.FTZ R147, -R130.reuse, R147 ;  /* 0x0000009382937221 */ /* 0x040fe20000010100 */
[C---:B----4-:R-:W-:Y:S01]  /*1170*/  FADD.FTZ R143, -R130.reuse, R148 ;  /* 0x00000094828f7221 */ /* 0x050fe20000010100 */
[C---:B------:R-:W-:Y:S01]  /*1180*/  FADD.FTZ R149, -R130.reuse, R149 ;  /* 0x0000009582957221 */ /* 0x040fe20000010100 */
[C---:B------:R-:W-:Y:S01]  /*1190*/  FADD.FTZ R169, -R130.reuse, R150 ;  /* 0x0000009682a97221 */ /* 0x040fe20000010100 */
[----:B------:R-:W-:Y:S01]  /*11a0*/  FADD.FTZ R151, -R130, R151 ;  /* 0x0000009782977221 */ /* 0x000fe20000010100 */
[----:B------:R-:W-:Y:S01]  /*11b0*/  SHF.L.U32 R160, R160, 0x10, RZ ;  /* 0x00000010a0a07819 */ /* 0x000fe200000006ff */
[----:B------:R-:W-:Y:S01]  /*11c0*/  FMUL.FTZ R130, R89, R128 ;  /* 0x0000008059827220 */ /* 0x000fe20000410000 */
[----:B------:R-:W-:Y:S01]  /*11d0*/  FMUL.FTZ R158, R154, R145 ;  /* 0x000000919a9e7220 */ /* 0x000fe20000410000 */
[----:B------:R-:W-:Y:S01]  /*11e0*/  SHF.L.U32 R140, R140, 0x10, RZ ;  /* 0x000000108c8c7819 */ /* 0x000fe200000006ff */
[----:B------:R-:W-:Y:S01]  /*11f0*/  FMUL.FTZ R155, R154, R155 ;  /* 0x0000009b9a9b7220 */ /* 0x000fe20000410000 */
[----:B------:R-:W-:Y:S01]  /*1200*/  PRMT R170, R131, 0x7632, R170 ;  /* 0x0000763283aa7816 */ /* 0x000fe200000000aa */
[----:B-1----:R-:W-:Y:S01]  /*1210*/  FFMA.FTZ R157, R97, R160, R130 ;  /* 0x000000a0619d7223 */ /* 0x002fe20000010082 */
[----:B------:R-:W-:Y:S01]  /*1220*/  SHF.L.U32 R191, R131, 0x10, RZ ;  /* 0x0000001083bf7819 */ /* 0x000fe200000006ff */
[----:B------:R-:W-:Y:S01]  /*1230*/  FMUL.FTZ R131, R88, R129 ;  /* 0x0000008158837220 */ /* 0x000fe20000410000 */
[----:B------:R-:W-:Y:S01]  /*1240*/  SHF.L.U32 R141, R141, 0x10, RZ ;  /* 0x000000108d8d7819 */ /* 0x000fe200000006ff */
[----:B------:R-:W-:Y:S01]  /*1250*/  FADD.FTZ R25, R25, R128 ;  /* 0x0000008019197221 */ /* 0x000fe20000010000 */
[----:B------:R-:W-:Y:S01]  /*1260*/  FFMA.FTZ R41, R158, R128, R41 ;  /* 0x000000809e297223 */ /* 0x000fe20000010029 */
[----:B------:R-:W-:-:S02]  /*1270*/  IMAD.U32 R128, R162, 0x10000, RZ ;  /* 0x00010000a2807824 */ /* 0x000fc400078e00ff */
[----:B------:R-:W-:Y:S01]  /*1280*/  FMUL.FTZ R130, R91, R140 ;  /* 0x0000008c5b827220 */ /* 0x000fe20000410000 */
[----:B------:R-:W-:Y:S01]  /*1290*/  FADD.FTZ R56, R56, R161 ;  /* 0x000000a138387221 */ /* 0x000fe20000010000 */
[-C--:B------:R-:W-:Y:S01]  /*12a0*/  FFMA.FTZ R156, R96, R161.reuse, R131 ;  /* 0x000000a1609c7223 */ /* 0x080fe20000010083 */
[C---:B------:R-:W-:Y:S01]  /*12b0*/  FFMA.FTZ R72, R155.reuse, R161, R72 ;  /* 0x000000a19b487223 */ /* 0x040fe20000010048 */
[----:B------:R-:W-:Y:S01]  /*12c0*/  FADD.FTZ R24, R24, R129 ;  /* 0x0000008118187221 */ /* 0x000fe20000010000 */
[----:B------:R-:W-:Y:S01]  /*12d0*/  FFMA.FTZ R40, R155, R129, R40 ;  /* 0x000000819b287223 */ /* 0x000fe20000010028 */
[----:B------:R-:W-:Y:S01]  /*12e0*/  FMUL.FTZ R129, R90, R141 ;  /* 0x0000008d5a817220 */ /* 0x000fe20000410000 */
[C---:B------:R-:W-:Y:S01]  /*12f0*/  FMUL.FTZ R159, R154.reuse, R159 ;  /* 0x0000009f9a9f7220 */ /* 0x040fe20000410000 */
[----:B------:R-:W-:Y:S01]  /*1300*/  FMUL.FTZ R162, R154, R147 ;  /* 0x000000939aa27220 */ /* 0x000fe20000410000 */
[----:B------:R-:W-:Y:S01]  /*1310*/  FFMA.FTZ R161, R99, R128, R130 ;  /* 0x0000008063a17223 */ /* 0x000fe20000010082 */
[----:B------:R-:W-:Y:S01]  /*1320*/  SHF.L.U32 R130, R166, 0x10, RZ ;  /* 0x00000010a6827819 */ /* 0x000fe200000006ff */
[----:B------:R-:W-:Y:S01]  /*1330*/  FADD.FTZ R57, R57, R160 ;  /* 0x000000a039397221 */ /* 0x000fe20000010000 */
[----:B------:R-:W-:Y:S01]  /*1340*/  FFMA.FTZ R73, R158, R160, R73 ;  /* 0x000000a09e497223 */ /* 0x000fe20000010049 */
[----:B------:R-:W-:Y:S01]  /*1350*/  FADD.FTZ R58, R58, R163 ;  /* 0x000000a33a3a7221 */ /* 0x000fe20000010000 */
[-C--:B------:R-:W-:Y:S01]  /*1360*/  FFMA.FTZ R160, R98, R163.reuse, R129 ;  /* 0x000000a362a07223 */ /* 0x080fe20000010081 */
[----:B------:R-:W-:Y:S01]  /*1370*/  FFMA.FTZ R74, R159, R163, R74 ;  /* 0x000000a39f4a7223 */ /* 0x000fe2000001004a */
[----:B------:R-:W-:Y:S01]  /*1380*/  FADD.FTZ R59, R59, R128 ;  /* 0x000000803b3b7221 */ /* 0x000fe20000010000 */
[C---:B------:R-:W-:Y:S01]  /*1390*/  FFMA.FTZ R75, R162.reuse, R128, R75 ;  /* 0x00000080a24b7223 */ /* 0x040fe2000001004b */
[----:B------:R-:W-:Y:S01]  /*13a0*/  FADD.FTZ R27, R27, R140 ;  /* 0x0000008c1b1b7221 */ /* 0x000fe20000010000 */
[----:B------:R-:W-:Y:S01]  /*13b0*/  FFMA.FTZ R43, R162, R140, R43 ;  /* 0x0000008ca22b7223 */ /* 0x000fe2000001002b */
        /* <DEDUP_REMOVED lines=23> */
[----:B------:R-:W-:Y:S01]  /*1530*/  SHF.L.U32 R142, R142, 0x10, RZ ;  /* 0x000000108e8e7819 */ /* 0x000fe200000006ff */
[----:B------:R-:W-:Y:S01]  /*1540*/  FMUL.FTZ R141, R86, R171 ;  /* 0x000000ab568d7220 */ /* 0x000fe20000410000 */
[----:B------:R-:W-:Y:S01]  /*1550*/  FADD.FTZ R130, R131, R164 ;  /* 0x000000a483827221 */ /* 0x000fe20000010000 */
[C---:B------:R-:W-:Y:S01]  /*1560*/  FFMA.FTZ R129, R163.reuse, R164, R128 ;  /* 0x000000a4a3817223 */ /* 0x040fe20000010080 */
        /* <DEDUP_REMOVED lines=22> */
.L_x_1321:
[----:B------:R-:W-:Y:S05]  /*16d0*/  BSYNC B1 ;  /* 0x0000000000017941 */ /* 0x000fea0003800000 */
.L_x_1320:
        /* <DEDUP_REMOVED lines=20> */
.L_x_1345:
[----:B--2---:R-:W-:Y:S01]  /*1820*/  FADD.FTZ R128, R143, R128 ;  /* 0x000000808f807221 */ /* 0x004fe20000010000 */
[----:B---3--:R-:W-:Y:S01]  /*1830*/  FADD.FTZ R129, R142, R129 ;  /* 0x000000818e817221 */ /* 0x008fe20000010000 */
[----:B------:R-:W-:Y:S02]  /*1840*/  BSSY B1, `(.L_x_1323) ;  /* 0x000007d000017945 */ /* 0x000fe40003800000 */
[----:B------:R-:W-:Y:S01]  /*1850*/  FMUL.FTZ R190, R128, UR14 ;  /* 0x0000000e80be7c20 */ /* 0x000fe20008410000 */
[----:B------:R-:W-:Y:S01]  /*1860*/  FMUL.FTZ R144, R129, UR14 ;  /* 0x0000000e81907c20 */ /* 0x000fe20008410000 */
[----:B------:R-:W-:Y:S06]  /*1870*/  @!P2 BRA `(.L_x_1324) ;  /* 0x0000000400e4a947 */ /* 0x000fec0003800000 */
[----:B0-----:R-:W-:Y:S02]  /*1880*/  ISETP.NE.AND P4, PT, R188, RZ, PT ;  /* 0x000000ffbc00720c */ /* 0x001fe40003f85270 */
        /* <DEDUP_REMOVED lines=8> */
[----:B-1----:R-:W-:Y:S01]  /*1910*/  FFMA.FTZ R142, R176, R144, R151 ;  /* 0x00000090b08e7223 */ /* 0x002fe20000010097 */
        /* <DEDUP_REMOVED lines=58> */
[----:B------:R-:W-:Y:S02]  /*1cc0*/  SEL R117, R140, R117, P1 ;  /* 0x000000758c757207 */ /* 0x000fe40000800000 */
[----:B------:R-:W-:Y:S02]  /*1cd0*/  SEL R118, R141, R118, P1 ;  /* 0x000000768d767207 */ /* 0x000fe40000800000 */
[----:B------:R-:W-:-:S02]  /*1ce0*/  @P0 F2FP.BF16.F32.PACK_AB R150, RZ, R143 ;  /* 0x0000008fff96023e */ /* 0x000fc400000010ff */
        /* <DEDUP_REMOVED lines=26> */
[----:B------:R-:W-:Y:S02]  /*1e90*/  @P0 PRMT R124, R145, 0x7610, R124 ;  /* 0x00007610917c0816 */ /* 0x000fe4000000007c */
[----:B------:R-:W-:Y:S02]  /*1ea0*/  SEL R122, R151, R122, P1 ;  /* 0x0000007a977a7207 */ /* 0x000fe40000800000 */
[----:B------:R-:W-:Y:S02]  /*1eb0*/  FSEL R151, R196, RZ, P5 ;  /* 0x000000ffc4977208 */ /* 0x000fe40002800000 */
[----:B------:R-:W-:-:S02]  /*1ec0*/  FSEL R197, R197, RZ, P4 ;  /* 0x000000ffc5c57208 */ /* 0x000fc40002000000 */
[----:B------:R-:W-:Y:S02]  /*1ed0*/  FSEL R198, R198, RZ, P6 ;  /* 0x000000ffc6c67208 */ /* 0x000fe40003000000 */
[----:B------:R-:W-:Y:S02]  /*1ee0*/  @P0 PRMT R124, R124, 0x5410, R146 ;  /* 0x000054107c7c0816 */ /* 0x000fe40000000092 */
[----:B------:R-:W-:Y:S02]  /*1ef0*/  @P0 F2FP.BF16.F32.PACK_AB R189, RZ, R189 ;  /* 0x000000bdffbd023e */ /* 0x000fe400000010ff */
[----:B------:R-:W-:Y:S02]  /*1f00*/  @P0 PRMT R125, R147, 0x7610, R125 ;  /* 0x00007610937d0816 */ /* 0x000fe4000000007d */
[----:B------:R-:W-:Y:S02]  /*1f10*/  @P0 PRMT R126, R149, 0x7610, R126 ;  /* 0x00007610957e0816 */ /* 0x000fe4000000007e */
[----:B------:R-:W-:-:S02]  /*1f20*/  @P0 PRMT R127, R171, 0x7610, R127 ;  /* 0x00007610ab7f0816 */ /* 0x000fc4000000007f */
[----:B------:R-:W-:Y:S02]  /*1f30*/  @P0 LEA R146, P4, R152, UR12, 0x4 ;  /* 0x0000000c98920c11 */ /* 0x000fe4000f8820ff */
        /* <DEDUP_REMOVED lines=9> */
[C---:B------:R-:W-:Y:S02]  /*1fd0*/  @P0 LEA.HI.X R147, R152.reuse, UR13, RZ, 0x4, P4 ;  /* 0x0000000d98930c11 */ /* 0x040fe4000a0f24ff */
[----:B------:R-:W-:Y:S02]  /*1fe0*/  @P0 PRMT R127, R127, 0x5410, R189 ;  /* 0x000054107f7f0816 */ /* 0x000fe400000000bd */
[----:B------:R-:W-:-:S03]  /*1ff0*/  IADD3 R152, R152, 0x20, RZ ;  /* 0x0000002098987810 */ /* 0x000fc60007ffe0ff */
[----:B------:R2:W-:Y:S04]  /*2000*/  @P0 STG.E.128 desc[UR4][R146.64], R124 ;  /* 0x0000007c92000986 */ /* 0x0005e8000c101d04 */
.L_x_1324:
[----:B------:R-:W-:Y:S05]  /*2010*/  BSYNC B1 ;  /* 0x0000000000017941 */ /* 0x000fea0003800000 */
.L_x_1323:
[----:B------:R-:W-:Y:S04]  /*2020*/  BSSY B1, `(.L_x_1325) ;  /* 0x000007a000017945 */ /* 0x000fe80003800000 */
[----:B------:R-:W-:Y:S05]  /*2030*/  @!P3 BRA `(.L_x_1326) ;  /* 0x0000000400e0b947 */ /* 0x000fea0003800000 */
[----:B------:R-:W-:Y:S02]  /*2040*/  ISETP.NE.U32.AND P0, PT, RZ, UR12, PT ;  /* 0x0000000cff007c0c */ /* 0x000fe4000bf05070 */
[----:B0-----:R-:W-:Y:S02]  /*2050*/  ISETP.NE.AND P4, PT, R188, RZ, PT ;  /* 0x000000ffbc00720c */ /* 0x001fe40003f85270 */
[----:B------:R-:W-:Y:S02]  /*2060*/  ISETP.NE.AND.EX P0, PT, RZ, UR13, PT, P0 ;  /* 0x0000000dff007c0c */ /* 0x000fe4000bf05300 */
[----:B------:R-:W-:Y:S02]  /*2070*/  ISETP.NE.U32.AND P1, PT, RZ, UR8, PT ;  /* 0x00000008ff007c0c */ /* 0x000fe4000bf25070 */
[----:B-12---:R-:W-:Y:S02]  /*2080*/  FSEL R143, R190, RZ, !P4 ;  /* 0x000000ffbe8f7208 */ /* 0x006fe40006000000 */
[----:B------:R-:W-:-:S02]  /*2090*/  ISETP.NE.AND.EX P1, PT, RZ, UR9, PT, P1 ;  /* 0x00000009ff007c0c */ /* 0x000fc4000bf25310 */
[----:B------:R-:W-:Y:S01]  /*20a0*/  MOV R128, R138 ;  /* 0x0000008a00807202 */ /* 0x000fe20000000f00 */
[-CC-:B------:R-:W-:Y:S01]  /*20b0*/  FFMA.FTZ R129, R155, R144.reuse, R143.reuse ;  /* 0x000000909b817223 */ /* 0x180fe2000001008f */
[-CC-:B------:R-:W-:Y:S01]  /*20c0*/  FFMA.FTZ R140, R158, R144.reuse, R143.reuse ;  /* 0x000000909e8c7223 */ /* 0x180fe2000001008f */
[-CC-:B------:R-:W-:Y:S01]  /*20d0*/  FFMA.FTZ R141, R159, R144.reuse, R143.reuse ;  /* 0x000000909f8d7223 */ /* 0x180fe2000001008f */
[----:B------:R-:W-:Y:S01]  /*20e0*/  FFMA.FTZ R145, R163, R144, R143 ;  /* 0x00000090a3917223 */ /* 0x000fe2000001008f */
        /* <DEDUP_REMOVED lines=11> */
[----:B------:R-:W-:Y:S01]  /*21a0*/  @P1 FADD.FTZ R129, R8, R129 ;  /* 0x0000008108811221 */ /* 0x000fe20000010000 */
[----:B------:R-:W-:Y:S01]  /*21b0*/  @P1 FADD.FTZ R130, R9, R130 ;  /* 0x0000008209821221 */ /* 0x000fe20000010000 */
[----:B------:R-:W-:Y:S01]  /*21c0*/  FADD.FTZ R147, R165, -R142 ;  /* 0x8000008ea5937221 */ /* 0x000fe20000010000 */
[----:B------:R-:W-:Y:S01]  /*21d0*/  FADD.FTZ R141, R160, -R141 ;  /* 0x8000008da08d7221 */ /* 0x000fe20000010000 */
[----:B------:R-:W-:Y:S01]  /*21e0*/  FMUL.FTZ R142, R154, R143 ;  /* 0x0000008f9a8e7220 */ /* 0x000fe20000410000 */
[----:B------:R-:W-:Y:S01]  /*21f0*/  FMUL.FTZ R189, R129, UR15 ;  /* 0x0000000f81bd7c20 */ /* 0x000fe20008410000 */
[----:B------:R-:W-:Y:S01]  /*2200*/  FMUL.FTZ R190, R130, UR15 ;  /* 0x0000000f82be7c20 */ /* 0x000fe20008410000 */
[----:B------:R-:W-:Y:S01]  /*2210*/  @P0 LOP3.LUT P5, RZ, R136, 0xff00, RZ, 0xc0, !PT ;  /* 0x0000ff0088ff0812 */ /* 0x000fe200078ac0ff */
[C---:B------:R-:W-:Y:S01]  /*2220*/  FMUL.FTZ R141, R154.reuse, R141 ;  /* 0x0000008d9a8d7220 */ /* 0x040fe20000410000 */
[----:B------:R-:W-:Y:S01]  /*2230*/  @P1 FADD.FTZ R142, R11, R142 ;  /* 0x0000008e0b8e1221 */ /* 0x000fe20000010000 */
[----:B------:R-:W-:Y:S01]  /*2240*/  FADD.FTZ R171, R169, -R144 ;  /* 0x80000090a9ab7221 */ /* 0x000fe20000010000 */
[----:B------:R-:W-:Y:S01]  /*2250*/  FMUL.FTZ R150, R154, R147 ;  /* 0x000000939a967220 */ /* 0x000fe20000410000 */
[----:B------:R-:W-:Y:S01]  /*2260*/  LOP3.LUT P4, RZ, R128, 0xff, RZ, 0xc0, !PT ;  /* 0x000000ff80ff7812 */ /* 0x000fe2000788c0ff */
[----:B------:R-:W-:Y:S01]  /*2270*/  @P1 FADD.FTZ R141, R10, R141 ;  /* 0x0000008d0a8d1221 */ /* 0x000fe20000010000 */
[----:B------:R-:W-:Y:S01]  /*2280*/  @P0 FSEL R128, R189, RZ, P6 ;  /* 0x000000ffbd800208 */ /* 0x000fe20003000000 */
[----:B------:R-:W-:Y:S01]  /*2290*/  FMUL.FTZ R192, R142, UR15 ;  /* 0x0000000f8ec07c20 */ /* 0x000fe20008410000 */
[----:B------:R-:W-:Y:S01]  /*22a0*/  @P0 FSEL R131, R190, RZ, P5 ;  /* 0x000000ffbe830208 */ /* 0x000fe20002800000 */
[----:B------:R-:W-:Y:S01]  /*22b0*/  FADD.FTZ R145, R164, -R145 ;  /* 0x80000091a4917221 */ /* 0x000fe20000010000 */
        /* <DEDUP_REMOVED lines=27> */
[----:B------:R-:W-:Y:S02]  /*2470*/  @P0 F2FP.BF16.F32.PACK_AB R171, RZ, R140 ;  /* 0x0000008cffab023e */ /* 0x000fe400000010ff */
[----:B------:R-:W-:-:S02]  /*2480*/  SEL R118, R141, R118, P1 ;  /* 0x000000768d767207 */ /* 0x000fc40000800000 */
[----:B------:R-:W-:Y:S02]  /*2490*/  @P0 F2FP.BF16.F32.PACK_AB R147, RZ, R128 ;  /* 0x00000080ff93023e */ /* 0x000fe400000010ff */
[----:B------:R-:W-:Y:S02]  /*24a0*/  SEL R119, R142, R119, P1 ;  /* 0x000000778e777207 */ /* 0x000fe40000800000 */
        /* <DEDUP_REMOVED lines=49> */
.L_x_1326:
[----:B------:R-:W-:Y:S05]  /*27c0*/  BSYNC B1 ;  /* 0x0000000000017941 */ /* 0x000fea0003800000 */
.L_x_1325:
[----:B--23--:R-:W2:Y:S02]  /*27d0*/  LDC.64 R128, c[0x0][0x210] ;  /* 0x00008400ff807b82 */ /* 0x00cea40000000a00 */
[----:B--2---:R-:W-:-:S05]  /*27e0*/  IMAD R153, R128, 0x4, R153 ;  /* 0x0000000480997824 */ /* 0x004fca00078e0299 */
[----:B------:R-:W-:-:S13]  /*27f0*/  ISETP.GE.AND P0, PT, R153, R129, PT ;  /* 0x000000819900720c */ /* 0x000fda0003f06270 */
[----:B------:R-:W-:Y:S05]  /*2800*/  @!P0 BRA `(.L_x_1327) ;  /* 0xffffffdc00388947 */ /* 0x000fea000383ffff */
.L_x_1317:
[----:B------:R-:W-:Y:S05]  /*2810*/  BSYNC B0 ;  /* 0x0000000000007941 */ /* 0x000fea0003800000 */
.L_x_1316:
[----:B-----5:R-:W2:Y:S01]  /*2820*/  S2R R84, SR_TID.X ;  /* 0x0000000000547919 */ /* 0x020ea20000002100 */
[----:B------:R-:W-:Y:S01]  /*2830*/  MOV R0, 0x400 ;  /* 0x0000040000007802 */ /* 0x000fe20000000f00 */
[----:B------:R-:W-:Y:S05]  /*2840*/  WARPSYNC.ALL ;  /* 0x0000000000007948 */ /* 0x000fea0003800000 */
[----:B------:R-:W3:Y:S01]  /*2850*/  S2R R3, SR_CgaCtaId ;  /* 0x0000000000037919 */ /* 0x000ee20000008800 */
[----:B------:R-:W-:Y:S01]  /*2860*/  ULDC.64 UR18, c[0x0][0x2d8] ;  /* 0x0000b60000127ab9 */ /* 0x000fe20000000a00 */
[----:B------:R-:W-:Y:S01]  /*2870*/  ULDC.64 UR20, c[0x0][0x2e8] ;  /* 0x0000ba0000147ab9 */ /* 0x000fe20000000a00 */
[----:B------:R-:W-:Y:S01]  /*2880*/  ULDC.64 UR22, c[0x0][0x2e0] ;  /* 0x0000b80000167ab9 */ /* 0x000fe20000000a00 */
[----:B------:R-:W4:Y:S01]  /*2890*/  S2R R85, SR_CTAID.X ;  /* 0x0000000000557919 */ /* 0x000f220000002500 */
[----:B------:R-:W-:Y:S01]  /*28a0*/  BSSY B0, `(.L_x_1328) ;  /* 0x00000c4000007945 */ /* 0x000fe20003800000 */
[----:B--2---:R-:W-:-:S02]  /*28b0*/  SHF.R.U32.HI R4, RZ, 0x5, R84 ;  /* 0x00000005ff047819 */ /* 0x004fc40000011654 */
[----:B------:R-:W-:Y:S02]  /*28c0*/  LOP3.LUT R5, R84, 0x1f, RZ, 0xc0, !PT ;  /* 0x0000001f54057812 */ /* 0x000fe400078ec0ff */
[----:B------:R-:W-:Y:S02]  /*28d0*/  SHF.L.U32 R4, R4, 0x6, RZ ;  /* 0x0000000604047819 */ /* 0x000fe400000006ff */
[----:B---3--:R-:W-:Y:S02]  /*28e0*/  LEA R3, R3, R0, 0x18 ;  /* 0x0000000003037211 */ /* 0x008fe400078ec0ff */
[----:B------:R-:W-:Y:S01]  /*28f0*/  LOP3.LUT R0, R4, 0xffffffc0, R5, 0xe2, !PT ;  /* 0xffffffc004007812 */ /* 0x000fe200078ee205 */
[----:B----4-:R-:W-:Y:S01]  /*2900*/  IMAD R85, R85, R2, RZ ;  /* 0x0000000255557224 */ /* 0x010fe200078e02ff */
        /* <DEDUP_REMOVED lines=8> */
[----:B------:R-:W-:-:S03]  /*2990*/  ISETP.GE.U32.AND P2, PT, R2, 0x200, PT ;  /* 0x000002000200780c */ /* 0x000fc60003f46070 */
[----:B------:R-:W-:Y:S04]  /*29a0*/  STS.128 [R0+0x400], R56 ;  /* 0x0004003800007388 */ /* 0x000fe80000000c00 */
[----:B------:R2:W-:Y:S01]  /*29b0*/  STS.128 [R0+0x410], R52 ;  /* 0x0004103400007388 */ /* 0x0005e20000000c00 */
[----:B------:R-:W-:Y:S01]  /*29c0*/  BAR.SYNC.DEFER_BLOCKING 0x0 ;  /* 0x0000000000007b1d */ /* 0x000fe20000010000 */
[----:B--2---:R-:W-:-:S05]  /*29d0*/  IADD3 R54, P4, R85, R84, RZ ;  /* 0x0000005455367210 */ /* 0x004fca0007f9e0ff */
        /* <DEDUP_REMOVED lines=13> */
[----:B---3--:R-:W-:-:S03]  /*2ab0*/  FADD.FTZ R4, R4, R9 ;  /* 0x0000000904047221 */ /* 0x008fc60000010000 */
[----:B------:R-:W3:Y:S01]  /*2ac0*/  LDS R17, [R3+0x1800] ;  /* 0x0018000003117984 */ /* 0x000ee20000000800 */
[----:B----4-:R-:W-:-:S03]  /*2ad0*/  FADD.FTZ R5, RZ, R5 ;  /* 0x00000005ff057221 */ /* 0x010fc60000010000 */
[----:B------:R-:W4:Y:S01]  /*2ae0*/  LDS R16, [R3+0x1a00] ;  /* 0x001a000003107984 */ /* 0x000f220000000800 */
[----:B0-----:R-:W-:-:S03]  /*2af0*/  FADD.FTZ R5, R5, R8 ;  /* 0x0000000805057221 */ /* 0x001fc60000010000 */
[----:B------:R-:W0:Y:S01]  /*2b00*/  LDS R19, [R3+0x1c00] ;  /* 0x001c000003137984 */ /* 0x000e220000000800 */
        /* <DEDUP_REMOVED lines=9> */
[----:B--2---:R-:W-:Y:S01]  /*2ba0*/  FADD.FTZ R7, R7, R14 ;  /* 0x0000000e07077221 */ /* 0x004fe20000010000 */
[----:B------:R-:W-:Y:S01]  /*2bb0*/  STS.128 [R0], R80 ;  /* 0x0000005000007388 */ /* 0x000fe20000000c00 */
[----:B---3--:R-:W-:-:S03]  /*2bc0*/  FADD.FTZ R17, R4, R17 ;  /* 0x0000001104117221 */ /* 0x008fc60000010000 */
[----:B------:R-:W-:Y:S01]  /*2bd0*/  STS.128 [R0+0x10], R76 ;  /* 0x0000104c00007388 */ /* 0x000fe20000000c00 */
[----:B----4-:R-:W-:-:S03]  /*2be0*/  FADD.FTZ R9, R5, R16 ;  /* 0x0000001005097221 */ /* 0x010fc60000010000 */
[----:B------:R-:W-:Y:S01]  /*2bf0*/  STS.128 [R0+0x400], R72 ;  /* 0x0004004800007388 */ /* 0x000fe20000000c00 */
[----:B0-----:R-:W-:-:S03]  /*2c00*/  FADD.FTZ R19, R6, R19 ;  /* 0x0000001306137221 */ /* 0x001fc60000010000 */
        /* <DEDUP_REMOVED lines=32> */
[----:B------:R-:W-:Y:S01]  /*2e10*/  IMAD.SHL.U32 R10, R54, 0x4, RZ ;  /* 0x00000004360a7824 */ /* 0x000fe200078e00ff */
[----:B------:R-:W-:Y:S01]  /*2e20*/  STS.128 [R0], R32 ;  /* 0x0000002000007388 */ /* 0x000fe20000000c00 */
[----:B--2---:R-:W-:-:S03]  /*2e30*/  FADD.FTZ R2, R2, R53 ;  /* 0x0000003502027221 */ /* 0x004fc60000010000 */
[----:B------:R-:W-:Y:S01]  /*2e40*/  STS.128 [R0+0x10], R28 ;  /* 0x0000101c00007388 */ /* 0x000fe20000000c00 */
[----:B---3--:R-:W-:-:S03]  /*2e50*/  FADD.FTZ R57, R2, R57 ;  /* 0x0000003902397221 */ /* 0x008fc60000010000 */
[----:B------:R-:W-:Y:S01]  /*2e60*/  STS.128 [R0+0x400], R24 ;  /* 0x0004001800007388 */ /* 0x000fe20000000c00 */
[----:B----4-:R-:W-:-:S03]  /*2e70*/  FADD.FTZ R59, R4, R59 ;  /* 0x0000003b043b7221 */ /* 0x010fc60000010000 */
[----:B------:R-:W-:Y:S01]  /*2e80*/  STS.128 [R0+0x410], R20 ;  /* 0x0004101400007388 */ /* 0x000fe20000000c00 */
[----:B------:R-:W-:Y:S01]  /*2e90*/  FADD.FTZ R13, R5, R12 ;  /* 0x0000000c050d7221 */ /* 0x000fe20000010000 */
        /* <DEDUP_REMOVED lines=32> */
[----:B------:R-:W-:Y:S03]  /*30a0*/  STS.128 [R0], R48 ;  /* 0x0000003000007388 */ /* 0x000fe60000000c00 */
[----:B------:R-:W-:Y:S01]  /*30b0*/  SHF.L.U64.HI R29, R54, 0x2, R29 ;  /* 0x00000002361d7819 */ /* 0x000fe2000001021d */
[----:B-1----:R-:W-:Y:S01]  /*30c0*/  FADD.FTZ R27, R14, R27 ;  /* 0x0000001b0e1b7221 */ /* 0x002fe20000010000 */
[----:B------:R-:W-:Y:S01]  /*30d0*/  STS.128 [R0+0x10], R44 ;  /* 0x0000102c00007388 */ /* 0x000fe20000000c00 */
[----:B--2---:R-:W-:Y:S01]  /*30e0*/  FADD.FTZ R31, R16, R31 ;  /* 0x0000001f101f7221 */ /* 0x004fe20000010000 */
[----:B------:R-:W-:-:S02]  /*30f0*/  IADD3 R16, P4, R10, UR18, RZ ;  /* 0x000000120a107c10 */ /* 0x000fc4000ff9e0ff */
        /* <DEDUP_REMOVED lines=23> */
[----:B------:R-:W-:Y:S01]  /*3270*/  IADD3.X R41, R29, UR19, RZ, P4, !PT ;  /* 0x000000131d297c10 */ /* 0x000fe2000a7fe4ff */
[----:B------:R-:W-:Y:S01]  /*3280*/  ULDC.64 UR18, c[0x0][0x2d0] ;  /* 0x0000b40000127ab9 */ /* 0x000fe20000000a00 */
[----:B------:R3:W2:Y:S01]  /*3290*/  LDS R25, [R3+0x1c00] ;  /* 0x001c000003197984 */ /* 0x0006a20000000800 */
[----:B----4-:R-:W-:Y:S01]  /*32a0*/  FADD.FTZ R22, R22, R67 ;  /* 0x0000004316167221 */ /* 0x010fe20000010000 */
[C---:B------:R-:W-:Y:S02]  /*32b0*/  IADD3 R14, P4, R10.reuse, UR18, RZ ;  /* 0x000000120a0e7c10 */ /* 0x040fe4000ff9e0ff */
[----:B------:R3:W4:Y:S01]  /*32c0*/  LDS R8, [R3+0x1e00] ;  /* 0x001e000003087984 */ /* 0x0007220000000800 */
[----:B------:R-:W-:Y:S01]  /*32d0*/  FADD.FTZ R6, RZ, R6 ;  /* 0x00000006ff067221 */ /* 0x000fe20000010000 */
[----:B------:R-:W-:Y:S01]  /*32e0*/  IADD3 R10, P6, R10, UR22, RZ ;  /* 0x000000160a0a7c10 */ /* 0x000fe2000ffde0ff */
[----:B------:R-:W-:-:S02]  /*32f0*/  FADD.FTZ R0, RZ, R0 ;  /* 0x00000000ff007221 */ /* 0x000fc40000010000 */
[----:B------:R-:W-:Y:S01]  /*3300*/  FADD.FTZ R6, R6, R37 ;  /* 0x0000002506067221 */ /* 0x000fe20000010000 */
[C---:B------:R-:W-:Y:S01]  /*3310*/  IADD3.X R37, R29.reuse, UR21, RZ, P5, !PT ;  /* 0x000000151d257c10 */ /* 0x040fe2000affe4ff */
[----:B------:R-:W-:Y:S01]  /*3320*/  FADD.FTZ R22, R22, R39 ;  /* 0x0000002716167221 */ /* 0x000fe20000010000 */
[C---:B------:R-:W-:Y:S02]  /*3330*/  IADD3.X R39, R29.reuse, UR19, RZ, P4, !PT ;  /* 0x000000131d277c10 */ /* 0x040fe4000a7fe4ff */
[----:B------:R-:W-:Y:S01]  /*3340*/  IADD3.X R29, R29, UR23, RZ, P6, !PT ;  /* 0x000000171d1d7c10 */ /* 0x000fe2000b7fe4ff */
[----:B------:R-:W-:-:S04]  /*3350*/  FADD.FTZ R0, R0, R7 ;  /* 0x0000000700007221 */ /* 0x000fc80000010000 */
[----:B------:R-:W-:Y:S01]  /*3360*/  FADD.FTZ R0, R0, R43 ;  /* 0x0000002b00007221 */ /* 0x000fe20000010000 */
[----:B0-----:R-:W-:Y:S01]  /*3370*/  FADD.FTZ R45, R6, R45 ;  /* 0x0000002d062d7221 */ /* 0x001fe20000010000 */
[----:B-1----:R-:W-:Y:S01]  /*3380*/  FADD.FTZ R21, R22, R5 ;  /* 0x0000000516157221 */ /* 0x002fe20000010000 */
[----:B---3--:R-:W-:Y:S06]  /*3390*/  @!P3 BRA `(.L_x_1329) ;  /* 0x000000000050b947 */ /* 0x008fec0003800000 */
[----:B------:R-:W-:Y:S01]  /*33a0*/  MOV R2, R16 ;  /* 0x0000001000027202 */ /* 0x000fe20000000f00 */
[----:B------:R-:W-:Y:S01]  /*33b0*/  IMAD.MOV.U32 R6, RZ, RZ, R12 ;  /* 0x000000ffff067224 */ /* 0x000fe200078e000c */
[----:B--2---:R-:W-:Y:S02]  /*33c0*/  MOV R3, R41 ;  /* 0x0000002900037202 */ /* 0x004fe40000000f00 */
        /* <DEDUP_REMOVED lines=11> */
[----:B------:R-:W-:Y:S02]  /*3480*/  IADD3.X R37, RZ, R37, RZ, P5, !PT ;  /* 0x00000025ff257210 */ /* 0x000fe40002ffe4ff */
[----:B0-----:R-:W-:Y:S02]  /*3490*/  MOV R2, R10 ;  /* 0x0000000a00027202 */ /* 0x001fe40000000f00 */
[----:B------:R-:W-:Y:S02]  /*34a0*/  MOV R3, R29 ;  /* 0x0000001d00037202 */ /* 0x000fe40000000f00 */
[----:B------:R-:W-:-:S03]  /*34b0*/  IADD3 R10, P6, R10, 0x200, RZ ;  /* 0x000002000a0a7810 */ /* 0x000fc60007fde0ff */
[----:B------:R1:W-:Y:S01]  /*34c0*/  STG.E desc[UR4][R2.64], R27 ;  /* 0x0000001b02007986 */ /* 0x0003e2000c101904 */
[----:B------:R-:W-:-:S09]  /*34d0*/  IADD3.X R29, RZ, R29, RZ, P6, !PT ;  /* 0x0000001dff1d7210 */ /* 0x000fd200037fe4ff */
.L_x_1329:
[----:B------:R-:W-:Y:S05]  /*34e0*/  BSYNC B0 ;  /* 0x0000000000007941 */ /* 0x000fea0003800000 */
.L_x_1328:
        /* <DEDUP_REMOVED lines=16> */
[----:B------:R-:W-:Y:S01]  /*35f0*/  IADD3.X R39, RZ, R39, RZ, P3, !PT ;  /* 0x00000027ff277210 */ /* 0x000fe20001ffe4ff */
[----:B0-----:R-:W-:Y:S01]  /*3600*/  IMAD.MOV.U32 R3, RZ, RZ, R29 ;  /* 0x000000ffff037224 */ /* 0x001fe200078e001d */
[----:B------:R-:W-:Y:S02]  /*3610*/  MOV R2, R10 ;  /* 0x0000000a00027202 */ /* 0x000fe40000000f00 */
[----:B------:R-:W-:Y:S02]  /*3620*/  IADD3 R10, P5, R10, 0x200, RZ ;  /* 0x000002000a0a7810 */ /* 0x000fe40007fbe0ff */
[----:B------:R-:W-:Y:S01]  /*3630*/  IADD3.X R37, RZ, R37, RZ, P4, !PT ;  /* 0x00000025ff257210 */ /* 0x000fe200027fe4ff */
[----:B------:R2:W-:Y:S01]  /*3640*/  STG.E desc[UR4][R2.64], R31 ;  /* 0x0000001f02007986 */ /* 0x0005e2000c101904 */
[----:B------:R-:W-:-:S09]  /*3650*/  IADD3.X R29, RZ, R29, RZ, P5, !PT ;  /* 0x0000001dff1d7210 */ /* 0x000fd20002ffe4ff */
.L_x_1331:
[----:B------:R-:W-:Y:S05]  /*3660*/  BSYNC B0 ;  /* 0x0000000000007941 */ /* 0x000fea0003800000 */
.L_x_1330:
[----:B------:R-:W-:Y:S01]  /*3670*/  BSSY B0, `(.L_x_1332) ;  /* 0x0000017000007945 */ /* 0x000fe20003800000 */
[----:B------:R-:W-:-:S03]  /*3680*/  FADD.FTZ R25, R0, R25 ;  /* 0x0000001900197221 */ /* 0x000fc60000010000 */
[----:B------:R-:W-:Y:S05]  /*3690*/  @!P1 BRA `(.L_x_1333) ;  /* 0x0000000000509947 */ /* 0x000fea0003800000 */
[----:B-12---:R-:W-:Y:S01]  /*36a0*/  IMAD.MOV.U32 R2, RZ, RZ, R16 ;  /* 0x000000ffff027224 */ /* 0x006fe200078e0010 */
[----:B------:R-:W-:Y:S01]  /*36b0*/  MOV R3, R41 ;  /* 0x0000002900037202 */ /* 0x000fe20000000f00 */
[----:B------:R-:W-:Y:S01]  /*36c0*/  IMAD.MOV.U32 R7, RZ, RZ, R37 ;  /* 0x000000ffff077224 */ /* 0x000fe200078e0025 */
        /* <DEDUP_REMOVED lines=17> */
.L_x_1333:
[----:B------:R-:W-:Y:S05]  /*37e0*/  BSYNC B0 ;  /* 0x0000000000007941 */ /* 0x000fea0003800000 */
.L_x_1332:
[----:B-123--:R-:W-:Y:S02]  /*37f0*/  MOV R2, R16 ;  /* 0x0000001000027202 */ /* 0x00efe40000000f00 */
[----:B------:R-:W-:Y:S01]  /*3800*/  MOV R3, R41 ;  /* 0x0000002900037202 */ /* 0x000fe20000000f00 */
[----:B------:R-:W-:Y:S06]  /*3810*/  @!P2 EXIT ;  /* 0x000000000000a94d */ /* 0x000fec0003800000 */
[----:B------:R0:W-:Y:S01]  /*3820*/  STG.E desc[UR4][R2.64], R13 ;  /* 0x0000000d02007986 */ /* 0x0001e2000c101904 */
[----:B----4-:R-:W-:Y:S01]  /*3830*/  FADD.FTZ R45, R45, R8 ;  /* 0x000000082d2d7221 */ /* 0x010fe20000010000 */
[----:B------:R-:W-:Y:S02]  /*3840*/  MOV R4, R10 ;  /* 0x0000000a00047202 */ /* 0x000fe40000000f00 */
[----:B------:R-:W-:Y:S02]  /*3850*/  MOV R5, R29 ;  /* 0x0000001d00057202 */ /* 0x000fe40000000f00 */
[----:B0-----:R-:W-:Y:S01]  /*3860*/  MOV R2, R14 ;  /* 0x0000000e00027202 */ /* 0x001fe20000000f00 */
[----:B------:R-:W-:-:S05]  /*3870*/  IMAD.MOV.U32 R3, RZ, RZ, R39 ;  /* 0x000000ffff037224 */ /* 0x000fca00078e0027 */
[----:B------:R0:W-:Y:S02]  /*3880*/  STG.E desc[UR4][R2.64], R11 ;  /* 0x0000000b02007986 */ /* 0x0001e4000c101904 */
[----:B0-----:R-:W-:Y:S02]  /*3890*/  MOV R2, R12 ;  /* 0x0000000c00027202 */ /* 0x001fe40000000f00 */
[----:B------:R-:W-:-:S05]  /*38a0*/  MOV R3, R37 ;  /* 0x0000002500037202 */ /* 0x000fca0000000f00 */
[----:B------:R-:W-:Y:S04]  /*38b0*/  STG.E desc[UR4][R2.64], R45 ;  /* 0x0000002d02007986 */ /* 0x000fe8000c101904 */
[----:B------:R-:W-:Y:S01]  /*38c0*/  STG.E desc[UR4][R4.64], R35 ;  /* 0x0000002304007986 */ /* 0x000fe2000c101904 */
[----:B------:R-:W-:Y:S05]  /*38d0*/  EXIT ;  /* 0x000000000000794d */ /* 0x000fea0003800000 */
.L_x_1322:
[----:B------:R-:W-:Y:S01]  /*38e0*/  HFMA2.MMA R146, -RZ, RZ, 0, 5.9604644775390625e-08 ;  /* 0x00000001ff927435 */ /* 0x000fe200000001ff */
[----:B------:R-:W-:Y:S01]  /*38f0*/  BSSY B1, `(.L_x_1334) ;  /* 0x0000007000017945 */ /* 0x000fe20003800000 */
[----:B------:R-:W-:Y:S01]  /*3900*/  IMAD.MOV.U32 R147, RZ, RZ, R189 ;  /* 0x000000ffff937224 */ /* 0x000fe200078e00bd */
[----:B------:R-:W-:Y:S02]  /*3910*/  MOV R149, 0x1f ;  /* 0x0000001f00957802 */ /* 0x000fe40000000f00 */
[----:B------:R-:W-:-:S07]  /*3920*/  MOV R144, 0xffffffff ;  /* 0xffffffff00907802 */ /* 0x000fce0000000f00 */
[----:B0----5:R-:W-:Y:S05]  /*3930*/  WARPSYNC.COLLECTIVE R144, `(.L_x_1335) ;  /* 0x0000000090087348 */ /* 0x021fea0003c00000 */
[----:B------:R1:W2:Y:S02]  /*3940*/  SHFL.BFLY P0, R145, R147, R146, R149 ;  /* 0x0c00009293917389 */ /* 0x0002a40000000095 */
[----:B012--5:R-:W-:Y:S01]  /*3950*/  ENDCOLLECTIVE ;  /* 0x000000000000791b */ /* 0x027fe20003800000 */
.L_x_1335:
[----:B------:R-:W-:Y:S05]  /*3960*/  BSYNC B1 ;  /* 0x0000000000017941 */ /* 0x000fea0003800000 */
.L_x_1334:
        /* <DEDUP_REMOVED lines=8> */
.L_x_1336:
[----:B------:R-:W-:Y:S01]  /*39f0*/  FADD.FTZ R128, R128, R189 ;  /* 0x000000bd80807221 */ /* 0x000fe20000010000 */
[----:B------:R-:W-:-:S03]  /*3a00*/  HFMA2.MMA R146, -RZ, RZ, 0, 1.1920928955078125e-07 ;  /* 0x00000002ff927435 */ /* 0x000fc600000001ff */
[----:B------:R-:W-:Y:S01]  /*3a10*/  IMAD.MOV.U32 R147, RZ, RZ, R128 ;  /* 0x000000ffff937224 */ /* 0x000fe200078e0080 */
[----:B------:R-:W-:-:S07]  /*3a20*/  MOV R129, R145 ;  /* 0x0000009100817202 */ /* 0x000fce0000000f00 */
[----:B------:R-:W-:Y:S05]  /*3a30*/  WARPSYNC.COLLECTIVE R144, `(.L_x_1337) ;  /* 0x0000000090087348 */ /* 0x000fea0003c00000 */
[----:B------:R0:W1:Y:S02]  /*3a40*/  SHFL.BFLY P0, R145, R147, R146, R149 ;  /* 0x0c00009293917389 */ /* 0x0000640000000095 */
[----:B01----:R-:W-:Y:S01]  /*3a50*/  ENDCOLLECTIVE ;  /* 0x000000000000791b */ /* 0x003fe20003800000 */
.L_x_1337:
[----:B------:R-:W-:-:S05]  /*3a60*/  FADD.FTZ R129, R129, R186 ;  /* 0x000000ba81817221 */ /* 0x000fca0000010000 */
[----:B------:R-:W-:Y:S02]  /*3a70*/  MOV R147, R129 ;  /* 0x0000008100937202 */ /* 0x000fe40000000f00 */
[----:B------:R-:W-:-:S07]  /*3a80*/  MOV R131, R145 ;  /* 0x0000009100837202 */ /* 0x000fce0000000f00 */
[----:B------:R-:W-:Y:S05]  /*3a90*/  WARPSYNC.COLLECTIVE R144, `(.L_x_1338) ;  /* 0x0000000090087348 */ /* 0x000fea0003c00000 */
[----:B------:R0:W1:Y:S02]  /*3aa0*/  SHFL.BFLY P0, R145, R147, R146, R149 ;  /* 0x0c00009293917389 */ /* 0x0000640000000095 */
[----:B01----:R-:W-:Y:S01]  /*3ab0*/  ENDCOLLECTIVE ;  /* 0x000000000000791b */ /* 0x003fe20003800000 */
.L_x_1338:
[----:B------:R-:W-:Y:S01]  /*3ac0*/  FADD.FTZ R131, R128, R131 ;  /* 0x0000008380837221 */ /* 0x000fe20000010000 */
[----:B------:R-:W-:-:S03]  /*3ad0*/  HFMA2.MMA R146, -RZ, RZ, 0, 2.384185791015625e-07 ;  /* 0x00000004ff927435 */ /* 0x000fc600000001ff */
[----:B------:R-:W-:Y:S01]  /*3ae0*/  IMAD.MOV.U32 R147, RZ, RZ, R131 ;  /* 0x000000ffff937224 */ /* 0x000fe200078e0083 */
[----:B------:R-:W-:-:S07]  /*3af0*/  MOV R130, R145 ;  /* 0x0000009100827202 */ /* 0x000fce0000000f00 */
[----:B------:R-:W-:Y:S05]  /*3b00*/  WARPSYNC.COLLECTIVE R144, `(.L_x_1339) ;  /* 0x0000000090087348 */ /* 0x000fea0003c00000 */
[----:B------:R0:W1:Y:S02]  /*3b10*/  SHFL.BFLY P0, R145, R147, R146, R149 ;  /* 0x0c00009293917389 */ /* 0x0000640000000095 */
[----:B01----:R-:W-:Y:S01]  /*3b20*/  ENDCOLLECTIVE ;  /* 0x000000000000791b */ /* 0x003fe20003800000 */
.L_x_1339:
[----:B------:R-:W-:-:S05]  /*3b30*/  FADD.FTZ R130, R129, R130 ;  /* 0x0000008281827221 */ /* 0x000fca0000010000 */
[----:B------:R-:W-:Y:S02]  /*3b40*/  MOV R147, R130 ;  /* 0x0000008200937202 */ /* 0x000fe40000000f00 */
[----:B------:R-:W-:-:S07]  /*3b50*/  MOV R140, R145 ;  /* 0x00000091008c7202 */ /* 0x000fce0000000f00 */
[----:B------:R-:W-:Y:S05]  /*3b60*/  WARPSYNC.COLLECTIVE R144, `(.L_x_1340) ;  /* 0x0000000090087348 */ /* 0x000fea0003c00000 */
[----:B------:R0:W1:Y:S02]  /*3b70*/  SHFL.BFLY P0, R145, R147, R146, R149 ;  /* 0x0c00009293917389 */ /* 0x0000640000000095 */
[----:B01----:R-:W-:Y:S01]  /*3b80*/  ENDCOLLECTIVE ;  /* 0x000000000000791b */ /* 0x003fe20003800000 */
.L_x_1340:
[----:B------:R-:W-:Y:S01]  /*3b90*/  FADD.FTZ R140, R131, R140 ;  /* 0x0000008c838c7221 */ /* 0x000fe20000010000 */
[----:B------:R-:W-:-:S03]  /*3ba0*/  HFMA2.MMA R146, -RZ, RZ, 0, 4.76837158203125e-07 ;  /* 0x00000008ff927435 */ /* 0x000fc600000001ff */
[----:B------:R-:W-:Y:S01]  /*3bb0*/  IMAD.MOV.U32 R147, RZ, RZ, R140 ;  /* 0x000000ffff937224 */ /* 0x000fe200078e008c */
[----:B------:R-:W-:-:S07]  /*3bc0*/  MOV R141, R145 ;  /* 0x00000091008d7202 */ /* 0x000fce0000000f00 */
[----:B------:R-:W-:Y:S05]  /*3bd0*/  WARPSYNC.COLLECTIVE R144, `(.L_x_1341) ;  /* 0x0000000090087348 */ /* 0x000fea0003c00000 */
[----:B------:R0:W1:Y:S02]  /*3be0*/  SHFL.BFLY P0, R145, R147, R146, R149 ;  /* 0x0c00009293917389 */ /* 0x0000640000000095 */
[----:B01----:R-:W-:Y:S01]  /*3bf0*/  ENDCOLLECTIVE ;  /* 0x000000000000791b */ /* 0x003fe20003800000 */
.L_x_1341:
[----:B------:R-:W-:-:S05]  /*3c00*/  FADD.FTZ R141, R130, R141 ;  /* 0x0000008d828d7221 */ /* 0x000fca0000010000 */
[----:B------:R-:W-:Y:S02]  /*3c10*/  MOV R147, R141 ;  /* 0x0000008d00937202 */ /* 0x000fe40000000f00 */
[----:B------:R-:W-:-:S07]  /*3c20*/  MOV R143, R145 ;  /* 0x00000091008f7202 */ /* 0x000fce0000000f00 */
[----:B------:R-:W-:Y:S05]  /*3c30*/  WARPSYNC.COLLECTIVE R144, `(.L_x_1342) ;  /* 0x0000000090087348 */ /* 0x000fea0003c00000 */
[----:B------:R0:W1:Y:S02]  /*3c40*/  SHFL.BFLY P0, R145, R147, R146, R149 ;  /* 0x0c00009293917389 */ /* 0x0000640000000095 */
[----:B01----:R-:W-:Y:S01]  /*3c50*/  ENDCOLLECTIVE ;  /* 0x000000000000791b */ /* 0x003fe20003800000 */
.L_x_1342:
[----:B------:R-:W-:Y:S01]  /*3c60*/  FADD.FTZ R143, R140, R143 ;  /* 0x0000008f8c8f7221 */ /* 0x000fe20000010000 */
[----:B------:R-:W-:-:S03]  /*3c70*/  HFMA2.MMA R146, -RZ, RZ, 0, 9.5367431640625e-07 ;  /* 0x00000010ff927435 */ /* 0x000fc600000001ff */
[----:B------:R-:W-:Y:S01]  /*3c80*/  IMAD.MOV.U32 R147, RZ, RZ, R143 ;  /* 0x000000ffff937224 */ /* 0x000fe200078e008f */
[----:B------:R-:W-:-:S07]  /*3c90*/  MOV R142, R145 ;  /* 0x00000091008e7202 */ /* 0x000fce0000000f00 */
[----:B------:R-:W-:Y:S05]  /*3ca0*/  WARPSYNC.COLLECTIVE R144, `(.L_x_1343) ;  /* 0x0000000090087348 */ /* 0x000fea0003c00000 */
[----:B------:R0:W1:Y:S02]  /*3cb0*/  SHFL.BFLY P0, R145, R147, R146, R149 ;  /* 0x0c00009293917389 */ /* 0x0000640000000095 */
[----:B01----:R-:W-:Y:S01]  /*3cc0*/  ENDCOLLECTIVE ;  /* 0x000000000000791b */ /* 0x003fe20003800000 */
.L_x_1343:
[----:B------:R-:W-:-:S05]  /*3cd0*/  FADD.FTZ R142, R141, R142 ;  /* 0x0000008e8d8e7221 */ /* 0x000fca0000010000 */
[----:B------:R-:W-:Y:S02]  /*3ce0*/  MOV R147, R142 ;  /* 0x0000008e00937202 */ /* 0x000fe40000000f00 */
[----:B------:R-:W-:-:S07]  /*3cf0*/  MOV R128, R145 ;  /* 0x0000009100807202 */ /* 0x000fce0000000f00 */
[----:B------:R-:W-:Y:S05]  /*3d00*/  WARPSYNC.COLLECTIVE R144, `(.L_x_1344) ;  /* 0x0000000090087348 */ /* 0x000fea0003c00000 */
[----:B------:R0:W1:Y:S02]  /*3d10*/  SHFL.BFLY P0, R145, R147, R146, R149 ;  /* 0x0c00009293917389 */ /* 0x0000640000000095 */
[----:B01----:R-:W-:Y:S01]  /*3d20*/  ENDCOLLECTIVE ;  /* 0x000000000000791b */ /* 0x003fe20003800000 */
.L_x_1344:
[----:B------:R-:W-:Y:S01]  /*3d30*/  MOV R129, R145 ;  /* 0x0000009100817202 */ /* 0x000fe20000000f00 */
[----:B------:R-:W-:Y:S06]  /*3d40*/  BRA `(.L_x_1345) ;  /* 0xffffffd800b47947 */ /* 0x000fec000383ffff */
.L_x_1346:
        /* <DEDUP_REMOVED lines=11> */
.L_x_3194:


//--------------------- .text._ZN10layer_norm31ln_parallel_residual_bwd_kernelINS_13Kernel_traitsIf13__nv_bfloat16fS2_fjLj512ELj1ELj4ELj1ELj16ENS_18Kernel_traits_baseILj512EfS2_fS2_fjLj128EEEEELb1ELb0ELb1EEEvNS_9BwdParamsE --------------------------
	.section	.text._ZN10layer_norm31ln_parallel_residual_bwd_kernelINS_13Kernel_traitsIf13__nv_bfloat16fS2_fjLj512ELj1ELj4ELj1ELj16ENS_18Kernel_traits_baseILj512EfS2_fS2_fjLj128EEEEELb1ELb0ELb1EEEvNS_9BwdParamsE,"ax",@progbits
	.align	128
        .global         _ZN10layer_norm31ln_parallel_residual_bwd_kernelINS_13Kernel_traitsIf13__nv_bfloat16fS2_fjLj512ELj1ELj4ELj1ELj16ENS_18Kernel_traits_baseILj512EfS2_fS2_fjLj128EEEEELb1ELb0ELb1EEEvNS_9BwdParamsE
        .type           _ZN10layer_norm31ln_parallel_residual_bwd_kernelINS_13Kernel_traitsIf13__nv_bfloat16fS2_fjLj512ELj1ELj4ELj1ELj16ENS_18Kernel_traits_baseILj512EfS2_fS2_fjLj128EEEEELb1ELb0ELb1EEEvNS_9BwdParamsE,@function
        .size           _ZN10layer_norm31ln_parallel_residual_bwd_kernelINS_13Kernel_traitsIf13__nv_bfloat16fS2_fjLj512ELj1ELj4ELj1ELj16ENS_18Kernel_traits_baseILj512EfS2_fS2_fjLj128EEEEELb1ELb0ELb1EEEvNS_9BwdParamsE,(.L_x_3195 - _ZN10layer_norm31ln_parallel_residual_bwd_kernelINS_13Kernel_traitsIf13__nv_bfloat16fS2_fjLj512ELj1ELj4ELj1ELj16ENS_18Kernel_traits_baseILj512EfS2_fS2_fjLj128EEEEELb1ELb0ELb1EEEvNS_9BwdParamsE)
        .other          _ZN10layer_norm31ln_parallel_residual_bwd_kernelINS_13Kernel_traitsIf13__nv_bfloat16fS2_fjLj512ELj1ELj4ELj1ELj16ENS_18Kernel_traits_baseILj512EfS2_fS2_fjLj128EEEEELb1ELb0ELb1EEEvNS_9BwdParamsE,@"STO_CUDA_ENTRY STV_DEFAULT"
_ZN10layer_norm31ln_parallel_residual_bwd_kernelINS_13Kernel_traitsIf13__nv_bfloat16fS2_fjLj512ELj1ELj4ELj1ELj16ENS_18Kernel_traits_baseILj512EfS2_fS2_fjLj128EEEEELb1ELb0ELb1EEEvNS_9BwdParamsE:
.text._ZN10layer_norm31ln_parallel_residual_bwd_kernelINS_13Kernel_traitsIf13__nv_bfloat16fS2_fjLj512ELj1ELj4ELj1ELj16ENS_18Kernel_traits_baseILj512EfS2_fS2_fjLj128EEEEELb1ELb0ELb1EEEvNS_9BwdParamsE:
        /* <DEDUP_REMOVED lines=49> */
.L_x_1348:
[----:B------:R-:W-:Y:S01]  /*0310*/  SHF.L.U32 R0, R137, 0x5, RZ ;  /* 0x0000000589007819 */ /* 0x000fe200000006ff */
[----:B------:R-:W-:Y:S01]  /*0320*/  ULDC.64 UR6, c[0x0][0x260] ;  /* 0x0000980000067ab9 */ /* 0x000fe20000000a00 */
[----:B------:R-:W-:Y:S01]  /*0330*/  ULDC.64 UR8, c[0x0][0x268] ;  /* 0x00009a0000087ab9 */ /* 0x000fe20000000a00 */
[----:B------:R-:W0:Y:S01]  /*0340*/  LDC.U8 R164, c[0x0][0x2a0] ;  /* 0x0000a800ffa47b82 */ /* 0x000e220000000000 */
[----:B------:R-:W-:-:S04]  /*0350*/  LOP3.LUT R0, R0, 0x3e0, RZ, 0xc0, !PT ;  /* 0x000003e000007812 */ /* 0x000fc800078ec0ff */
[C---:B------:R-:W-:Y:S02]  /*0360*/  IADD3 R2, P0, R0.reuse, UR6, RZ ;  /* 0x0000000600027c10 */ /* 0x040fe4000ff1e0ff */
[----:B------:R-:W-:Y:S02]  /*0370*/  IADD3 R36, P1, R0, UR8, RZ ;  /* 0x0000000800247c10 */ /* 0x000fe4000ff3e0ff */
[----:B------:R-:W-:Y:S01]  /*0380*/  IADD3.X R3, RZ, UR7, RZ, P0, !PT ;  /* 0x00000007ff037c10 */ /* 0x000fe200087fe4ff */
[----:B------:R-:W-:Y:S01]  /*0390*/  ULDC.64 UR6, c[0x0][0x2c8] ;  /* 0x0000b20000067ab9 */ /* 0x000fe20000000a00 */
[----:B------:R-:W-:-:S03]  /*03a0*/  IADD3.X R37, RZ, UR9, RZ, P1, !PT ;  /* 0x00000009ff257c10 */ /* 0x000fc60008ffe4ff */
        /* <DEDUP_REMOVED lines=44> */
[----:B01----:R-:W-:-:S07]  /*0670*/  LOP3.LUT R76, R137, 0x1f, RZ, 0xc0, !PT ;  /* 0x0000001f894c7812 */ /* 0x003fce00078ec0ff */
.L_x_1352:
[----:B------:R-:W0:Y:S01]  /*0680*/  LDC.64 R74, c[0x0][0x250] ;  /* 0x00009400ff4a7b82 */ /* 0x000e220000000a00 */
[----:B------:R-:W-:-:S05]  /*0690*/  IMAD R0, R168, UR10, RZ ;  /* 0x0000000aa8007c24 */ /* 0x000fca000f8e02ff */
[----:B--2---:R-:W-:Y:S02]  /*06a0*/  SHF.R.S32.HI R65, RZ, 0x1f, R0 ;  /* 0x0000001fff417819 */ /* 0x004fe40000011400 */
        /* <DEDUP_REMOVED lines=11> */
[----:B------:R-:W-:Y:S02]  /*0760*/  ISETP.NE.U32.AND P1, PT, RZ, UR12, PT ;  /* 0x0000000cff007c0c */ /* 0x000fe4000bf25070 */
[----:B------:R1:W2:Y:S01]  /*0770*/  LDG.E.128 R68, desc[UR4][R100.64+0x10] ;  /* 0x0000100464447981 */ /* 0x0002a2000c1e1d00 */
[----:B------:R-:W0:Y:S03]  /*0780*/  @P0 LDC.64 R172, c[0x0][0x2c8] ;  /* 0x0000b200ffac0b82 */ /* 0x000e260000000a00 */
[----:B------:R-:W2:Y:S01]  /*0790*/  LDG.E.128 R64, desc[UR4][R64.64] ;  /* 0x0000000440407981 */ /* 0x000ea2000c1e1d00 */
[----:B---3--:R-:W-:-:S04]  /*07a0*/  IMAD.WIDE.U32 R92, R170, 0x10, R72 ;  /* 0x00000010aa5c7825 */ /* 0x008fc800078e0048 */
[----:B------:R-:W-:Y:S01]  /*07b0*/  VIADD R169, R170, 0x20 ;  /* 0x00000020aaa97836 */ /* 0x000fe20000000000 */
[----:B-1----:R-:W1:Y:S01]  /*07c0*/  @P0 LDC.64 R100, c[0x0][0x2c8] ;  /* 0x0000b200ff640b82 */ /* 0x002e620000000a00 */
[----:B------:R-:W3:Y:S01]  /*07d0*/  LDG.E.128 R92, desc[UR4][R92.64] ;  /* 0x000000045c5c7981 */ /* 0x000ee2000c1e1d00 */
[----:B0-----:R-:W-:-:S05]  /*07e0*/  IMAD.WIDE R98, R168, 0x4, R98 ;  /* 0x00000004a8627825 */ /* 0x001fca00078e0262 */
[----:B------:R0:W3:Y:S01]  /*07f0*/  LDG.E R171, desc[UR4][R98.64] ;  /* 0x0000000462ab7981 */ /* 0x0000e2000c1e1900 */
[----:B------:R-:W-:-:S04]  /*0800*/  IMAD.WIDE.U32 R174, R169, 0x20, R174 ;  /* 0x00000020a9ae7825 */ /* 0x000fc800078e00ae */
[C---:B------:R-:W-:Y:S01]  /*0810*/  IMAD.WIDE.U32 R80, R169.reuse, 0x10, R80 ;  /* 0x00000010a9507825 */ /* 0x040fe200078e0050 */
[----:B------:R-:W3:Y:S03]  /*0820*/  LDG.E.128 R84, desc[UR4][R174.64+0x10] ;  /* 0x00001004ae547981 */ /* 0x000ee6000c1e1d00 */
[C---:B------:R-:W-:Y:S01]  /*0830*/  IMAD.WIDE.U32 R76, R169.reuse, 0x10, R72 ;  /* 0x00000010a94c7825 */ /* 0x040fe200078e0048 */
[----:B0-----:R-:W0:Y:S01]  /*0840*/  LDC.64 R98, c[0x0][0x240] ;  /* 0x00009000ff627b82 */ /* 0x001e220000000a00 */
[----:B------:R1:W3:Y:S04]  /*0850*/  LDG.E.128 R72, desc[UR4][R174.64] ;  /* 0x00000004ae487981 */ /* 0x0002e8000c1e1d00 */
[----:B------:R-:W3:Y:S04]  /*0860*/  LDG.E.128 R80, desc[UR4][R80.64] ;  /* 0x0000000450507981 */ /* 0x000ee8000c1e1d00 */
[----:B------:R-:W3:Y:S01]  /*0870*/  LDG.E.128 R76, desc[UR4][R76.64] ;  /* 0x000000044c4c7981 */ /* 0x000ee2000c1e1d00 */
[----:B-1----:R-:W-:Y:S01]  /*0880*/  @P0 IMAD.WIDE.U32 R178, R169, 0x20, R100 ;  /* 0x00000020a9b20825 */ /* 0x002fe200078e0064 */
[----:B------:R-:W-:-:S02]  /*0890*/  ISETP.NE.AND.EX P1, PT, RZ, UR13, PT, P1 ;  /* 0x0000000dff007c0c */ /* 0x000fc4000bf25310 */
[----:B------:R-:W-:Y:S01]  /*08a0*/  ISETP.NE.AND P3, PT, R164, RZ, PT ;  /* 0x000000ffa400720c */ /* 0x000fe20003f65270 */
[C---:B------:R-:W-:Y:S01]  /*08b0*/  @P0 IMAD.WIDE.U32 R174, R170.reuse, 0x20, R172 ;  /* 0x00000020aaae0825 */ /* 0x040fe200078e00ac */
[----:B-----5:R-:W5:Y:S04]  /*08c0*/  @P0 LDG.E.128 R44, desc[UR4][R178.64] ;  /* 0x00000004b22c0981 */ /* 0x020f68000c1e1d00 */
[----:B------:R-:W5:Y:S04]  /*08d0*/  @P0 LDG.E.128 R48, desc[UR4][R178.64+0x10] ;  /* 0x00001004b2300981 */ /* 0x000f68000c1e1d00 */
[----:B------:R-:W5:Y:S01]  /*08e0*/  @P0 LDG.E.128 R36, desc[UR4][R174.64] ;  /* 0x00000004ae240981 */ /* 0x000f62000c1e1d00 */
[--C-:B0-----:R-:W-:Y:S01]  /*08f0*/  IMAD.WIDE.U32 R100, R170, 0x8, R98.reuse ;  /* 0x00000008aa647825 */ /* 0x101fe200078e0062 */
[----:B------:R-:W0:Y:S02]  /*0900*/  @P1 LDC.64 R180, c[0x0][0x248] ;  /* 0x00009200ffb41b82 */ /* 0x000e240000000a00 */
[----:B------:R-:W5:Y:S01]  /*0910*/  @P0 LDG.E.128 R40, desc[UR4][R174.64+0x10] ;  /* 0x00001004ae280981 */ /* 0x000f62000c1e1d00 */
[----:B------:R-:W-:-:S03]  /*0920*/  IMAD.WIDE.U32 R98, R169, 0x8, R98 ;  /* 0x00000008a9627825 */ /* 0x000fc600078e0062 */
[----:B------:R-:W5:Y:S02]  /*0930*/  LDG.E.64 R100, desc[UR4][R100.64] ;  /* 0x0000000464647981 */ /* 0x000f64000c1e1b00 */
[----:B------:R-:W1:Y:S02]  /*0940*/  @P1 LDC.64 R176, c[0x0][0x248] ;  /* 0x00009200ffb01b82 */ /* 0x000e640000000a00 */
[----:B------:R-:W5:Y:S01]  /*0950*/  LDG.E.64 R98, desc[UR4][R98.64] ;  /* 0x0000000462627981 */ /* 0x000f62000c1e1b00 */
[----:B0-----:R-:W-:-:S05]  /*0960*/  @P1 IMAD.WIDE.U32 R180, R169, 0x8, R180 ;  /* 0x00000008a9b41825 */ /* 0x001fca00078e00b4 */
[----:B------:R0:W5:Y:S01]  /*0970*/  @P1 LDG.E.64 R96, desc[UR4][R180.64] ;  /* 0x00000004b4601981 */ /* 0x000162000c1e1b00 */
[----:B-1----:R-:W-:-:S05]  /*0980*/  @P1 IMAD.WIDE.U32 R176, R170, 0x8, R176 ;  /* 0x00000008aab01825 */ /* 0x002fca00078e00b0 */
[----:B------:R1:W5:Y:S01]  /*0990*/  @P1 LDG.E.64 R2, desc[UR4][R176.64] ;  /* 0x00000004b0021981 */ /* 0x000362000c1e1b00 */
[----:B------:R-:W-:Y:S01]  /*09a0*/  UMOV UR6, 0xffffffff ;  /* 0xffffffff00067882 */ /* 0x000fe20000000000 */
[----:B----4-:R-:W-:-:S05]  /*09b0*/  FSEL R172, R0, RZ, !P3 ;  /* 0x000000ff00ac7208 */ /* 0x010fca0005800000 */
[--C-:B0-----:R-:W-:Y:S01]  /*09c0*/  FADD.FTZ R180, R90, -R172.reuse ;  /* 0x800000ac5ab47221 */ /* 0x101fe20000010000 */
[--C-:B------:R-:W-:Y:S01]  /*09d0*/  FADD.FTZ R0, R88, -R172.reuse ;  /* 0x800000ac58007221 */ /* 0x100fe20000010000 */
[----:B-1----:R-:W-:Y:S01]  /*09e0*/  FADD.FTZ R176, R89, -R172 ;  /* 0x800000ac59b07221 */ /* 0x002fe20000010000 */
[C---:B--2---:R-:W-:Y:S02]  /*09f0*/  PRMT R90, R64.reuse, 0x7632, R90 ;  /* 0x00007632405a7816 */ /* 0x044fe4000000005a */
[----:B------:R-:W-:Y:S02]  /*0a00*/  SHF.L.U32 R64, R64, 0x10, RZ ;  /* 0x0000001040407819 */ /* 0x000fe400000006ff */
[C---:B------:R-:W-:Y:S02]  /*0a10*/  PRMT R181, R67.reuse, 0x7632, R181 ;  /* 0x0000763243b57816 */ /* 0x040fe400000000b5 */
[----:B------:R-:W-:Y:S01]  /*0a20*/  SHF.L.U32 R183, R67, 0x10, RZ ;  /* 0x0000001043b77819 */ /* 0x000fe200000006ff */
[----:B------:R-:W-:Y:S01]  /*0a30*/  FMUL.FTZ R67, R16, R64 ;  /* 0x0000004010437220 */ /* 0x000fe20000410000 */
[----:B---3--:R-:W-:-:S02]  /*0a40*/  SHF.L.U32 R89, R92, 0x10, RZ ;  /* 0x000000105c597819 */ /* 0x008fc400000006ff */
[C---:B------:R-:W-:Y:S02]  /*0a50*/  PRMT R178, R95.reuse, 0x7632, R178 ;  /* 0x000076325fb27816 */ /* 0x040fe400000000b2 */
[----:B------:R-:W-:Y:S02]  /*0a60*/  SHF.L.U32 R179, R95, 0x10, RZ ;  /* 0x000000105fb37819 */ /* 0x000fe400000006ff */
[----:B------:R-:W-:Y:S01]  /*0a70*/  SHF.L.U32 R95, R65, 0x10, RZ ;  /* 0x00000010415f7819 */ /* 0x000fe200000006ff */
[----:B------:R-:W-:Y:S01]  /*0a80*/  FMUL.FTZ R0, R171, R0 ;  /* 0x00000000ab007220 */ /* 0x000fe20000410000 */
[----:B------:R-:W-:Y:S01]  /*0a90*/  PRMT R88, R92, 0x7632, R88 ;  /* 0x000076325c587816 */ /* 0x000fe20000000058 */
[----:B------:R-:W-:Y:S01]  /*0aa0*/  FADD.FTZ R166, R89, R166 ;  /* 0x000000a659a67221 */ /* 0x000fe20000010000 */
[----:B------:R-:W-:Y:S01]  /*0ab0*/  SHF.L.U32 R92, R93, 0x10, RZ ;  /* 0x000000105d5c7819 */ /* 0x000fe200000006ff */
[-C--:B------:R-:W-:Y:S01]  /*0ac0*/  FFMA.FTZ R167, R0, R89.reuse, R167 ;  /* 0x0000005900a77223 */ /* 0x080fe200000100a7 */
[----:B------:R-:W-:Y:S01]  /*0ad0*/  FFMA.FTZ R67, R32, R89, R67 ;  /* 0x0000005920437223 */ /* 0x000fe20000010043 */
[----:B------:R-:W-:Y:S01]  /*0ae0*/  FMUL.FTZ R89, R18, R95 ;  /* 0x0000005f12597220 */ /* 0x000fe20000410000 */
[----:B------:R-:W-:Y:S01]  /*0af0*/  FADD.FTZ R182, R91, -R172 ;  /* 0x800000ac5bb67221 */ /* 0x000fe20000010000 */
[----:B------:R-:W-:Y:S01]  /*0b00*/  PRMT R91, R93, 0x7632, R91 ;  /* 0x000076325d5b7816 */ /* 0x000fe2000000005b */
[----:B------:R-:W-:Y:S01]  /*0b10*/  FADD.FTZ R163, R64, R163 ;  /* 0x000000a340a37221 */ /* 0x000fe20000010000 */
[----:B------:R-:W-:Y:S01]  /*0b20*/  FFMA.FTZ R165, R0, R64, R165 ;  /* 0x0000004000a57223 */ /* 0x000fe200000100a5 */
[----:B------:R-:W-:Y:S01]  /*0b30*/  PRMT R93, R65, 0x7632, R93 ;  /* 0x00007632415d7816 */ /* 0x000fe2000000005d */
[----:B------:R-:W-:Y:S01]  /*0b40*/  FFMA.FTZ R64, R34, R92, R89 ;  /* 0x0000005c22407223 */ /* 0x000fe20000010059 */
[----:B------:R-:W-:Y:S01]  /*0b50*/  SHF.L.U32 R90, R90, 0x10, RZ ;  /* 0x000000105a5a7819 */ /* 0x000fe200000006ff */
[C---:B------:R-:W-:Y:S01]  /*0b60*/  FMUL.FTZ R89, R171.reuse, R176 ;  /* 0x000000b0ab597220 */ /* 0x040fe20000410000 */
[----:B------:R-:W-:Y:S01]  /*0b70*/  FMUL.FTZ R65, R171, R180 ;  /* 0x000000b4ab417220 */ /* 0x000fe20000410000 */
[----:B------:R-:W-:-:S02]  /*0b80*/  SHF.L.U32 R88, R88, 0x10, RZ ;  /* 0x0000001058587819 */ /* 0x000fc400000006ff */
[----:B------:R-:W-:Y:S01]  /*0b90*/  SHF.L.U32 R93, R93, 0x10, RZ ;  /* 0x000000105d5d7819 */ /* 0x000fe200000006ff */
[-C--:B------:R-:W-:Y:S01]  /*0ba0*/  FFMA.FTZ R160, R89, R90.reuse, R160 ;  /* 0x0000005a59a07223 */ /* 0x080fe200000100a0 */
[----:B------:R-:W-:Y:S01]  /*0bb0*/  FADD.FTZ R159, R90, R159 ;  /* 0x0000009f5a9f7221 */ /* 0x000fe20000010000 */
[----:B------:R-:W-:Y:S01]  /*0bc0*/  FMUL.FTZ R90, R17, R90 ;  /* 0x0000005a115a7220 */ /* 0x000fe20000410000 */
[----:B------:R-:W-:Y:S01]  /*0bd0*/  PRMT R174, R66, 0x7632, R174 ;  /* 0x0000763242ae7816 */ /* 0x000fe200000000ae */
[----:B------:R-:W-:Y:S01]  /*0be0*/  FADD.FTZ R155, R92, R155 ;  /* 0x0000009b5c9b7221 */ /* 0x000fe20000010000 */
[----:B------:R-:W-:Y:S01]  /*0bf0*/  FFMA.FTZ R157, R65, R92, R157 ;  /* 0x0000005c419d7223 */ /* 0x000fe2000001009d */
[----:B------:R-:W-:Y:S01]  /*0c00*/  PRMT R173, R94, 0x7632, R173 ;  /* 0x000076325ead7816 */ /* 0x000fe200000000ad */
[----:B------:R-:W-:Y:S01]  /*0c10*/  IMAD.U32 R177, R66, 0x10000, RZ ;  /* 0x0001000042b17824 */ /* 0x000fe200078e00ff */
[----:B------:R-:W-:Y:S01]  /*0c20*/  SHF.L.U32 R175, R94, 0x10, RZ ;  /* 0x000000105eaf7819 */ /* 0x000fe200000006ff */
[----:B------:R-:W-:Y:S01]  /*0c30*/  FMUL.FTZ R66, R171, R182 ;  /* 0x000000b6ab427220 */ /* 0x000fe20000410000 */
[----:B------:R-:W-:Y:S01]  /*0c40*/  SHF.L.U32 R92, R91, 0x10, RZ ;  /* 0x000000105b5c7819 */ /* 0x000fe200000006ff */
[-C--:B------:R-:W-:Y:S01]  /*0c50*/  FFMA.FTZ R162, R89, R88.reuse, R162 ;  /* 0x0000005859a27223 */ /* 0x080fe200000100a2 */
[----:B------:R-:W-:Y:S01]  /*0c60*/  FADD.FTZ R161, R88, R161 ;  /* 0x000000a158a17221 */ /* 0x000fe20000010000 */
[----:B------:R-:W-:Y:S01]  /*0c70*/  FMUL.FTZ R94, R19, R93 ;  /* 0x0000005d135e7220 */ /* 0x000fe20000410000 */
[----:B------:R-:W-:Y:S01]  /*0c80*/  FFMA.FTZ R88, R33, R88, R90 ;  /* 0x0000005821587223 */ /* 0x000fe2000001005a */
[----:B------:R-:W-:Y:S01]  /*0c90*/  FADD.FTZ R90, R69, -R172 ;  /* 0x800000ac455a7221 */ /* 0x000fe20000010000 */
[----:B------:R-:W-:-:S02]  /*0ca0*/  IMAD.U32 R174, R174, 0x10000, RZ ;  /* 0x00010000aeae7824 */ /* 0x000fc400078e00ff */
[-C--:B------:R-:W-:Y:S01]  /*0cb0*/  FFMA.FTZ R149, R66, R92.reuse, R149 ;  /* 0x0000005c42957223 */ /* 0x080fe20000010095 */
[----:B------:R-:W-:Y:S01]  /*0cc0*/  FADD.FTZ R147, R92, R147 ;  /* 0x000000935c937221 */ /* 0x000fe20000010000 */
[----:B------:R-:W-:Y:S01]  /*0cd0*/  FFMA.FTZ R91, R35, R92, R94 ;  /* 0x0000005c235b7223 */ /* 0x000fe2000001005e */
[--C-:B------:R-:W-:Y:S01]  /*0ce0*/  FADD.FTZ R92, R70, -R172.reuse ;  /* 0x800000ac465c7221 */ /* 0x100fe20000010000 */
[----:B------:R-:W-:Y:S01]  /*0cf0*/  SHF.L.U32 R70, R173, 0x10, RZ ;  /* 0x00000010ad467819 */ /* 0x000fe200000006ff */
[----:B------:R-:W-:Y:S01]  /*0d00*/  FMUL.FTZ R69, R171, R90 ;  /* 0x0000005aab457220 */ /* 0x000fe20000410000 */
[----:B------:R-:W-:Y:S01]  /*0d10*/  FMUL.FTZ R90, R13, R174 ;  /* 0x000000ae0d5a7220 */ /* 0x000fe20000410000 */
[----:B------:R-:W-:Y:S01]  /*0d20*/  SHF.L.U32 R181, R181, 0x10, RZ ;  /* 0x00000010b5b57819 */ /* 0x000fe200000006ff */
[--C-:B------:R-:W-:Y:S01]  /*0d30*/  FADD.FTZ R94, R71, -R172.reuse ;  /* 0x800000ac475e7221 */ /* 0x100fe20000010000 */
[----:B------:R-:W-:Y:S01]  /*0d40*/  FADD.FTZ R68, R68, -R172 ;  /* 0x800000ac44447221 */ /* 0x000fe20000010000 */
[----:B------:R-:W-:Y:S01]  /*0d50*/  FADD.FTZ R111, R70, R111 ;  /* 0x0000006f466f7221 */ /* 0x000fe20000010000 */
[-C--:B------:R-:W-:Y:S01]  /*0d60*/  FFMA.FTZ R90, R29, R70.reuse, R90 ;  /* 0x000000461d5a7223 */ /* 0x080fe2000001005a */
[----:B------:R-:W-:Y:S01]  /*0d70*/  FFMA.FTZ R102, R69, R70, R102 ;  /* 0x0000004645667223 */ /* 0x000fe20000010066 */
[----:B------:R-:W-:Y:S01]  /*0d80*/  SHF.L.U32 R178, R178, 0x10, RZ ;  /* 0x00000010b2b27819 */ /* 0x000fe200000006ff */
[C---:B------:R-:W-:Y:S01]  /*0d90*/  FMUL.FTZ R70, R171.reuse, R92 ;  /* 0x0000005cab467220 */ /* 0x040fe20000410000 */
[----:B------:R-:W-:Y:S01]  /*0da0*/  FMUL.FTZ R71, R171, R94 ;  /* 0x0000005eab477220 */ /* 0x000fe20000410000 */
[----:B------:R-:W-:Y:S01]  /*0db0*/  FMUL.FTZ R92, R15, R181 ;  /* 0x000000b50f5c7220 */ /* 0x000fe20000410000 */
[----:B------:R-:W-:Y:S01]  /*0dc0*/  FADD.FTZ R72, -R172, R72 ;  /* 0x00000048ac487221 */ /* 0x000fe20000010100 */
[----:B------:R-:W-:Y:S01]  /*0dd0*/  FADD.FTZ R152, R95, R152 ;  /* 0x000000985f987221 */ /* 0x000fe20000010000 */
[----:B------:R-:W-:Y:S01]  /*0de0*/  FFMA.FTZ R154, R65, R95, R154 ;  /* 0x0000005f419a7223 */ /* 0x000fe2000001009a */
[----:B------:R-:W-:Y:S01]  /*0df0*/  FFMA.FTZ R146, R66, R93, R146 ;  /* 0x0000005d42927223 */ /* 0x000fe20000010092 */
[----:B------:R-:W-:Y:S01]  /*0e00*/  FADD.FTZ R143, R93, R143 ;  /* 0x0000008f5d8f7221 */ /* 0x000fe20000010000 */
[----:B------:R-:W-:Y:S01]  /*0e10*/  FMUL.FTZ R93, R12, R177 ;  /* 0x000000b10c5d7220 */ /* 0x000fe20000410000 */
[----:B------:R-:W-:Y:S01]  /*0e20*/  FMUL.FTZ R68, R171, R68 ;  /* 0x00000044ab447220 */ /* 0x000fe20000410000 */
[----:B------:R-:W-:Y:S01]  /*0e30*/  FADD.FTZ R128, R174, R128 ;  /* 0x00000080ae807221 */ /* 0x000fe20000010000 */
[----:B------:R-:W-:Y:S01]  /*0e40*/  FFMA.FTZ R120, R69, R174, R120 ;  /* 0x000000ae45787223 */ /* 0x000fe20000010078 */
[----:B------:R-:W-:Y:S01]  /*0e50*/  FMUL.FTZ R95, R14, R183 ;  /* 0x000000b70e5f7220 */ /* 0x000fe20000410000 */
[----:B------:R-:W-:Y:S01]  /*0e60*/  FADD.FTZ R174, -R172, R73 ;  /* 0x00000049acae7221 */ /* 0x000fe20000010100 */
[----:B------:R-:W-:Y:S01]  /*0e70*/  FADD.FTZ R113, R178, R113 ;  /* 0x00000071b2717221 */ /* 0x000fe20000010000 */
[-C--:B------:R-:W-:Y:S01]  /*0e80*/  FFMA.FTZ R92, R31, R178.reuse, R92 ;  /* 0x000000b21f5c7223 */ /* 0x080fe2000001005c */
[----:B------:R-:W-:Y:S01]  /*0e90*/  FFMA.FTZ R104, R71, R178, R104 ;  /* 0x000000b247687223 */ /* 0x000fe20000010068 */
[----:B------:R-:W-:-:S02]  /*0ea0*/  IMAD.U32 R73, R80, 0x10000, RZ ;  /* 0x0001000050497824 */ /* 0x000fc400078e00ff */
[----:B------:R-:W-:Y:S01]  /*0eb0*/  FMUL.FTZ R72, R171, R72 ;  /* 0x00000048ab487220 */ /* 0x000fe20000410000 */
[C---:B------:R-:W-:Y:S01]  /*0ec0*/  FADD.FTZ R74, -R172.reuse, R74 ;  /* 0x0000004aac4a7221 */ /* 0x040fe20000010100 */
[----:B------:R-:W-:Y:S01]  /*0ed0*/  FADD.FTZ R178, -R172, R75 ;  /* 0x0000004bacb27221 */ /* 0x000fe20000010100 */
[----:B------:R-:W-:Y:S01]  /*0ee0*/  FADD.FTZ R112, R175, R112 ;  /* 0x00000070af707221 */ /* 0x000fe20000010000 */
[-C--:B------:R-:W-:Y:S01]  /*0ef0*/  FFMA.FTZ R93, R28, R175.reuse, R93 ;  /* 0x000000af1c5d7223 */ /* 0x080fe2000001005d */
[C---:B------:R-:W-:Y:S01]  /*0f00*/  FFMA.FTZ R103, R68.reuse, R175, R103 ;  /* 0x000000af44677223 */ /* 0x040fe20000010067 */
        /* <DEDUP_REMOVED lines=9> */
[-C--:B------:R-:W-:Y:S01]  /*0fa0*/  FFMA.FTZ R148, R72, R73.reuse, R148 ;  /* 0x0000004948947223 */ /* 0x080fe20000010094 */
[----:B------:R-:W-:Y:S01]  /*0fb0*/  SHF.L.U32 R176, R77, 0x10, RZ ;  /* 0x000000104db07819 */ /* 0x000fe200000006ff */
[----:B------:R-:W-:Y:S01]  /*0fc0*/  FMUL.FTZ R77, R8, R73 ;  /* 0x00000049084d7220 */ /* 0x000fe20000410000 */
[C---:B------:R-:W-:Y:S02]  /*0fd0*/  PRMT R177, R78.reuse, 0x7632, R177 ;  /* 0x000076324eb17816 */ /* 0x040fe400000000b1 */
[----:B------:R-:W-:Y:S02]  /*0fe0*/  SHF.L.U32 R179, R78, 0x10, RZ ;  /* 0x000000104eb37819 */ /* 0x000fe400000006ff */
[----:B------:R-:W-:-:S02]  /*0ff0*/  PRMT R76, R79, 0x7632, R76 ;  /* 0x000076324f4c7816 */ /* 0x000fc4000000004c */
[----:B------:R-:W-:Y:S01]  /*1000*/  SHF.L.U32 R173, R79, 0x10, RZ ;  /* 0x000000104fad7819 */ /* 0x000fe200000006ff */
[----:B------:R-:W-:Y:S01]  /*1010*/  FMUL.FTZ R73, R171, R74 ;  /* 0x0000004aab497220 */ /* 0x000fe20000410000 */
[----:B------:R-:W-:Y:S02]  /*1020*/  PRMT R78, R80, 0x7632, R78 ;  /* 0x00007632504e7816 */ /* 0x000fe4000000004e */
[C---:B------:R-:W-:Y:S02]  /*1030*/  SHF.L.U32 R79, R81.reuse, 0x10, RZ ;  /* 0x00000010514f7819 */ /* 0x040fe400000006ff */
[----:B------:R-:W-:Y:S01]  /*1040*/  PRMT R80, R81, 0x7632, R80 ;  /* 0x0000763251507816 */ /* 0x000fe20000000050 */
[----:B------:R-:W-:Y:S01]  /*1050*/  FADD.FTZ R145, R75, R145 ;  /* 0x000000914b917221 */ /* 0x000fe20000010000 */
[-C--:B------:R-:W-:Y:S01]  /*1060*/  FFMA.FTZ R139, R72, R75.reuse, R139 ;  /* 0x0000004b488b7223 */ /* 0x080fe2000001008b */
[----:B------:R-:W-:Y:S01]  /*1070*/  FFMA.FTZ R75, R24, R75, R77 ;  /* 0x0000004b184b7223 */ /* 0x000fe2000001004d */
[----:B------:R-:W-:Y:S01]  /*1080*/  FADD.FTZ R158, R79, R158 ;  /* 0x0000009e4f9e7221 */ /* 0x000fe20000010000 */
[-C--:B------:R-:W-:Y:S01]  /*1090*/  FMUL.FTZ R77, R10, R79.reuse ;  /* 0x0000004f0a4d7220 */ /* 0x080fe20000410000 */
[----:B------:R-:W-:Y:S01]  /*10a0*/  FFMA.FTZ R156, R73, R79, R156 ;  /* 0x0000004f499c7223 */ /* 0x000fe2000001009c */
[----:B------:R-:W-:Y:S01]  /*10b0*/  FMUL.FTZ R79, R171, R178 ;  /* 0x000000b2ab4f7220 */ /* 0x000fe20000410000 */
[----:B------:R-:W-:-:S02]  /*10c0*/  IMAD.U32 R80, R80, 0x10000, RZ ;  /* 0x0001000050507824 */ /* 0x000fc400078e00ff */
[----:B------:R-:W-:Y:S01]  /*10d0*/  FADD.FTZ R130, R181, R130 ;  /* 0x00000082b5827221 */ /* 0x000fe20000010000 */
[----:B------:R-:W-:Y:S01]  /*10e0*/  FFMA.FTZ R122, R71, R181, R122 ;  /* 0x000000b5477a7223 */ /* 0x000fe2000001007a */
[C---:B------:R-:W-:Y:S01]  /*10f0*/  PRMT R180, R82.reuse, 0x7632, R180 ;  /* 0x0000763252b47816 */ /* 0x040fe200000000b4 */
[-C--:B------:R-:W-:Y:S01]  /*1100*/  FFMA.FTZ R142, R79, R80.reuse, R142 ;  /* 0x000000504f8e7223 */ /* 0x080fe2000001008e */
[----:B------:R-:W-:Y:S01]  /*1110*/  SHF.L.U32 R181, R82, 0x10, RZ ;  /* 0x0000001052b57819 */ /* 0x000fe200000006ff */
[----:B------:R-:W-:Y:S01]  /*1120*/  FADD.FTZ R144, R80, R144 ;  /* 0x0000009050907221 */ /* 0x000fe20000010000 */
[----:B------:R-:W-:Y:S01]  /*1130*/  SHF.L.U32 R82, R175, 0x10, RZ ;  /* 0x00000010af527819 */ /* 0x000fe200000006ff */
[----:B------:R-:W-:Y:S01]  /*1140*/  FMUL.FTZ R80, R11, R80 ;  /* 0x000000500b507220 */ /* 0x000fe20000410000 */
[----:B------:R-:W-:Y:S01]  /*1150*/  FADD.FTZ R153, R176, R153 ;  /* 0x00000099b0997221 */ /* 0x000fe20000010000 */
[-C--:B------:R-:W-:Y:S01]  /*1160*/  FFMA.FTZ R151, R73, R176.reuse, R151 ;  /* 0x000000b049977223 */ /* 0x080fe20000010097 */
[----:B------:R-:W-:Y:S01]  /*1170*/  FFMA.FTZ R74, R26, R176, R77 ;  /* 0x000000b01a4a7223 */ /* 0x000fe2000001004d */
[----:B------:R-:W-:Y:S01]  /*1180*/  SHF.L.U32 R78, R78, 0x10, RZ ;  /* 0x000000104e4e7819 */ /* 0x000fe200000006ff */
[-C--:B------:R-:W-:Y:S01]  /*1190*/  FFMA.FTZ R106, R79, R82.reuse, R106 ;  /* 0x000000524f6a7223 */ /* 0x080fe2000001006a */
[----:B------:R-:W-:Y:S01]  /*11a0*/  FADD.FTZ R115, R82, R115 ;  /* 0x0000007352737221 */ /* 0x000fe20000010000 */
[----:B------:R-:W-:Y:S01]  /*11b0*/  FFMA.FTZ R80, R27, R82, R80 ;  /* 0x000000521b507223 */ /* 0x000fe20000010050 */
[C---:B------:R-:W-:Y:S01]  /*11c0*/  FADD.FTZ R176, -R172.reuse, R87 ;  /* 0x00000057acb07221 */ /* 0x040fe20000010100 */
[----:B------:R-:W-:Y:S01]  /*11d0*/  FMUL.FTZ R77, R171, R174 ;  /* 0x000000aeab4d7220 */ /* 0x000fe20000410000 */
[----:B------:R-:W-:Y:S01]  /*11e0*/  FADD.FTZ R82, -R172, R84 ;  /* 0x00000054ac527221 */ /* 0x000fe20000010100 */
[----:B------:R-:W-:Y:S01]  /*11f0*/  FADD.FTZ R87, RZ, R67 ;  /* 0x00000043ff577221 */ /* 0x000fe20000010000 */
[----:B------:R-:W-:Y:S01]  /*1200*/  FFMA.FTZ R84, R0, R67, RZ ;  /* 0x0000004300547223 */ /* 0x000fe200000100ff */
[----:B------:R-:W-:Y:S01]  /*1210*/  SHF.L.U32 R94, R94, 0x10, RZ ;  /* 0x000000105e5e7819 */ /* 0x000fe200000006ff */
[-C--:B------:R-:W-:Y:S01]  /*1220*/  FFMA.FTZ R141, R77, R78.reuse, R141 ;  /* 0x0000004e4d8d7223 */ /* 0x080fe2000001008d */
[----:B------:R-:W-:Y:S01]  /*1230*/  FADD.FTZ R132, R78, R132 ;  /* 0x000000844e847221 */ /* 0x000fe20000010000 */
[----:B------:R-:W-:Y:S01]  /*1240*/  FADD.FTZ R87, R88, R87 ;  /* 0x0000005758577221 */ /* 0x000fe20000010000 */
[----:B------:R-:W-:Y:S01]  /*1250*/  FMUL.FTZ R78, R9, R78 ;  /* 0x0000004e094e7220 */ /* 0x000fe20000410000 */
[----:B------:R-:W-:Y:S01]  /*1260*/  FFMA.FTZ R84, R89, R88, R84 ;  /* 0x0000005859547223 */ /* 0x000fe20000010054 */
[----:B------:R-:W-:Y:S01]  /*1270*/  FADD.FTZ R174, -R172, R86 ;  /* 0x00000056acae7221 */ /* 0x000fe20000010100 */
[----:B------:R-:W-:Y:S01]  /*1280*/  FADD.FTZ R86, R64, R87 ;  /* 0x0000005740567221 */ /* 0x000fe20000010000 */
[-C--:B------:R-:W-:Y:S01]  /*1290*/  FFMA.FTZ R138, R77, R94.reuse, R138 ;  /* 0x0000005e4d8a7223 */ /* 0x080fe2000001008a */
[----:B------:R-:W-:Y:S01]  /*12a0*/  FADD.FTZ R140, R94, R140 ;  /* 0x0000008c5e8c7221 */ /* 0x000fe20000010000 */
[----:B------:R-:W-:Y:S01]  /*12b0*/  FFMA.FTZ R78, R25, R94, R78 ;  /* 0x0000005e194e7223 */ /* 0x000fe2000001004e */
[----:B------:R-:W-:Y:S01]  /*12c0*/  FFMA.FTZ R87, R65, R64, R84 ;  /* 0x0000004041577223 */ /* 0x000fe20000010054 */
[----:B------:R-:W-:Y:S01]  /*12d0*/  FADD.FTZ R94, -R172, R85 ;  /* 0x00000055ac5e7221 */ /* 0x000fe20000010100 */
[----:B------:R-:W-:Y:S01]  /*12e0*/  SHF.L.U32 R180, R180, 0x10, RZ ;  /* 0x00000010b4b47819 */ /* 0x000fe200000006ff */
[----:B------:R-:W-:Y:S01]  /*12f0*/  FADD.FTZ R86, R91, R86 ;  /* 0x000000565b567221 */ /* 0x000fe20000010000 */
[----:B------:R-:W-:Y:S01]  /*1300*/  FFMA.FTZ R175, R66, R91, R87 ;  /* 0x0000005b42af7223 */ /* 0x000fe20000010057 */
[----:B------:R-:W-:Y:S01]  /*1310*/  SHF.L.U32 R172, R177, 0x10, RZ ;  /* 0x00000010b1ac7819 */ /* 0x000fe200000006ff */
[----:B------:R-:W-:Y:S01]  /*1320*/  FMUL.FTZ R84, R171, R94 ;  /* 0x0000005eab547220 */ /* 0x000fe20000410000 */
[----:B------:R-:W-:Y:S01]  /*1330*/  FMUL.FTZ R94, R5, R180 ;  /* 0x000000b4055e7220 */ /* 0x000fe20000410000 */
[----:B------:R-:W-:Y:S01]  /*1340*/  FADD.FTZ R177, R93, R86 ;  /* 0x000000565db17221 */ /* 0x000fe20000010000 */
[----:B------:R-:W-:-:S02]  /*1350*/  FFMA.FTZ R86, R68, R93, R175 ;  /* 0x0000005d44567223 */ /* 0x000fc400000100af */
        /* <DEDUP_REMOVED lines=12> */
[----:B------:R-:W-:-:S02]  /*1420*/  PRMT R81, R83, 0x7632, R81 ;  /* 0x0000763253517816 */ /* 0x000fc40000000051 */
[----:B------:R-:W-:Y:S01]  /*1430*/  FADD.FTZ R177, R75, R94 ;  /* 0x0000005e4bb17221 */ /* 0x000fe20000010000 */
[----:B------:R-:W-:Y:S01]  /*1440*/  FFMA.FTZ R94, R72, R75, R179 ;  /* 0x0000004b485e7223 */ /* 0x000fe200000100b3 */
[----:B------:R-:W-:Y:S02]  /*1450*/  SHF.L.U32 R83, R83, 0x10, RZ ;  /* 0x0000001053537819 */ /* 0x000fe400000006ff */
        /* <DEDUP_REMOVED lines=8> */
[-C--:B------:R-:W-:Y:S01]  /*14e0*/  FFMA.FTZ R172, R86, R173.reuse, R110 ;  /* 0x000000ad56ac7223 */ /* 0x080fe2000001006e */
[----:B------:R-:W-:Y:S01]  /*14f0*/  SHF.L.U32 R174, R81, 0x10, RZ ;  /* 0x0000001051ae7819 */ /* 0x000fe200000006ff */
        /* <DEDUP_REMOVED lines=47> */
[----:B------:R0:W1:Y:S01]  /*17f0*/  SHFL.BFLY PT, R176, R83, 0x10, 0x1f ;  /* 0x0e001f0053b07f89 */ /* 0x00006200000e0000 */
[----:B------:R-:W-:Y:S01]  /*1800*/  MOV R109, R118 ;  /* 0x00000076006d7202 */ /* 0x000fe20000000f00 */
[----:B------:R-:W-:Y:S02]  /*1810*/  IMAD.MOV.U32 R118, RZ, RZ, R177 ;  /* 0x000000ffff767224 */ /* 0x000fe400078e00b1 */
[----:B------:R0:W2:Y:S05]  /*1820*/  SHFL.BFLY PT, R173, R174, 0x10, 0x1f ;  /* 0x0e001f00aead7f89 */ /* 0x0000aa00000e0000 */
.L_x_1364:
[----:B-1----:R-:W-:Y:S01]  /*1830*/  FADD.FTZ R176, R83, R176 ;  /* 0x000000b053b07221 */ /* 0x002fe20000010000 */
[----:B--2---:R-:W-:Y:S01]  /*1840*/  FADD.FTZ R173, R174, R173 ;  /* 0x000000adaead7221 */ /* 0x004fe20000010000 */
[----:B------:R-:W-:Y:S02]  /*1850*/  ISETP.NE.U32.AND P2, PT, RZ, UR18, PT ;  /* 0x00000012ff007c0c */ /* 0x000fe4000bf45070 */
[----:B------:R-:W-:Y:S01]  /*1860*/  FMUL.FTZ R176, R176, UR11 ;  /* 0x0000000bb0b07c20 */ /* 0x000fe20008410000 */
[----:B------:R-:W-:Y:S01]  /*1870*/  FMUL.FTZ R178, R173, UR11 ;  /* 0x0000000badb27c20 */ /* 0x000fe20008410000 */
[----:B------:R-:W-:Y:S02]  /*1880*/  ISETP.NE.AND.EX P2, PT, RZ, UR19, PT, P2 ;  /* 0x00000013ff007c0c */ /* 0x000fe4000bf45320 */
[----:B0----5:R-:W-:Y:S02]  /*1890*/  MOV R83, R100 ;  /* 0x0000006400537202 */ /* 0x021fe40000000f00 */
[----:B------:R-:W-:-:S02]  /*18a0*/  FSEL R179, R176, RZ, !P3 ;  /* 0x000000ffb0b37208 */ /* 0x000fc40005800000 */
[----:B------:R-:W-:Y:S02]  /*18b0*/  LOP3.LUT P4, RZ, R83, 0xff, RZ, 0xc0, !PT ;  /* 0x000000ff53ff7812 */ /* 0x000fe4000788c0ff */
[----:B------:R-:W-:Y:S01]  /*18c0*/  @P1 MOV R83, R2 ;  /* 0x0000000200531202 */ /* 0x000fe20000000f00 */
[-CC-:B------:R-:W-:Y:S01]  /*18d0*/  FFMA.FTZ R0, R0, R178.reuse, R179.reuse ;  /* 0x000000b200007223 */ /* 0x180fe200000100b3 */
[-CC-:B------:R-:W-:Y:S01]  /*18e0*/  FFMA.FTZ R89, R89, R178.reuse, R179.reuse ;  /* 0x000000b259597223 */ /* 0x180fe200000100b3 */
[-CC-:B------:R-:W-:Y:S01]  /*18f0*/  FFMA.FTZ R65, R65, R178.reuse, R179.reuse ;  /* 0x000000b241417223 */ /* 0x180fe200000100b3 */
[-C--:B------:R-:W-:Y:S01]  /*1900*/  FFMA.FTZ R66, R66, R178.reuse, R179 ;  /* 0x000000b242427223 */ /* 0x080fe200000100b3 */
[----:B------:R-:W-:Y:S01]  /*1910*/  FADD.FTZ R0, R67, -R0 ;  /* 0x8000000043007221 */ /* 0x000fe20000010000 */
[----:B------:R-:W-:Y:S01]  /*1920*/  FADD.FTZ R88, R88, -R89 ;  /* 0x8000005958587221 */ /* 0x000fe20000010000 */
[----:B------:R-:W-:Y:S01]  /*1930*/  FADD.FTZ R64, R64, -R65 ;  /* 0x8000004140407221 */ /* 0x000fe20000010000 */
[--C-:B------:R-:W-:Y:S01]  /*1940*/  FFMA.FTZ R69, R69, R178, R179.reuse ;  /* 0x000000b245457223 */ /* 0x100fe200000100b3 */
[----:B------:R-:W-:Y:S01]  /*1950*/  FMUL.FTZ R65, R171, R0 ;  /* 0x00000000ab417220 */ /* 0x000fe20000410000 */
[----:B------:R-:W-:Y:S01]  /*1960*/  FFMA.FTZ R0, R68, R178, R179 ;  /* 0x000000b244007223 */ /* 0x000fe200000100b3 */
[----:B------:R-:W-:Y:S01]  /*1970*/  FADD.FTZ R68, R91, -R66 ;  /* 0x800000425b447221 */ /* 0x000fe20000010000 */
[C---:B------:R-:W-:Y:S01]  /*1980*/  FMUL.FTZ R66, R171.reuse, R88 ;  /* 0x00000058ab427220 */ /* 0x040fe20000410000 */
[----:B------:R-:W-:Y:S01]  /*1990*/  @P2 FADD.FTZ R65, R36, R65 ;  /* 0x0000004124412221 */ /* 0x000fe20000010000 */
[----:B------:R-:W-:Y:S01]  /*19a0*/  FMUL.FTZ R67, R171, R64 ;  /* 0x00000040ab437220 */ /* 0x000fe20000410000 */
[----:B------:R-:W-:Y:S01]  /*19b0*/  FADD.FTZ R174, R93, -R0 ;  /* 0x800000005dae7221 */ /* 0x000fe20000010000 */
[----:B------:R-:W-:Y:S01]  /*19c0*/  @P2 FADD.FTZ R66, R37, R66 ;  /* 0x0000004225422221 */ /* 0x000fe20000010000 */
[----:B------:R-:W-:Y:S01]  /*19d0*/  FMUL.FTZ R68, R171, R68 ;  /* 0x00000044ab447220 */ /* 0x000fe20000410000 */
[-C--:B------:R-:W-:Y:S01]  /*19e0*/  FFMA.FTZ R70, R70, R178.reuse, R179 ;  /* 0x000000b246467223 */ /* 0x080fe200000100b3 */
[----:B------:R-:W-:Y:S01]  /*19f0*/  FADD.FTZ R90, R90, -R69 ;  /* 0x800000455a5a7221 */ /* 0x000fe20000010000 */
[----:B------:R-:W-:Y:S01]  /*1a00*/  FMUL.FTZ R172, R65, UR16 ;  /* 0x0000001041ac7c20 */ /* 0x000fe20008410000 */
[----:B------:R-:W-:Y:S01]  /*1a10*/  FFMA.FTZ R71, R71, R178, R179 ;  /* 0x000000b247477223 */ /* 0x000fe200000100b3 */
[----:B------:R-:W-:Y:S01]  /*1a20*/  @P2 FADD.FTZ R67, R38, R67 ;  /* 0x0000004326432221 */ /* 0x000fe20000010000 */
[----:B------:R-:W-:Y:S01]  /*1a30*/  FMUL.FTZ R64, R66, UR16 ;  /* 0x0000001042407c20 */ /* 0x000fe20008410000 */
[----:B------:R-:W-:Y:S01]  /*1a40*/  FMUL.FTZ R69, R171, R174 ;  /* 0x000000aeab457220 */ /* 0x000fe20000410000 */
[----:B------:R-:W-:Y:S01]  /*1a50*/  @P1 LOP3.LUT P5, RZ, R83, 0xff, RZ, 0xc0, !PT ;  /* 0x000000ff53ff1812 */ /* 0x000fe200078ac0ff */
[----:B------:R-:W-:Y:S01]  /*1a60*/  @P2 FADD.FTZ R68, R39, R68 ;  /* 0x0000004427442221 */ /* 0x000fe20000010000 */
[----:B------:R-:W-:Y:S01]  /*1a70*/  LOP3.LUT P6, RZ, R100, 0xff00, RZ, 0xc0, !PT ;  /* 0x0000ff0064ff7812 */ /* 0x000fe200078cc0ff */
[----:B------:R-:W-:Y:S01]  /*1a80*/  FADD.FTZ R70, R95, -R70 ;  /* 0x800000465f467221 */ /* 0x000fe20000010000 */
[----:B------:R-:W-:Y:S01]  /*1a90*/  FMUL.FTZ R176, R171, R90 ;  /* 0x0000005aabb07220 */ /* 0x000fe20000410000 */
[----:B------:R-:W-:Y:S01]  /*1aa0*/  FADD.FTZ R92, R92, -R71 ;  /* 0x800000475c5c7221 */ /* 0x000fe20000010000 */
[----:B------:R-:W-:Y:S01]  /*1ab0*/  FSEL R0, R172, RZ, P4 ;  /* 0x000000ffac007208 */ /* 0x000fe20002000000 */
[----:B------:R-:W-:Y:S01]  /*1ac0*/  FMUL.FTZ R173, R67, UR16 ;  /* 0x0000001043ad7c20 */ /* 0x000fe20008410000 */
[----:B------:R-:W-:Y:S01]  /*1ad0*/  @P1 LOP3.LUT P3, RZ, R2, 0xff00, RZ, 0xc0, !PT ;  /* 0x0000ff0002ff1812 */ /* 0x000fe2000786c0ff */
[----:B------:R-:W-:Y:S01]  /*1ae0*/  @P2 FADD.FTZ R69, R40, R69 ;  /* 0x0000004528452221 */ /* 0x000fe20000010000 */
[----:B------:R-:W-:Y:S01]  /*1af0*/  LOP3.LUT P4, RZ, R100, 0xff0000, RZ, 0xc0, !PT ;  /* 0x00ff000064ff7812 */ /* 0x000fe2000788c0ff */
[----:B------:R-:W-:Y:S01]  /*1b00*/  FMUL.FTZ R174, R68, UR16 ;  /* 0x0000001044ae7c20 */ /* 0x000fe20008410000 */
[----:B------:R-:W-:Y:S01]  /*1b10*/  @P1 FSEL R172, R172, RZ, P5 ;  /* 0x000000ffacac1208 */ /* 0x000fe20002800000 */
[----:B------:R-:W-:Y:S01]  /*1b20*/  FMUL.FTZ R71, R171, R70 ;  /* 0x00000046ab477220 */ /* 0x000fe20000410000 */
[----:B------:R-:W-:Y:S01]  /*1b30*/  FSEL R89, R64, RZ, P6 ;  /* 0x000000ff40597208 */ /* 0x000fe20003000000 */
[----:B------:R-:W-:Y:S01]  /*1b40*/  @P2 FADD.FTZ R176, R41, R176 ;  /* 0x000000b029b02221 */ /* 0x000fe20000010000 */
[----:B------:R-:W-:Y:S01]  /*1b50*/  @P1 LOP3.LUT P5, RZ, R2, 0xff0000, RZ, 0xc0, !PT ;  /* 0x00ff000002ff1812 */ /* 0x000fe200078ac0ff */
[----:B------:R-:W-:Y:S01]  /*1b60*/  FMUL.FTZ R92, R171, R92 ;  /* 0x0000005cab5c7220 */ /* 0x000fe20000410000 */
[----:B------:R-:W-:Y:S01]  /*1b70*/  LOP3.LUT P6, RZ, R100, 0xff000000, RZ, 0xc0, !PT ;  /* 0xff00000064ff7812 */ /* 0x000fe200078cc0ff */
[----:B------:R-:W-:Y:S01]  /*1b80*/  FMUL.FTZ R83, R69, UR16 ;  /* 0x0000001045537c20 */ /* 0x000fe20008410000 */
[----:B------:R-:W-:Y:S01]  /*1b90*/  @P1 FSEL R100, R64, RZ, P3 ;  /* 0x000000ff40641208 */ /* 0x000fe20001800000 */
[-C--:B------:R-:W-:Y:S01]  /*1ba0*/  FFMA.FTZ R73, R73, R178.reuse, R179 ;  /* 0x000000b249497223 */ /* 0x080fe200000100b3 */
[----:B------:R-:W-:Y:S01]  /*1bb0*/  FSEL R88, R173, RZ, P4 ;  /* 0x000000ffad587208 */ /* 0x000fe20002000000 */
[----:B------:R-:W-:Y:S01]  /*1bc0*/  @P2 FADD.FTZ R71, R42, R71 ;  /* 0x000000472a472221 */ /* 0x000fe20000010000 */
[----:B------:R-:W-:Y:S01]  /*1bd0*/  @P1 LOP3.LUT P3, RZ, R2, 0xff000000, RZ, 0xc0, !PT ;  /* 0xff00000002ff1812 */ /* 0x000fe2000786c0ff */
[----:B------:R-:W-:Y:S01]  /*1be0*/  FMUL.FTZ R177, R176, UR16 ;  /* 0x00000010b0b17c20 */ /* 0x000fe20008410000 */
[----:B------:R-:W-:Y:S01]  /*1bf0*/  LOP3.LUT P4, RZ, R101, 0xff, RZ, 0xc0, !PT ;  /* 0x000000ff65ff7812 */ /* 0x000fe2000788c0ff */
[----:B------:R-:W-:Y:S01]  /*1c00*/  @P2 FADD.FTZ R92, R43, R92 ;  /* 0x0000005c2b5c2221 */ /* 0x000fe20000010000 */
[----:B------:R-:W-:Y:S01]  /*1c10*/  @P1 FSEL R173, R173, RZ, P5 ;  /* 0x000000ffadad1208 */ /* 0x000fe20002800000 */
[----:B------:R-:W-:Y:S01]  /*1c20*/  FMUL.FTZ R70, R71, UR16 ;  /* 0x0000001047467c20 */ /* 0x000fe20008410000 */
[----:B------:R-:W-:Y:S01]  /*1c30*/  FSEL R91, R174, RZ, P6 ;  /* 0x000000ffae5b7208 */ /* 0x000fe20003000000 */
[----:B------:R-:W-:Y:S01]  /*1c40*/  FADD.FTZ R74, R74, -R73 ;  /* 0x800000494a4a7221 */ /* 0x000fe20000010000 */
[----:B------:R-:W-:Y:S01]  /*1c50*/  @P1 LOP3.LUT P5, RZ, R3, 0xff, RZ, 0xc0, !PT ;  /* 0x000000ff03ff1812 */ /* 0x000fe200078ac0ff */
[----:B------:R-:W-:Y:S01]  /*1c60*/  FMUL.FTZ R73, R92, UR16 ;  /* 0x000000105c497c20 */ /* 0x000fe20008410000 */
[----:B------:R-:W-:Y:S01]  /*1c70*/  LOP3.LUT P6, RZ, R101, 0xff00, RZ, 0xc0, !PT ;  /* 0x0000ff0065ff7812 */ /* 0x000fe200078cc0ff */
[--C-:B------:R-:W-:Y:S01]  /*1c80*/  FFMA.FTZ R72, R72, R178, R179.reuse ;  /* 0x000000b248487223 */ /* 0x100fe200000100b3 */
[----:B------:R-:W-:Y:S01]  /*1c90*/  MOV R64, R98 ;  /* 0x0000006200407202 */ /* 0x000fe20000000f00 */
[-CC-:B------:R-:W-:Y:S01]  /*1ca0*/  FFMA.FTZ R77, R77, R178.reuse, R179.reuse ;  /* 0x000000b24d4d7223 */ /* 0x180fe200000100b3 */
[----:B------:R-:W-:Y:S01]  /*1cb0*/  @P1 FSEL R174, R174, RZ, P3 ;  /* 0x000000ffaeae1208 */ /* 0x000fe20001800000 */
[-CC-:B------:R-:W-:Y:S01]  /*1cc0*/  FFMA.FTZ R79, R79, R178.reuse, R179.reuse ;  /* 0x000000b24f4f7223 */ /* 0x180fe200000100b3 */
[----:B------:R-:W-:Y:S01]  /*1cd0*/  FSEL R90, R83, RZ, P4 ;  /* 0x000000ff535a7208 */ /* 0x000fe20002000000 */
[-CC-:B------:R-:W-:Y:S01]  /*1ce0*/  FFMA.FTZ R82, R82, R178.reuse, R179.reuse ;  /* 0x000000b252527223 */ /* 0x180fe200000100b3 */
[C---:B------:R-:W-:Y:S01]  /*1cf0*/  LOP3.LUT P3, RZ, R101.reuse, 0xff0000, RZ, 0xc0, !PT ;  /* 0x00ff000065ff7812 */ /* 0x040fe2000786c0ff */
[-CC-:B------:R-:W-:Y:S01]  /*1d00*/  FFMA.FTZ R84, R84, R178.reuse, R179.reuse ;  /* 0x000000b254547223 */ /* 0x180fe200000100b3 */
[----:B------:R-:W-:Y:S01]  /*1d10*/  LOP3.LUT P4, RZ, R101, 0xff000000, RZ, 0xc0, !PT ;  /* 0xff00000065ff7812 */ /* 0x000fe2000788c0ff */
[-CC-:B------:R-:W-:Y:S01]  /*1d20*/  FFMA.FTZ R86, R86, R178.reuse, R179.reuse ;  /* 0x000000b256567223 */ /* 0x180fe200000100b3 */
[----:B------:R-:W-:Y:S01]  /*1d30*/  @P1 FSEL R101, R83, RZ, P5 ;  /* 0x000000ff53651208 */ /* 0x000fe20002800000 */
[----:B------:R-:W-:Y:S01]  /*1d40*/  FFMA.FTZ R81, R81, R178, R179 ;  /* 0x000000b251517223 */ /* 0x000fe200000100b3 */
[----:B------:R-:W-:Y:S01]  /*1d50*/  FSEL R93, R177, RZ, P6 ;  /* 0x000000ffb15d7208 */ /* 0x000fe20003000000 */
[----:B------:R-:W-:Y:S01]  /*1d60*/  FADD.FTZ R78, R78, -R77 ;  /* 0x8000004d4e4e7221 */ /* 0x000fe20000010000 */
[----:B------:R-:W-:Y:S01]  /*1d70*/  LOP3.LUT P5, RZ, R64, 0xff, RZ, 0xc0, !PT ;  /* 0x000000ff40ff7812 */ /* 0x000fe200078ac0ff */
[----:B------:R-:W-:Y:S01]  /*1d80*/  FADD.FTZ R86, R175, -R86 ;  /* 0x80000056af567221 */ /* 0x000fe20000010000 */
[----:B------:R-:W-:Y:S01]  /*1d90*/  @P1 LOP3.LUT P6, RZ, R3, 0xff00, RZ, 0xc0, !PT ;  /* 0x0000ff0003ff1812 */ /* 0x000fe200078cc0ff */
[C---:B------:R-:W-:Y:S01]  /*1da0*/  FMUL.FTZ R77, R171.reuse, R74 ;  /* 0x0000004aab4d7220 */ /* 0x040fe20000410000 */
[----:B------:R-:W-:Y:S01]  /*1db0*/  @P1 MOV R64, R96 ;  /* 0x0000006000401202 */ /* 0x000fe20000000f00 */
[----:B------:R-:W-:Y:S01]  /*1dc0*/  FADD.FTZ R94, R94, -R81 ;  /* 0x800000515e5e7221 */ /* 0x000fe20000010000 */
[----:B------:R-:W-:Y:S01]  /*1dd0*/  FSEL R179, R70, RZ, P3 ;  /* 0x000000ff46b37208 */ /* 0x000fe20001800000 */
[----:B------:R-:W-:Y:S01]  /*1de0*/  FMUL.FTZ R78, R171, R78 ;  /* 0x0000004eab4e7220 */ /* 0x000fe20000410000 */
[----:B------:R-:W-:Y:S01]  /*1df0*/  @P1 LOP3.LUT P3, RZ, R3, 0xff0000, RZ, 0xc0, !PT ;  /* 0x00ff000003ff1812 */ /* 0x000fe2000786c0ff */
[----:B------:R-:W-:Y:S01]  /*1e00*/  FADD.FTZ R80, R80, -R79 ;  /* 0x8000004f50507221 */ /* 0x000fe20000010000 */
[----:B------:R-:W-:Y:S01]  /*1e10*/  FSEL R182, R73, RZ, P4 ;  /* 0x000000ff49b67208 */ /* 0x000fe20002000000 */
[----:B------:R-:W-:Y:S01]  /*1e20*/  FMUL.FTZ R81, R171, R86 ;  /* 0x00000056ab517220 */ /* 0x000fe20000410000 */
[----:B------:R-:W-:Y:S01]  /*1e30*/  @P1 FSEL R177, R177, RZ, P6 ;  /* 0x000000ffb1b11208 */ /* 0x000fe20003000000 */
[----:B------:R-:W-:Y:S01]  /*1e40*/  @P2 FADD.FTZ R77, R46, R77 ;  /* 0x0000004d2e4d2221 */ /* 0x000fe20000010000 */
[----:B------:R-:W-:Y:S01]  /*1e50*/  ISETP.NE.U32.AND P4, PT, RZ, UR14, PT ;  /* 0x0000000eff007c0c */ /* 0x000fe2000bf85070 */
[----:B------:R-:W-:Y:S01]  /*1e60*/  FADD.FTZ R82, R85, -R82 ;  /* 0x8000005255527221 */ /* 0x000fe20000010000 */
[----:B------:R-:W-:Y:S01]  /*1e70*/  @P1 LOP3.LUT P6, RZ, R64, 0xff, RZ, 0xc0, !PT ;  /* 0x000000ff40ff1812 */ /* 0x000fe200078cc0ff */
[----:B------:R-:W-:Y:S01]  /*1e80*/  FADD.FTZ R64, R75, -R72 ;  /* 0x800000484b407221 */ /* 0x000fe20000010000 */
[----:B------:R-:W-:Y:S01]  /*1e90*/  @P1 FSEL R72, R70, RZ, P3 ;  /* 0x000000ff46481208 */ /* 0x000fe20001800000 */
[----:B------:R-:W-:Y:S01]  /*1ea0*/  @P2 FADD.FTZ R78, R45, R78 ;  /* 0x0000004e2d4e2221 */ /* 0x000fe20000010000 */
[----:B------:R-:W-:Y:S01]  /*1eb0*/  @P1 LOP3.LUT P3, RZ, R3, 0xff000000, RZ, 0xc0, !PT ;  /* 0xff00000003ff1812 */ /* 0x000fe2000786c0ff */
[C---:B------:R-:W-:Y:S01]  /*1ec0*/  FMUL.FTZ R75, R171.reuse, R64 ;  /* 0x00000040ab4b7220 */ /* 0x040fe20000410000 */
[----:B------:R-:W-:Y:S01]  /*1ed0*/  ISETP.NE.AND.EX P4, PT, RZ, UR15, PT, P4 ;  /* 0x0000000fff007c0c */ /* 0x000fe2000bf85340 */
[----:B------:R-:W-:Y:S01]  /*1ee0*/  FMUL.FTZ R80, R171, R80 ;  /* 0x00000050ab507220 */ /* 0x000fe20000410000 */
[----:B------:R-:W-:Y:S01]  /*1ef0*/  @P1 FSEL R73, R73, RZ, P3 ;  /* 0x000000ff49491208 */ /* 0x000fe20001800000 */
[----:B------:R-:W-:Y:S01]  /*1f00*/  @P2 FADD.FTZ R75, R44, R75 ;  /* 0x0000004b2c4b2221 */ /* 0x000fe20000010000 */
[----:B------:R-:W-:Y:S01]  /*1f10*/  ISETP.NE.U32.AND P3, PT, RZ, UR14, PT ;  /* 0x0000000eff007c0c */ /* 0x000fe2000bf65070 */
[----:B------:R-:W-:Y:S01]  /*1f20*/  FMUL.FTZ R79, R171, R82 ;  /* 0x00000052ab4f7220 */ /* 0x000fe20000410000 */
[----:B------:R-:W-:Y:S01]  /*1f30*/  FMUL.FTZ R183, R78, UR16 ;  /* 0x000000104eb77c20 */ /* 0x000fe20008410000 */
[----:B------:R-:W-:Y:S01]  /*1f40*/  FMUL.FTZ R86, R75, UR16 ;  /* 0x000000104b567c20 */ /* 0x000fe20008410000 */
[----:B------:R-:W-:Y:S01]  /*1f50*/  ISETP.NE.AND.EX P3, PT, RZ, UR15, PT, P3 ;  /* 0x0000000fff007c0c */ /* 0x000fe2000bf65330 */
[----:B------:R-:W-:Y:S01]  /*1f60*/  @P2 FADD.FTZ R80, R47, R80 ;  /* 0x000000502f502221 */ /* 0x000fe20000010000 */
[----:B------:R-:W-:Y:S01]  /*1f70*/  FADD.FTZ R84, R87, -R84 ;  /* 0x8000005457547221 */ /* 0x000fe20000010000 */
[----:B------:R-:W-:Y:S01]  /*1f80*/  @P2 FADD.FTZ R79, R48, R79 ;  /* 0x0000004f304f2221 */ /* 0x000fe20000010000 */
[----:B------:R-:W-:Y:S01]  /*1f90*/  FSEL R181, R86, RZ, P5 ;  /* 0x000000ff56b57208 */ /* 0x000fe20002800000 */
[----:B------:R-:W-:Y:S01]  /*1fa0*/  FMUL.FTZ R185, R80, UR16 ;  /* 0x0000001050b97c20 */ /* 0x000fe20008410000 */
[----:B------:R-:W-:Y:S01]  /*1fb0*/  @P4 SEL R64, R65, R52, P3 ;  /* 0x0000003441404207 */ /* 0x000fe20001800000 */
[----:B------:R-:W-:Y:S01]  /*1fc0*/  FMUL.FTZ R180, R171, R94 ;  /* 0x0000005eabb47220 */ /* 0x000fe20000410000 */
[----:B------:R-:W-:Y:S01]  /*1fd0*/  SEL R65, R66, R53, P3 ;  /* 0x0000003542417207 */ /* 0x000fe20001800000 */
[----:B------:R-:W-:Y:S01]  /*1fe0*/  @P2 FADD.FTZ R81, R50, R81 ;  /* 0x0000005132512221 */ /* 0x000fe20000010000 */
[-C--:B------:R-:W-:Y:S01]  /*1ff0*/  SEL R66, R67, R54.reuse, P3 ;  /* 0x0000003643427207 */ /* 0x080fe20001800000 */
[----:B------:R-:W0:Y:S01]  /*2000*/  @P4 LDC.64 R82, c[0x0][0x308] ;  /* 0x0000c200ff524b82 */ /* 0x000e220000000a00 */
[C---:B------:R-:W-:Y:S01]  /*2010*/  SEL R54, R77.reuse, R54, P3 ;  /* 0x000000364d367207 */ /* 0x040fe20001800000 */
[----:B------:R-:W-:Y:S01]  /*2020*/  FMUL.FTZ R77, R77, UR16 ;  /* 0x000000104d4d7c20 */ /* 0x000fe20008410000 */
[----:B------:R-:W-:Y:S01]  /*2030*/  @P1 FSEL R86, R86, RZ, P6 ;  /* 0x000000ff56561208 */ /* 0x000fe20003000000 */
[----:B------:R-:W-:Y:S01]  /*2040*/  FMUL.FTZ R84, R171, R84 ;  /* 0x00000054ab547220 */ /* 0x000fe20000410000 */
[----:B------:R-:W-:Y:S01]  /*2050*/  @P1 LOP3.LUT P5, RZ, R96, 0xff00, RZ, 0xc0, !PT ;  /* 0x0000ff0060ff1812 */ /* 0x000fe200078ac0ff */
[----:B------:R-:W-:Y:S01]  /*2060*/  @P2 FADD.FTZ R180, R51, R180 ;  /* 0x000000b433b42221 */ /* 0x000fe20000010000 */
[----:B------:R-:W-:Y:S01]  /*2070*/  LOP3.LUT P6, RZ, R98, 0xff0000, RZ, 0xc0, !PT ;  /* 0x00ff000062ff7812 */ /* 0x000fe200078cc0ff */
[----:B------:R-:W-:Y:S01]  /*2080*/  @P2 FADD.FTZ R84, R49, R84 ;  /* 0x0000005431542221 */ /* 0x000fe20000010000 */
[----:B------:R-:W-:-:S02]  /*2090*/  @P1 FSEL R87, R183, RZ, P5 ;  /* 0x000000ffb7571208 */ /* 0x000fc40002800000 */
[----:B------:R-:W-:Y:S01]  /*20a0*/  FSEL R184, R77, RZ, P6 ;  /* 0x000000ff4db87208 */ /* 0x000fe20003000000 */
[----:B------:R-:W-:Y:S01]  /*20b0*/  FMUL.FTZ R187, R84, UR16 ;  /* 0x0000001054bb7c20 */ /* 0x000fe20008410000 */
[C---:B------:R-:W-:Y:S02]  /*20c0*/  @P1 LOP3.LUT P5, RZ, R96.reuse, 0xff0000, RZ, 0xc0, !PT ;  /* 0x00ff000060ff1812 */ /* 0x040fe400078ac0ff */
[----:B------:R-:W-:Y:S02]  /*20d0*/  @P1 LOP3.LUT P6, RZ, R96, 0xff000000, RZ, 0xc0, !PT ;  /* 0xff00000060ff1812 */ /* 0x000fe400078cc0ff */
[----:B------:R-:W-:Y:S02]  /*20e0*/  SEL R67, R68, R55, P3 ;  /* 0x0000003744437207 */ /* 0x000fe40001800000 */
[-C--:B------:R-:W-:Y:S02]  /*20f0*/  SEL R68, R69, R56.reuse, P3 ;  /* 0x0000003845447207 */ /* 0x080fe40001800000 */
[C---:B------:R-:W-:Y:S01]  /*2100*/  SEL R56, R79.reuse, R56, P3 ;  /* 0x000000384f387207 */ /* 0x040fe20001800000 */
[----:B------:R-:W-:Y:S01]  /*2110*/  FMUL.FTZ R79, R79, UR16 ;  /* 0x000000104f4f7c20 */ /* 0x000fe20008410000 */
[----:B------:R-:W-:Y:S01]  /*2120*/  @P1 FSEL R94, R77, RZ, P5 ;  /* 0x000000ff4d5e1208 */ /* 0x000fe20002800000 */
[----:B0-----:R-:W-:Y:S01]  /*2130*/  @P4 IMAD.WIDE.U32 R82, R170, 0x20, R82 ;  /* 0x00000020aa524825 */ /* 0x001fe200078e0052 */
[----:B------:R-:W-:-:S02]  /*2140*/  @P1 FSEL R95, R185, RZ, P6 ;  /* 0x000000ffb95f1208 */ /* 0x000fc40003000000 */
[----:B------:R-:W-:Y:S02]  /*2150*/  LOP3.LUT P5, RZ, R99, 0xff, RZ, 0xc0, !PT ;  /* 0x000000ff63ff7812 */ /* 0x000fe400078ac0ff */
[----:B------:R-:W-:Y:S01]  /*2160*/  @P1 LOP3.LUT P6, RZ, R97, 0xff, RZ, 0xc0, !PT ;  /* 0x000000ff61ff1812 */ /* 0x000fe200078cc0ff */
[----:B------:R-:W-:Y:S01]  /*2170*/  @P4 STG.E.128 desc[UR4][R82.64], R64 ;  /* 0x0000004052004986 */ /* 0x000fe2000c101d04 */
[-C--:B------:R-:W-:Y:S02]  /*2180*/  SEL R70, R71, R58.reuse, P3 ;  /* 0x0000003a47467207 */ /* 0x080fe40001800000 */
[C---:B------:R-:W-:Y:S01]  /*2190*/  SEL R58, R81.reuse, R58, P3 ;  /* 0x0000003a513a7207 */ /* 0x040fe20001800000 */
[----:B------:R-:W-:Y:S01]  /*21a0*/  FMUL.FTZ R81, R81, UR16 ;  /* 0x0000001051517c20 */ /* 0x000fe20008410000 */
[C---:B------:R-:W-:Y:S02]  /*21b0*/  FSEL R186, R79.reuse, RZ, P5 ;  /* 0x000000ff4fba7208 */ /* 0x040fe40002800000 */
[----:B------:R-:W-:-:S02]  /*21c0*/  @P1 FSEL R175, R79, RZ, P6 ;  /* 0x000000ff4faf1208 */ /* 0x000fc40003000000 */
[----:B------:R-:W-:Y:S02]  /*21d0*/  SEL R53, R78, R53, P3 ;  /* 0x000000354e357207 */ /* 0x000fe40001800000 */
[----:B------:R-:W-:Y:S01]  /*21e0*/  LOP3.LUT P5, RZ, R99, 0xff0000, RZ, 0xc0, !PT ;  /* 0x00ff000063ff7812 */ /* 0x000fe200078ac0ff */
[----:B------:R-:W0:Y:S01]  /*21f0*/  LDC.64 R78, c[0x0][0x2f8] ;  /* 0x0000be00ff4e7b82 */ /* 0x000e220000000a00 */
[----:B------:R-:W-:Y:S02]  /*2200*/  @P1 LOP3.LUT P6, RZ, R97, 0xff0000, RZ, 0xc0, !PT ;  /* 0x00ff000061ff1812 */ /* 0x000fe400078cc0ff */
[----:B------:R-:W-:Y:S02]  /*2210*/  SEL R55, R80, R55, P3 ;  /* 0x0000003750377207 */ /* 0x000fe40001800000 */
[C---:B------:R-:W-:Y:S02]  /*2220*/  FSEL R188, R81.reuse, RZ, P5 ;  /* 0x000000ff51bc7208 */ /* 0x040fe40002800000 */
[----:B------:R-:W-:-:S02]  /*2230*/  @P1 FSEL R178, R81, RZ, P6 ;  /* 0x000000ff51b21208 */ /* 0x000fc40003000000 */
[----:B------:R-:W1:Y:S01]  /*2240*/  @P1 LDC.64 R80, c[0x0][0x300] ;  /* 0x0000c000ff501b82 */ /* 0x000e620000000a00 */
[----:B------:R-:W-:Y:S02]  /*2250*/  @P1 F2FP.BF16.F32.PACK_AB R77, RZ, R72 ;  /* 0x00000048ff4d123e */ /* 0x000fe400000010ff */
[-C--:B------:R-:W-:Y:S02]  /*2260*/  SEL R69, R176, R57.reuse, P3 ;  /* 0x00000039b0457207 */ /* 0x080fe40001800000 */
[----:B------:R-:W-:Y:S02]  /*2270*/  SEL R57, R84, R57, P3 ;  /* 0x0000003954397207 */ /* 0x000fe40001800000 */
[----:B------:R-:W-:Y:S02]  /*2280*/  @P1 F2FP.BF16.F32.PACK_AB R84, RZ, R73 ;  /* 0x00000049ff54123e */ /* 0x000fe400000010ff */
[----:B------:R-:W-:Y:S02]  /*2290*/  @P1 PRMT R63, R77, 0x7610, R63 ;  /* 0x000076104d3f1816 */ /* 0x000fe4000000003f */
[----:B------:R-:W-:-:S02]  /*22a0*/  IADD3 R77, R170, 0x20, RZ ;  /* 0x00000020aa4d7810 */ /* 0x000fc40007ffe0ff */
[----:B------:R-:W-:Y:S01]  /*22b0*/  @P1 PRMT R63, R63, 0x5410, R84 ;  /* 0x000054103f3f1816 */ /* 0x000fe20000000054 */
[--C-:B0-----:R-:W-:Y:S01]  /*22c0*/  IMAD.WIDE.U32 R84, R170, 0x10, R78.reuse ;  /* 0x00000010aa547825 */ /* 0x101fe200078e004e */
[----:B------:R-:W-:Y:S02]  /*22d0*/  SEL R71, R92, R59, P3 ;  /* 0x0000003b5c477207 */ /* 0x000fe40001800000 */
[----:B------:R-:W-:Y:S01]  /*22e0*/  F2FP.BF16.F32.PACK_AB R72, R89, R0 ;  /* 0x000000005948723e */ /* 0x000fe200000010ff */
[----:B------:R-:W-:Y:S01]  /*22f0*/  IMAD.WIDE.U32 R78, R77, 0x10, R78 ;  /* 0x000000104d4e7825 */ /* 0x000fe200078e004e */
[----:B------:R-:W-:Y:S01]  /*2300*/  @P1 F2FP.BF16.F32.PACK_AB R0, RZ, R86 ;  /* 0x00000056ff00123e */ /* 0x000fe200000010ff */
[----:B------:R0:W-:Y:S01]  /*2310*/  @P4 STG.E.128 desc[UR4][R82.64+0x10], R68 ;  /* 0x0000104452004986 */ /* 0x0001e2000c101d04 */
[----:B------:R-:W-:Y:S02]  /*2320*/  @P1 F2FP.BF16.F32.PACK_AB R77, RZ, R87 ;  /* 0x00000057ff4d123e */ /* 0x000fe400000010ff */
[----:B------:R-:W2:Y:S01]  /*2330*/  @P4 LDC.64 R86, c[0x0][0x308] ;  /* 0x0000c200ff564b82 */ /* 0x000ea20000000a00 */
[----:B-1----:R-:W-:Y:S01]  /*2340*/  @P1 IMAD.WIDE.U32 R170, R170, 0x10, R80 ;  /* 0x00000010aaaa1825 */ /* 0x002fe200078e0050 */
[----:B------:R-:W-:-:S03]  /*2350*/  SEL R59, R180, R59, P3 ;  /* 0x0000003bb43b7207 */ /* 0x000fc60001800000 */
[----:B------:R-:W-:Y:S01]  /*2360*/  FMUL.FTZ R180, R180, UR16 ;  /* 0x00000010b4b47c20 */ /* 0x000fe20008410000 */
[----:B------:R-:W-:Y:S02]  /*2370*/  SEL R52, R75, R52, P3 ;  /* 0x000000344b347207 */ /* 0x000fe40001800000 */
[----:B------:R-:W-:Y:S01]  /*2380*/  LOP3.LUT P3, RZ, R99, 0xff000000, RZ, 0xc0, !PT ;  /* 0xff00000063ff7812 */ /* 0x000fe2000786c0ff */
[----:B------:R-:W1:Y:S01]  /*2390*/  @P1 LDC.64 R80, c[0x0][0x300] ;  /* 0x0000c000ff501b82 */ /* 0x000e620000000a00 */
[----:B------:R-:W-:Y:S02]  /*23a0*/  @P1 F2FP.BF16.F32.PACK_AB R172, RZ, R172 ;  /* 0x000000acffac123e */ /* 0x000fe400000010ff */
[----:B------:R-:W-:Y:S02]  /*23b0*/  @P1 F2FP.BF16.F32.PACK_AB R173, RZ, R173 ;  /* 0x000000adffad123e */ /* 0x000fe400000010ff */
[----:B------:R-:W-:Y:S02]  /*23c0*/  @P1 F2FP.BF16.F32.PACK_AB R101, RZ, R101 ;  /* 0x00000065ff65123e */ /* 0x000fe400000010ff */
[----:B------:R-:W-:Y:S01]  /*23d0*/  FSEL R89, R180, RZ, P3 ;  /* 0x000000ffb4597208 */ /* 0x000fe20001800000 */
[----:B0-----:R-:W0:Y:S01]  /*23e0*/  LDC.64 R70, c[0x0][0x210] ;  /* 0x00008400ff467b82 */ /* 0x001e220000000a00 */
[----:B------:R-:W-:-:S02]  /*23f0*/  @P1 LOP3.LUT P5, RZ, R97, 0xff00, RZ, 0xc0, !PT ;  /* 0x0000ff0061ff1812 */ /* 0x000fc400078ac0ff */
[----:B------:R-:W-:Y:S02]  /*2400*/  @P1 F2FP.BF16.F32.PACK_AB R100, RZ, R100 ;  /* 0x00000064ff64123e */ /* 0x000fe400000010ff */
[----:B------:R-:W-:Y:S02]  /*2410*/  @P1 F2FP.BF16.F32.PACK_AB R174, RZ, R174 ;  /* 0x000000aeffae123e */ /* 0x000fe400000010ff */
[----:B------:R-:W-:Y:S01]  /*2420*/  @P1 F2FP.BF16.F32.PACK_AB R177, RZ, R177 ;  /* 0x000000b1ffb1123e */ /* 0x000fe200000010ff */
[----:B--2---:R-:W-:Y:S01]  /*2430*/  @P4 IMAD.WIDE.U32 R86, R169, 0x20, R86 ;  /* 0x00000020a9564825 */ /* 0x004fe200078e0056 */
[----:B------:R-:W-:Y:S02]  /*2440*/  @P1 PRMT R60, R172, 0x7610, R60 ;  /* 0x00007610ac3c1816 */ /* 0x000fe4000000003c */
[----:B------:R-:W-:Y:S02]  /*2450*/  @P1 PRMT R61, R173, 0x7610, R61 ;  /* 0x00007610ad3d1816 */ /* 0x000fe4000000003d */
[----:B------:R-:W-:-:S02]  /*2460*/  @P1 PRMT R62, R101, 0x7610, R62 ;  /* 0x00007610653e1816 */ /* 0x000fc4000000003e */
[----:B------:R-:W-:Y:S01]  /*2470*/  @P1 LOP3.LUT P3, RZ, R97, 0xff000000, RZ, 0xc0, !PT ;  /* 0xff00000061ff1812 */ /* 0x000fe2000786c0ff */
[----:B-1----:R-:W-:Y:S01]  /*2480*/  @P1 IMAD.WIDE.U32 R80, R169, 0x10, R80 ;  /* 0x00000010a9501825 */ /* 0x002fe200078e0050 */
[----:B------:R-:W-:Y:S02]  /*2490*/  F2FP.BF16.F32.PACK_AB R75, R182, R179 ;  /* 0x000000b3b64b723e */ /* 0x000fe400000010ff */
[----:B------:R-:W-:Y:S02]  /*24a0*/  F2FP.BF16.F32.PACK_AB R74, R93, R90 ;  /* 0x0000005a5d4a723e */ /* 0x000fe400000010ff */
[----:B------:R-:W-:Y:S02]  /*24b0*/  F2FP.BF16.F32.PACK_AB R73, R91, R88 ;  /* 0x000000585b49723e */ /* 0x000fe400000010ff */
[----:B------:R-:W-:Y:S02]  /*24c0*/  @P1 FSEL R176, R187, RZ, P5 ;  /* 0x000000ffbbb01208 */ /* 0x000fe40002800000 */
[----:B------:R-:W-:Y:S01]  /*24d0*/  @P1 PRMT R60, R60, 0x5410, R100 ;  /* 0x000054103c3c1816 */ /* 0x000fe20000000064 */
[----:B------:R-:W-:Y:S01]  /*24e0*/  STG.E.128 desc[UR4][R84.64], R72 ;  /* 0x0000004854007986 */ /* 0x000fe2000c101d04 */
[----:B------:R-:W-:-:S02]  /*24f0*/  @P1 PRMT R61, R61, 0x5410, R174 ;  /* 0x000054103d3d1816 */ /* 0x000fc400000000ae */
[----:B------:R-:W-:Y:S02]  /*2500*/  @P1 PRMT R62, R62, 0x5410, R177 ;  /* 0x000054103e3e1816 */ /* 0x000fe400000000b1 */
[----:B------:R-:W-:Y:S02]  /*2510*/  @P1 FSEL R64, R180, RZ, P3 ;  /* 0x000000ffb4401208 */ /* 0x000fe40001800000 */
[C---:B------:R-:W-:Y:S01]  /*2520*/  LOP3.LUT P6, RZ, R98.reuse, 0xff00, RZ, 0xc0, !PT ;  /* 0x0000ff0062ff7812 */ /* 0x040fe200078cc0ff */
[----:B------:R1:W-:Y:S01]  /*2530*/  @P1 STG.E.128 desc[UR4][R170.64], R60 ;  /* 0x0000003caa001986 */ /* 0x0003e2000c101d04 */
[----:B------:R-:W-:Y:S02]  /*2540*/  LOP3.LUT P2, RZ, R98, 0xff000000, RZ, 0xc0, !PT ;  /* 0xff00000062ff7812 */ /* 0x000fe4000784c0ff */
[----:B------:R-:W-:Y:S01]  /*2550*/  LOP3.LUT P5, RZ, R99, 0xff00, RZ, 0xc0, !PT ;  /* 0x0000ff0063ff7812 */ /* 0x000fe200078ac0ff */
[----:B------:R2:W-:Y:S01]  /*2560*/  @P4 STG.E.128 desc[UR4][R86.64], R52 ;  /* 0x0000003456004986 */ /* 0x0005e2000c101d04 */
[----:B------:R-:W-:-:S02]  /*2570*/  @P1 F2FP.BF16.F32.PACK_AB R94, RZ, R94 ;  /* 0x0000005eff5e123e */ /* 0x000fc400000010ff */
[----:B------:R-:W-:Y:S01]  /*2580*/  @P1 F2FP.BF16.F32.PACK_AB R175, RZ, R175 ;  /* 0x000000afffaf123e */ /* 0x000fe200000010ff */
[----:B------:R2:W-:Y:S01]  /*2590*/  @P4 STG.E.128 desc[UR4][R86.64+0x10], R56 ;  /* 0x0000103856004986 */ /* 0x0005e2000c101d04 */
[----:B------:R-:W-:Y:S02]  /*25a0*/  @P1 F2FP.BF16.F32.PACK_AB R178, RZ, R178 ;  /* 0x000000b2ffb2123e */ /* 0x000fe400000010ff */
[----:B------:R-:W-:Y:S02]  /*25b0*/  @P1 F2FP.BF16.F32.PACK_AB R68, RZ, R64 ;  /* 0x00000040ff44123e */ /* 0x000fe400000010ff */
[----:B------:R-:W-:Y:S02]  /*25c0*/  FSEL R187, R187, RZ, P5 ;  /* 0x000000ffbbbb7208 */ /* 0x000fe40002800000 */
[----:B------:R-:W-:Y:S02]  /*25d0*/  FSEL R65, R185, RZ, P2 ;  /* 0x000000ffb9417208 */ /* 0x000fe40001000000 */
[----:B------:R-:W-:-:S02]  /*25e0*/  FSEL R64, R183, RZ, P6 ;  /* 0x000000ffb7407208 */ /* 0x000fc40003000000 */
[----:B------:R-:W-:Y:S02]  /*25f0*/  @P1 F2FP.BF16.F32.PACK_AB R95, RZ, R95 ;  /* 0x0000005fff5f123e */ /* 0x000fe400000010ff */
[----:B------:R-:W-:Y:S02]  /*2600*/  @P1 F2FP.BF16.F32.PACK_AB R176, RZ, R176 ;  /* 0x000000b0ffb0123e */ /* 0x000fe400000010ff */
[----:B-1----:R-:W-:Y:S02]  /*2610*/  @P1 PRMT R60, R0, 0x7610, R60 ;  /* 0x00007610003c1816 */ /* 0x002fe4000000003c */
[----:B------:R-:W-:Y:S02]  /*2620*/  @P1 PRMT R61, R94, 0x7610, R61 ;  /* 0x000076105e3d1816 */ /* 0x000fe4000000003d */
[----:B------:R-:W-:Y:S02]  /*2630*/  @P1 PRMT R62, R175, 0x7610, R62 ;  /* 0x00007610af3e1816 */ /* 0x000fe4000000003e */
[----:B------:R-:W-:-:S02]  /*2640*/  @P1 PRMT R63, R178, 0x7610, R63 ;  /* 0x00007610b23f1816 */ /* 0x000fc4000000003f */
[----:B------:R-:W-:Y:S02]  /*2650*/  F2FP.BF16.F32.PACK_AB R67, R89, R188 ;  /* 0x000000bc5943723e */ /* 0x000fe400000010ff */
        /* <DEDUP_REMOVED lines=8> */
[----:B0-----:R-:W-:-:S03]  /*26e0*/  LEA R168, R70, R168, 0x2 ;  /* 0x000000a846a87211 */ /* 0x001fc600078e10ff */
[----:B------:R2:W-:Y:S01]  /*26f0*/  @P1 STG.E.128 desc[UR4][R80.64], R60 ;  /* 0x0000003c50001986 */ /* 0x0005e2000c101d04 */
[----:B------:R-:W-:-:S13]  /*2700*/  ISETP.GE.AND P1, PT, R168, R71, PT ;  /* 0x00000047a800720c */ /* 0x000fda0003f26270 */
[----:B------:R-:W-:Y:S05]  /*2710*/  @!P1 BRA `(.L_x_1352) ;  /* 0xffffffdc00d89947 */ /* 0x000fea000383ffff */
[----:B------:R-:W-:Y:S05]  /*2720*/  BSYNC B1 ;  /* 0x0000000000017941 */ /* 0x000fea0003800000 */
.L_x_1350:
        /* <DEDUP_REMOVED lines=17> */
[----:B--2---:R-:W-:Y:S01]  /*2840*/  IMAD.MOV.U32 R55, RZ, RZ, R118 ;  /* 0x000000ffff377224 */ /* 0x004fe200078e0076 */
        /* <DEDUP_REMOVED lines=42> */
.L_x_1349:
[----:B------:R-:W-:Y:S05]  /*2af0*/  BSYNC B0 ;  /* 0x0000000000007941 */ /* 0x000fea0003800000 */
.L_x_1347:
        /* <DEDUP_REMOVED lines=12> */
[----:B------:R-:W-:Y:S01]  /*2bc0*/  LEA R0, R0, R2, 0x5 ;  /* 0x0000000200007211 */ /* 0x000fe200078e28ff */
[----:B-1----:R-:W-:Y:S01]  /*2bd0*/  IMAD R60, R59, UR6, RZ ;  /* 0x000000063b3c7c24 */ /* 0x002fe2000f8e02ff */
[----:B------:R-:W-:-:S03]  /*2be0*/  ULDC.64 UR6, c[0x0][0x2d8] ;  /* 0x0000b60000067ab9 */ /* 0x000fc60000000a00 */
[----:B------:R-:W-:Y:S01]  /*2bf0*/  STS.128 [R0], R8 ;  /* 0x0000000800007388 */ /* 0x000fe20000000c00 */
[----:B------:R-:W-:-:S03]  /*2c00*/  IADD3 R137, P0, R60, R137, RZ ;  /* 0x000000893c897210 */ /* 0x000fc60007f1e0ff */
        /* <DEDUP_REMOVED lines=108> */
[----:B------:R-:W-:Y:S01]  /*32d0*/  IADD3.X R16, RZ, RZ, RZ, P0, !PT ;  /* 0x000000ffff107210 */ /* 0x000fe200007fe4ff */
[----:B------:R0:W-:Y:S03]  /*32e0*/  STS.128 [R0], R12 ;  /* 0x0000000c00007388 */ /* 0x0001e60000000c00 */
[C---:B------:R-:W-:Y:S01]  /*32f0*/  SHF.L.U64.HI R16, R137.reuse, 0x2, R16 ;  /* 0x0000000289107819 */ /* 0x040fe20000010210 */
[----:B-1----:R-:W-:Y:S01]  /*3300*/  FADD.FTZ R37, R24, R37 ;  /* 0x0000002518257221 */ /* 0x002fe20000010000 */
[----:B------:R-:W-:Y:S01]  /*3310*/  STS.128 [R0+0x10], R28 ;  /* 0x0000101c00007388 */ /* 0x000fe20000000c00 */
[----:B--2---:R-:W-:Y:S01]  /*3320*/  FADD.FTZ R39, R8, R39 ;  /* 0x0000002708277221 */ /* 0x004fe20000010000 */
[----:B------:R-:W-:-:S02]  /*3330*/  SHF.L.U32 R8, R137, 0x2, RZ ;  /* 0x0000000289087819 */ /* 0x000fc400000006ff */
[----:B------:R-:W-:Y:S02]  /*3340*/  STS.128 [R0+0x400], R148 ;  /* 0x0004009400007388 */ /* 0x000fe40000000c00 */
[----:B------:R-:W-:Y:S02]  /*3350*/  IADD3 R2, P0, R8, UR6, RZ ;  /* 0x0000000608027c10 */ /* 0x000fe4000ff1e0ff */
[----:B------:R-:W-:Y:S01]  /*3360*/  STS.128 [R0+0x410], R44 ;  /* 0x0004102c00007388 */ /* 0x000fe20000000c00 */
[----:B---3--:R-:W-:Y:S01]  /*3370*/  FADD.FTZ R17, R5, R34 ;  /* 0x0000002205117221 */ /* 0x008fe20000010000 */
[----:B------:R-:W-:Y:S01]  /*3380*/  BAR.SYNC.DEFER_BLOCKING 0x0 ;  /* 0x0000000000007b1d */ /* 0x000fe20000010000 */
[----:B0-----:R-:W-:Y:S01]  /*3390*/  FADD.FTZ R13, R3, R22 ;  /* 0x00000016030d7221 */ /* 0x001fe20000010000 */
[----:B------:R-:W-:Y:S01]  /*33a0*/  IADD3.X R3, R16, UR7, RZ, P0, !PT ;  /* 0x0000000710037c10 */ /* 0x000fe200087fe4ff */
[----:B------:R-:W-:-:S03]  /*33b0*/  FADD.FTZ R15, R9, R32 ;  /* 0x00000020090f7221 */ /* 0x000fc60000010000 */
        /* <DEDUP_REMOVED lines=57> */
.L_x_1351:
        /* <DEDUP_REMOVED lines=8> */
.L_x_1354:
[----:B------:R-:W-:Y:S05]  /*37d0*/  BSYNC B2 ;  /* 0x0000000000027941 */ /* 0x000fea0003800000 */
.L_x_1353:
        /* <DEDUP_REMOVED lines=8> */
.L_x_1355:
[----:B------:R-:W-:Y:S01]  /*3860*/  FADD.FTZ R110, R83, R110 ;  /* 0x0000006e536e7221 */ /* 0x000fe20000010000 */
[----:B------:R-:W-:-:S04]  /*3870*/  HFMA2.MMA R182, -RZ, RZ, 0, 1.1920928955078125e-07 ;  /* 0x00000002ffb67435 */ /* 0x000fc800000001ff */
[----:B------:R-:W-:Y:S01]  /*3880*/  MOV R183, R110 ;  /* 0x0000006e00b77202 */ /* 0x000fe20000000f00 */
[----:B------:R-:W-:-:S07]  /*3890*/  IMAD.MOV.U32 R174, RZ, RZ, R181 ;  /* 0x000000ffffae7224 */ /* 0x000fce00078e00b5 */
[----:B------:R-:W-:Y:S05]  /*38a0*/  WARPSYNC.COLLECTIVE R180, `(.L_x_1356) ;  /* 0x00000000b4087348 */ /* 0x000fea0003c00000 */
[----:B------:R0:W1:Y:S02]  /*38b0*/  SHFL.BFLY P2, R181, R183, R182, R185 ;  /* 0x0c0000b6b7b57389 */ /* 0x00006400000400b9 */
[----:B01----:R-:W-:Y:S01]  /*38c0*/  ENDCOLLECTIVE ;  /* 0x000000000000791b */ /* 0x003fe20003800000 */
.L_x_1356:
[----:B------:R-:W-:-:S05]  /*38d0*/  FADD.FTZ R174, R109, R174 ;  /* 0x000000ae6dae7221 */ /* 0x000fca0000010000 */
[----:B------:R-:W-:Y:S02]  /*38e0*/  MOV R183, R174 ;  /* 0x000000ae00b77202 */ /* 0x000fe40000000f00 */
[----:B------:R-:W-:-:S07]  /*38f0*/  MOV R173, R181 ;  /* 0x000000b500ad7202 */ /* 0x000fce0000000f00 */
[----:B------:R-:W-:Y:S05]  /*3900*/  WARPSYNC.COLLECTIVE R180, `(.L_x_1357) ;  /* 0x00000000b4087348 */ /* 0x000fea0003c00000 */
[----:B------:R0:W1:Y:S02]  /*3910*/  SHFL.BFLY P2, R181, R183, R182, R185 ;  /* 0x0c0000b6b7b57389 */ /* 0x00006400000400b9 */
[----:B01----:R-:W-:Y:S01]  /*3920*/  ENDCOLLECTIVE ;  /* 0x000000000000791b */ /* 0x003fe20003800000 */
.L_x_1357:
[----:B------:R-:W-:Y:S01]  /*3930*/  FADD.FTZ R173, R110, R173 ;  /* 0x000000ad6ead7221 */ /* 0x000fe20000010000 */
[----:B------:R-:W-:Y:S01]  /*3940*/  MOV R110, R172 ;  /* 0x000000ac006e7202 */ /* 0x000fe20000000f00 */
[----:B------:R-:W-:-:S03]  /*3950*/  HFMA2.MMA R182, -RZ, RZ, 0, 2.384185791015625e-07 ;  /* 0x00000004ffb67435 */ /* 0x000fc600000001ff */
[----:B------:R-:W-:Y:S02]  /*3960*/  MOV R183, R173 ;  /* 0x000000ad00b77202 */ /* 0x000fe40000000f00 */
[----:B------:R-:W-:-:S07]  /*3970*/  MOV R179, R181 ;  /* 0x000000b500b37202 */ /* 0x000fce0000000f00 */
[----:B------:R-:W-:Y:S05]  /*3980*/  WARPSYNC.COLLECTIVE R180, `(.L_x_1358) ;  /* 0x00000000b4087348 */ /* 0x000fea0003c00000 */
[----:B------:R0:W1:Y:S02]  /*3990*/  SHFL.BFLY P2, R181, R183, R182, R185 ;  /* 0x0c0000b6b7b57389 */ /* 0x00006400000400b9 */
[----:B01----:R-:W-:Y:S01]  /*39a0*/  ENDCOLLECTIVE ;  /* 0x000000000000791b */ /* 0x003fe20003800000 */
.L_x_1358:
[----:B------:R-:W-:-:S05]  /*39b0*/  FADD.FTZ R179, R174, R179 ;  /* 0x000000b3aeb37221 */ /* 0x000fca0000010000 */
[----:B------:R-:W-:Y:S01]  /*39c0*/  MOV R183, R179 ;  /* 0x000000b300b77202 */ /* 0x000fe20000000f00 */
[----:B------:R-:W-:-:S07]  /*39d0*/  IMAD.MOV.U32 R176, RZ, RZ, R181 ;  /* 0x000000ffffb07224 */ /* 0x000fce00078e00b5 */
[----:B------:R-:W-:Y:S05]  /*39e0*/  WARPSYNC.COLLECTIVE R180, `(.L_x_1359) ;  /* 0x00000000b4087348 */ /* 0x000fea0003c00000 */
[----:B------:R0:W1:Y:S02]  /*39f0*/  SHFL.BFLY P2, R181, R183, R182, R185 ;  /* 0x0c0000b6b7b57389 */ /* 0x00006400000400b9 */
[----:B01----:R-:W-:Y:S01]  /*3a00*/  ENDCOLLECTIVE ;  /* 0x000000000000791b */ /* 0x003fe20003800000 */
.L_x_1359:
[----:B------:R-:W-:Y:S01]  /*3a10*/  FADD.FTZ R176, R173, R176 ;  /* 0x000000b0adb07221 */ /* 0x000fe20000010000 */
[----:B------:R-:W-:-:S04]  /*3a20*/  HFMA2.MMA R182, -RZ, RZ, 0, 4.76837158203125e-07 ;  /* 0x00000008ffb67435 */ /* 0x000fc800000001ff */
[----:B------:R-:W-:Y:S02]  /*3a30*/  MOV R183, R176 ;  /* 0x000000b000b77202 */ /* 0x000fe40000000f00 */
[----:B------:R-:W-:-:S07]  /*3a40*/  MOV R178, R181 ;  /* 0x000000b500b27202 */ /* 0x000fce0000000f00 */
[----:B------:R-:W-:Y:S05]  /*3a50*/  WARPSYNC.COLLECTIVE R180, `(.L_x_1360) ;  /* 0x00000000b4087348 */ /* 0x000fea0003c00000 */
[----:B------:R0:W1:Y:S02]  /*3a60*/  SHFL.BFLY P2, R181, R183, R182, R185 ;  /* 0x0c0000b6b7b57389 */ /* 0x00006400000400b9 */
[----:B01----:R-:W-:Y:S01]  /*3a70*/  ENDCOLLECTIVE ;  /* 0x000000000000791b */ /* 0x003fe20003800000 */
.L_x_1360:
[----:B------:R-:W-:-:S05]  /*3a80*/  FADD.FTZ R178, R179, R178 ;  /* 0x000000b2b3b27221 */ /* 0x000fca0000010000 */
[----:B------:R-:W-:Y:S02]  /*3a90*/  MOV R183, R178 ;  /* 0x000000b200b77202 */ /* 0x000fe40000000f00 */
[----:B------:R-:W-:-:S07]  /*3aa0*/  MOV R83, R181 ;  /* 0x000000b500537202 */ /* 0x000fce0000000f00 */
[----:B------:R-:W-:Y:S05]  /*3ab0*/  WARPSYNC.COLLECTIVE R180, `(.L_x_1361) ;  /* 0x00000000b4087348 */ /* 0x000fea0003c00000 */
[----:B------:R0:W1:Y:S02]  /*3ac0*/  SHFL.BFLY P2, R181, R183, R182, R185 ;  /* 0x0c0000b6b7b57389 */ /* 0x00006400000400b9 */
[----:B01----:R-:W-:Y:S01]  /*3ad0*/  ENDCOLLECTIVE ;  /* 0x000000000000791b */ /* 0x003fe20003800000 */
.L_x_1361:
[----:B------:R-:W-:Y:S01]  /*3ae0*/  FADD.FTZ R83, R176, R83 ;  /* 0x00000053b0537221 */ /* 0x000fe20000010000 */
[----:B------:R-:W-:-:S03]  /*3af0*/  HFMA2.MMA R182, -RZ, RZ, 0, 9.5367431640625e-07 ;  /* 0x00000010ffb67435 */ /* 0x000fc600000001ff */
[----:B------:R-:W-:Y:S01]  /*3b00*/  IMAD.MOV.U32 R183, RZ, RZ, R83 ;  /* 0x000000ffffb77224 */ /* 0x000fe200078e0053 */
[----:B------:R-:W-:-:S07]  /*3b10*/  MOV R109, R181 ;  /* 0x000000b5006d7202 */ /* 0x000fce0000000f00 */
[----:B------:R-:W-:Y:S05]  /*3b20*/  WARPSYNC.COLLECTIVE R180, `(.L_x_1362) ;  /* 0x00000000b4087348 */ /* 0x000fea0003c00000 */
[----:B------:R0:W1:Y:S02]  /*3b30*/  SHFL.BFLY P2, R181, R183, R182, R185 ;  /* 0x0c0000b6b7b57389 */ /* 0x00006400000400b9 */
[----:B01----:R-:W-:Y:S01]  /*3b40*/  ENDCOLLECTIVE ;  /* 0x000000000000791b */ /* 0x003fe20003800000 */
.L_x_1362:
[----:B------:R-:W-:Y:S01]  /*3b50*/  FADD.FTZ R174, R178, R109 ;  /* 0x0000006db2ae7221 */ /* 0x000fe20000010000 */
[----:B------:R-:W-:Y:S02]  /*3b60*/  MOV R109, R118 ;  /* 0x00000076006d7202 */ /* 0x000fe40000000f00 */
[----:B------:R-:W-:Y:S02]  /*3b70*/  MOV R118, R177 ;  /* 0x000000b100767202 */ /* 0x000fe40000000f00 */
[----:B------:R-:W-:Y:S02]  /*3b80*/  MOV R183, R174 ;  /* 0x000000ae00b77202 */ /* 0x000fe40000000f00 */
[----:B------:R-:W-:-:S07]  /*3b90*/  MOV R176, R181 ;  /* 0x000000b500b07202 */ /* 0x000fce0000000f00 */
[----:B------:R-:W-:Y:S05]  /*3ba0*/  WARPSYNC.COLLECTIVE R180, `(.L_x_1363) ;  /* 0x00000000b4087348 */ /* 0x000fea0003c00000 */
[----:B------:R0:W1:Y:S02]  /*3bb0*/  SHFL.BFLY P2, R181, R183, R182, R185 ;  /* 0x0c0000b6b7b57389 */ /* 0x00006400000400b9 */
[----:B01----:R-:W-:Y:S01]  /*3bc0*/  ENDCOLLECTIVE ;  /* 0x000000000000791b */ /* 0x003fe20003800000 */
.L_x_1363:
[----:B------:R-:W-:Y:S01]  /*3bd0*/  MOV R173, R181 ;  /* 0x000000b500ad7202 */ /* 0x000fe20000000f00 */
[----:B------:R-:W-:Y:S06]  /*3be0*/  BRA `(.L_x_1364) ;  /* 0xffffffdc00107947 */ /* 0x000fec000383ffff */
.L_x_1365:
        /* <DEDUP_REMOVED lines=9> */
.L_x_3195:


//--------------------- .text._ZN10layer_norm22ln_bwd_finalize_kernelINS_22Kernel_traits_finalizeILj512Ef13__nv_bfloat16fS2_fjLb0ELj1024ELj4ENS_18Kernel_traits_baseILj512EfS2_fS2_fjLj1024EEEEELb0ELb0EEEvNS_9BwdParamsE --------------------------
	.section	.text._ZN10layer_norm22ln_bwd_finalize_kernelINS_22Kernel_traits_finalizeILj512Ef13__nv_bfloat16fS2_fjLb0ELj1024ELj4ENS_18Kernel_traits_baseILj512EfS2_fS2_fjLj1024EEEEELb0ELb0EEEvNS_9BwdParamsE,"ax",@progbits
	.align	128
        .global         _ZN10layer_norm22ln_bwd_finalize_kernelINS_22Kernel_traits_finalizeILj512Ef13__nv_bfloat16fS2_fjLb0ELj1024ELj4ENS_18Kernel_traits_baseILj512EfS2_fS2_fjLj1024EEEEELb0ELb0EEEvNS_9BwdParamsE
        .type           _ZN10layer_norm22ln_bwd_finalize_kernelINS_22Kernel_traits_finalizeILj512Ef13__nv_bfloat16fS2_fjLb0ELj1024ELj4ENS_18Kernel_traits_baseILj512EfS2_fS2_fjLj1024EEEEELb0ELb0EEEvNS_9BwdParamsE,@function
        .size           _ZN10layer_norm22ln_bwd_finalize_kernelINS_22Kernel_traits_finalizeILj512Ef13__nv_bfloat16fS2_fjLb0ELj1024ELj4ENS_18Kernel_traits_baseILj512EfS2_fS2_fjLj1024EEEEELb0ELb0EEEvNS_9BwdParamsE,(.L_x_3196 - _ZN10layer_norm22ln_bwd_finalize_kernelINS_22Kernel_traits_finalizeILj512Ef13__nv_bfloat16fS2_fjLb0ELj1024ELj4ENS_18Kernel_traits_baseILj512EfS2_fS2_fjLj1024EEEEELb0ELb0EEEvNS_9BwdParamsE)
        .other          _ZN10layer_norm22ln_bwd_finalize_kernelINS_22Kernel_traits_finalizeILj512Ef13__nv_bfloat16fS2_fjLb0ELj1024ELj4ENS_18Kernel_traits_baseILj512EfS2_fS2_fjLj1024EEEEELb0ELb0EEEvNS_9BwdParamsE,@"STO_CUDA_ENTRY STV_DEFAULT"
_ZN10layer_norm22ln_bwd_finalize_kernelINS_22Kernel_traits_finalizeILj512Ef13__nv_bfloat16fS2_fjLb0ELj1024ELj4ENS_18Kernel_traits_baseILj512EfS2_fS2_fjLj1024EEEEELb0ELb0EEEvNS_9BwdParamsE:
.text._ZN10layer_norm22ln_bwd_finalize_kernelINS_22Kernel_traits_finalizeILj512Ef13__nv_bfloat16fS2_fjLb0ELj1024ELj4ENS_18Kernel_traits_baseILj512EfS2_fS2_fjLj1024EEEEELb0ELb0EEEvNS_9BwdParamsE:
        /* <DEDUP_REMOVED lines=25> */
.L_x_1378:
        /* <DEDUP_REMOVED lines=30> */
.L_x_1370:
        /* <DEDUP_REMOVED lines=36> */
.L_x_1369:
[----:B------:R-:W-:Y:S05]  /*05b0*/  BSYNC B1 ;  /* 0x0000000000017941 */ /* 0x000fea0003800000 */
.L_x_1368:
        /* <DEDUP_REMOVED lines=24> */
.L_x_1372:
[----:B------:R-:W-:Y:S05]  /*0740*/  BSYNC B1 ;  /* 0x0000000000017941 */ /* 0x000fea0003800000 */
.L_x_1371:
        /* <DEDUP_REMOVED lines=12> */
.L_x_1373:
[----:B------:R-:W-:Y:S05]  /*0810*/  BSYNC B1 ;  /* 0x0000000000017941 */ /* 0x000fea0003800000 */
.L_x_1367:
[----:B------:R-:W-:Y:S05]  /*0820*/  BSYNC B0 ;  /* 0x0000000000007941 */ /* 0x000fea0003800000 */
.L_x_1366:
        /* <DEDUP_REMOVED lines=29> */
.L_x_1389:
[----:B---3--:R-:W-:Y:S01]  /*0a00*/  FADD.FTZ R9, R18, R9 ;  /* 0x0000000912097221 */ /* 0x008fe20000010000 */
[----:B--2---:R-:W-:-:S04]  /*0a10*/  FADD.FTZ R11, R10, R11 ;  /* 0x0000000b0a0b7221 */ /* 0x004fc80000010000 */
[----:B------:R2:W-:Y:S04]  /*0a20*/  @!P1 STS [R6+0x2000], R9 ;  /* 0x0020000906009388 */ /* 0x0005e80000000800 */
[----:B------:R2:W-:Y:S02]  /*0a30*/  @!P1 STS [R6+0x2080], R11 ;  /* 0x0020800b06009388 */ /* 0x0005e40000000800 */
.L_x_1374:
        /* <DEDUP_REMOVED lines=16> */
.L_x_1377:
[----:B------:R-:W-:Y:S05]  /*0b40*/  BSYNC B0 ;  /* 0x0000000000007941 */ /* 0x000fea0003800000 */
.L_x_1376:
[C---:B------:R-:W-:Y:S01]  /*0b50*/  ISETP.GT.U32.AND P1, PT, R3.reuse, -0x201, PT ;  /* 0xfffffdff0300780c */ /* 0x040fe20003f24070 */
[----:B------:R-:W-:Y:S01]  /*0b60*/  VIADD R4, R4, 0x100 ;  /* 0x0000010004047836 */ /* 0x000fe20000000000 */
[----:B------:R-:W-:-:S11]  /*0b70*/  IADD3 R3, R3, 0x200, RZ ;  /* 0x0000020003037810 */ /* 0x000fd60007ffe0ff */
[----:B------:R-:W-:Y:S05]  /*0b80*/  @P1 BRA `(.L_x_1378) ;  /* 0xfffffff400801947 */ /* 0x000fea000383ffff */
[----:B------:R-:W-:Y:S05]  /*0b90*/  EXIT ;  /* 0x000000000000794d */ /* 0x000fea0003800000 */
.L_x_1375:
[----:B------:R-:W-:Y:S01]  /*0ba0*/  HFMA2.MMA R21, -RZ, RZ, 0, 5.9604644775390625e-08 ;  /* 0x00000001ff157435 */ /* 0x000fe200000001ff */
[----:B0--3--:R-:W-:Y:S01]  /*0bb0*/  MOV R22, R10 ;  /* 0x0000000a00167202 */ /* 0x009fe20000000f00 */
[----:B------:R-:W-:Y:S01]  /*0bc0*/  IMAD.MOV.U32 R19, RZ, RZ, -0x1 ;  /* 0xffffffffff137424 */ /* 0x000fe200078e00ff */
[----:B------:R-:W-:-:S08]  /*0bd0*/  MOV R24, 0x1f ;  /* 0x0000001f00187802 */ /* 0x000fd00000000f00 */
[----:B-12---:R-:W-:Y:S05]  /*0be0*/  WARPSYNC.COLLECTIVE R19, `(.L_x_1379) ;  /* 0x0000000013087348 */ /* 0x006fea0003c00000 */
[----:B------:R0:W3:Y:S02]  /*0bf0*/  SHFL.BFLY P2, R20, R22, R21, R24 ;  /* 0x0c00001516147389 */ /* 0x0000e40000040018 */
[----:B0123--:R-:W-:Y:S01]  /*0c00*/  ENDCOLLECTIVE ;  /* 0x000000000000791b */ /* 0x00ffe20003800000 */
.L_x_1379:
[----:B------:R-:W-:Y:S01]  /*0c10*/  HFMA2.MMA R21, -RZ, RZ, 0, 1.1920928955078125e-07 ;  /* 0x00000002ff157435 */ /* 0x000fe200000001ff */
[----:B------:R-:W-:-:S05]  /*0c20*/  MOV R11, R20 ;  /* 0x00000014000b7202 */ /* 0x000fca0000000f00 */
[----:B------:R-:W-:-:S05]  /*0c30*/  FADD.FTZ R11, R10, R11 ;  /* 0x0000000b0a0b7221 */ /* 0x000fca0000010000 */
[----:B------:R-:W-:-:S07]  /*0c40*/  MOV R22, R11 ;  /* 0x0000000b00167202 */ /* 0x000fce0000000f00 */
[----:B------:R-:W-:Y:S05]  /*0c50*/  WARPSYNC.COLLECTIVE R19, `(.L_x_1380) ;  /* 0x0000000013087348 */ /* 0x000fea0003c00000 */
[----:B------:R0:W1:Y:S02]  /*0c60*/  SHFL.BFLY P2, R20, R22, R21, R24 ;  /* 0x0c00001516147389 */ /* 0x0000640000040018 */
[----:B01----:R-:W-:Y:S01]  /*0c70*/  ENDCOLLECTIVE ;  /* 0x000000000000791b */ /* 0x003fe20003800000 */
.L_x_1380:
[----:B------:R-:W-:Y:S01]  /*0c80*/  HFMA2.MMA R21, -RZ, RZ, 0, 2.384185791015625e-07 ;  /* 0x00000004ff157435 */ /* 0x000fe200000001ff */
[----:B------:R-:W-:-:S04]  /*0c90*/  IMAD.MOV.U32 R14, RZ, RZ, R20 ;  /* 0x000000ffff0e7224 */ /* 0x000fc800078e0014 */
[----:B------:R-:W-:-:S05]  /*0ca0*/  FADD.FTZ R14, R11, R14 ;  /* 0x0000000e0b0e7221 */ /* 0x000fca0000010000 */
[----:B------:R-:W-:-:S07]  /*0cb0*/  MOV R22, R14 ;  /* 0x0000000e00167202 */ /* 0x000fce0000000f00 */
[----:B------:R-:W-:Y:S05]  /*0cc0*/  WARPSYNC.COLLECTIVE R19, `(.L_x_1381) ;  /* 0x0000000013087348 */ /* 0x000fea0003c00000 */
[----:B------:R0:W1:Y:S02]  /*0cd0*/  SHFL.BFLY P2, R20, R22, R21, R24 ;  /* 0x0c00001516147389 */ /* 0x0000640000040018 */
[----:B01----:R-:W-:Y:S01]  /*0ce0*/  ENDCOLLECTIVE ;  /* 0x000000000000791b */ /* 0x003fe20003800000 */
.L_x_1381:
[----:B------:R-:W-:Y:S01]  /*0cf0*/  IMAD.MOV.U32 R21, RZ, RZ, 0x8 ;  /* 0x00000008ff157424 */ /* 0x000fe200078e00ff */
[----:B------:R-:W-:-:S05]  /*0d00*/  MOV R13, R20 ;  /* 0x00000014000d7202 */ /* 0x000fca0000000f00 */
[----:B------:R-:W-:-:S05]  /*0d10*/  FADD.FTZ R13, R14, R13 ;  /* 0x0000000d0e0d7221 */ /* 0x000fca0000010000 */
[----:B------:R-:W-:-:S07]  /*0d20*/  MOV R22, R13 ;  /* 0x0000000d00167202 */ /* 0x000fce0000000f00 */
[----:B------:R-:W-:Y:S05]  /*0d30*/  WARPSYNC.COLLECTIVE R19, `(.L_x_1382) ;  /* 0x0000000013087348 */ /* 0x000fea0003c00000 */
[----:B------:R0:W1:Y:S02]  /*0d40*/  SHFL.BFLY P2, R20, R22, R21, R24 ;  /* 0x0c00001516147389 */ /* 0x0000640000040018 */
[----:B01----:R-:W-:Y:S01]  /*0d50*/  ENDCOLLECTIVE ;  /* 0x000000000000791b */ /* 0x003fe20003800000 */
.L_x_1382:
[----:B------:R-:W-:Y:S01]  /*0d60*/  HFMA2.MMA R21, -RZ, RZ, 0, 9.5367431640625e-07 ;  /* 0x00000010ff157435 */ /* 0x000fe200000001ff */
[----:B------:R-:W-:-:S05]  /*0d70*/  MOV R10, R20 ;  /* 0x00000014000a7202 */ /* 0x000fca0000000f00 */
[----:B------:R-:W-:-:S05]  /*0d80*/  FADD.FTZ R10, R13, R10 ;  /* 0x0000000a0d0a7221 */ /* 0x000fca0000010000 */
[----:B------:R-:W-:-:S07]  /*0d90*/  MOV R22, R10 ;  /* 0x0000000a00167202 */ /* 0x000fce0000000f00 */
[----:B------:R-:W-:Y:S05]  /*0da0*/  WARPSYNC.COLLECTIVE R19, `(.L_x_1383) ;  /* 0x0000000013087348 */ /* 0x000fea0003c00000 */
[----:B------:R0:W1:Y:S02]  /*0db0*/  SHFL.BFLY P2, R20, R22, R21, R24 ;  /* 0x0c00001516147389 */ /* 0x0000640000040018 */
[----:B01----:R-:W-:Y:S01]  /*0dc0*/  ENDCOLLECTIVE ;  /* 0x000000000000791b */ /* 0x003fe20003800000 */
.L_x_1383:
[----:B------:R-:W-:Y:S01]  /*0dd0*/  HFMA2.MMA R21, -RZ, RZ, 0, 5.9604644775390625e-08 ;  /* 0x00000001ff157435 */ /* 0x000fe200000001ff */
[----:B------:R-:W-:Y:S01]  /*0de0*/  IMAD.MOV.U32 R22, RZ, RZ, R9 ;  /* 0x000000ffff167224 */ /* 0x000fe200078e0009 */
[----:B------:R-:W-:-:S09]  /*0df0*/  MOV R11, R20 ;  /* 0x00000014000b7202 */ /* 0x000fd20000000f00 */
[----:B------:R-:W-:Y:S05]  /*0e00*/  WARPSYNC.COLLECTIVE R19, `(.L_x_1384) ;  /* 0x0000000013087348 */ /* 0x000fea0003c00000 */
[----:B------:R0:W1:Y:S02]  /*0e10*/  SHFL.BFLY P2, R20, R22, R21, R24 ;  /* 0x0c00001516147389 */ /* 0x0000640000040018 */
[----:B01----:R-:W-:Y:S01]  /*0e20*/  ENDCOLLECTIVE ;  /* 0x000000000000791b */ /* 0x003fe20003800000 */
.L_x_1384:
[----:B------:R-:W-:Y:S01]  /*0e30*/  HFMA2.MMA R21, -RZ, RZ, 0, 1.1920928955078125e-07 ;  /* 0x00000002ff157435 */ /* 0x000fe200000001ff */
[----:B------:R-:W-:-:S05]  /*0e40*/  MOV R14, R20 ;  /* 0x00000014000e7202 */ /* 0x000fca0000000f00 */
[----:B------:R-:W-:-:S05]  /*0e50*/  FADD.FTZ R15, R9, R14 ;  /* 0x0000000e090f7221 */ /* 0x000fca0000010000 */
[----:B------:R-:W-:-:S07]  /*0e60*/  MOV R22, R15 ;  /* 0x0000000f00167202 */ /* 0x000fce0000000f00 */
[----:B------:R-:W-:Y:S05]  /*0e70*/  WARPSYNC.COLLECTIVE R19, `(.L_x_1385) ;  /* 0x0000000013087348 */ /* 0x000fea0003c00000 */
[----:B------:R0:W1:Y:S02]  /*0e80*/  SHFL.BFLY P2, R20, R22, R21, R24 ;  /* 0x0c00001516147389 */ /* 0x0000640000040018 */
[----:B01----:R-:W-:Y:S01]  /*0e90*/  ENDCOLLECTIVE ;  /* 0x000000000000791b */ /* 0x003fe20003800000 */
.L_x_1385:
[----:B------:R-:W-:Y:S01]  /*0ea0*/  HFMA2.MMA R21, -RZ, RZ, 0, 2.384185791015625e-07 ;  /* 0x00000004ff157435 */ /* 0x000fe200000001ff */
[----:B------:R-:W-:-:S04]  /*0eb0*/  IMAD.MOV.U32 R16, RZ, RZ, R20 ;  /* 0x000000ffff107224 */ /* 0x000fc800078e0014 */
[----:B------:R-:W-:-:S05]  /*0ec0*/  FADD.FTZ R16, R15, R16 ;  /* 0x000000100f107221 */ /* 0x000fca0000010000 */
[----:B------:R-:W-:-:S07]  /*0ed0*/  MOV R22, R16 ;  /* 0x0000001000167202 */ /* 0x000fce0000000f00 */
[----:B------:R-:W-:Y:S05]  /*0ee0*/  WARPSYNC.COLLECTIVE R19, `(.L_x_1386) ;  /* 0x0000000013087348 */ /* 0x000fea0003c00000 */
[----:B------:R0:W1:Y:S02]  /*0ef0*/  SHFL.BFLY P2, R20, R22, R21, R24 ;  /* 0x0c00001516147389 */ /* 0x0000640000040018 */
[----:B01----:R-:W-:Y:S01]  /*0f00*/  ENDCOLLECTIVE ;  /* 0x000000000000791b */ /* 0x003fe20003800000 */
.L_x_1386:
[----:B------:R-:W-:Y:S01]  /*0f10*/  IMAD.MOV.U32 R21, RZ, RZ, 0x8 ;  /* 0x00000008ff157424 */ /* 0x000fe200078e00ff */
[----:B------:R-:W-:-:S05]  /*0f20*/  MOV R17, R20 ;  /* 0x0000001400117202 */ /* 0x000fca0000000f00 */
[----:B------:R-:W-:-:S05]  /*0f30*/  FADD.FTZ R17, R16, R17 ;  /* 0x0000001110117221 */ /* 0x000fca0000010000 */
[----:B------:R-:W-:-:S07]  /*0f40*/  MOV R22, R17 ;  /* 0x0000001100167202 */ /* 0x000fce0000000f00 */
[----:B------:R-:W-:Y:S05]  /*0f50*/  WARPSYNC.COLLECTIVE R19, `(.L_x_1387) ;  /* 0x0000000013087348 */ /* 0x000fea0003c00000 */
[----:B------:R0:W1:Y:S02]  /*0f60*/  SHFL.BFLY P2, R20, R22, R21, R24 ;  /* 0x0c00001516147389 */ /* 0x0000640000040018 */
[----:B01----:R-:W-:Y:S01]  /*0f70*/  ENDCOLLECTIVE ;  /* 0x000000000000791b */ /* 0x003fe20003800000 */
.L_x_1387:
[----:B------:R-:W-:Y:S01]  /*0f80*/  HFMA2.MMA R21, -RZ, RZ, 0, 9.5367431640625e-07 ;  /* 0x00000010ff157435 */ /* 0x000fe200000001ff */
[----:B------:R-:W-:-:S05]  /*0f90*/  MOV R18, R20 ;  /* 0x0000001400127202 */ /* 0x000fca0000000f00 */
[----:B------:R-:W-:-:S05]  /*0fa0*/  FADD.FTZ R18, R17, R18 ;  /* 0x0000001211127221 */ /* 0x000fca0000010000 */
[----:B------:R-:W-:-:S07]  /*0fb0*/  MOV R22, R18 ;  /* 0x0000001200167202 */ /* 0x000fce0000000f00 */
[----:B------:R-:W-:Y:S05]  /*0fc0*/  WARPSYNC.COLLECTIVE R19, `(.L_x_1388) ;  /* 0x0000000013087348 */ /* 0x000fea0003c00000 */
[----:B------:R0:W1:Y:S02]  /*0fd0*/  SHFL.BFLY P2, R20, R22, R21, R24 ;  /* 0x0c00001516147389 */ /* 0x0000640000040018 */
[----:B01----:R-:W-:Y:S01]  /*0fe0*/  ENDCOLLECTIVE ;  /* 0x000000000000791b */ /* 0x003fe20003800000 */
.L_x_1388:
[----:B------:R-:W-:Y:S01]  /*0ff0*/  MOV R9, R20 ;  /* 0x0000001400097202 */ /* 0x000fe20000000f00 */
[----:B------:R-:W-:Y:S06]  /*1000*/  BRA `(.L_x_1389) ;  /* 0xfffffff8007c7947 */ /* 0x000fec000383ffff */
.L_x_1390:
        /* <DEDUP_REMOVED lines=15> */
.L_x_3196:


//--------------------- .text._ZN10layer_norm40ln_parallel_residual_bwd_finalize_kernelINS_22Kernel_traits_finalizeILj512Ef13__nv_bfloat16fS2_fjLb0ELj1024ELj4ENS_18Kernel_traits_baseILj512EfS2_fS2_fjLj1024EEEEELb0EEEvNS_9BwdParamsE --------------------------
	.section	.text._ZN10layer_norm40ln_parallel_residual_bwd_finalize_kernelINS_22Kernel_traits_finalizeILj512Ef13__nv_bfloat16fS2_fjLb0ELj1024ELj4ENS_18Kernel_traits_baseILj512EfS2_fS2_fjLj1024EEEEELb0EEEvNS_9BwdParamsE,"ax",@progbits
	.align	128
        .global         _ZN10layer_norm40ln_parallel_residual_bwd_finalize_kernelINS_22Kernel_traits_finalizeILj512Ef13__nv_bfloat16fS2_fjLb0ELj1024ELj4ENS_18Kernel_traits_baseILj512EfS2_fS2_fjLj1024EEEEELb0EEEvNS_9BwdParamsE
        .type           _ZN10layer_norm40ln_parallel_residual_bwd_finalize_kernelINS_22Kernel_traits_finalizeILj512Ef13__nv_bfloat16fS2_fjLb0ELj1024ELj4ENS_18Kernel_traits_baseILj512EfS2_fS2_fjLj1024EEEEELb0EEEvNS_9BwdParamsE,@function
        .size           _ZN10layer_norm40ln_parallel_residual_bwd_finalize_kernelINS_22Kernel_traits_finalizeILj512Ef13__nv_bfloat16fS2_fjLb0ELj1024ELj4ENS_18Kernel_traits_baseILj512EfS2_fS2_fjLj1024EEEEELb0EEEvNS_9BwdParamsE,(.L_x_3197 - _ZN10layer_norm40ln_parallel_residual_bwd_finalize_kernelINS_22Kernel_traits_finalizeILj512Ef13__nv_bfloat16fS2_fjLb0ELj1024ELj4ENS_18Kernel_traits_baseILj512EfS2_fS2_fjLj1024EEEEELb0EEEvNS_9BwdParamsE)
        .other          _ZN10layer_norm40ln_parallel_residual_bwd_finalize_kernelINS_22Kernel_traits_finalizeILj512Ef13__nv_bfloat16fS2_fjLb0ELj1024ELj4ENS_18Kernel_traits_baseILj512EfS2_fS2_fjLj1024EEEEELb0EEEvNS_9BwdParamsE,@"STO_CUDA_ENTRY STV_DEFAULT"
_ZN10layer_norm40ln_parallel_residual_bwd_finalize_kernelINS_22Kernel_traits_finalizeILj512Ef13__nv_bfloat16fS2_fjLb0ELj1024ELj4ENS_18Kernel_traits_baseILj512EfS2_fS2_fjLj1024EEEEELb0EEEvNS_9BwdParamsE:
.text._ZN10layer_norm40ln_parallel_residual_bwd_finalize_kernelINS_22Kernel_traits_finalizeILj512Ef13__nv_bfloat16fS2_fjLb0ELj1024ELj4ENS_18Kernel_traits_baseILj512EfS2_fS2_fjLj1024EEEEELb0EEEvNS_9BwdParamsE:
        /* <DEDUP_REMOVED lines=22> */
.L_x_1403:
        /* <DEDUP_REMOVED lines=42> */
.L_x_1395:
        /* <DEDUP_REMOVED lines=62> */
.L_x_1394:
[----:B------:R-:W-:Y:S05]  /*07e0*/  BSYNC B1 ;  /* 0x0000000000017941 */ /* 0x000fea0003800000 */
.L_x_1393:
        /* <DEDUP_REMOVED lines=38> */
.L_x_1397:
[----:B------:R-:W-:Y:S05]  /*0a50*/  BSYNC B1 ;  /* 0x0000000000017941 */ /* 0x000fea0003800000 */
.L_x_1396:
        /* <DEDUP_REMOVED lines=20> */
.L_x_1398:
[----:B------:R-:W-:Y:S05]  /*0ba0*/  BSYNC B1 ;  /* 0x0000000000017941 */ /* 0x000fea0003800000 */
.L_x_1392:
[----:B------:R-:W-:Y:S05]  /*0bb0*/  BSYNC B0 ;  /* 0x0000000000007941 */ /* 0x000fea0003800000 */
.L_x_1391:
        /* <DEDUP_REMOVED lines=54> */
.L_x_1424:
        /* <DEDUP_REMOVED lines=10> */
.L_x_1399:
        /* <DEDUP_REMOVED lines=24> */
.L_x_1402:
[----:B------:R-:W-:Y:S05]  /*1140*/  BSYNC B0 ;  /* 0x0000000000007941 */ /* 0x000fea0003800000 */
.L_x_1401:
[C---:B------:R-:W-:Y:S02]  /*1150*/  ISETP.GT.U32.AND P1, PT, R4.reuse, -0x201, PT ;  /* 0xfffffdff0400780c */ /* 0x040fe40003f24070 */
[----:B------:R-:W-:Y:S02]  /*1160*/  IADD3 R4, R4, 0x200, RZ ;  /* 0x0000020004047810 */ /* 0x000fe40007ffe0ff */
[----:B------:R-:W-:-:S09]  /*1170*/  IADD3 R5, R5, 0x100, RZ ;  /* 0x0000010005057810 */ /* 0x000fd20007ffe0ff */
[----:B------:R-:W-:Y:S05]  /*1180*/  @P1 BRA `(.L_x_1403) ;  /* 0xffffffec00f41947 */ /* 0x000fea000383ffff */
[----:B------:R-:W-:Y:S05]  /*1190*/  EXIT ;  /* 0x000000000000794d */ /* 0x000fea0003800000 */
.L_x_1400:
[----:B------:R-:W-:Y:S01]  /*11a0*/  HFMA2.MMA R14, -RZ, RZ, 0, 5.9604644775390625e-08 ;  /* 0x00000001ff0e7435 */ /* 0x000fe200000001ff */
[----:B----4-:R-:W-:Y:S02]  /*11b0*/  MOV R27, R10 ;  /* 0x0000000a001b7202 */ /* 0x010fe40000000f00 */
[----:B------:R-:W-:Y:S02]  /*11c0*/  MOV R13, 0x1f ;  /* 0x0000001f000d7802 */ /* 0x000fe40000000f00 */
[----:B------:R-:W-:-:S07]  /*11d0*/  MOV R12, 0xffffffff ;  /* 0xffffffff000c7802 */ /* 0x000fce0000000f00 */
[----:B0123--:R-:W-:Y:S05]  /*11e0*/  WARPSYNC.COLLECTIVE R12, `(.L_x_1404) ;  /* 0x000000000c087348 */ /* 0x00ffea0003c00000 */
[----:B------:R4:W0:Y:S02]  /*11f0*/  SHFL.BFLY P2, R17, R27, R14, R13 ;  /* 0x0c00000e1b117389 */ /* 0x000824000004000d */
[----:B01234-:R-:W-:Y:S01]  /*1200*/  ENDCOLLECTIVE ;  /* 0x000000000000791b */ /* 0x01ffe20003800000 */
.L_x_1404:
[----:B------:R-:W-:Y:S01]  /*1210*/  HFMA2.MMA R14, -RZ, RZ, 0, 1.1920928955078125e-07 ;  /* 0x00000002ff0e7435 */ /* 0x000fe200000001ff */
[----:B------:R-:W-:-:S05]  /*1220*/  FADD.FTZ R11, R10, R17 ;  /* 0x000000110a0b7221 */ /* 0x000fca0000010000 */
[----:B------:R-:W-:-:S07]  /*1230*/  MOV R27, R11 ;  /* 0x0000000b001b7202 */ /* 0x000fce0000000f00 */
[----:B------:R-:W-:Y:S05]  /*1240*/  WARPSYNC.COLLECTIVE R12, `(.L_x_1405) ;  /* 0x000000000c087348 */ /* 0x000fea0003c00000 */
[----:B------:R0:W1:Y:S02]  /*1250*/  SHFL.BFLY P2, R17, R27, R14, R13 ;  /* 0x0c00000e1b117389 */ /* 0x000064000004000d */
[----:B01----:R-:W-:Y:S01]  /*1260*/  ENDCOLLECTIVE ;  /* 0x000000000000791b */ /* 0x003fe20003800000 */
.L_x_1405:
[----:B------:R-:W-:Y:S01]  /*1270*/  HFMA2.MMA R14, -RZ, RZ, 0, 2.384185791015625e-07 ;  /* 0x00000004ff0e7435 */ /* 0x000fe200000001ff */
[----:B------:R-:W-:-:S05]  /*1280*/  FADD.FTZ R10, R11, R17 ;  /* 0x000000110b0a7221 */ /* 0x000fca0000010000 */
[----:B------:R-:W-:-:S07]  /*1290*/  MOV R27, R10 ;  /* 0x0000000a001b7202 */ /* 0x000fce0000000f00 */
[----:B------:R-:W-:Y:S05]  /*12a0*/  WARPSYNC.COLLECTIVE R12, `(.L_x_1406) ;  /* 0x000000000c087348 */ /* 0x000fea0003c00000 */
[----:B------:R0:W1:Y:S02]  /*12b0*/  SHFL.BFLY P2, R17, R27, R14, R13 ;  /* 0x0c00000e1b117389 */ /* 0x000064000004000d */
[----:B01----:R-:W-:Y:S01]  /*12c0*/  ENDCOLLECTIVE ;  /* 0x000000000000791b */ /* 0x003fe20003800000 */
.L_x_1406:
[----:B------:R-:W-:Y:S01]  /*12d0*/  HFMA2.MMA R14, -RZ, RZ, 0, 4.76837158203125e-07 ;  /* 0x00000008ff0e7435 */ /* 0x000fe200000001ff */
[----:B------:R-:W-:-:S05]  /*12e0*/  FADD.FTZ R19, R10, R17 ;  /* 0x000000110a137221 */ /* 0x000fca0000010000 */
[----:B------:R-:W-:-:S07]  /*12f0*/  MOV R27, R19 ;  /* 0x00000013001b7202 */ /* 0x000fce0000000f00 */
[----:B------:R-:W-:Y:S05]  /*1300*/  WARPSYNC.COLLECTIVE R12, `(.L_x_1407) ;  /* 0x000000000c087348 */ /* 0x000fea0003c00000 */
[----:B------:R0:W1:Y:S02]  /*1310*/  SHFL.BFLY P2, R17, R27, R14, R13 ;  /* 0x0c00000e1b117389 */ /* 0x000064000004000d */
[----:B01----:R-:W-:Y:S01]  /*1320*/  ENDCOLLECTIVE ;  /* 0x000000000000791b */ /* 0x003fe20003800000 */
.L_x_1407:
[----:B------:R-:W-:Y:S01]  /*1330*/  HFMA2.MMA R14, -RZ, RZ, 0, 9.5367431640625e-07 ;  /* 0x00000010ff0e7435 */ /* 0x000fe200000001ff */
[----:B------:R-:W-:-:S05]  /*1340*/  FADD.FTZ R11, R19, R17 ;  /* 0x00000011130b7221 */ /* 0x000fca0000010000 */
[----:B------:R-:W-:-:S07]  /*1350*/  MOV R27, R11 ;  /* 0x0000000b001b7202 */ /* 0x000fce0000000f00 */
[----:B------:R-:W-:Y:S05]  /*1360*/  WARPSYNC.COLLECTIVE R12, `(.L_x_1408) ;  /* 0x000000000c087348 */ /* 0x000fea0003c00000 */
[----:B------:R0:W1:Y:S02]  /*1370*/  SHFL.BFLY P2, R17, R27, R14, R13 ;  /* 0x0c00000e1b117389 */ /* 0x000064000004000d */
[----:B01----:R-:W-:Y:S01]  /*1380*/  ENDCOLLECTIVE ;  /* 0x000000000000791b */ /* 0x003fe20003800000 */
.L_x_1408:
[----:B------:R-:W-:Y:S01]  /*1390*/  HFMA2.MMA R14, -RZ, RZ, 0, 5.9604644775390625e-08 ;  /* 0x00000001ff0e7435 */ /* 0x000fe200000001ff */
[----:B------:R-:W-:Y:S01]  /*13a0*/  IMAD.MOV.U32 R27, RZ, RZ, R15 ;  /* 0x000000ffff1b7224 */ /* 0x000fe200078e000f */
[----:B------:R-:W-:-:S09]  /*13b0*/  MOV R10, R17 ;  /* 0x00000011000a7202 */ /* 0x000fd20000000f00 */
[----:B------:R-:W-:Y:S05]  /*13c0*/  WARPSYNC.COLLECTIVE R12, `(.L_x_1409) ;  /* 0x000000000c087348 */ /* 0x000fea0003c00000 */
[----:B------:R0:W1:Y:S02]  /*13d0*/  SHFL.BFLY P2, R17, R27, R14, R13 ;  /* 0x0c00000e1b117389 */ /* 0x000064000004000d */
[----:B01----:R-:W-:Y:S01]  /*13e0*/  ENDCOLLECTIVE ;  /* 0x000000000000791b */ /* 0x003fe20003800000 */
.L_x_1409:
[----:B------:R-:W-:Y:S01]  /*13f0*/  HFMA2.MMA R14, -RZ, RZ, 0, 1.1920928955078125e-07 ;  /* 0x00000002ff0e7435 */ /* 0x000fe200000001ff */
[----:B------:R-:W-:-:S05]  /*1400*/  MOV R16, R17 ;  /* 0x0000001100107202 */ /* 0x000fca0000000f00 */
[----:B------:R-:W-:-:S05]  /*1410*/  FADD.FTZ R16, R15, R16 ;  /* 0x000000100f107221 */ /* 0x000fca0000010000 */
[----:B------:R-:W-:-:S07]  /*1420*/  MOV R27, R16 ;  /* 0x00000010001b7202 */ /* 0x000fce0000000f00 */
[----:B------:R-:W-:Y:S05]  /*1430*/  WARPSYNC.COLLECTIVE R12, `(.L_x_1410) ;  /* 0x000000000c087348 */ /* 0x000fea0003c00000 */
[----:B------:R0:W1:Y:S02]  /*1440*/  SHFL.BFLY P2, R17, R27, R14, R13 ;  /* 0x0c00000e1b117389 */ /* 0x000064000004000d */
[----:B01----:R-:W-:Y:S01]  /*1450*/  ENDCOLLECTIVE ;  /* 0x000000000000791b */ /* 0x003fe20003800000 */
.L_x_1410:
[----:B------:R-:W-:Y:S01]  /*1460*/  HFMA2.MMA R14, -RZ, RZ, 0, 2.384185791015625e-07 ;  /* 0x00000004ff0e7435 */ /* 0x000fe200000001ff */
[----:B------:R-:W-:-:S05]  /*1470*/  MOV R19, R17 ;  /* 0x0000001100137202 */ /* 0x000fca0000000f00 */
[----:B------:R-:W-:-:S05]  /*1480*/  FADD.FTZ R15, R16, R19 ;  /* 0x00000013100f7221 */ /* 0x000fca0000010000 */
[----:B------:R-:W-:-:S07]  /*1490*/  MOV R27, R15 ;  /* 0x0000000f001b7202 */ /* 0x000fce0000000f00 */
[----:B------:R-:W-:Y:S05]  /*14a0*/  WARPSYNC.COLLECTIVE R12, `(.L_x_1411) ;  /* 0x000000000c087348 */ /* 0x000fea0003c00000 */
[----:B------:R0:W1:Y:S02]  /*14b0*/  SHFL.BFLY P2, R17, R27, R14, R13 ;  /* 0x0c00000e1b117389 */ /* 0x000064000004000d */
[----:B01----:R-:W-:Y:S01]  /*14c0*/  ENDCOLLECTIVE ;  /* 0x000000000000791b */ /* 0x003fe20003800000 */
.L_x_1411:
[----:B------:R-:W-:Y:S01]  /*14d0*/  HFMA2.MMA R14, -RZ, RZ, 0, 4.76837158203125e-07 ;  /* 0x00000008ff0e7435 */ /* 0x000fe200000001ff */
[----:B------:R-:W-:-:S05]  /*14e0*/  MOV R18, R17 ;  /* 0x0000001100127202 */ /* 0x000fca0000000f00 */
[----:B------:R-:W-:-:S05]  /*14f0*/  FADD.FTZ R20, R15, R18 ;  /* 0x000000120f147221 */ /* 0x000fca0000010000 */
[----:B------:R-:W-:-:S07]  /*1500*/  MOV R27, R20 ;  /* 0x00000014001b7202 */ /* 0x000fce0000000f00 */
[----:B------:R-:W-:Y:S05]  /*1510*/  WARPSYNC.COLLECTIVE R12, `(.L_x_1412) ;  /* 0x000000000c087348 */ /* 0x000fea0003c00000 */
[----:B------:R0:W1:Y:S02]  /*1520*/  SHFL.BFLY P2, R17, R27, R14, R13 ;  /* 0x0c00000e1b117389 */ /* 0x000064000004000d */
[----:B01----:R-:W-:Y:S01]  /*1530*/  ENDCOLLECTIVE ;  /* 0x000000000000791b */ /* 0x003fe20003800000 */
.L_x_1412:
[----:B------:R-:W-:Y:S01]  /*1540*/  HFMA2.MMA R14, -RZ, RZ, 0, 9.5367431640625e-07 ;  /* 0x00000010ff0e7435 */ /* 0x000fe200000001ff */
[----:B------:R-:W-:-:S05]  /*1550*/  MOV R21, R17 ;  /* 0x0000001100157202 */ /* 0x000fca0000000f00 */
[----:B------:R-:W-:-:S05]  /*1560*/  FADD.FTZ R16, R20, R21 ;  /* 0x0000001514107221 */ /* 0x000fca0000010000 */
[----:B------:R-:W-:-:S07]  /*1570*/  MOV R27, R16 ;  /* 0x00000010001b7202 */ /* 0x000fce0000000f00 */
[----:B------:R-:W-:Y:S05]  /*1580*/  WARPSYNC.COLLECTIVE R12, `(.L_x_1413) ;  /* 0x000000000c087348 */ /* 0x000fea0003c00000 */
[----:B------:R0:W1:Y:S02]  /*1590*/  SHFL.BFLY P2, R17, R27, R14, R13 ;  /* 0x0c00000e1b117389 */ /* 0x000064000004000d */
[----:B01----:R-:W-:Y:S01]  /*15a0*/  ENDCOLLECTIVE ;  /* 0x000000000000791b */ /* 0x003fe20003800000 */
.L_x_1413:
[----:B------:R-:W-:Y:S01]  /*15b0*/  HFMA2.MMA R14, -RZ, RZ, 0, 5.9604644775390625e-08 ;  /* 0x00000001ff0e7435 */ /* 0x000fe200000001ff */
[----:B------:R-:W-:Y:S02]  /*15c0*/  MOV R27, R9 ;  /* 0x00000009001b7202 */ /* 0x000fe40000000f00 */
[----:B------:R-:W-:-:S08]  /*15d0*/  MOV R15, R17 ;  /* 0x00000011000f7202 */ /* 0x000fd00000000f00 */
[----:B------:R-:W-:Y:S05]  /*15e0*/  WARPSYNC.COLLECTIVE R12, `(.L_x_1414) ;  /* 0x000000000c087348 */ /* 0x000fea0003c00000 */
[----:B------:R0:W1:Y:S02]  /*15f0*/  SHFL.BFLY P2, R17, R27, R14, R13 ;  /* 0x0c00000e1b117389 */ /* 0x000064000004000d */
[----:B01----:R-:W-:Y:S01]  /*1600*/  ENDCOLLECTIVE ;  /* 0x000000000000791b */ /* 0x003fe20003800000 */
.L_x_1414:
[----:B------:R-:W-:Y:S01]  /*1610*/  HFMA2.MMA R14, -RZ, RZ, 0, 1.1920928955078125e-07 ;  /* 0x00000002ff0e7435 */ /* 0x000fe200000001ff */
[----:B------:R-:W-:-:S05]  /*1620*/  MOV R18, R17 ;  /* 0x0000001100127202 */ /* 0x000fca0000000f00 */
[----:B------:R-:W-:-:S05]  /*1630*/  FADD.FTZ R20, R9, R18 ;  /* 0x0000001209147221 */ /* 0x000fca0000010000 */
[----:B------:R-:W-:-:S07]  /*1640*/  MOV R27, R20 ;  /* 0x00000014001b7202 */ /* 0x000fce0000000f00 */
[----:B------:R-:W-:Y:S05]  /*1650*/  WARPSYNC.COLLECTIVE R12, `(.L_x_1415) ;  /* 0x000000000c087348 */ /* 0x000fea0003c00000 */
[----:B------:R0:W1:Y:S02]  /*1660*/  SHFL.BFLY P2, R17, R27, R14, R13 ;  /* 0x0c00000e1b117389 */ /* 0x000064000004000d */
[----:B01----:R-:W-:Y:S01]  /*1670*/  ENDCOLLECTIVE ;  /* 0x000000000000791b */ /* 0x003fe20003800000 */
.L_x_1415:
[----:B------:R-:W-:Y:S01]  /*1680*/  IMAD.MOV.U32 R14, RZ, RZ, 0x4 ;  /* 0x00000004ff0e7424 */ /* 0x000fe200078e00ff */
[----:B------:R-:W-:-:S05]  /*1690*/  MOV R21, R17 ;  /* 0x0000001100157202 */ /* 0x000fca0000000f00 */
[----:B------:R-:W-:-:S05]  /*16a0*/  FADD.FTZ R9, R20, R21 ;  /* 0x0000001514097221 */ /* 0x000fca0000010000 */
[----:B------:R-:W-:-:S07]  /*16b0*/  MOV R27, R9 ;  /* 0x00000009001b7202 */ /* 0x000fce0000000f00 */
[----:B------:R-:W-:Y:S05]  /*16c0*/  WARPSYNC.COLLECTIVE R12, `(.L_x_1416) ;  /* 0x000000000c087348 */ /* 0x000fea0003c00000 */
[----:B------:R0:W1:Y:S02]  /*16d0*/  SHFL.BFLY P2, R17, R27, R14, R13 ;  /* 0x0c00000e1b117389 */ /* 0x000064000004000d */
[----:B01----:R-:W-:Y:S01]  /*16e0*/  ENDCOLLECTIVE ;  /* 0x000000000000791b */ /* 0x003fe20003800000 */
.L_x_1416:
[----:B------:R-:W-:Y:S01]  /*16f0*/  HFMA2.MMA R14, -RZ, RZ, 0, 4.76837158203125e-07 ;  /* 0x00000008ff0e7435 */ /* 0x000fe200000001ff */
[----:B------:R-:W-:-:S05]  /*1700*/  MOV R22, R17 ;  /* 0x0000001100167202 */ /* 0x000fca0000000f00 */
[----:B------:R-:W-:-:S05]  /*1710*/  FADD.FTZ R22, R9, R22 ;  /* 0x0000001609167221 */ /* 0x000fca0000010000 */
[----:B------:R-:W-:-:S07]  /*1720*/  MOV R27, R22 ;  /* 0x00000016001b7202 */ /* 0x000fce0000000f00 */
[----:B------:R-:W-:Y:S05]  /*1730*/  WARPSYNC.COLLECTIVE R12, `(.L_x_1417) ;  /* 0x000000000c087348 */ /* 0x000fea0003c00000 */
[----:B------:R0:W1:Y:S02]  /*1740*/  SHFL.BFLY P2, R17, R27, R14, R13 ;  /* 0x0c00000e1b117389 */ /* 0x000064000004000d */
[----:B01----:R-:W-:Y:S01]  /*1750*/  ENDCOLLECTIVE ;  /* 0x000000000000791b */ /* 0x003fe20003800000 */
.L_x_1417:
[----:B------:R-:W-:Y:S01]  /*1760*/  HFMA2.MMA R14, -RZ, RZ, 0, 9.5367431640625e-07 ;  /* 0x00000010ff0e7435 */ /* 0x000fe200000001ff */
[----:B------:R-:W-:-:S05]  /*1770*/  MOV R23, R17 ;  /* 0x0000001100177202 */ /* 0x000fca0000000f00 */
[----:B------:R-:W-:-:S05]  /*1780*/  FADD.FTZ R18, R22, R23 ;  /* 0x0000001716127221 */ /* 0x000fca0000010000 */
[----:B------:R-:W-:-:S07]  /*1790*/  MOV R27, R18 ;  /* 0x00000012001b7202 */ /* 0x000fce0000000f00 */
[----:B------:R-:W-:Y:S05]  /*17a0*/  WARPSYNC.COLLECTIVE R12, `(.L_x_1418) ;  /* 0x000000000c087348 */ /* 0x000fea0003c00000 */
[----:B------:R0:W1:Y:S02]  /*17b0*/  SHFL.BFLY P2, R17, R27, R14, R13 ;  /* 0x0c00000e1b117389 */ /* 0x000064000004000d */
[----:B01----:R-:W-:Y:S01]  /*17c0*/  ENDCOLLECTIVE ;  /* 0x000000000000791b */ /* 0x003fe20003800000 */
.L_x_1418:
[----:B------:R-:W-:Y:S01]  /*17d0*/  HFMA2.MMA R14, -RZ, RZ, 0, 5.9604644775390625e-08 ;  /* 0x00000001ff0e7435 */ /* 0x000fe200000001ff */
[----:B------:R-:W-:Y:S02]  /*17e0*/  MOV R27, R8 ;  /* 0x00000008001b7202 */ /* 0x000fe40000000f00 */
[----:B------:R-:W-:-:S08]  /*17f0*/  MOV R9, R17 ;  /* 0x0000001100097202 */ /* 0x000fd00000000f00 */
[----:B------:R-:W-:Y:S05]  /*1800*/  WARPSYNC.COLLECTIVE R12, `(.L_x_1419) ;  /* 0x000000000c087348 */ /* 0x000fea0003c00000 */
[----:B------:R0:W1:Y:S02]  /*1810*/  SHFL.BFLY P2, R17, R27, R14, R13 ;  /* 0x0c00000e1b117389 */ /* 0x000064000004000d */
[----:B01----:R-:W-:Y:S01]  /*1820*/  ENDCOLLECTIVE ;  /* 0x000000000000791b */ /* 0x003fe20003800000 */
.L_x_1419:
[----:B------:R-:W-:Y:S01]  /*1830*/  HFMA2.MMA R14, -RZ, RZ, 0, 1.1920928955078125e-07 ;  /* 0x00000002ff0e7435 */ /* 0x000fe200000001ff */
[----:B------:R-:W-:-:S05]  /*1840*/  MOV R19, R17 ;  /* 0x0000001100137202 */ /* 0x000fca0000000f00 */
[----:B------:R-:W-:-:S05]  /*1850*/  FADD.FTZ R23, R8, R19 ;  /* 0x0000001308177221 */ /* 0x000fca0000010000 */
[----:B------:R-:W-:-:S07]  /*1860*/  MOV R27, R23 ;  /* 0x00000017001b7202 */ /* 0x000fce0000000f00 */
[----:B------:R-:W-:Y:S05]  /*1870*/  WARPSYNC.COLLECTIVE R12, `(.L_x_1420) ;  /* 0x000000000c087348 */ /* 0x000fea0003c00000 */
[----:B------:R0:W1:Y:S02]  /*1880*/  SHFL.BFLY P2, R17, R27, R14, R13 ;  /* 0x0c00000e1b117389 */ /* 0x000064000004000d */
[----:B01----:R-:W-:Y:S01]  /*1890*/  ENDCOLLECTIVE ;  /* 0x000000000000791b */ /* 0x003fe20003800000 */
.L_x_1420:
[----:B------:R-:W-:Y:S01]  /*18a0*/  HFMA2.MMA R14, -RZ, RZ, 0, 2.384185791015625e-07 ;  /* 0x00000004ff0e7435 */ /* 0x000fe200000001ff */
[----:B------:R-:W-:-:S05]  /*18b0*/  MOV R22, R17 ;  /* 0x0000001100167202 */ /* 0x000fca0000000f00 */
[----:B------:R-:W-:-:S05]  /*18c0*/  FADD.FTZ R8, R23, R22 ;  /* 0x0000001617087221 */ /* 0x000fca0000010000 */
[----:B------:R-:W-:-:S07]  /*18d0*/  MOV R27, R8 ;  /* 0x00000008001b7202 */ /* 0x000fce0000000f00 */
[----:B------:R-:W-:Y:S05]  /*18e0*/  WARPSYNC.COLLECTIVE R12, `(.L_x_1421) ;  /* 0x000000000c087348 */ /* 0x000fea0003c00000 */
[----:B------:R0:W1:Y:S02]  /*18f0*/  SHFL.BFLY P2, R17, R27, R14, R13 ;  /* 0x0c00000e1b117389 */ /* 0x000064000004000d */
[----:B01----:R-:W-:Y:S01]  /*1900*/  ENDCOLLECTIVE ;  /* 0x000000000000791b */ /* 0x003fe20003800000 */
.L_x_1421:
[----:B------:R-:W-:Y:S01]  /*1910*/  HFMA2.MMA R14, -RZ, RZ, 0, 4.76837158203125e-07 ;  /* 0x00000008ff0e7435 */ /* 0x000fe200000001ff */
[----:B------:R-:W-:-:S05]  /*1920*/  MOV R21, R17 ;  /* 0x0000001100157202 */ /* 0x000fca0000000f00 */
[----:B------:R-:W-:-:S05]  /*1930*/  FADD.FTZ R24, R8, R21 ;  /* 0x0000001508187221 */ /* 0x000fca0000010000 */
[----:B------:R-:W-:-:S07]  /*1940*/  MOV R27, R24 ;  /* 0x00000018001b7202 */ /* 0x000fce0000000f00 */
[----:B------:R-:W-:Y:S05]  /*1950*/  WARPSYNC.COLLECTIVE R12, `(.L_x_1422) ;  /* 0x000000000c087348 */ /* 0x000fea0003c00000 */
[----:B------:R0:W1:Y:S02]  /*1960*/  SHFL.BFLY P2, R17, R27, R14, R13 ;  /* 0x0c00000e1b117389 */ /* 0x000064000004000d */
[----:B01----:R-:W-:Y:S01]  /*1970*/  ENDCOLLECTIVE ;  /* 0x000000000000791b */ /* 0x003fe20003800000 */
.L_x_1422:
[----:B------:R-:W-:Y:S01]  /*1980*/  HFMA2.MMA R14, -RZ, RZ, 0, 9.5367431640625e-07 ;  /* 0x00000010ff0e7435 */ /* 0x000fe200000001ff */
[----:B------:R-:W-:-:S05]  /*1990*/  MOV R25, R17 ;  /* 0x0000001100197202 */ /* 0x000fca0000000f00 */
[----:B------:R-:W-:-:S05]  /*19a0*/  FADD.FTZ R25, R24, R25 ;  /* 0x0000001918197221 */ /* 0x000fca0000010000 */
[----:B------:R-:W-:-:S07]  /*19b0*/  MOV R27, R25 ;  /* 0x00000019001b7202 */ /* 0x000fce0000000f00 */
[----:B------:R-:W-:Y:S05]  /*19c0*/  WARPSYNC.COLLECTIVE R12, `(.L_x_1423) ;  /* 0x000000000c087348 */ /* 0x000fea0003c00000 */
[----:B------:R0:W1:Y:S02]  /*19d0*/  SHFL.BFLY P2, R17, R27, R14, R13 ;  /* 0x0c00000e1b117389 */ /* 0x000064000004000d */
[----:B01----:R-:W-:Y:S01]  /*19e0*/  ENDCOLLECTIVE ;  /* 0x000000000000791b */ /* 0x003fe20003800000 */
.L_x_1423:
[----:B------:R-:W-:Y:S05]  /*19f0*/  BRA `(.L_x_1424) ;  /* 0xfffffff400487947 */ /* 0x000fea000383ffff */
.L_x_1425:
        /* <DEDUP_REMOVED lines=16> */
.L_x_3197:


//--------------------- .text._ZN10layer_norm31ln_parallel_residual_bwd_kernelINS_13Kernel_traitsIf13__nv_bfloat16fS2_fjLj512ELj1ELj4ELj1ELj16ENS_18Kernel_traits_baseILj512EfS2_fS2_fjLj128EEEEELb1ELb1ELb0EEEvNS_9BwdParamsE --------------------------
	.section	.text._ZN10layer_norm31ln_parallel_residual_bwd_kernelINS_13Kernel_traitsIf13__nv_bfloat16fS2_fjLj512ELj1ELj4ELj1ELj16ENS_18Kernel_traits_baseILj512EfS2_fS2_fjLj128EEEEELb1ELb1ELb0EEEvNS_9BwdParamsE,"ax",@progbits
	.align	128
        .global         _ZN10layer_norm31ln_parallel_residual_bwd_kernelINS_13Kernel_traitsIf13__nv_bfloat16fS2_fjLj512ELj1ELj4ELj1ELj16ENS_18Kernel_traits_baseILj512EfS2_fS2_fjLj128EEEEELb1ELb1ELb0EEEvNS_9BwdParamsE
        .type           _ZN10layer_norm31ln_parallel_residual_bwd_kernelINS_13Kernel_traitsIf13__nv_bfloat16fS2_fjLj512ELj1ELj4ELj1ELj16ENS_18Kernel_traits_baseILj512EfS2_fS2_fjLj128EEEEELb1ELb1ELb0EEEvNS_9BwdParamsE,@function
        .size           _ZN10layer_norm31ln_parallel_residual_bwd_kernelINS_13Kernel_traitsIf13__nv_bfloat16fS2_fjLj512ELj1ELj4ELj1ELj16ENS_18Kernel_traits_baseILj512EfS2_fS2_fjLj128EEEEELb1ELb1ELb0EEEvNS_9BwdParamsE,(.L_x_3198 - _ZN10layer_norm31ln_parallel_residual_bwd_kernelINS_13Kernel_traitsIf13__nv_bfloat16fS2_fjLj512ELj1ELj4ELj1ELj16ENS_18Kernel_traits_baseILj512EfS2_fS2_fjLj128EEEEELb1ELb1ELb0EEEvNS_9BwdParamsE)
        .other          _ZN10layer_norm31ln_parallel_residual_bwd_kernelINS_13Kernel_traitsIf13__nv_bfloat16fS2_fjLj512ELj1ELj4ELj1ELj16ENS_18Kernel_traits_baseILj512EfS2_fS2_fjLj128EEEEELb1ELb1ELb0EEEvNS_9BwdParamsE,@"STO_CUDA_ENTRY STV_DEFAULT"
_ZN10layer_norm31ln_parallel_residual_bwd_kernelINS_13Kernel_traitsIf13__nv_bfloat16fS2_fjLj512ELj1ELj4ELj1ELj16ENS_18Kernel_traits_baseILj512EfS2_fS2_fjLj128EEEEELb1ELb1ELb0EEEvNS_9BwdParamsE:
.text._ZN10layer_norm31ln_parallel_residual_bwd_kernelINS_13Kernel_traitsIf13__nv_bfloat16fS2_fjLj512ELj1ELj4ELj1ELj16ENS_18Kernel_traits_baseILj512EfS2_fS2_fjLj128EEEEELb1ELb1ELb0EEEvNS_9BwdParamsE:
        /* <DEDUP_REMOVED lines=53> */
[----:B------:R-:W-:Y:S01]  /*0350*/  ULDC.U8 UR6, c[0x0][0x2a0] ;  /* 0x0000a80000067ab9 */ /* 0x000fe20000000000 */
[----:B------:R-:W-:Y:S01]  /*0360*/  HFMA2.MMA R25, -RZ, RZ, 0, 0 ;  /* 0x00000000ff197435 */ /* 0x000fe200000001ff */
[----:B------:R-:W-:-:S13]  /*0370*/  ISETP.NE.AND P4, PT, RZ, UR6, PT ;  /* 0x00000006ff007c0c */ /* 0x000fda000bf85270 */
.L_x_1437:
        /* <DEDUP_REMOVED lines=8> */
[----:B------:R-:W-:Y:S01]  /*0400*/  IMAD.MOV.U32 R135, RZ, RZ, RZ ;  /* 0x000000ffff877224 */ /* 0x000fe200078e00ff */
[----:B------:R-:W-:Y:S02]  /*0410*/  MOV R136, RZ ;  /* 0x000000ff00887202 */ /* 0x000fe40000000f00 */
        /* <DEDUP_REMOVED lines=17> */
[C---:B------:R-:W-:Y:S01]  /*0530*/  IMAD.SHL.U32 R3, R0.reuse, 0x8, RZ ;  /* 0x0000000800037824 */ /* 0x040fe200078e00ff */
[----:B------:R-:W-:-:S04]  /*0540*/  SHF.L.U64.HI R122, R0, 0x3, RZ ;  /* 0x00000003007a7819 */ /* 0x000fc800000102ff */
[----:B0-----:R-:W-:-:S04]  /*0550*/  @P0 IADD3 R120, P6, R3, R120, RZ ;  /* 0x0000007803780210 */ /* 0x001fc80007fde0ff */
[C---:B------:R-:W-:Y:S02]  /*0560*/  @P0 IADD3.X R121, R122.reuse, R121, RZ, P6, !PT ;  /* 0x000000797a790210 */ /* 0x040fe400037fe4ff */
[----:B-1----:R-:W-:Y:S02]  /*0570*/  IADD3 R88, P6, R3, UR12, RZ ;  /* 0x0000000c03587c10 */ /* 0x002fe4000ffde0ff */
[----:B------:R-:W-:Y:S01]  /*0580*/  ISETP.NE.U32.AND P1, PT, RZ, UR8, PT ;  /* 0x00000008ff007c0c */ /* 0x000fe2000bf25070 */
[----:B------:R-:W5:Y:S01]  /*0590*/  @P0 LDG.E.64 R90, desc[UR4][R120.64] ;  /* 0x00000004785a0981 */ /* 0x000f62000c1e1b00 */
[----:B------:R-:W-:-:S06]  /*05a0*/  IADD3.X R89, R122, UR13, RZ, P6, !PT ;  /* 0x0000000d7a597c10 */ /* 0x000fcc000b7fe4ff */
[----:B------:R-:W5:Y:S01]  /*05b0*/  LDG.E.64 R88, desc[UR4][R88.64] ;  /* 0x0000000458587981 */ /* 0x000f62000c1e1b00 */
[----:B------:R-:W-:-:S13]  /*05c0*/  ISETP.NE.AND.EX P1, PT, RZ, UR9, PT, P1 ;  /* 0x00000009ff007c0c */ /* 0x000fda000bf25310 */
[----:B------:R-:W-:-:S04]  /*05d0*/  @P1 LEA R118, P5, R0, UR8, 0x5 ;  /* 0x0000000800761c11 */ /* 0x000fc8000f8a28ff */
[----:B------:R-:W-:-:S05]  /*05e0*/  @P1 LEA.HI.X R119, R0, UR9, RZ, 0x5, P5 ;  /* 0x0000000900771c11 */ /* 0x000fca000a8f2cff */
[----:B------:R-:W5:Y:S04]  /*05f0*/  @P1 LDG.E.128 R56, desc[UR4][R118.64] ;  /* 0x0000000476381981 */ /* 0x000f68000c1e1d00 */
[----:B------:R0:W5:Y:S01]  /*0600*/  @P1 LDG.E.128 R60, desc[UR4][R118.64+0x10] ;  /* 0x00001004763c1981 */ /* 0x000162000c1e1d00 */
[C---:B--2---:R-:W-:Y:S01]  /*0610*/  FADD.FTZ R3, -R134.reuse, R92 ;  /* 0x0000005c86037221 */ /* 0x044fe20000010100 */
[C---:B------:R-:W-:Y:S01]  /*0620*/  FADD.FTZ R123, -R134.reuse, R93 ;  /* 0x0000005d867b7221 */ /* 0x040fe20000010100 */
[----:B------:R-:W-:Y:S02]  /*0630*/  FADD.FTZ R133, -R134, R94 ;  /* 0x0000005e86857221 */ /* 0x000fe40000010100 */
[----:B-----5:R-:W-:Y:S01]  /*0640*/  FMUL.FTZ R3, R132, R3 ;  /* 0x0000000384037220 */ /* 0x020fe20000410000 */
[----:B---3--:R-:W-:Y:S01]  /*0650*/  FADD.FTZ R131, -R134, R80 ;  /* 0x0000005086837221 */ /* 0x008fe20000010100 */
[----:B------:R-:W-:Y:S01]  /*0660*/  FMUL.FTZ R128, R132, R123 ;  /* 0x0000007b84807220 */ /* 0x000fe20000410000 */
[----:B0-----:R-:W-:Y:S01]  /*0670*/  FADD.FTZ R119, -R134, R82 ;  /* 0x0000005286777221 */ /* 0x001fe20000010100 */
[----:B----4-:R-:W-:-:S02]  /*0680*/  PRMT R92, R96, 0x7632, R92 ;  /* 0x00007632605c7816 */ /* 0x010fc4000000005c */
[----:B------:R-:W-:-:S03]  /*0690*/  SHF.L.U32 R93, R96, 0x10, RZ ;  /* 0x00000010605d7819 */ /* 0x000fc600000006ff */
[----:B------:R-:W-:Y:S02]  /*06a0*/  IMAD.U32 R92, R92, 0x10000, RZ ;  /* 0x000100005c5c7824 */ /* 0x000fe400078e00ff */
[----:B------:R-:W-:Y:S01]  /*06b0*/  FMUL.FTZ R130, R8, R93 ;  /* 0x0000005d08827220 */ /* 0x000fe20000410000 */
[C---:B------:R-:W-:Y:S02]  /*06c0*/  PRMT R96, R98.reuse, 0x7632, R96 ;  /* 0x0000763262607816 */ /* 0x040fe40000000060 */
[----:B------:R-:W-:Y:S01]  /*06d0*/  SHF.L.U32 R127, R98, 0x10, RZ ;  /* 0x00000010627f7819 */ /* 0x000fe200000006ff */
[----:B------:R-:W-:Y:S01]  /*06e0*/  FMUL.FTZ R125, R9, R92 ;  /* 0x0000005c097d7220 */ /* 0x000fe20000410000 */
[C---:B------:R-:W-:Y:S01]  /*06f0*/  PRMT R94, R97.reuse, 0x7632, R94 ;  /* 0x00007632615e7816 */ /* 0x040fe2000000005e */
[----:B------:R-:W-:Y:S01]  /*0700*/  IMAD.U32 R97, R97, 0x10000, RZ ;  /* 0x0001000061617824 */ /* 0x000fe200078e00ff */
[C---:B------:R-:W-:Y:S01]  /*0710*/  PRMT R98, R99.reuse, 0x7632, R98 ;  /* 0x0000763263627816 */ /* 0x040fe20000000062 */
[----:B------:R-:W-:Y:S01]  /*0720*/  FADD.FTZ R80, RZ, R130 ;  /* 0x00000082ff507221 */ /* 0x000fe20000010000 */
[----:B------:R-:W-:Y:S01]  /*0730*/  SHF.L.U32 R135, R99, 0x10, RZ ;  /* 0x0000001063877819 */ /* 0x000fe200000006ff */
[----:B------:R-:W-:Y:S01]  /*0740*/  FADD.FTZ R99, -R134, R81 ;  /* 0x0000005186637221 */ /* 0x000fe20000010100 */
[----:B------:R-:W-:Y:S01]  /*0750*/  FFMA.FTZ R81, R3, R130, RZ ;  /* 0x0000008203517223 */ /* 0x000fe200000100ff */
[----:B------:R-:W-:Y:S01]  /*0760*/  SHF.L.U32 R94, R94, 0x10, RZ ;  /* 0x000000105e5e7819 */ /* 0x000fe200000006ff */
[----:B------:R-:W-:Y:S01]  /*0770*/  FMUL.FTZ R129, R10, R97 ;  /* 0x000000610a817220 */ /* 0x000fe20000410000 */
[----:B------:R-:W-:Y:S01]  /*0780*/  FADD.FTZ R80, R80, R125 ;  /* 0x0000007d50507221 */ /* 0x000fe20000010000 */
[----:B------:R-:W-:Y:S01]  /*0790*/  FADD.FTZ R95, -R134, R95 ;  /* 0x0000005f865f7221 */ /* 0x000fe20000010100 */
[----:B------:R-:W-:Y:S01]  /*07a0*/  FMUL.FTZ R133, R132, R133 ;  /* 0x0000008584857220 */ /* 0x000fe20000410000 */
[----:B------:R-:W-:Y:S01]  /*07b0*/  FFMA.FTZ R82, R128, R125, R81 ;  /* 0x0000007d80527223 */ /* 0x000fe20000010051 */
[----:B------:R-:W-:Y:S01]  /*07c0*/  FMUL.FTZ R131, R132, R131 ;  /* 0x0000008384837220 */ /* 0x000fe20000410000 */
[----:B------:R-:W-:Y:S01]  /*07d0*/  FADD.FTZ R137, -R134, R83 ;  /* 0x0000005386897221 */ /* 0x000fe20000010100 */
        /* <DEDUP_REMOVED lines=14> */
[----:B------:R-:W-:-:S02]  /*08c0*/  IMAD.U32 R98, R98, 0x10000, RZ ;  /* 0x0001000062627824 */ /* 0x000fc400078e00ff */
[----:B------:R-:W-:Y:S01]  /*08d0*/  FMUL.FTZ R123, R132, R119 ;  /* 0x00000077847b7220 */ /* 0x000fe20000410000 */
[----:B------:R-:W-:Y:S01]  /*08e0*/  FADD.FTZ R83, R80, R121 ;  /* 0x0000007950537221 */ /* 0x000fe20000010000 */
[----:B------:R-:W-:Y:S01]  /*08f0*/  FMUL.FTZ R120, R14, R135 ;  /* 0x000000870e787220 */ /* 0x000fe20000410000 */
        /* <DEDUP_REMOVED lines=22> */
.L_x_1429:
[----:B------:R-:W-:Y:S05]  /*0a60*/  BSYNC B1 ;  /* 0x0000000000017941 */ /* 0x000fea0003800000 */
.L_x_1428:
[----:B------:R-:W-:Y:S04]  /*0a70*/  BSSY B1, `(.L_x_1430) ;  /* 0x000005e000017945 */ /* 0x000fe80003800000 */
[----:B------:R-:W-:Y:S05]  /*0a80*/  @!P3 BRA `(.L_x_1431) ;  /* 0x000000040070b947 */ /* 0x000fea0003800000 */
[----:B------:R-:W0:Y:S01]  /*0a90*/  LDC.64 R80, c[0x0][0x2b8] ;  /* 0x0000ae00ff507b82 */ /* 0x000e220000000a00 */
[----:B------:R-:W-:-:S04]  /*0aa0*/  LEA R84, P0, R137, UR10, 0x5 ;  /* 0x0000000a89547c11 */ /* 0x000fc8000f8028ff */
[----:B------:R-:W-:-:S05]  /*0ab0*/  LEA.HI.X R85, R137, UR11, RZ, 0x5, P0 ;  /* 0x0000000b89557c11 */ /* 0x000fca00080f2cff */
[----:B------:R-:W2:Y:S01]  /*0ac0*/  LDG.E.128 R92, desc[UR4][R84.64] ;  /* 0x00000004545c7981 */ /* 0x000ea2000c1e1d00 */
[----:B------:R-:W-:-:S03]  /*0ad0*/  ISETP.NE.U32.AND P1, PT, RZ, UR8, PT ;  /* 0x00000008ff007c0c */ /* 0x000fc6000bf25070 */
[----:B------:R1:W3:Y:S01]  /*0ae0*/  LDG.E.128 R96, desc[UR4][R84.64+0x10] ;  /* 0x0000100454607981 */ /* 0x0002e2000c1e1d00 */
[----:B0-----:R-:W-:-:S06]  /*0af0*/  IMAD.WIDE.U32 R80, R137, 0x10, R80 ;  /* 0x0000001089507825 */ /* 0x001fcc00078e0050 */
[----:B------:R-:W4:Y:S01]  /*0b00*/  LDG.E.128 R80, desc[UR4][R80.64] ;  /* 0x0000000450507981 */ /* 0x000f22000c1e1d00 */
[----:B------:R-:W-:Y:S02]  /*0b10*/  ISETP.NE.AND.EX P1, PT, RZ, UR9, PT, P1 ;  /* 0x00000009ff007c0c */ /* 0x000fe4000bf25310 */
[----:B------:R-:W-:Y:S02]  /*0b20*/  SHF.L.U32 R107, R137, 0x3, RZ ;  /* 0x00000003896b7819 */ /* 0x000fe400000006ff */
[----:B------:R-:W-:-:S09]  /*0b30*/  SHF.R.U32.HI R106, RZ, 0x1d, R137 ;  /* 0x0000001dff6a7819 */ /* 0x000fd20000011689 */
[----:B------:R-:W-:-:S04]  /*0b40*/  @P1 LEA R102, P5, R137, UR8, 0x5 ;  /* 0x0000000889661c11 */ /* 0x000fc8000f8a28ff */
[----:B------:R-:W-:Y:S02]  /*0b50*/  @P1 LEA.HI.X R103, R137, UR9, RZ, 0x5, P5 ;  /* 0x0000000989671c11 */ /* 0x000fe4000a8f2cff */
[----:B-1----:R-:W-:Y:S02]  /*0b60*/  IADD3 R84, P5, R107, UR12, RZ ;  /* 0x0000000c6b547c10 */ /* 0x002fe4000ffbe0ff */
[----:B------:R-:W-:Y:S01]  /*0b70*/  ISETP.NE.U32.AND P0, PT, RZ, UR14, PT ;  /* 0x0000000eff007c0c */ /* 0x000fe2000bf05070 */
[----:B------:R-:W5:Y:S01]  /*0b80*/  @P1 LDG.E.128 R64, desc[UR4][R102.64] ;  /* 0x0000000466401981 */ /* 0x000f62000c1e1d00 */
[----:B------:R-:W-:-:S03]  /*0b90*/  IADD3.X R85, R106, UR13, RZ, P5, !PT ;  /* 0x0000000d6a557c10 */ /* 0x000fc6000affe4ff */
[----:B------:R0:W5:Y:S04]  /*0ba0*/  @P1 LDG.E.128 R68, desc[UR4][R102.64+0x10] ;  /* 0x0000100466441981 */ /* 0x000168000c1e1d00 */
[----:B------:R-:W5:Y:S01]  /*0bb0*/  LDG.E.64 R84, desc[UR4][R84.64] ;  /* 0x0000000454547981 */ /* 0x000f62000c1e1b00 */
[----:B------:R-:W-:-:S13]  /*0bc0*/  ISETP.NE.AND.EX P0, PT, RZ, UR15, PT, P0 ;  /* 0x0000000fff007c0c */ /* 0x000fda000bf05300 */
[----:B------:R-:W1:Y:S02]  /*0bd0*/  @P0 LDC.64 R104, c[0x0][0x248] ;  /* 0x00009200ff680b82 */ /* 0x000e640000000a00 */
[----:B-1----:R-:W-:-:S05]  /*0be0*/  @P0 IADD3 R104, P6, R107, R104, RZ ;  /* 0x000000686b680210 */ /* 0x002fca0007fde0ff */
[----:B------:R-:W-:-:S05]  /*0bf0*/  @P0 IMAD.X R105, R106, 0x1, R105, P6 ;  /* 0x000000016a690824 */ /* 0x000fca00030e0669 */
[----:B------:R1:W5:Y:S01]  /*0c00*/  @P0 LDG.E.64 R86, desc[UR4][R104.64] ;  /* 0x0000000468560981 */ /* 0x000362000c1e1b00 */
[C---:B--2---:R-:W-:Y:S01]  /*0c10*/  FADD.FTZ R107, -R134.reuse, R92 ;  /* 0x0000005c866b7221 */ /* 0x044fe20000010100 */
[C---:B------:R-:W-:Y:S01]  /*0c20*/  FADD.FTZ R109, -R134.reuse, R93 ;  /* 0x0000005d866d7221 */ /* 0x040fe20000010100 */
[----:B------:R-:W-:Y:S02]  /*0c30*/  FADD.FTZ R117, -R134, R94 ;  /* 0x0000005e86757221 */ /* 0x000fe40000010100 */
[C---:B0----5:R-:W-:Y:S02]  /*0c40*/  FMUL.FTZ R103, R132.reuse, R107 ;  /* 0x0000006b84677220 */ /* 0x061fe40000410000 */
[----:B------:R-:W-:Y:S01]  /*0c50*/  FMUL.FTZ R117, R132, R117 ;  /* 0x0000007584757220 */ /* 0x000fe20000410000 */
[----:B------:R-:W-:Y:S01]  /*0c60*/  FADD.FTZ R95, -R134, R95 ;  /* 0x0000005f865f7221 */ /* 0x000fe20000010100 */
[----:B------:R-:W-:Y:S01]  /*0c70*/  FMUL.FTZ R114, R132, R109 ;  /* 0x0000006d84727220 */ /* 0x000fe20000410000 */
[----:B---3--:R-:W-:Y:S01]  /*0c80*/  FADD.FTZ R115, -R134, R96 ;  /* 0x0000006086737221 */ /* 0x008fe20000010100 */
[----:B----4-:R-:W-:-:S02]  /*0c90*/  PRMT R92, R80, 0x7632, R92 ;  /* 0x00007632505c7816 */ /* 0x010fc4000000005c */
[----:B------:R-:W-:Y:S02]  /*0ca0*/  SHF.L.U32 R93, R80, 0x10, RZ ;  /* 0x00000010505d7819 */ /* 0x000fe400000006ff */
[C---:B------:R-:W-:Y:S02]  /*0cb0*/  PRMT R80, R81.reuse, 0x7632, R80 ;  /* 0x0000763251507816 */ /* 0x040fe40000000050 */
[----:B------:R-:W-:Y:S01]  /*0cc0*/  SHF.L.U32 R81, R81, 0x10, RZ ;  /* 0x0000001051517819 */ /* 0x000fe200000006ff */
[----:B------:R-:W-:Y:S01]  /*0cd0*/  FMUL.FTZ R116, R16, R93 ;  /* 0x0000005d10747220 */ /* 0x000fe20000410000 */
[----:B------:R-:W-:Y:S01]  /*0ce0*/  SHF.L.U32 R92, R92, 0x10, RZ ;  /* 0x000000105c5c7819 */ /* 0x000fe200000006ff */
[C---:B------:R-:W-:Y:S01]  /*0cf0*/  IMAD.U32 R111, R82.reuse, 0x10000, RZ ;  /* 0x00010000526f7824 */ /* 0x040fe200078e00ff */
[----:B------:R-:W-:Y:S01]  /*0d00*/  PRMT R94, R82, 0x7632, R94 ;  /* 0x00007632525e7816 */ /* 0x000fe2000000005e */
[----:B------:R-:W-:Y:S01]  /*0d10*/  IMAD.U32 R108, R80, 0x10000, RZ ;  /* 0x00010000506c7824 */ /* 0x000fe200078e00ff */
[----:B------:R-:W-:Y:S01]  /*0d20*/  PRMT R82, R83, 0x7632, R82 ;  /* 0x0000763253527816 */ /* 0x000fe20000000052 */
[----:B------:R-:W-:Y:S01]  /*0d30*/  FADD.FTZ R50, R50, R81 ;  /* 0x0000005132327221 */ /* 0x000fe20000010000 */
[-C--:B------:R-:W-:Y:S01]  /*0d40*/  FFMA.FTZ R34, R117, R81.reuse, R34 ;  /* 0x0000005175227223 */ /* 0x080fe20000010022 */
[----:B------:R-:W-:Y:S01]  /*0d50*/  FMUL.FTZ R113, R18, R81 ;  /* 0x0000005112717220 */ /* 0x000fe20000410000 */
[----:B------:R-:W-:Y:S01]  /*0d60*/  FADD.FTZ R80, R135, R116 ;  /* 0x0000007487507221 */ /* 0x000fe20000010000 */
[----:B------:R-:W-:Y:S01]  /*0d70*/  FMUL.FTZ R109, R17, R92 ;  /* 0x0000005c116d7220 */ /* 0x000fe20000410000 */
[----:B------:R-:W-:Y:S01]  /*0d80*/  FFMA.FTZ R81, R103, R116, R136 ;  /* 0x0000007467517223 */ /* 0x000fe20000010088 */
[----:B------:R-:W-:Y:S01]  /*0d90*/  SHF.L.U32 R96, R82, 0x10, RZ ;  /* 0x0000001052607819 */ /* 0x000fe200000006ff */
[----:B------:R-:W-:Y:S01]  /*0da0*/  FMUL.FTZ R112, R132, R95 ;  /* 0x0000005f84707220 */ /* 0x000fe20000410000 */
[----:B------:R-:W-:Y:S01]  /*0db0*/  FADD.FTZ R80, R80, R109 ;  /* 0x0000006d50507221 */ /* 0x000fe20000010000 */
[----:B------:R-:W-:Y:S01]  /*0dc0*/  FFMA.FTZ R82, R114, R109, R81 ;  /* 0x0000006d72527223 */ /* 0x000fe20000010051 */
[----:B-1----:R-:W-:Y:S01]  /*0dd0*/  SHF.L.U32 R105, R83, 0x10, RZ ;  /* 0x0000001053697819 */ /* 0x002fe200000006ff */
[----:B------:R-:W-:Y:S01]  /*0de0*/  FMUL.FTZ R115, R132, R115 ;  /* 0x0000007384737220 */ /* 0x000fe20000410000 */
[----:B------:R-:W-:Y:S01]  /*0df0*/  FADD.FTZ R51, R51, R108 ;  /* 0x0000006c33337221 */ /* 0x000fe20000010000 */
[-C--:B------:R-:W-:Y:S01]  /*0e00*/  FFMA.FTZ R35, R112, R108.reuse, R35 ;  /* 0x0000006c70237223 */ /* 0x080fe20000010023 */
[----:B------:R-:W-:Y:S01]  /*0e10*/  FMUL.FTZ R108, R19, R108 ;  /* 0x0000006c136c7220 */ /* 0x000fe20000410000 */
[----:B------:R-:W-:Y:S01]  /*0e20*/  FADD.FTZ R81, R80, R113 ;  /* 0x0000007150517221 */ /* 0x000fe20000010000 */
[----:B------:R-:W-:Y:S01]  /*0e30*/  FFMA.FTZ R83, R117, R113, R82 ;  /* 0x0000007175537223 */ /* 0x000fe20000010052 */
[----:B------:R-:W-:Y:S01]  /*0e40*/  FADD.FTZ R137, -R134, R98 ;  /* 0x0000006286897221 */ /* 0x000fe20000010100 */
[----:B------:R-:W-:Y:S01]  /*0e50*/  SHF.L.U32 R94, R94, 0x10, RZ ;  /* 0x000000105e5e7819 */ /* 0x000fe200000006ff */
[----:B------:R-:W-:Y:S01]  /*0e60*/  FADD.FTZ R52, R52, R111 ;  /* 0x0000006f34347221 */ /* 0x000fe20000010000 */
[-C--:B------:R-:W-:Y:S01]  /*0e70*/  FFMA.FTZ R36, R115, R111.reuse, R36 ;  /* 0x0000006f73247223 */ /* 0x080fe20000010024 */
[----:B------:R-:W-:Y:S01]  /*0e80*/  FADD.FTZ R97, -R134, R97 ;  /* 0x0000006186617221 */ /* 0x000fe20000010100 */
        /* <DEDUP_REMOVED lines=9> */
[-C--:B------:R-:W-:Y:S01]  /*0f20*/  FFMA.FTZ R38, R107, R105.reuse, R38 ;  /* 0x000000696b267223 */ /* 0x080fe20000010026 */
[----:B------:R-:W-:Y:S01]  /*0f30*/  FADD.FTZ R99, -R134, R99 ;  /* 0x0000006386637221 */ /* 0x000fe20000010100 */
        /* <DEDUP_REMOVED lines=17> */
.L_x_1431:
[----:B------:R-:W-:Y:S05]  /*1050*/  BSYNC B1 ;  /* 0x0000000000017941 */ /* 0x000fea0003800000 */
.L_x_1430:
        /* <DEDUP_REMOVED lines=20> */
.L_x_1449:
        /* <DEDUP_REMOVED lines=14> */
[-C--:B0-----:R-:W-:Y:S01]  /*1280*/  FFMA.FTZ R94, R133, R98.reuse, R135 ;  /* 0x00000062855e7223 */ /* 0x081fe20000010087 */
[----:B------:R-:W-:Y:S01]  /*1290*/  FADD.FTZ R81, R130, -R81 ;  /* 0x8000005182517221 */ /* 0x000fe20000010000 */
[----:B------:R-:W-:Y:S01]  /*12a0*/  FADD.FTZ R83, R125, -R92 ;  /* 0x8000005c7d537221 */ /* 0x000fe20000010000 */
[-CC-:B------:R-:W-:Y:S01]  /*12b0*/  FFMA.FTZ R96, R131, R98.reuse, R135.reuse ;  /* 0x0000006283607223 */ /* 0x180fe20000010087 */
[-CC-:B------:R-:W-:Y:S01]  /*12c0*/  FFMA.FTZ R139, R123, R98.reuse, R135.reuse ;  /* 0x000000627b8b7223 */ /* 0x180fe20000010087 */
[----:B-----5:R-:W-:Y:S01]  /*12d0*/  FMUL.FTZ R81, R132, R81 ;  /* 0x0000005184517220 */ /* 0x020fe20000410000 */
[-C--:B------:R-:W-:Y:S01]  /*12e0*/  FFMA.FTZ R134, R122, R98.reuse, R135 ;  /* 0x000000627a867223 */ /* 0x080fe20000010087 */
[----:B------:R-:W-:Y:S01]  /*12f0*/  FADD.FTZ R97, R124, -R97 ;  /* 0x800000617c617221 */ /* 0x000fe20000010000 */
[----:B------:R-:W-:Y:S01]  /*1300*/  FFMA.FTZ R138, R118, R98, R135 ;  /* 0x00000062768a7223 */ /* 0x000fe20000010087 */
[----:B------:R-:W-:Y:S01]  /*1310*/  @P1 FADD.FTZ R81, R56, R81 ;  /* 0x0000005138511221 */ /* 0x000fe20000010000 */
[----:B------:R-:W-:-:S02]  /*1320*/  @P0 IMAD.MOV.U32 R82, RZ, RZ, R90 ;  /* 0x000000ffff520224 */ /* 0x000fc400078e005a */
[----:B------:R-:W-:Y:S01]  /*1330*/  FADD.FTZ R93, R129, -R94 ;  /* 0x8000005e815d7221 */ /* 0x000fe20000010000 */
[----:B------:R-:W-:Y:S01]  /*1340*/  FADD.FTZ R135, R127, -R96 ;  /* 0x800000607f877221 */ /* 0x000fe20000010000 */
[----:B------:R-:W-:Y:S01]  /*1350*/  FMUL.FTZ R80, R81, UR18 ;  /* 0x0000001251507c20 */ /* 0x000fe20008410000 */
[----:B------:R-:W-:Y:S01]  /*1360*/  FADD.FTZ R139, R120, -R139 ;  /* 0x8000008b788b7221 */ /* 0x000fe20000010000 */
[----:B------:R-:W-:Y:S01]  /*1370*/  @P0 LOP3.LUT P5, RZ, R82, 0xff, RZ, 0xc0, !PT ;  /* 0x000000ff52ff0812 */ /* 0x000fe200078ac0ff */
[C---:B------:R-:W-:Y:S01]  /*1380*/  FMUL.FTZ R96, R132.reuse, R97 ;  /* 0x0000006184607220 */ /* 0x040fe20000410000 */
[----:B------:R-:W-:Y:S01]  /*1390*/  MOV R82, R88 ;  /* 0x0000005800527202 */ /* 0x000fe20000000f00 */
[----:B------:R-:W-:Y:S01]  /*13a0*/  FMUL.FTZ R95, R132, R93 ;  /* 0x0000005d845f7220 */ /* 0x000fe20000410000 */
[----:B------:R-:W-:Y:S01]  /*13b0*/  @P0 FSEL R92, R80, RZ, P5 ;  /* 0x000000ff505c0208 */ /* 0x000fe20002800000 */
[----:B------:R-:W-:Y:S01]  /*13c0*/  FMUL.FTZ R97, R132, R135 ;  /* 0x0000008784617220 */ /* 0x000fe20000410000 */
[----:B------:R-:W-:Y:S01]  /*13d0*/  LOP3.LUT P5, RZ, R82, 0xff, RZ, 0xc0, !PT ;  /* 0x000000ff52ff7812 */ /* 0x000fe200078ac0ff */
[C---:B------:R-:W-:Y:S01]  /*13e0*/  FMUL.FTZ R82, R132.reuse, R83 ;  /* 0x0000005384527220 */ /* 0x040fe20000410000 */
[----:B------:R-:W-:Y:S01]  /*13f0*/  FADD.FTZ R137, R121, -R134 ;  /* 0x8000008679897221 */ /* 0x000fe20000010000 */
[----:B------:R-:W-:Y:S01]  /*1400*/  FADD.FTZ R135, R119, -R138 ;  /* 0x8000008a77877221 */ /* 0x000fe20000010000 */
[----:B------:R-:W-:Y:S01]  /*1410*/  FMUL.FTZ R139, R132, R139 ;  /* 0x0000008b848b7220 */ /* 0x000fe20000410000 */
[----:B------:R-:W-:Y:S01]  /*1420*/  @P1 FADD.FTZ R82, R57, R82 ;  /* 0x0000005239521221 */ /* 0x000fe20000010000 */
[----:B------:R-:W-:Y:S01]  /*1430*/  @P1 FADD.FTZ R95, R58, R95 ;  /* 0x0000005f3a5f1221 */ /* 0x000fe20000010000 */
[----:B------:R-:W-:Y:S01]  /*1440*/  @P0 LOP3.LUT P6, RZ, R90, 0xff00, RZ, 0xc0, !PT ;  /* 0x0000ff005aff0812 */ /* 0x000fe200078cc0ff */
[----:B------:R-:W-:Y:S01]  /*1450*/  FMUL.FTZ R140, R132, R137 ;  /* 0x00000089848c7220 */ /* 0x000fe20000410000 */
[----:B------:R-:W-:Y:S01]  /*1460*/  FMUL.FTZ R83, R82, UR18 ;  /* 0x0000001252537c20 */ /* 0x000fe20008410000 */
[----:B------:R-:W-:Y:S01]  /*1470*/  FMUL.FTZ R142, R132, R135 ;  /* 0x00000087848e7220 */ /* 0x000fe20000410000 */
[----:B------:R-:W-:Y:S01]  /*1480*/  @P1 FADD.FTZ R139, R62, R139 ;  /* 0x0000008b3e8b1221 */ /* 0x000fe20000010000 */
        /* <DEDUP_REMOVED lines=79> */
.L_x_1434:
[----:B------:R-:W-:Y:S05]  /*1980*/  BSYNC B1 ;  /* 0x0000000000017941 */ /* 0x000fea0003800000 */
.L_x_1433:
        /* <DEDUP_REMOVED lines=10> */
[-C--:B------:R-:W-:Y:S01]  /*1a30*/  FFMA.FTZ R92, R117, R98.reuse, R139 ;  /* 0x00000062755c7223 */ /* 0x080fe2000001008b */
[----:B------:R-:W-:Y:S01]  /*1a40*/  FADD.FTZ R81, R116, -R81 ;  /* 0x8000005174517221 */ /* 0x000fe20000010000 */
[----:B------:R-:W-:Y:S01]  /*1a50*/  FADD.FTZ R83, R109, -R82 ;  /* 0x800000526d537221 */ /* 0x000fe20000010000 */
[----:B------:R-:W-:Y:S01]  /*1a60*/  LOP3.LUT P5, RZ, R80, 0xff, RZ, 0xc0, !PT ;  /* 0x000000ff50ff7812 */ /* 0x000fe200078ac0ff */
[----:B------:R-:W-:Y:S01]  /*1a70*/  FADD.FTZ R93, R113, -R92 ;  /* 0x8000005c715d7221 */ /* 0x000fe20000010000 */
[C---:B-----5:R-:W-:Y:S01]  /*1a80*/  FMUL.FTZ R81, R132.reuse, R81 ;  /* 0x0000005184517220 */ /* 0x060fe20000410000 */
[C---:B------:R-:W-:Y:S01]  /*1a90*/  FMUL.FTZ R82, R132.reuse, R83 ;  /* 0x0000005384527220 */ /* 0x040fe20000410000 */
[-CC-:B------:R-:W-:Y:S01]  /*1aa0*/  FFMA.FTZ R96, R115, R98.reuse, R139.reuse ;  /* 0x0000006273607223 */ /* 0x180fe2000001008b */
[----:B------:R-:W-:Y:S01]  /*1ab0*/  FMUL.FTZ R83, R132, R93 ;  /* 0x0000005d84537220 */ /* 0x000fe20000410000 */
[----:B------:R-:W-:Y:S01]  /*1ac0*/  FFMA.FTZ R93, R112, R98, R139 ;  /* 0x00000062705d7223 */ /* 0x000fe2000001008b */
[----:B------:R-:W-:Y:S01]  /*1ad0*/  @P1 FADD.FTZ R81, R64, R81 ;  /* 0x0000005140511221 */ /* 0x000fe20000010000 */
[----:B------:R-:W-:Y:S01]  /*1ae0*/  @P1 FADD.FTZ R82, R65, R82 ;  /* 0x0000005241521221 */ /* 0x000fe20000010000 */
[----:B------:R-:W-:Y:S01]  /*1af0*/  @P0 MOV R80, R86 ;  /* 0x0000005600500202 */ /* 0x000fe20000000f00 */
[----:B------:R-:W-:Y:S01]  /*1b00*/  FADD.FTZ R97, R108, -R93 ;  /* 0x8000005d6c617221 */ /* 0x000fe20000010000 */
[----:B0-----:R-:W-:Y:S01]  /*1b10*/  FMUL.FTZ R94, R81, UR18 ;  /* 0x00000012515e7c20 */ /* 0x001fe20008410000 */
[-CC-:B------:R-:W-:Y:S01]  /*1b20*/  FFMA.FTZ R134, R107, R98.reuse, R139.reuse ;  /* 0x000000626b867223 */ /* 0x180fe2000001008b */
[----:B------:R-:W-:Y:S01]  /*1b30*/  @P0 LOP3.LUT P6, RZ, R80, 0xff, RZ, 0xc0, !PT ;  /* 0x000000ff50ff0812 */ /* 0x000fe200078cc0ff */
[-CC-:B------:R-:W-:Y:S01]  /*1b40*/  FFMA.FTZ R137, R110, R98.reuse, R139.reuse ;  /* 0x000000626e897223 */ /* 0x180fe2000001008b */
[----:B------:R-:W-:Y:S01]  /*1b50*/  FADD.FTZ R135, R111, -R96 ;  /* 0x800000606f877221 */ /* 0x000fe20000010000 */
[----:B------:R-:W-:Y:S01]  /*1b60*/  FFMA.FTZ R139, R104, R98, R139 ;  /* 0x00000062688b7223 */ /* 0x000fe2000001008b */
[----:B------:R-:W-:Y:S01]  /*1b70*/  FMUL.FTZ R96, R132, R97 ;  /* 0x0000006184607220 */ /* 0x000fe20000410000 */
[----:B------:R-:W-:Y:S01]  /*1b80*/  FMUL.FTZ R95, R82, UR18 ;  /* 0x00000012525f7c20 */ /* 0x000fe20008410000 */
[----:B------:R-:W-:Y:S01]  /*1b90*/  @P0 FSEL R92, R94, RZ, P6 ;  /* 0x000000ff5e5c0208 */ /* 0x000fe20003000000 */
[----:B------:R-:W-:Y:S01]  /*1ba0*/  FADD.FTZ R97, R105, -R134 ;  /* 0x8000008669617221 */ /* 0x000fe20000010000 */
[----:B------:R-:W-:Y:S01]  /*1bb0*/  @P1 FADD.FTZ R83, R66, R83 ;  /* 0x0000005342531221 */ /* 0x000fe20000010000 */
[----:B------:R-:W-:Y:S01]  /*1bc0*/  @P0 LOP3.LUT P6, RZ, R86, 0xff00, RZ, 0xc0, !PT ;  /* 0x0000ff0056ff0812 */ /* 0x000fe200078cc0ff */
        /* <DEDUP_REMOVED lines=24> */
[----:B------:R-:W-:-:S02]  /*1d50*/  @P0 FSEL R140, R146, RZ, P1 ;  /* 0x000000ff928c0208 */ /* 0x000fc40000800000 */
[----:B------:R-:W-:Y:S02]  /*1d60*/  ISETP.NE.U32.AND P1, PT, RZ, UR16, PT ;  /* 0x00000010ff007c0c */ /* 0x000fe4000bf25070 */
[----:B------:R-:W-:Y:S02]  /*1d70*/  @P0 FSEL R98, R141, RZ, P6 ;  /* 0x000000ff8d620208 */ /* 0x000fe40003000000 */
[----:B------:R-:W-:Y:S02]  /*1d80*/  @P0 LOP3.LUT P6, RZ, R87, 0xff00, RZ, 0xc0, !PT ;  /* 0x0000ff0057ff0812 */ /* 0x000fe400078cc0ff */
[----:B------:R-:W-:Y:S02]  /*1d90*/  ISETP.NE.AND.EX P1, PT, RZ, UR17, PT, P1 ;  /* 0x00000011ff007c0c */ /* 0x000fe4000bf25310 */
[----:B------:R-:W-:Y:S02]  /*1da0*/  @P0 FSEL R137, R145, RZ, P6 ;  /* 0x000000ff91890208 */ /* 0x000fe40003000000 */
[----:B------:R-:W-:-:S02]  /*1db0*/  @P0 LOP3.LUT P6, RZ, R87, 0xff000000, RZ, 0xc0, !PT ;  /* 0xff00000057ff0812 */ /* 0x000fc400078cc0ff */
[----:B------:R-:W-:Y:S02]  /*1dc0*/  @P0 F2FP.BF16.F32.PACK_AB R136, RZ, R98 ;  /* 0x00000062ff88023e */ /* 0x000fe400000010ff */
[----:B------:R-:W-:Y:S02]  /*1dd0*/  @P0 FSEL R98, R147, RZ, P6 ;  /* 0x000000ff93620208 */ /* 0x000fe40003000000 */
[----:B------:R-:W-:Y:S02]  /*1de0*/  LOP3.LUT P6, RZ, R84, 0xff00, RZ, 0xc0, !PT ;  /* 0x0000ff0054ff7812 */ /* 0x000fe400078cc0ff */
[----:B------:R-:W-:Y:S02]  /*1df0*/  @P0 F2FP.BF16.F32.PACK_AB R134, RZ, R97 ;  /* 0x00000061ff86023e */ /* 0x000fe400000010ff */
[----:B------:R-:W-:Y:S02]  /*1e00*/  SEL R74, R83, R74, P1 ;  /* 0x0000004a534a7207 */ /* 0x000fe40000800000 */
[----:B------:R-:W-:-:S02]  /*1e10*/  SEL R75, R96, R75, P1 ;  /* 0x0000004b604b7207 */ /* 0x000fc40000800000 */
[----:B------:R-:W-:Y:S01]  /*1e20*/  FSEL R83, R94, RZ, P5 ;  /* 0x000000ff5e537208 */ /* 0x000fe20002800000 */
[----:B------:R-:W0:Y:S01]  /*1e30*/  @P1 LDC.64 R96, c[0x0][0x308] ;  /* 0x0000c200ff601b82 */ /* 0x000e220000000a00 */
[----:B------:R-:W-:Y:S02]  /*1e40*/  FSEL R144, R95, RZ, P6 ;  /* 0x000000ff5f907208 */ /* 0x000fe40003000000 */
[C---:B------:R-:W-:Y:S02]  /*1e50*/  LOP3.LUT P5, RZ, R84.reuse, 0xff0000, RZ, 0xc0, !PT ;  /* 0x00ff000054ff7812 */ /* 0x040fe400078ac0ff */
[----:B------:R-:W-:Y:S02]  /*1e60*/  LOP3.LUT P6, RZ, R84, 0xff000000, RZ, 0xc0, !PT ;  /* 0xff00000054ff7812 */ /* 0x000fe400078cc0ff */
[----:B------:R-:W-:Y:S01]  /*1e70*/  SEL R72, R81, R72, P1 ;  /* 0x0000004851487207 */ /* 0x000fe20000800000 */
[----:B------:R-:W1:Y:S01]  /*1e80*/  LDC.64 R94, c[0x0][0x2f8] ;  /* 0x0000be00ff5e7b82 */ /* 0x000e620000000a00 */
[----:B------:R-:W-:-:S02]  /*1e90*/  FSEL R81, R80, RZ, P5 ;  /* 0x000000ff50517208 */ /* 0x000fc40002800000 */
[----:B------:R-:W-:Y:S02]  /*1ea0*/  FSEL R80, R143, RZ, P6 ;  /* 0x000000ff8f507208 */ /* 0x000fe40003000000 */
[C---:B------:R-:W-:Y:S02]  /*1eb0*/  LOP3.LUT P5, RZ, R85.reuse, 0xff, RZ, 0xc0, !PT ;  /* 0x000000ff55ff7812 */ /* 0x040fe400078ac0ff */
[----:B------:R-:W-:Y:S02]  /*1ec0*/  LOP3.LUT P6, RZ, R85, 0xff00, RZ, 0xc0, !PT ;  /* 0x0000ff0055ff7812 */ /* 0x000fe400078cc0ff */
[----:B------:R-:W-:Y:S02]  /*1ed0*/  SEL R73, R82, R73, P1 ;  /* 0x0000004952497207 */ /* 0x000fe40000800000 */
[----:B------:R-:W-:Y:S02]  /*1ee0*/  FSEL R82, R141, RZ, P5 ;  /* 0x000000ff8d527208 */ /* 0x000fe40002800000 */
[----:B------:R-:W-:-:S02]  /*1ef0*/  FSEL R145, R145, RZ, P6 ;  /* 0x000000ff91917208 */ /* 0x000fc40003000000 */
[----:B------:R-:W-:Y:S01]  /*1f00*/  @P0 F2FP.BF16.F32.PACK_AB R92, RZ, R92 ;  /* 0x0000005cff5c023e */ /* 0x000fe200000010ff */
[C---:B0-----:R-:W-:Y:S01]  /*1f10*/  @P1 IMAD.WIDE.U32 R96, R0.reuse, 0x20, R96 ;  /* 0x0000002000601825 */ /* 0x041fe200078e0060 */
[C---:B------:R-:W-:Y:S02]  /*1f20*/  LOP3.LUT P5, RZ, R85.reuse, 0xff0000, RZ, 0xc0, !PT ;  /* 0x00ff000055ff7812 */ /* 0x040fe400078ac0ff */
[----:B------:R-:W-:Y:S02]  /*1f30*/  LOP3.LUT P6, RZ, R85, 0xff000000, RZ, 0xc0, !PT ;  /* 0xff00000055ff7812 */ /* 0x000fe400078cc0ff */
[----:B------:R-:W-:Y:S01]  /*1f40*/  @P0 F2FP.BF16.F32.PACK_AB R132, RZ, R93 ;  /* 0x0000005dff84023e */ /* 0x000fe200000010ff */
[----:B------:R3:W-:Y:S01]  /*1f50*/  @P1 STG.E.128 desc[UR4][R96.64], R72 ;  /* 0x0000004860001986 */ /* 0x0007e2000c101d04 */
[----:B------:R-:W-:Y:S01]  /*1f60*/  @P0 F2FP.BF16.F32.PACK_AB R140, RZ, R140 ;  /* 0x0000008cff8c023e */ /* 0x000fe200000010ff */
[----:B-1----:R-:W-:Y:S01]  /*1f70*/  IMAD.WIDE.U32 R94, R0, 0x10, R94 ;  /* 0x00000010005e7825 */ /* 0x002fe200078e005e */
[----:B------:R-:W-:-:S02]  /*1f80*/  @P0 F2FP.BF16.F32.PACK_AB R93, RZ, R137 ;  /* 0x00000089ff5d023e */ /* 0x000fc400000010ff */
[----:B------:R-:W-:Y:S02]  /*1f90*/  FSEL R146, R146, RZ, P5 ;  /* 0x000000ff92927208 */ /* 0x000fe40002800000 */
[----:B------:R-:W-:Y:S02]  /*1fa0*/  FSEL R147, R147, RZ, P6 ;  /* 0x000000ff93937208 */ /* 0x000fe40003000000 */
[----:B------:R-:W-:Y:S02]  /*1fb0*/  @P0 PRMT R4, R92, 0x7610, R4 ;  /* 0x000076105c040816 */ /* 0x000fe40000000004 */
[----:B------:R-:W-:Y:S02]  /*1fc0*/  @P0 PRMT R6, R136, 0x7610, R6 ;  /* 0x0000761088060816 */ /* 0x000fe40000000006 */
[----:B------:R-:W-:Y:S02]  /*1fd0*/  @P0 F2FP.BF16.F32.PACK_AB R99, RZ, R99 ;  /* 0x00000063ff63023e */ /* 0x000fe400000010ff */
        /* <DEDUP_REMOVED lines=8> */
[----:B------:R-:W-:Y:S02]  /*2060*/  SEL R79, R142, R79, P1 ;  /* 0x0000004f8e4f7207 */ /* 0x000fe40000800000 */
[----:B------:R-:W-:Y:S02]  /*2070*/  F2FP.BF16.F32.PACK_AB R80, R144, R83 ;  /* 0x000000539050723e */ /* 0x000fe400000010ff */
[----:B------:R-:W-:Y:S01]  /*2080*/  F2FP.BF16.F32.PACK_AB R82, R145, R82 ;  /* 0x000000529152723e */ /* 0x000fe200000010ff */
[----:B------:R3:W-:Y:S01]  /*2090*/  @P1 STG.E.128 desc[UR4][R96.64+0x10], R76 ;  /* 0x0000104c60001986 */ /* 0x0007e2000c101d04 */
[----:B------:R-:W-:Y:S02]  /*20a0*/  F2FP.BF16.F32.PACK_AB R83, R147, R146 ;  /* 0x000000929353723e */ /* 0x000fe400000010ff */
[----:B------:R-:W-:-:S02]  /*20b0*/  @P0 PRMT R6, R6, 0x5410, R93 ;  /* 0x0000541006060816 */ /* 0x000fc4000000005d */
[----:B------:R-:W-:Y:S01]  /*20c0*/  @P0 PRMT R4, R4, 0x5410, R99 ;  /* 0x0000541004040816 */ /* 0x000fe20000000063 */
[----:B------:R3:W-:Y:S01]  /*20d0*/  STG.E.128 desc[UR4][R94.64], R80 ;  /* 0x000000505e007986 */ /* 0x0007e2000c101d04 */
[----:B------:R-:W-:Y:S02]  /*20e0*/  @P0 PRMT R5, R5, 0x5410, R134 ;  /* 0x0000541005050816 */ /* 0x000fe40000000086 */
[----:B------:R-:W-:Y:S02]  /*20f0*/  @P0 LEA.HI.X R93, R0, UR15, RZ, 0x4, P5 ;  /* 0x0000000f005d0c11 */ /* 0x000fe4000a8f24ff */
[----:B------:R-:W-:-:S05]  /*2100*/  @P0 PRMT R7, R7, 0x5410, R98 ;  /* 0x0000541007070816 */ /* 0x000fca0000000062 */
[----:B------:R3:W-:Y:S02]  /*2110*/  @P0 STG.E.128 desc[UR4][R92.64], R4 ;  /* 0x000000045c000986 */ /* 0x0007e4000c101d04 */
.L_x_1436:
[----:B------:R-:W-:Y:S05]  /*2120*/  BSYNC B1 ;  /* 0x0000000000017941 */ /* 0x000fea0003800000 */
.L_x_1435:
[----:B--23--:R-:W1:Y:S02]  /*2130*/  LDC.64 R80, c[0x0][0x210] ;  /* 0x00008400ff507b82 */ /* 0x00ce640000000a00 */
[----:B-1----:R-:W-:-:S04]  /*2140*/  LEA R2, R80, R2, 0x2 ;  /* 0x0000000250027211 */ /* 0x002fc800078e10ff */
[----:B------:R-:W-:-:S13]  /*2150*/  ISETP.GE.AND P0, PT, R2, R81, PT ;  /* 0x000000510200720c */ /* 0x000fda0003f06270 */
[----:B------:R-:W-:Y:S05]  /*2160*/  @!P0 BRA `(.L_x_1437) ;  /* 0xffffffe000848947 */ /* 0x000fea000383ffff */
.L_x_1427:
[----:B------:R-:W-:Y:S05]  /*2170*/  BSYNC B0 ;  /* 0x0000000000007941 */ /* 0x000fea0003800000 */
.L_x_1426:
[----:B-----5:R-:W1:Y:S01]  /*2180*/  S2R R18, SR_TID.X ;  /* 0x0000000000127919 */ /* 0x020e620000002100 */
[----:B------:R-:W-:Y:S01]  /*2190*/  MOV R0, 0x400 ;  /* 0x0000040000007802 */ /* 0x000fe20000000f00 */
[----:B------:R-:W-:Y:S05]  /*21a0*/  WARPSYNC.ALL ;  /* 0x0000000000007948 */ /* 0x000fea0003800000 */
[----:B------:R-:W2:Y:S01]  /*21b0*/  S2R R3, SR_CgaCtaId ;  /* 0x0000000000037919 */ /* 0x000ea20000008800 */
[----:B------:R-:W-:Y:S01]  /*21c0*/  ULDC.64 UR20, c[0x0][0x2d8] ;  /* 0x0000b60000147ab9 */ /* 0x000fe20000000a00 */
[----:B------:R-:W3:Y:S01]  /*21d0*/  S2R R16, SR_CTAID.X ;  /* 0x0000000000107919 */ /* 0x000ee20000002500 */
[----:B-1----:R-:W-:-:S02]  /*21e0*/  SHF.R.U32.HI R2, RZ, 0x5, R18 ;  /* 0x00000005ff027819 */ /* 0x002fc40000011612 */
[----:B------:R-:W-:-:S03]  /*21f0*/  LOP3.LUT R4, R18, 0x1f, RZ, 0xc0, !PT ;  /* 0x0000001f12047812 */ /* 0x000fc600078ec0ff */
[----:B------:R-:W-:Y:S01]  /*2200*/  IMAD.SHL.U32 R5, R2, 0x40, RZ ;  /* 0x0000004002057824 */ /* 0x000fe200078e00ff */
[----:B--2---:R-:W-:-:S04]  /*2210*/  LEA R3, R3, R0, 0x18 ;  /* 0x0000000003037211 */ /* 0x004fc800078ec0ff */
        /* <DEDUP_REMOVED lines=52> */
[----:B------:R1:W-:Y:S01]  /*2560*/  STS.128 [R0+0x400], R32 ;  /* 0x0004002000007388 */ /* 0x0003e20000000c00 */
[----:B----4-:R-:W-:-:S03]  /*2570*/  FADD.FTZ R9, R5, R12 ;  /* 0x0000000c05097221 */ /* 0x010fc60000010000 */
[----:B------:R-:W-:Y:S01]  /*2580*/  STS.128 [R0+0x410], R36 ;  /* 0x0004102400007388 */ /* 0x000fe20000000c00 */
[----:B0-----:R-:W-:Y:S01]  /*2590*/  FADD.FTZ R23, R6, R23 ;  /* 0x0000001706177221 */ /* 0x001fe20000010000 */
[----:B------:R-:W-:Y:S01]  /*25a0*/  BAR.SYNC.DEFER_BLOCKING 0x0 ;  /* 0x0000000000007b1d */ /* 0x000fe20000010000 */
[----:B-1----:R-:W-:-:S05]  /*25b0*/  IADD3.X R35, R2, UR21, RZ, P4, !PT ;  /* 0x0000001502237c10 */ /* 0x002fca000a7fe4ff */
[----:B------:R-:W-:Y:S02]  /*25c0*/  ULDC.64 UR20, c[0x0][0x2d0] ;  /* 0x0000b40000147ab9 */ /* 0x000fe40000000a00 */
        /* <DEDUP_REMOVED lines=22> */
[----:B------:R4:W3:Y:S01]  /*2730*/  LDS R33, [R3+0x1e00] ;  /* 0x001e000003217984 */ /* 0x0008e20000000800 */
[----:B------:R-:W-:Y:S01]  /*2740*/  FADD.FTZ R29, R14, R29 ;  /* 0x0000001d0e1d7221 */ /* 0x000fe20000010000 */
[----:B------:R-:W-:Y:S02]  /*2750*/  @P3 MOV R2, R18 ;  /* 0x0000001200023202 */ /* 0x000fe40000000f00 */
[----:B------:R-:W-:Y:S01]  /*2760*/  @P3 IADD3 R18, P4, R18, 0x200, RZ ;  /* 0x0000020012123810 */ /* 0x000fe20007f9e0ff */
[----:B------:R-:W-:Y:S01]  /*2770*/  FADD.FTZ R0, RZ, R0 ;  /* 0x00000000ff007221 */ /* 0x000fe20000010000 */
[----:B----4-:R-:W-:-:S02]  /*2780*/  @P3 IMAD.MOV.U32 R3, RZ, RZ, R35 ;  /* 0x000000ffff033224 */ /* 0x010fc400078e0023 */
[----:B------:R-:W-:Y:S01]  /*2790*/  FADD.FTZ R16, R16, R27 ;  /* 0x0000001b10107221 */ /* 0x000fe20000010000 */
[----:B------:R-:W-:Y:S02]  /*27a0*/  @P3 IMAD.X R35, RZ, RZ, R35, P4 ;  /* 0x000000ffff233224 */ /* 0x000fe400020e0623 */
[----:B------:R-:W-:Y:S01]  /*27b0*/  FADD.FTZ R0, R0, R11 ;  /* 0x0000000b00007221 */ /* 0x000fe20000010000 */
[----:B------:R4:W-:Y:S01]  /*27c0*/  @P3 STG.E desc[UR4][R2.64], R29 ;  /* 0x0000001d02003986 */ /* 0x0009e2000c101904 */
[----:B------:R-:W-:Y:S02]  /*27d0*/  FADD.FTZ R31, R16, R31 ;  /* 0x0000001f101f7221 */ /* 0x000fe40000010000 */
        /* <DEDUP_REMOVED lines=39> */
.L_x_1432:
        /* <DEDUP_REMOVED lines=8> */
.L_x_1439:
[----:B------:R-:W-:Y:S05]  /*2ad0*/  BSYNC B1 ;  /* 0x0000000000017941 */ /* 0x000fea0003800000 */
.L_x_1438:
        /* <DEDUP_REMOVED lines=8> */
.L_x_1440:
[----:B------:R-:W-:Y:S01]  /*2b60*/  FADD.FTZ R80, R80, R135 ;  /* 0x0000008750507221 */ /* 0x000fe20000010000 */
[----:B------:R-:W-:-:S04]  /*2b70*/  HFMA2.MMA R98, -RZ, RZ, 0, 1.1920928955078125e-07 ;  /* 0x00000002ff627435 */ /* 0x000fc800000001ff */
[----:B------:R-:W-:Y:S01]  /*2b80*/  MOV R99, R80 ;  /* 0x0000005000637202 */ /* 0x000fe20000000f00 */
[----:B------:R-:W-:-:S07]  /*2b90*/  IMAD.MOV.U32 R81, RZ, RZ, R97 ;  /* 0x000000ffff517224 */ /* 0x000fce00078e0061 */
[----:B------:R-:W-:Y:S05]  /*2ba0*/  WARPSYNC.COLLECTIVE R96, `(.L_x_1441) ;  /* 0x0000000060087348 */ /* 0x000fea0003c00000 */
[----:B------:R0:W1:Y:S02]  /*2bb0*/  SHFL.BFLY P0, R97, R99, R98, R137 ;  /* 0x0c00006263617389 */ /* 0x0000640000000089 */
[----:B01----:R-:W-:Y:S01]  /*2bc0*/  ENDCOLLECTIVE ;  /* 0x000000000000791b */ /* 0x003fe20003800000 */
.L_x_1441:
[----:B------:R-:W-:-:S05]  /*2bd0*/  FADD.FTZ R81, R81, R136 ;  /* 0x0000008851517221 */ /* 0x000fca0000010000 */
[----:B------:R-:W-:Y:S01]  /*2be0*/  MOV R99, R81 ;  /* 0x0000005100637202 */ /* 0x000fe20000000f00 */
[----:B------:R-:W-:-:S07]  /*2bf0*/  IMAD.MOV.U32 R83, RZ, RZ, R97 ;  /* 0x000000ffff537224 */ /* 0x000fce00078e0061 */
[----:B------:R-:W-:Y:S05]  /*2c00*/  WARPSYNC.COLLECTIVE R96, `(.L_x_1442) ;  /* 0x0000000060087348 */ /* 0x000fea0003c00000 */
[----:B------:R0:W1:Y:S02]  /*2c10*/  SHFL.BFLY P0, R97, R99, R98, R137 ;  /* 0x0c00006263617389 */ /* 0x0000640000000089 */
[----:B01----:R-:W-:Y:S01]  /*2c20*/  ENDCOLLECTIVE ;  /* 0x000000000000791b */ /* 0x003fe20003800000 */
.L_x_1442:
[----:B------:R-:W-:Y:S01]  /*2c30*/  FADD.FTZ R83, R80, R83 ;  /* 0x0000005350537221 */ /* 0x000fe20000010000 */
[----:B------:R-:W-:-:S03]  /*2c40*/  HFMA2.MMA R98, -RZ, RZ, 0, 2.384185791015625e-07 ;  /* 0x00000004ff627435 */ /* 0x000fc600000001ff */
[----:B------:R-:W-:Y:S01]  /*2c50*/  IMAD.MOV.U32 R99, RZ, RZ, R83 ;  /* 0x000000ffff637224 */ /* 0x000fe200078e0053 */
[----:B------:R-:W-:-:S07]  /*2c60*/  MOV R82, R97 ;  /* 0x0000006100527202 */ /* 0x000fce0000000f00 */
[----:B------:R-:W-:Y:S05]  /*2c70*/  WARPSYNC.COLLECTIVE R96, `(.L_x_1443) ;  /* 0x0000000060087348 */ /* 0x000fea0003c00000 */
[----:B------:R0:W1:Y:S02]  /*2c80*/  SHFL.BFLY P0, R97, R99, R98, R137 ;  /* 0x0c00006263617389 */ /* 0x0000640000000089 */
[----:B01----:R-:W-:Y:S01]  /*2c90*/  ENDCOLLECTIVE ;  /* 0x000000000000791b */ /* 0x003fe20003800000 */
.L_x_1443:
[----:B------:R-:W-:-:S04]  /*2ca0*/  FADD.FTZ R82, R81, R82 ;  /* 0x0000005251527221 */ /* 0x000fc80000010000 */
[----:B------:R-:W-:Y:S01]  /*2cb0*/  IMAD.MOV.U32 R99, RZ, RZ, R82 ;  /* 0x000000ffff637224 */ /* 0x000fe200078e0052 */
[----:B------:R-:W-:-:S07]  /*2cc0*/  MOV R92, R97 ;  /* 0x00000061005c7202 */ /* 0x000fce0000000f00 */
[----:B------:R-:W-:Y:S05]  /*2cd0*/  WARPSYNC.COLLECTIVE R96, `(.L_x_1444) ;  /* 0x0000000060087348 */ /* 0x000fea0003c00000 */
[----:B------:R0:W1:Y:S02]  /*2ce0*/  SHFL.BFLY P0, R97, R99, R98, R137 ;  /* 0x0c00006263617389 */ /* 0x0000640000000089 */
[----:B01----:R-:W-:Y:S01]  /*2cf0*/  ENDCOLLECTIVE ;  /* 0x000000000000791b */ /* 0x003fe20003800000 */
.L_x_1444:
[----:B------:R-:W-:-:S05]  /*2d00*/  FADD.FTZ R92, R83, R92 ;  /* 0x0000005c535c7221 */ /* 0x000fca0000010000 */
[----:B------:R-:W-:Y:S01]  /*2d10*/  MOV R99, R92 ;  /* 0x0000005c00637202 */ /* 0x000fe20000000f00 */
[----:B------:R-:W-:Y:S01]  /*2d20*/  IMAD.MOV.U32 R98, RZ, RZ, 0x8 ;  /* 0x00000008ff627424 */ /* 0x000fe200078e00ff */
[----:B------:R-:W-:-:S07]  /*2d30*/  MOV R93, R97 ;  /* 0x00000061005d7202 */ /* 0x000fce0000000f00 */
[----:B------:R-:W-:Y:S05]  /*2d40*/  WARPSYNC.COLLECTIVE R96, `(.L_x_1445) ;  /* 0x0000000060087348 */ /* 0x000fea0003c00000 */
[----:B------:R0:W1:Y:S02]  /*2d50*/  SHFL.BFLY P0, R97, R99, R98, R137 ;  /* 0x0c00006263617389 */ /* 0x0000640000000089 */
[----:B01----:R-:W-:Y:S01]  /*2d60*/  ENDCOLLECTIVE ;  /* 0x000000000000791b */ /* 0x003fe20003800000 */
.L_x_1445:
[----:B------:R-:W-:-:S05]  /*2d70*/  FADD.FTZ R93, R82, R93 ;  /* 0x0000005d525d7221 */ /* 0x000fca0000010000 */
[----:B------:R-:W-:Y:S02]  /*2d80*/  MOV R99, R93 ;  /* 0x0000005d00637202 */ /* 0x000fe40000000f00 */
[----:B------:R-:W-:-:S07]  /*2d90*/  MOV R95, R97 ;  /* 0x00000061005f7202 */ /* 0x000fce0000000f00 */
[----:B------:R-:W-:Y:S05]  /*2da0*/  WARPSYNC.COLLECTIVE R96, `(.L_x_1446) ;  /* 0x0000000060087348 */ /* 0x000fea0003c00000 */
[----:B------:R0:W1:Y:S02]  /*2db0*/  SHFL.BFLY P0, R97, R99, R98, R137 ;  /* 0x0c00006263617389 */ /* 0x0000640000000089 */
[----:B01----:R-:W-:Y:S01]  /*2dc0*/  ENDCOLLECTIVE ;  /* 0x000000000000791b */ /* 0x003fe20003800000 */
.L_x_1446:
[----:B------:R-:W-:Y:S01]  /*2dd0*/  FADD.FTZ R95, R92, R95 ;  /* 0x0000005f5c5f7221 */ /* 0x000fe20000010000 */
[----:B------:R-:W-:-:S04]  /*2de0*/  HFMA2.MMA R98, -RZ, RZ, 0, 9.5367431640625e-07 ;  /* 0x00000010ff627435 */ /* 0x000fc800000001ff */
[----:B------:R-:W-:Y:S01]  /*2df0*/  MOV R99, R95 ;  /* 0x0000005f00637202 */ /* 0x000fe20000000f00 */
[----:B------:R-:W-:-:S07]  /*2e00*/  IMAD.MOV.U32 R94, RZ, RZ, R97 ;  /* 0x000000ffff5e7224 */ /* 0x000fce00078e0061 */
[----:B------:R-:W-:Y:S05]  /*2e10*/  WARPSYNC.COLLECTIVE R96, `(.L_x_1447) ;  /* 0x0000000060087348 */ /* 0x000fea0003c00000 */
[----:B------:R0:W1:Y:S02]  /*2e20*/  SHFL.BFLY P0, R97, R99, R98, R137 ;  /* 0x0c00006263617389 */ /* 0x0000640000000089 */
[----:B01----:R-:W-:Y:S01]  /*2e30*/  ENDCOLLECTIVE ;  /* 0x000000000000791b */ /* 0x003fe20003800000 */
.L_x_1447:
[----:B------:R-:W-:-:S05]  /*2e40*/  FADD.FTZ R94, R93, R94 ;  /* 0x0000005e5d5e7221 */ /* 0x000fca0000010000 */
[----:B------:R-:W-:Y:S01]  /*2e50*/  MOV R99, R94 ;  /* 0x0000005e00637202 */ /* 0x000fe20000000f00 */
[----:B------:R-:W-:-:S07]  /*2e60*/  IMAD.MOV.U32 R80, RZ, RZ, R97 ;  /* 0x000000ffff507224 */ /* 0x000fce00078e0061 */
[----:B------:R-:W-:Y:S05]  /*2e70*/  WARPSYNC.COLLECTIVE R96, `(.L_x_1448) ;  /* 0x0000000060087348 */ /* 0x000fea0003c00000 */
[----:B------:R0:W1:Y:S02]  /*2e80*/  SHFL.BFLY P0, R97, R99, R98, R137 ;  /* 0x0c00006263617389 */ /* 0x0000640000000089 */
[----:B01----:R-:W-:Y:S01]  /*2e90*/  ENDCOLLECTIVE ;  /* 0x000000000000791b */ /* 0x003fe20003800000 */
.L_x_1448:
[----:B------:R-:W-:Y:S01]  /*2ea0*/  MOV R81, R97 ;  /* 0x0000006100517202 */ /* 0x000fe20000000f00 */
[----:B------:R-:W-:Y:S06]  /*2eb0*/  BRA `(.L_x_1449) ;  /* 0xffffffe000b87947 */ /* 0x000fec000383ffff */
.L_x_1450:
        /* <DEDUP_REMOVED lines=12> */
.L_x_3198:


//--------------------- .text._ZN10layer_norm22ln_bwd_finalize_kernelINS_22Kernel_traits_finalizeILj512Ef13__nv_bfloat16fS2_fjLb0ELj1024ELj4ENS_18Kernel_traits_baseILj512EfS2_fS2_fjLj1024EEEEELb0ELb1EEEvNS_9BwdParamsE --------------------------
	.section	.text._ZN10layer_norm22ln_bwd_finalize_kernelINS_22Kernel_traits_finalizeILj512Ef13__nv_bfloat16fS2_fjLb0ELj1024ELj4ENS_18Kernel_traits_baseILj512EfS2_fS2_fjLj1024EEEEELb0ELb1EEEvNS_9BwdParamsE,"ax",@progbits
	.align	128
        .global         _ZN10layer_norm22ln_bwd_finalize_kernelINS_22Kernel_traits_finalizeILj512Ef13__nv_bfloat16fS2_fjLb0ELj1024ELj4ENS_18Kernel_traits_baseILj512EfS2_fS2_fjLj1024EEEEELb0ELb1EEEvNS_9BwdParamsE
        .type           _ZN10layer_norm22ln_bwd_finalize_kernelINS_22Kernel_traits_finalizeILj512Ef13__nv_bfloat16fS2_fjLb0ELj1024ELj4ENS_18Kernel_traits_baseILj512EfS2_fS2_fjLj1024EEEEELb0ELb1EEEvNS_9BwdParamsE,@function
        .size           _ZN10layer_norm22ln_bwd_finalize_kernelINS_22Kernel_traits_finalizeILj512Ef13__nv_bfloat16fS2_fjLb0ELj1024ELj4ENS_18Kernel_traits_baseILj512EfS2_fS2_fjLj1024EEEEELb0ELb1EEEvNS_9BwdParamsE,(.L_x_3199 - _ZN10layer_norm22ln_bwd_finalize_kernelINS_22Kernel_traits_finalizeILj512Ef13__nv_bfloat16fS2_fjLb0ELj1024ELj4ENS_18Kernel_traits_baseILj512EfS2_fS2_fjLj1024EEEEELb0ELb1EEEvNS_9BwdParamsE)
        .other          _ZN10layer_norm22ln_bwd_finalize_kernelINS_22Kernel_traits_finalizeILj512Ef13__nv_bfloat16fS2_fjLb0ELj1024ELj4ENS_18Kernel_traits_baseILj512EfS2_fS2_fjLj1024EEEEELb0ELb1EEEvNS_9BwdParamsE,@"STO_CUDA_ENTRY STV_DEFAULT"
_ZN10layer_norm22ln_bwd_finalize_kernelINS_22Kernel_traits_finalizeILj512Ef13__nv_bfloat16fS2_fjLb0ELj1024ELj4ENS_18Kernel_traits_baseILj512EfS2_fS2_fjLj1024EEEEELb0ELb1EEEvNS_9BwdParamsE:
.text._ZN10layer_norm22ln_bwd_finalize_kernelINS_22Kernel_traits_finalizeILj512Ef13__nv_bfloat16fS2_fjLb0ELj1024ELj4ENS_18Kernel_traits_baseILj512EfS2_fS2_fjLj1024EEEEELb0ELb1EEEvNS_9BwdParamsE:
        /* <DEDUP_REMOVED lines=26> */
.L_x_1460:
        /* <DEDUP_REMOVED lines=31> */
.L_x_1455:
        /* <DEDUP_REMOVED lines=34> */
.L_x_1454:
[----:B------:R-:W-:Y:S05]  /*05b0*/  BSYNC B1 ;  /* 0x0000000000017941 */ /* 0x000fea0003800000 */
.L_x_1453:
        /* <DEDUP_REMOVED lines=25> */
.L_x_1457:
[----:B------:R-:W-:Y:S05]  /*0750*/  BSYNC B1 ;  /* 0x0000000000017941 */ /* 0x000fea0003800000 */
.L_x_1456:
        /* <DEDUP_REMOVED lines=12> */
.L_x_1452:
[----:B------:R-:W-:Y:S05]  /*0820*/  BSYNC B0 ;  /* 0x0000000000007941 */ /* 0x000fea0003800000 */
.L_x_1451:
        /* <DEDUP_REMOVED lines=29> */
.L_x_1471:
[----:B------:R-:W-:Y:S01]  /*0a00*/  @!P1 SHF.R.U32.HI R12, RZ, 0x3, R0 ;  /* 0x00000003ff0c9819 */ /* 0x000fe20000011600 */
[----:B----4-:R-:W-:Y:S01]  /*0a10*/  FADD.FTZ R14, R9, R14 ;  /* 0x0000000e090e7221 */ /* 0x010fe20000010000 */
[----:B---3--:R-:W-:Y:S02]  /*0a20*/  FADD.FTZ R11, R10, R11 ;  /* 0x0000000b0a0b7221 */ /* 0x008fe40000010000 */
[----:B------:R-:W-:-:S05]  /*0a30*/  @!P1 LOP3.LUT R12, R12, 0x1ffffffc, RZ, 0xc0, !PT ;  /* 0x1ffffffc0c0c9812 */ /* 0x000fca00078ec0ff */
[----:B------:R3:W-:Y:S04]  /*0a40*/  @!P1 STS [R12+UR4+0x2000], R14 ;  /* 0x0020000e0c009988 */ /* 0x0007e80008000804 */
[----:B------:R3:W-:Y:S02]  /*0a50*/  @!P1 STS [R12+UR4+0x2080], R11 ;  /* 0x0020800b0c009988 */ /* 0x0007e40008000804 */
.L_x_1458:
        /* <DEDUP_REMOVED lines=15> */
.L_x_1459:
[----:B------:R-:W-:Y:S01]  /*0b50*/  HFMA2.MMA R19, -RZ, RZ, 0, 5.9604644775390625e-08 ;  /* 0x00000001ff137435 */ /* 0x000fe200000001ff */
[----:B0--3--:R-:W-:Y:S01]  /*0b60*/  MOV R20, R10 ;  /* 0x0000000a00147202 */ /* 0x009fe20000000f00 */
[----:B------:R-:W-:Y:S01]  /*0b70*/  IMAD.MOV.U32 R22, RZ, RZ, 0x1f ;  /* 0x0000001fff167424 */ /* 0x000fe200078e00ff */
[----:B------:R-:W-:-:S08]  /*0b80*/  MOV R17, 0xffffffff ;  /* 0xffffffff00117802 */ /* 0x000fd00000000f00 */
[----:B-12---:R-:W-:Y:S05]  /*0b90*/  WARPSYNC.COLLECTIVE R17, `(.L_x_1461) ;  /* 0x0000000011087348 */ /* 0x006fea0003c00000 */
[----:B------:R0:W3:Y:S02]  /*0ba0*/  SHFL.BFLY P2, R18, R20, R19, R22 ;  /* 0x0c00001314127389 */ /* 0x0000e40000040016 */
[----:B0123--:R-:W-:Y:S01]  /*0bb0*/  ENDCOLLECTIVE ;  /* 0x000000000000791b */ /* 0x00ffe20003800000 */
.L_x_1461:
[----:B------:R-:W-:Y:S01]  /*0bc0*/  HFMA2.MMA R19, -RZ, RZ, 0, 1.1920928955078125e-07 ;  /* 0x00000002ff137435 */ /* 0x000fe200000001ff */
[----:B------:R-:W-:-:S05]  /*0bd0*/  MOV R11, R18 ;  /* 0x00000012000b7202 */ /* 0x000fca0000000f00 */
[----:B------:R-:W-:-:S05]  /*0be0*/  FADD.FTZ R11, R10, R11 ;  /* 0x0000000b0a0b7221 */ /* 0x000fca0000010000 */
[----:B------:R-:W-:-:S07]  /*0bf0*/  MOV R20, R11 ;  /* 0x0000000b00147202 */ /* 0x000fce0000000f00 */
[----:B------:R-:W-:Y:S05]  /*0c00*/  WARPSYNC.COLLECTIVE R17, `(.L_x_1462) ;  /* 0x0000000011087348 */ /* 0x000fea0003c00000 */
[----:B------:R0:W1:Y:S02]  /*0c10*/  SHFL.BFLY P2, R18, R20, R19, R22 ;  /* 0x0c00001314127389 */ /* 0x0000640000040016 */
[----:B01----:R-:W-:Y:S01]  /*0c20*/  ENDCOLLECTIVE ;  /* 0x000000000000791b */ /* 0x003fe20003800000 */
.L_x_1462:
[----:B------:R-:W-:Y:S01]  /*0c30*/  HFMA2.MMA R19, -RZ, RZ, 0, 2.384185791015625e-07 ;  /* 0x00000004ff137435 */ /* 0x000fe200000001ff */
[----:B------:R-:W-:-:S04]  /*0c40*/  IMAD.MOV.U32 R12, RZ, RZ, R18 ;  /* 0x000000ffff0c7224 */ /* 0x000fc800078e0012 */
[----:B------:R-:W-:-:S05]  /*0c50*/  FADD.FTZ R12, R11, R12 ;  /* 0x0000000c0b0c7221 */ /* 0x000fca0000010000 */
[----:B------:R-:W-:-:S07]  /*0c60*/  MOV R20, R12 ;  /* 0x0000000c00147202 */ /* 0x000fce0000000f00 */
[----:B------:R-:W-:Y:S05]  /*0c70*/  WARPSYNC.COLLECTIVE R17, `(.L_x_1463) ;  /* 0x0000000011087348 */ /* 0x000fea0003c00000 */
[----:B------:R0:W1:Y:S02]  /*0c80*/  SHFL.BFLY P2, R18, R20, R19, R22 ;  /* 0x0c00001314127389 */ /* 0x0000640000040016 */
[----:B01----:R-:W-:Y:S01]  /*0c90*/  ENDCOLLECTIVE ;  /* 0x000000000000791b */ /* 0x003fe20003800000 */
.L_x_1463:
[----:B------:R-:W-:Y:S01]  /*0ca0*/  IMAD.MOV.U32 R19, RZ, RZ, 0x8 ;  /* 0x00000008ff137424 */ /* 0x000fe200078e00ff */
[----:B------:R-:W-:-:S05]  /*0cb0*/  MOV R13, R18 ;  /* 0x00000012000d7202 */ /* 0x000fca0000000f00 */
[----:B------:R-:W-:-:S05]  /*0cc0*/  FADD.FTZ R13, R12, R13 ;  /* 0x0000000d0c0d7221 */ /* 0x000fca0000010000 */
[----:B------:R-:W-:-:S07]  /*0cd0*/  MOV R20, R13 ;  /* 0x0000000d00147202 */ /* 0x000fce0000000f00 */
[----:B------:R-:W-:Y:S05]  /*0ce0*/  WARPSYNC.COLLECTIVE R17, `(.L_x_1464) ;  /* 0x0000000011087348 */ /* 0x000fea0003c00000 */
[----:B------:R0:W1:Y:S02]  /*0cf0*/  SHFL.BFLY P2, R18, R20, R19, R22 ;  /* 0x0c00001314127389 */ /* 0x0000640000040016 */
[----:B01----:R-:W-:Y:S01]  /*0d00*/  ENDCOLLECTIVE ;  /* 0x000000000000791b */ /* 0x003fe20003800000 */
.L_x_1464:
[----:B------:R-:W-:Y:S01]  /*0d10*/  HFMA2.MMA R19, -RZ, RZ, 0, 9.5367431640625e-07 ;  /* 0x00000010ff137435 */ /* 0x000fe200000001ff */
[----:B------:R-:W-:-:S05]  /*0d20*/  MOV R10, R18 ;  /* 0x00000012000a7202 */ /* 0x000fca0000000f00 */
[----:B------:R-:W-:-:S05]  /*0d30*/  FADD.FTZ R10, R13, R10 ;  /* 0x0000000a0d0a7221 */ /* 0x000fca0000010000 */
[----:B------:R-:W-:-:S07]  /*0d40*/  MOV R20, R10 ;  /* 0x0000000a00147202 */ /* 0x000fce0000000f00 */
[----:B------:R-:W-:Y:S05]  /*0d50*/  WARPSYNC.COLLECTIVE R17, `(.L_x_1465) ;  /* 0x0000000011087348 */ /* 0x000fea0003c00000 */
[----:B------:R0:W1:Y:S02]  /*0d60*/  SHFL.BFLY P2, R18, R20, R19, R22 ;  /* 0x0c00001314127389 */ /* 0x0000640000040016 */
[----:B01----:R-:W-:Y:S01]  /*0d70*/  ENDCOLLECTIVE ;  /* 0x000000000000791b */ /* 0x003fe20003800000 */
.L_x_1465:
[----:B------:R-:W-:Y:S01]  /*0d80*/  HFMA2.MMA R19, -RZ, RZ, 0, 5.9604644775390625e-08 ;  /* 0x00000001ff137435 */ /* 0x000fe200000001ff */
[----:B------:R-:W-:Y:S01]  /*0d90*/  IMAD.MOV.U32 R20, RZ, RZ, R9 ;  /* 0x000000ffff147224 */ /* 0x000fe200078e0009 */
[----:B------:R-:W-:-:S09]  /*0da0*/  MOV R11, R18 ;  /* 0x00000012000b7202 */ /* 0x000fd20000000f00 */
[----:B------:R-:W-:Y:S05]  /*0db0*/  WARPSYNC.COLLECTIVE R17, `(.L_x_1466) ;  /* 0x0000000011087348 */ /* 0x000fea0003c00000 */
[----:B------:R0:W1:Y:S02]  /*0dc0*/  SHFL.BFLY P2, R18, R20, R19, R22 ;  /* 0x0c00001314127389 */ /* 0x0000640000040016 */
[----:B01----:R-:W-:Y:S01]  /*0dd0*/  ENDCOLLECTIVE ;  /* 0x000000000000791b */ /* 0x003fe20003800000 */
.L_x_1466:
[----:B------:R-:W-:Y:S01]  /*0de0*/  HFMA2.MMA R19, -RZ, RZ, 0, 1.1920928955078125e-07 ;  /* 0x00000002ff137435 */ /* 0x000fe200000001ff */
[----:B------:R-:W-:-:S05]  /*0df0*/  MOV R12, R18 ;  /* 0x00000012000c7202 */ /* 0x000fca0000000f00 */
[----:B------:R-:W-:-:S05]  /*0e00*/  FADD.FTZ R14, R9, R12 ;  /* 0x0000000c090e7221 */ /* 0x000fca0000010000 */
[----:B------:R-:W-:-:S07]  /*0e10*/  MOV R20, R14 ;  /* 0x0000000e00147202 */ /* 0x000fce0000000f00 */
[----:B------:R-:W-:Y:S05]  /*0e20*/  WARPSYNC.COLLECTIVE R17, `(.L_x_1467) ;  /* 0x0000000011087348 */ /* 0x000fea0003c00000 */
[----:B------:R0:W1:Y:S02]  /*0e30*/  SHFL.BFLY P2, R18, R20, R19, R22 ;  /* 0x0c00001314127389 */ /* 0x0000640000040016 */
[----:B01----:R-:W-:Y:S01]  /*0e40*/  ENDCOLLECTIVE ;  /* 0x000000000000791b */ /* 0x003fe20003800000 */
.L_x_1467:
[----:B------:R-:W-:Y:S01]  /*0e50*/  HFMA2.MMA R19, -RZ, RZ, 0, 2.384185791015625e-07 ;  /* 0x00000004ff137435 */ /* 0x000fe200000001ff */
[----:B------:R-:W-:-:S04]  /*0e60*/  IMAD.MOV.U32 R13, RZ, RZ, R18 ;  /* 0x000000ffff0d7224 */ /* 0x000fc800078e0012 */
[----:B------:R-:W-:-:S05]  /*0e70*/  FADD.FTZ R15, R14, R13 ;  /* 0x0000000d0e0f7221 */ /* 0x000fca0000010000 */
[----:B------:R-:W-:-:S07]  /*0e80*/  MOV R20, R15 ;  /* 0x0000000f00147202 */ /* 0x000fce0000000f00 */
[----:B------:R-:W-:Y:S05]  /*0e90*/  WARPSYNC.COLLECTIVE R17, `(.L_x_1468) ;  /* 0x0000000011087348 */ /* 0x000fea0003c00000 */
[----:B------:R0:W1:Y:S02]  /*0ea0*/  SHFL.BFLY P2, R18, R20, R19, R22 ;  /* 0x0c00001314127389 */ /* 0x0000640000040016 */
[----:B01----:R-:W-:Y:S01]  /*0eb0*/  ENDCOLLECTIVE ;  /* 0x000000000000791b */ /* 0x003fe20003800000 */
.L_x_1468:
[----:B------:R-:W-:Y:S01]  /*0ec0*/  IMAD.MOV.U32 R19, RZ, RZ, 0x8 ;  /* 0x00000008ff137424 */ /* 0x000fe200078e00ff */
[----:B------:R-:W-:-:S05]  /*0ed0*/  MOV R16, R18 ;  /* 0x0000001200107202 */ /* 0x000fca0000000f00 */
[----:B------:R-:W-:-:S05]  /*0ee0*/  FADD.FTZ R16, R15, R16 ;  /* 0x000000100f107221 */ /* 0x000fca0000010000 */
[----:B------:R-:W-:-:S07]  /*0ef0*/  MOV R20, R16 ;  /* 0x0000001000147202 */ /* 0x000fce0000000f00 */
[----:B------:R-:W-:Y:S05]  /*0f00*/  WARPSYNC.COLLECTIVE R17, `(.L_x_1469) ;  /* 0x0000000011087348 */ /* 0x000fea0003c00000 */
[----:B------:R0:W1:Y:S02]  /*0f10*/  SHFL.BFLY P2, R18, R20, R19, R22 ;  /* 0x0c00001314127389 */ /* 0x0000640000040016 */
[----:B01----:R-:W-:Y:S01]  /*0f20*/  ENDCOLLECTIVE ;  /* 0x000000000000791b */ /* 0x003fe20003800000 */
.L_x_1469:
[----:B------:R-:W-:Y:S01]  /*0f30*/  HFMA2.MMA R19, -RZ, RZ, 0, 9.5367431640625e-07 ;  /* 0x00000010ff137435 */ /* 0x000fe200000001ff */
[----:B------:R-:W-:-:S05]  /*0f40*/  MOV R9, R18 ;  /* 0x0000001200097202 */ /* 0x000fca0000000f00 */
[----:B------:R-:W-:-:S05]  /*0f50*/  FADD.FTZ R9, R16, R9 ;  /* 0x0000000910097221 */ /* 0x000fca0000010000 */
[----:B------:R-:W-:-:S07]  /*0f60*/  MOV R20, R9 ;  /* 0x0000000900147202 */ /* 0x000fce0000000f00 */
[----:B------:R-:W-:Y:S05]  /*0f70*/  WARPSYNC.COLLECTIVE R17, `(.L_x_1470) ;  /* 0x0000000011087348 */ /* 0x000fea0003c00000 */
[----:B------:R0:W1:Y:S02]  /*0f80*/  SHFL.BFLY P2, R18, R20, R19, R22 ;  /* 0x0c00001314127389 */ /* 0x0000640000040016 */
[----:B01----:R-:W-:Y:S01]  /*0f90*/  ENDCOLLECTIVE ;  /* 0x000000000000791b */ /* 0x003fe20003800000 */
.L_x_1470:
[----:B------:R-:W-:Y:S01]  /*0fa0*/  MOV R14, R18 ;  /* 0x00000012000e7202 */ /* 0x000fe20000000f00 */
[----:B------:R-:W-:Y:S06]  /*0fb0*/  BRA `(.L_x_1471) ;  /* 0xfffffff800907947 */ /* 0x000fec000383ffff */
.L_x_1472:
        /* <DEDUP_REMOVED lines=12> */
.L_x_3199:


//--------------------- .text._ZN10layer_norm40ln_parallel_residual_bwd_finalize_kernelINS_22Kernel_traits_finalizeILj512Ef13__nv_bfloat16fS2_fjLb0ELj1024ELj4ENS_18Kernel_traits_baseILj512EfS2_fS2_fjLj1024EEEEELb1EEEvNS_9BwdParamsE --------------------------
	.section	.text._ZN10layer_norm40ln_parallel_residual_bwd_finalize_kernelINS_22Kernel_traits_finalizeILj512Ef13__nv_bfloat16fS2_fjLb0ELj1024ELj4ENS_18Kernel_traits_baseILj512EfS2_fS2_fjLj1024EEEEELb1EEEvNS_9BwdParamsE,"ax",@progbits
	.align	128
        .global         _ZN10layer_norm40ln_parallel_residual_bwd_finalize_kernelINS_22Kernel_traits_finalizeILj512Ef13__nv_bfloat16fS2_fjLb0ELj1024ELj4ENS_18Kernel_traits_baseILj512EfS2_fS2_fjLj1024EEEEELb1EEEvNS_9BwdParamsE
        .type           _ZN10layer_norm40ln_parallel_residual_bwd_finalize_kernelINS_22Kernel_traits_finalizeILj512Ef13__nv_bfloat16fS2_fjLb0ELj1024ELj4ENS_18Kernel_traits_baseILj512EfS2_fS2_fjLj1024EEEEELb1EEEvNS_9BwdParamsE,@function
        .size           _ZN10layer_norm40ln_parallel_residual_bwd_finalize_kernelINS_22Kernel_traits_finalizeILj512Ef13__nv_bfloat16fS2_fjLb0ELj1024ELj4ENS_18Kernel_traits_baseILj512EfS2_fS2_fjLj1024EEEEELb1EEEvNS_9BwdParamsE,(.L_x_3200 - _ZN10layer_norm40ln_parallel_residual_bwd_finalize_kernelINS_22Kernel_traits_finalizeILj512Ef13__nv_bfloat16fS2_fjLb0ELj1024ELj4ENS_18Kernel_traits_baseILj512EfS2_fS2_fjLj1024EEEEELb1EEEvNS_9BwdParamsE)
        .other          _ZN10layer_norm40ln_parallel_residual_bwd_finalize_kernelINS_22Kernel_traits_finalizeILj512Ef13__nv_bfloat16fS2_fjLb0ELj1024ELj4ENS_18Kernel_traits_baseILj512EfS2_fS2_fjLj1024EEEEELb1EEEvNS_9BwdParamsE,@"STO_CUDA_ENTRY STV_DEFAULT"
_ZN10layer_norm40ln_parallel_residual_bwd_finalize_kernelINS_22Kernel_traits_finalizeILj512Ef13__nv_bfloat16fS2_fjLb0ELj1024ELj4ENS_18Kernel_traits_baseILj512EfS2_fS2_fjLj1024EEEEELb1EEEvNS_9BwdParamsE:
.text._ZN10layer_norm40ln_parallel_residual_bwd_finalize_kernelINS_22Kernel_traits_finalizeILj512Ef13__nv_bfloat16fS2_fjLb0ELj1024ELj4ENS_18Kernel_traits_baseILj512EfS2_fS2_fjLj1024EEEEELb1EEEvNS_9BwdParamsE:
        /* <DEDUP_REMOVED lines=23> */
.L_x_1484:
        /* <DEDUP_REMOVED lines=41> */
.L_x_1477:
        /* <DEDUP_REMOVED lines=62> */
.L_x_1476:
[----:B------:R-:W-:Y:S05]  /*07e0*/  BSYNC B1 ;  /* 0x0000000000017941 */ /* 0x000fea0003800000 */
.L_x_1475:
        /* <DEDUP_REMOVED lines=39> */
.L_x_1479:
[----:B------:R-:W-:Y:S05]  /*0a60*/  BSYNC B1 ;  /* 0x0000000000017941 */ /* 0x000fea0003800000 */
.L_x_1478:
        /* <DEDUP_REMOVED lines=20> */
.L_x_1474:
[----:B------:R-:W-:Y:S05]  /*0bb0*/  BSYNC B0 ;  /* 0x0000000000007941 */ /* 0x000fea0003800000 */
.L_x_1473:
        /* <DEDUP_REMOVED lines=54> */
.L_x_1505:
        /* <DEDUP_REMOVED lines=10> */
.L_x_1480:
        /* <DEDUP_REMOVED lines=22> */
.L_x_1483:
[----:B------:R-:W-:Y:S05]  /*1120*/  BSYNC B0 ;  /* 0x0000000000007941 */ /* 0x000fea0003800000 */
.L_x_1482:
[C---:B------:R-:W-:Y:S02]  /*1130*/  ISETP.GT.U32.AND P1, PT, R4.reuse, -0x201, PT ;  /* 0xfffffdff0400780c */ /* 0x040fe40003f24070 */
[----:B------:R-:W-:Y:S02]  /*1140*/  IADD3 R4, R4, 0x200, RZ ;  /* 0x0000020004047810 */ /* 0x000fe40007ffe0ff */
[----:B------:R-:W-:-:S09]  /*1150*/  IADD3 R5, R5, 0x100, RZ ;  /* 0x0000010005057810 */ /* 0x000fd20007ffe0ff */
[----:B------:R-:W-:Y:S05]  /*1160*/  @P1 BRA `(.L_x_1484) ;  /* 0xfffffff000001947 */ /* 0x000fea000383ffff */
[----:B------:R-:W-:Y:S05]  /*1170*/  EXIT ;  /* 0x000000000000794d */ /* 0x000fea0003800000 */
.L_x_1481:
[----:B------:R-:W-:Y:S01]  /*1180*/  HFMA2.MMA R13, -RZ, RZ, 0, 5.9604644775390625e-08 ;  /* 0x00000001ff0d7435 */ /* 0x000fe200000001ff */
[----:B0-----:R-:W-:Y:S02]  /*1190*/  MOV R26, R9 ;  /* 0x00000009001a7202 */ /* 0x001fe40000000f00 */
[----:B------:R-:W-:Y:S02]  /*11a0*/  MOV R12, 0x1f ;  /* 0x0000001f000c7802 */ /* 0x000fe40000000f00 */
[----:B------:R-:W-:-:S07]  /*11b0*/  MOV R11, 0xffffffff ;  /* 0xffffffff000b7802 */ /* 0x000fce0000000f00 */
[----:B-1234-:R-:W-:Y:S05]  /*11c0*/  WARPSYNC.COLLECTIVE R11, `(.L_x_1485) ;  /* 0x000000000b087348 */ /* 0x01efea0003c00000 */
[----:B------:R0:W0:Y:S02]  /*11d0*/  SHFL.BFLY P2, R16, R26, R13, R12 ;  /* 0x0c00000d1a107389 */ /* 0x000024000004000c */
[----:B01234-:R-:W-:Y:S01]  /*11e0*/  ENDCOLLECTIVE ;  /* 0x000000000000791b */ /* 0x01ffe20003800000 */
.L_x_1485:
[----:B------:R-:W-:Y:S01]  /*11f0*/  HFMA2.MMA R13, -RZ, RZ, 0, 1.1920928955078125e-07 ;  /* 0x00000002ff0d7435 */ /* 0x000fe200000001ff */
[----:B------:R-:W-:-:S05]  /*1200*/  FADD.FTZ R10, R9, R16 ;  /* 0x00000010090a7221 */ /* 0x000fca0000010000 */
[----:B------:R-:W-:-:S07]  /*1210*/  MOV R26, R10 ;  /* 0x0000000a001a7202 */ /* 0x000fce0000000f00 */
[----:B------:R-:W-:Y:S05]  /*1220*/  WARPSYNC.COLLECTIVE R11, `(.L_x_1486) ;  /* 0x000000000b087348 */ /* 0x000fea0003c00000 */
[----:B------:R0:W1:Y:S02]  /*1230*/  SHFL.BFLY P2, R16, R26, R13, R12 ;  /* 0x0c00000d1a107389 */ /* 0x000064000004000c */
[----:B01----:R-:W-:Y:S01]  /*1240*/  ENDCOLLECTIVE ;  /* 0x000000000000791b */ /* 0x003fe20003800000 */
.L_x_1486:
[----:B------:R-:W-:Y:S01]  /*1250*/  HFMA2.MMA R13, -RZ, RZ, 0, 2.384185791015625e-07 ;  /* 0x00000004ff0d7435 */ /* 0x000fe200000001ff */
[----:B------:R-:W-:-:S05]  /*1260*/  FADD.FTZ R9, R10, R16 ;  /* 0x000000100a097221 */ /* 0x000fca0000010000 */
[----:B------:R-:W-:-:S07]  /*1270*/  MOV R26, R9 ;  /* 0x00000009001a7202 */ /* 0x000fce0000000f00 */
[----:B------:R-:W-:Y:S05]  /*1280*/  WARPSYNC.COLLECTIVE R11, `(.L_x_1487) ;  /* 0x000000000b087348 */ /* 0x000fea0003c00000 */
[----:B------:R0:W1:Y:S02]  /*1290*/  SHFL.BFLY P2, R16, R26, R13, R12 ;  /* 0x0c00000d1a107389 */ /* 0x000064000004000c */
[----:B01----:R-:W-:Y:S01]  /*12a0*/  ENDCOLLECTIVE ;  /* 0x000000000000791b */ /* 0x003fe20003800000 */
.L_x_1487:
[----:B------:R-:W-:Y:S01]  /*12b0*/  HFMA2.MMA R13, -RZ, RZ, 0, 4.76837158203125e-07 ;  /* 0x00000008ff0d7435 */ /* 0x000fe200000001ff */
[----:B------:R-:W-:-:S05]  /*12c0*/  FADD.FTZ R18, R9, R16 ;  /* 0x0000001009127221 */ /* 0x000fca0000010000 */
[----:B------:R-:W-:-:S07]  /*12d0*/  MOV R26, R18 ;  /* 0x00000012001a7202 */ /* 0x000fce0000000f00 */
[----:B------:R-:W-:Y:S05]  /*12e0*/  WARPSYNC.COLLECTIVE R11, `(.L_x_1488) ;  /* 0x000000000b087348 */ /* 0x000fea0003c00000 */
[----:B------:R0:W1:Y:S02]  /*12f0*/  SHFL.BFLY P2, R16, R26, R13, R12 ;  /* 0x0c00000d1a107389 */ /* 0x000064000004000c */
[----:B01----:R-:W-:Y:S01]  /*1300*/  ENDCOLLECTIVE ;  /* 0x000000000000791b */ /* 0x003fe20003800000 */
.L_x_1488:
[----:B------:R-:W-:Y:S01]  /*1310*/  HFMA2.MMA R13, -RZ, RZ, 0, 9.5367431640625e-07 ;  /* 0x00000010ff0d7435 */ /* 0x000fe200000001ff */
[----:B------:R-:W-:-:S05]  /*1320*/  FADD.FTZ R10, R18, R16 ;  /* 0x00000010120a7221 */ /* 0x000fca0000010000 */
[----:B------:R-:W-:-:S07]  /*1330*/  MOV R26, R10 ;  /* 0x0000000a001a7202 */ /* 0x000fce0000000f00 */
[----:B------:R-:W-:Y:S05]  /*1340*/  WARPSYNC.COLLECTIVE R11, `(.L_x_1489) ;  /* 0x000000000b087348 */ /* 0x000fea0003c00000 */
[----:B------:R0:W1:Y:S02]  /*1350*/  SHFL.BFLY P2, R16, R26, R13, R12 ;  /* 0x0c00000d1a107389 */ /* 0x000064000004000c */
[----:B01----:R-:W-:Y:S01]  /*1360*/  ENDCOLLECTIVE ;  /* 0x000000000000791b */ /* 0x003fe20003800000 */
.L_x_1489:
[----:B------:R-:W-:Y:S01]  /*1370*/  HFMA2.MMA R13, -RZ, RZ, 0, 5.9604644775390625e-08 ;  /* 0x00000001ff0d7435 */ /* 0x000fe200000001ff */
[----:B------:R-:W-:Y:S02]  /*1380*/  MOV R26, R14 ;  /* 0x0000000e001a7202 */ /* 0x000fe40000000f00 */
[----:B------:R-:W-:-:S08]  /*1390*/  MOV R9, R16 ;  /* 0x0000001000097202 */ /* 0x000fd00000000f00 */
[----:B------:R-:W-:Y:S05]  /*13a0*/  WARPSYNC.COLLECTIVE R11, `(.L_x_1490) ;  /* 0x000000000b087348 */ /* 0x000fea0003c00000 */
[----:B------:R0:W1:Y:S02]  /*13b0*/  SHFL.BFLY P2, R16, R26, R13, R12 ;  /* 0x0c00000d1a107389 */ /* 0x000064000004000c */
[----:B01----:R-:W-:Y:S01]  /*13c0*/  ENDCOLLECTIVE ;  /* 0x000000000000791b */ /* 0x003fe20003800000 */
.L_x_1490:
[----:B------:R-:W-:Y:S01]  /*13d0*/  HFMA2.MMA R13, -RZ, RZ, 0, 1.1920928955078125e-07 ;  /* 0x00000002ff0d7435 */ /* 0x000fe200000001ff */
[----:B------:R-:W-:-:S05]  /*13e0*/  MOV R15, R16 ;  /* 0x00000010000f7202 */ /* 0x000fca0000000f00 */
[----:B------:R-:W-:-:S05]  /*13f0*/  FADD.FTZ R15, R14, R15 ;  /* 0x0000000f0e0f7221 */ /* 0x000fca0000010000 */
[----:B------:R-:W-:-:S07]  /*1400*/  MOV R26, R15 ;  /* 0x0000000f001a7202 */ /* 0x000fce0000000f00 */
[----:B------:R-:W-:Y:S05]  /*1410*/  WARPSYNC.COLLECTIVE R11, `(.L_x_1491) ;  /* 0x000000000b087348 */ /* 0x000fea0003c00000 */
[----:B------:R0:W1:Y:S02]  /*1420*/  SHFL.BFLY P2, R16, R26, R13, R12 ;  /* 0x0c00000d1a107389 */ /* 0x000064000004000c */
[----:B01----:R-:W-:Y:S01]  /*1430*/  ENDCOLLECTIVE ;  /* 0x000000000000791b */ /* 0x003fe20003800000 */
.L_x_1491:
[----:B------:R-:W-:Y:S01]  /*1440*/  HFMA2.MMA R13, -RZ, RZ, 0, 2.384185791015625e-07 ;  /* 0x00000004ff0d7435 */ /* 0x000fe200000001ff */
[----:B------:R-:W-:-:S05]  /*1450*/  MOV R18, R16 ;  /* 0x0000001000127202 */ /* 0x000fca0000000f00 */
[----:B------:R-:W-:-:S05]  /*1460*/  FADD.FTZ R14, R15, R18 ;  /* 0x000000120f0e7221 */ /* 0x000fca0000010000 */
[----:B------:R-:W-:-:S07]  /*1470*/  MOV R26, R14 ;  /* 0x0000000e001a7202 */ /* 0x000fce0000000f00 */
[----:B------:R-:W-:Y:S05]  /*1480*/  WARPSYNC.COLLECTIVE R11, `(.L_x_1492) ;  /* 0x000000000b087348 */ /* 0x000fea0003c00000 */
[----:B------:R0:W1:Y:S02]  /*1490*/  SHFL.BFLY P2, R16, R26, R13, R12 ;  /* 0x0c00000d1a107389 */ /* 0x000064000004000c */
[----:B01----:R-:W-:Y:S01]  /*14a0*/  ENDCOLLECTIVE ;  /* 0x000000000000791b */ /* 0x003fe20003800000 */
.L_x_1492:
[----:B------:R-:W-:Y:S01]  /*14b0*/  HFMA2.MMA R13, -RZ, RZ, 0, 4.76837158203125e-07 ;  /* 0x00000008ff0d7435 */ /* 0x000fe200000001ff */
[----:B------:R-:W-:-:S05]  /*14c0*/  MOV R17, R16 ;  /* 0x0000001000117202 */ /* 0x000fca0000000f00 */
[----:B------:R-:W-:-:S05]  /*14d0*/  FADD.FTZ R19, R14, R17 ;  /* 0x000000110e137221 */ /* 0x000fca0000010000 */
[----:B------:R-:W-:-:S07]  /*14e0*/  MOV R26, R19 ;  /* 0x00000013001a7202 */ /* 0x000fce0000000f00 */
[----:B------:R-:W-:Y:S05]  /*14f0*/  WARPSYNC.COLLECTIVE R11, `(.L_x_1493) ;  /* 0x000000000b087348 */ /* 0x000fea0003c00000 */
[----:B------:R0:W1:Y:S02]  /*1500*/  SHFL.BFLY P2, R16, R26, R13, R12 ;  /* 0x0c00000d1a107389 */ /* 0x000064000004000c */
[----:B01----:R-:W-:Y:S01]  /*1510*/  ENDCOLLECTIVE ;  /* 0x000000000000791b */ /* 0x003fe20003800000 */
.L_x_1493:
[----:B------:R-:W-:Y:S01]  /*1520*/  HFMA2.MMA R13, -RZ, RZ, 0, 9.5367431640625e-07 ;  /* 0x00000010ff0d7435 */ /* 0x000fe200000001ff */
[----:B------:R-:W-:-:S05]  /*1530*/  MOV R20, R16 ;  /* 0x0000001000147202 */ /* 0x000fca0000000f00 */
[----:B------:R-:W-:-:S05]  /*1540*/  FADD.FTZ R15, R19, R20 ;  /* 0x00000014130f7221 */ /* 0x000fca0000010000 */
[----:B------:R-:W-:-:S07]  /*1550*/  MOV R26, R15 ;  /* 0x0000000f001a7202 */ /* 0x000fce0000000f00 */
[----:B------:R-:W-:Y:S05]  /*1560*/  WARPSYNC.COLLECTIVE R11, `(.L_x_1494) ;  /* 0x000000000b087348 */ /* 0x000fea0003c00000 */
[----:B------:R0:W1:Y:S02]  /*1570*/  SHFL.BFLY P2, R16, R26, R13, R12 ;  /* 0x0c00000d1a107389 */ /* 0x000064000004000c */
[----:B01----:R-:W-:Y:S01]  /*1580*/  ENDCOLLECTIVE ;  /* 0x000000000000791b */ /* 0x003fe20003800000 */
.L_x_1494:
[----:B------:R-:W-:Y:S01]  /*1590*/  HFMA2.MMA R13, -RZ, RZ, 0, 5.9604644775390625e-08 ;  /* 0x00000001ff0d7435 */ /* 0x000fe200000001ff */
[----:B------:R-:W-:Y:S02]  /*15a0*/  MOV R26, R8 ;  /* 0x00000008001a7202 */ /* 0x000fe40000000f00 */
[----:B------:R-:W-:-:S08]  /*15b0*/  MOV R14, R16 ;  /* 0x00000010000e7202 */ /* 0x000fd00000000f00 */
[----:B------:R-:W-:Y:S05]  /*15c0*/  WARPSYNC.COLLECTIVE R11, `(.L_x_1495) ;  /* 0x000000000b087348 */ /* 0x000fea0003c00000 */
[----:B------:R0:W1:Y:S02]  /*15d0*/  SHFL.BFLY P2, R16, R26, R13, R12 ;  /* 0x0c00000d1a107389 */ /* 0x000064000004000c */
[----:B01----:R-:W-:Y:S01]  /*15e0*/  ENDCOLLECTIVE ;  /* 0x000000000000791b */ /* 0x003fe20003800000 */
.L_x_1495:
[----:B------:R-:W-:Y:S01]  /*15f0*/  HFMA2.MMA R13, -RZ, RZ, 0, 1.1920928955078125e-07 ;  /* 0x00000002ff0d7435 */ /* 0x000fe200000001ff */
[----:B------:R-:W-:-:S05]  /*1600*/  MOV R17, R16 ;  /* 0x0000001000117202 */ /* 0x000fca0000000f00 */
[----:B------:R-:W-:-:S05]  /*1610*/  FADD.FTZ R19, R8, R17 ;  /* 0x0000001108137221 */ /* 0x000fca0000010000 */
[----:B------:R-:W-:-:S07]  /*1620*/  MOV R26, R19 ;  /* 0x00000013001a7202 */ /* 0x000fce0000000f00 */
[----:B------:R-:W-:Y:S05]  /*1630*/  WARPSYNC.COLLECTIVE R11, `(.L_x_1496) ;  /* 0x000000000b087348 */ /* 0x000fea0003c00000 */
[----:B------:R0:W1:Y:S02]  /*1640*/  SHFL.BFLY P2, R16, R26, R13, R12 ;  /* 0x0c00000d1a107389 */ /* 0x000064000004000c */
[----:B01----:R-:W-:Y:S01]  /*1650*/  ENDCOLLECTIVE ;  /* 0x000000000000791b */ /* 0x003fe20003800000 */
.L_x_1496:
[----:B------:R-:W-:Y:S01]  /*1660*/  HFMA2.MMA R13, -RZ, RZ, 0, 2.384185791015625e-07 ;  /* 0x00000004ff0d7435 */ /* 0x000fe200000001ff */
[----:B------:R-:W-:-:S05]  /*1670*/  MOV R20, R16 ;  /* 0x0000001000147202 */ /* 0x000fca0000000f00 */
[----:B------:R-:W-:-:S05]  /*1680*/  FADD.FTZ R8, R19, R20 ;  /* 0x0000001413087221 */ /* 0x000fca0000010000 */
[----:B------:R-:W-:-:S07]  /*1690*/  MOV R26, R8 ;  /* 0x00000008001a7202 */ /* 0x000fce0000000f00 */
[----:B------:R-:W-:Y:S05]  /*16a0*/  WARPSYNC.COLLECTIVE R11, `(.L_x_1497) ;  /* 0x000000000b087348 */ /* 0x000fea0003c00000 */
[----:B------:R0:W1:Y:S02]  /*16b0*/  SHFL.BFLY P2, R16, R26, R13, R12 ;  /* 0x0c00000d1a107389 */ /* 0x000064000004000c */
[----:B01----:R-:W-:Y:S01]  /*16c0*/  ENDCOLLECTIVE ;  /* 0x000000000000791b */ /* 0x003fe20003800000 */
.L_x_1497:
[----:B------:R-:W-:Y:S01]  /*16d0*/  HFMA2.MMA R13, -RZ, RZ, 0, 4.76837158203125e-07 ;  /* 0x00000008ff0d7435 */ /* 0x000fe200000001ff */
[----:B------:R-:W-:-:S05]  /*16e0*/  MOV R21, R16 ;  /* 0x0000001000157202 */ /* 0x000fca0000000f00 */
[----:B------:R-:W-:-:S05]  /*16f0*/  FADD.FTZ R21, R8, R21 ;  /* 0x0000001508157221 */ /* 0x000fca0000010000 */
[----:B------:R-:W-:-:S07]  /*1700*/  MOV R26, R21 ;  /* 0x00000015001a7202 */ /* 0x000fce0000000f00 */
[----:B------:R-:W-:Y:S05]  /*1710*/  WARPSYNC.COLLECTIVE R11, `(.L_x_1498) ;  /* 0x000000000b087348 */ /* 0x000fea0003c00000 */
[----:B------:R0:W1:Y:S02]  /*1720*/  SHFL.BFLY P2, R16, R26, R13, R12 ;  /* 0x0c00000d1a107389 */ /* 0x000064000004000c */
[----:B01----:R-:W-:Y:S01]  /*1730*/  ENDCOLLECTIVE ;  /* 0x000000000000791b */ /* 0x003fe20003800000 */
.L_x_1498:
[----:B------:R-:W-:Y:S01]  /*1740*/  HFMA2.MMA R13, -RZ, RZ, 0, 9.5367431640625e-07 ;  /* 0x00000010ff0d7435 */ /* 0x000fe200000001ff */
[----:B------:R-:W-:-:S05]  /*1750*/  MOV R22, R16 ;  /* 0x0000001000167202 */ /* 0x000fca0000000f00 */
[----:B------:R-:W-:-:S05]  /*1760*/  FADD.FTZ R17, R21, R22 ;  /* 0x0000001615117221 */ /* 0x000fca0000010000 */
[----:B------:R-:W-:-:S07]  /*1770*/  MOV R26, R17 ;  /* 0x00000011001a7202 */ /* 0x000fce0000000f00 */
[----:B------:R-:W-:Y:S05]  /*1780*/  WARPSYNC.COLLECTIVE R11, `(.L_x_1499) ;  /* 0x000000000b087348 */ /* 0x000fea0003c00000 */
[----:B------:R0:W1:Y:S02]  /*1790*/  SHFL.BFLY P2, R16, R26, R13, R12 ;  /* 0x0c00000d1a107389 */ /* 0x000064000004000c */
[----:B01----:R-:W-:Y:S01]  /*17a0*/  ENDCOLLECTIVE ;  /* 0x000000000000791b */ /* 0x003fe20003800000 */
.L_x_1499:
[----:B------:R-:W-:Y:S01]  /*17b0*/  HFMA2.MMA R13, -RZ, RZ, 0, 5.9604644775390625e-08 ;  /* 0x00000001ff0d7435 */ /* 0x000fe200000001ff */
[----:B------:R-:W-:Y:S02]  /*17c0*/  MOV R26, R7 ;  /* 0x00000007001a7202 */ /* 0x000fe40000000f00 */
[----:B------:R-:W-:-:S08]  /*17d0*/  MOV R8, R16 ;  /* 0x0000001000087202 */ /* 0x000fd00000000f00 */
[----:B------:R-:W-:Y:S05]  /*17e0*/  WARPSYNC.COLLECTIVE R11, `(.L_x_1500) ;  /* 0x000000000b087348 */ /* 0x000fea0003c00000 */
[----:B------:R0:W1:Y:S02]  /*17f0*/  SHFL.BFLY P2, R16, R26, R13, R12 ;  /* 0x0c00000d1a107389 */ /* 0x000064000004000c */
[----:B01----:R-:W-:Y:S01]  /*1800*/  ENDCOLLECTIVE ;  /* 0x000000000000791b */ /* 0x003fe20003800000 */
.L_x_1500:
[----:B------:R-:W-:Y:S01]  /*1810*/  HFMA2.MMA R13, -RZ, RZ, 0, 1.1920928955078125e-07 ;  /* 0x00000002ff0d7435 */ /* 0x000fe200000001ff */
[----:B------:R-:W-:-:S05]  /*1820*/  MOV R18, R16 ;  /* 0x0000001000127202 */ /* 0x000fca0000000f00 */
[----:B------:R-:W-:-:S05]  /*1830*/  FADD.FTZ R22, R7, R18 ;  /* 0x0000001207167221 */ /* 0x000fca0000010000 */
[----:B------:R-:W-:-:S07]  /*1840*/  MOV R26, R22 ;  /* 0x00000016001a7202 */ /* 0x000fce0000000f00 */
[----:B------:R-:W-:Y:S05]  /*1850*/  WARPSYNC.COLLECTIVE R11, `(.L_x_1501) ;  /* 0x000000000b087348 */ /* 0x000fea0003c00000 */
[----:B------:R0:W1:Y:S02]  /*1860*/  SHFL.BFLY P2, R16, R26, R13, R12 ;  /* 0x0c00000d1a107389 */ /* 0x000064000004000c */
[----:B01----:R-:W-:Y:S01]  /*1870*/  ENDCOLLECTIVE ;  /* 0x000000000000791b */ /* 0x003fe20003800000 */
.L_x_1501:
[----:B------:R-:W-:Y:S01]  /*1880*/  HFMA2.MMA R13, -RZ, RZ, 0, 2.384185791015625e-07 ;  /* 0x00000004ff0d7435 */ /* 0x000fe200000001ff */
[----:B------:R-:W-:-:S05]  /*1890*/  MOV R21, R16 ;  /* 0x0000001000157202 */ /* 0x000fca0000000f00 */
[----:B------:R-:W-:-:S05]  /*18a0*/  FADD.FTZ R7, R22, R21 ;  /* 0x0000001516077221 */ /* 0x000fca0000010000 */
[----:B------:R-:W-:-:S07]  /*18b0*/  MOV R26, R7 ;  /* 0x00000007001a7202 */ /* 0x000fce0000000f00 */
[----:B------:R-:W-:Y:S05]  /*18c0*/  WARPSYNC.COLLECTIVE R11, `(.L_x_1502) ;  /* 0x000000000b087348 */ /* 0x000fea0003c00000 */
[----:B------:R0:W1:Y:S02]  /*18d0*/  SHFL.BFLY P2, R16, R26, R13, R12 ;  /* 0x0c00000d1a107389 */ /* 0x000064000004000c */
[----:B01----:R-:W-:Y:S01]  /*18e0*/  ENDCOLLECTIVE ;  /* 0x000000000000791b */ /* 0x003fe20003800000 */
.L_x_1502:
[----:B------:R-:W-:Y:S01]  /*18f0*/  HFMA2.MMA R13, -RZ, RZ, 0, 4.76837158203125e-07 ;  /* 0x00000008ff0d7435 */ /* 0x000fe200000001ff */
[----:B------:R-:W-:-:S05]  /*1900*/  MOV R20, R16 ;  /* 0x0000001000147202 */ /* 0x000fca0000000f00 */
[----:B------:R-:W-:-:S05]  /*1910*/  FADD.FTZ R23, R7, R20 ;  /* 0x0000001407177221 */ /* 0x000fca0000010000 */
[----:B------:R-:W-:-:S07]  /*1920*/  MOV R26, R23 ;  /* 0x00000017001a7202 */ /* 0x000fce0000000f00 */
[----:B------:R-:W-:Y:S05]  /*1930*/  WARPSYNC.COLLECTIVE R11, `(.L_x_1503) ;  /* 0x000000000b087348 */ /* 0x000fea0003c00000 */
[----:B------:R0:W1:Y:S02]  /*1940*/  SHFL.BFLY P2, R16, R26, R13, R12 ;  /* 0x0c00000d1a107389 */ /* 0x000064000004000c */
[----:B01----:R-:W-:Y:S01]  /*1950*/  ENDCOLLECTIVE ;  /* 0x000000000000791b */ /* 0x003fe20003800000 */
.L_x_1503:
[----:B------:R-:W-:Y:S01]  /*1960*/  HFMA2.MMA R13, -RZ, RZ, 0, 9.5367431640625e-07 ;  /* 0x00000010ff0d7435 */ /* 0x000fe200000001ff */
[----:B------:R-:W-:-:S05]  /*1970*/  MOV R24, R16 ;  /* 0x0000001000187202 */ /* 0x000fca0000000f00 */
[----:B------:R-:W-:-:S05]  /*1980*/  FADD.FTZ R24, R23, R24 ;  /* 0x0000001817187221 */ /* 0x000fca0000010000 */
[----:B------:R-:W-:-:S07]  /*1990*/  MOV R26, R24 ;  /* 0x00000018001a7202 */ /* 0x000fce0000000f00 */
[----:B------:R-:W-:Y:S05]  /*19a0*/  WARPSYNC.COLLECTIVE R11, `(.L_x_1504) ;  /* 0x000000000b087348 */ /* 0x000fea0003c00000 */
[----:B------:R0:W1:Y:S02]  /*19b0*/  SHFL.BFLY P2, R16, R26, R13, R12 ;  /* 0x0c00000d1a107389 */ /* 0x000064000004000c */
[----:B01----:R-:W-:Y:S01]  /*19c0*/  ENDCOLLECTIVE ;  /* 0x000000000000791b */ /* 0x003fe20003800000 */
.L_x_1504:
[----:B------:R-:W-:Y:S05]  /*19d0*/  BRA `(.L_x_1505) ;  /* 0xfffffff400507947 */ /* 0x000fea000383ffff */
.L_x_1506:
        /* <DEDUP_REMOVED lines=10> */
.L_x_3200:


//--------------------- .text._ZN10layer_norm31ln_parallel_residual_bwd_kernelINS_13Kernel_traitsIf13__nv_bfloat16fS2_fjLj512ELj1ELj4ELj1ELj16ENS_18Kernel_traits_baseILj512EfS2_fS2_fjLj128EEEEELb1ELb1ELb1EEEvNS_9BwdParamsE --------------------------
	.section	.text._ZN10layer_norm31ln_parallel_residual_bwd_kernelINS_13Kernel_traitsIf13__nv_bfloat16fS2_fjLj512ELj1ELj4ELj1ELj16ENS_18Kernel_traits_baseILj512EfS2_fS2_fjLj128EEEEELb1ELb1ELb1EEEvNS_9BwdParamsE,"ax",@progbits
	.align	128
        .global         _ZN10layer_norm31ln_parallel_residual_bwd_kernelINS_13Kernel_traitsIf13__nv_bfloat16fS2_fjLj512ELj1ELj4ELj1ELj16ENS_18Kernel_traits_baseILj512EfS2_fS2_fjLj128EEEEELb1ELb1ELb1EEEvNS_9BwdParamsE
        .type           _ZN10layer_norm31ln_parallel_residual_bwd_kernelINS_13Kernel_traitsIf13__nv_bfloat16fS2_fjLj512ELj1ELj4ELj1ELj16ENS_18Kernel_traits_baseILj512EfS2_fS2_fjLj128EEEEELb1ELb1ELb1EEEvNS_9BwdParamsE,@function
        .size           _ZN10layer_norm31ln_parallel_residual_bwd_kernelINS_13Kernel_traitsIf13__nv_bfloat16fS2_fjLj512ELj1ELj4ELj1ELj16ENS_18Kernel_traits_baseILj512EfS2_fS2_fjLj128EEEEELb1ELb1ELb1EEEvNS_9BwdParamsE,(.L_x_3201 - _ZN10layer_norm31ln_parallel_residual_bwd_kernelINS_13Kernel_traitsIf13__nv_bfloat16fS2_fjLj512ELj1ELj4ELj1ELj16ENS_18Kernel_traits_baseILj512EfS2_fS2_fjLj128EEEEELb1ELb1ELb1EEEvNS_9BwdParamsE)
        .other          _ZN10layer_norm31ln_parallel_residual_bwd_kernelINS_13Kernel_traitsIf13__nv_bfloat16fS2_fjLj512ELj1ELj4ELj1ELj16ENS_18Kernel_traits_baseILj512EfS2_fS2_fjLj128EEEEELb1ELb1ELb1EEEvNS_9BwdParamsE,@"STO_CUDA_ENTRY STV_DEFAULT"
_ZN10layer_norm31ln_parallel_residual_bwd_kernelINS_13Kernel_traitsIf13__nv_bfloat16fS2_fjLj512ELj1ELj4ELj1ELj16ENS_18Kernel_traits_baseILj512EfS2_fS2_fjLj128EEEEELb1ELb1ELb1EEEvNS_9BwdParamsE:
.text._ZN10layer_norm31ln_parallel_residual_bwd_kernelINS_13Kernel_traitsIf13__nv_bfloat16fS2_fjLj512ELj1ELj4ELj1ELj16ENS_18Kernel_traits_baseILj512EfS2_fS2_fjLj128EEEEELb1ELb1ELb1EEEvNS_9BwdParamsE:
        /* <DEDUP_REMOVED lines=34> */
.L_x_1508:
[----:B------:R-:W-:Y:S01]  /*0220*/  IMAD.SHL.U32 R0, R99, 0x20, RZ ;  /* 0x0000002063007824 */ /* 0x000fe200078e00ff */
[----:B------:R-:W-:-:S04]  /*0230*/  ULDC.64 UR6, c[0x0][0x260] ;  /* 0x0000980000067ab9 */ /* 0x000fc80000000a00 */
        /* <DEDUP_REMOVED lines=29> */
[----:B0-----:R-:W-:-:S13]  /*0410*/  ISETP.NE.AND P4, PT, RZ, UR6, PT ;  /* 0x00000006ff007c0c */ /* 0x001fda000bf85270 */
.L_x_1512:
        /* <DEDUP_REMOVED lines=11> */
[----:B------:R-:W-:Y:S01]  /*04d0*/  LEA R122, P1, R116, UR10, 0x5 ;  /* 0x0000000a747a7c11 */ /* 0x000fe2000f8228ff */
[----:B------:R-:W0:Y:S02]  /*04e0*/  LDC.64 R74, c[0x0][0x300] ;  /* 0x0000c000ff4a7b82 */ /* 0x000e240000000a00 */
[----:B------:R-:W3:Y:S04]  /*04f0*/  LDG.E.128 R60, desc[UR4][R78.64+0x10] ;  /* 0x000010044e3c7981 */ /* 0x000ee8000c1e1d00 */
[----:B------:R-:W4:Y:S01]  /*0500*/  LDG.E R0, desc[UR4][R48.64] ;  /* 0x0000000430007981 */ /* 0x000f22000c1e1900 */
[--C-:B-1----:R-:W-:Y:S01]  /*0510*/  IMAD.WIDE.U32 R56, R118, 0x10, R50.reuse ;  /* 0x0000001076387825 */ /* 0x102fe200078e0032 */
[C---:B------:R-:W-:Y:S01]  /*0520*/  LEA.HI.X R123, R116.reuse, UR11, RZ, 0x5, P1 ;  /* 0x0000000b747b7c11 */ /* 0x040fe200088f2cff */
[----:B------:R-:W1:Y:S01]  /*0530*/  LDC.64 R80, c[0x0][0x2c8] ;  /* 0x0000b200ff507b82 */ /* 0x000e620000000a00 */
[----:B------:R0:W3:Y:S01]  /*0540*/  LDG.E.128 R52, desc[UR4][R78.64] ;  /* 0x000000044e347981 */ /* 0x0000e2000c1e1d00 */
[----:B------:R-:W-:-:S03]  /*0550*/  IMAD.WIDE.U32 R50, R116, 0x10, R50 ;  /* 0x0000001074327825 */ /* 0x000fc600078e0032 */
[----:B------:R-:W3:Y:S01]  /*0560*/  LDG.E.128 R56, desc[UR4][R56.64] ;  /* 0x0000000438387981 */ /* 0x000ee2000c1e1d00 */
[----:B--2---:R-:W-:-:S03]  /*0570*/  IMAD.WIDE R120, R98, 0x4, R120 ;  /* 0x0000000462787825 */ /* 0x004fc600078e0278 */
[----:B------:R-:W2:Y:S04]  /*0580*/  LDG.E.128 R64, desc[UR4][R122.64] ;  /* 0x000000047a407981 */ /* 0x000ea8000c1e1d00 */
[----:B------:R-:W2:Y:S04]  /*0590*/  LDG.E R117, desc[UR4][R120.64] ;  /* 0x0000000478757981 */ /* 0x000ea8000c1e1900 */
[----:B------:R1:W2:Y:S04]  /*05a0*/  LDG.E.128 R68, desc[UR4][R122.64+0x10] ;  /* 0x000010047a447981 */ /* 0x0002a8000c1e1d00 */
[----:B------:R-:W2:Y:S01]  /*05b0*/  LDG.E.128 R48, desc[UR4][R50.64] ;  /* 0x0000000432307981 */ /* 0x000ea2000c1e1d00 */
        /* <DEDUP_REMOVED lines=8> */
[----:B0-----:R-:W-:Y:S02]  /*0640*/  @P1 IADD3 R78, P3, R127, R78, RZ ;  /* 0x0000004e7f4e1210 */ /* 0x001fe40007f7e0ff */
[----:B-1----:R-:W-:-:S03]  /*0650*/  @P1 IADD3 R76, P2, R125, R76, RZ ;  /* 0x0000004c7d4c1210 */ /* 0x002fc60007f5e0ff */
[----:B------:R-:W-:Y:S01]  /*0660*/  @P1 IMAD.X R79, R130, 0x1, R79, P3 ;  /* 0x00000001824f1824 */ /* 0x000fe200018e064f */
[-C--:B------:R-:W-:Y:S02]  /*0670*/  @P0 LEA R122, P3, R116, R80.reuse, 0x5 ;  /* 0x00000050747a0211 */ /* 0x080fe400078628ff */
[----:B------:R-:W-:Y:S02]  /*0680*/  @P1 IADD3.X R77, R128, R77, RZ, P2, !PT ;  /* 0x0000004d804d1210 */ /* 0x000fe400017fe4ff */
[----:B------:R-:W-:Y:S01]  /*0690*/  @P0 LEA R120, P2, R118, R80, 0x5 ;  /* 0x0000005076780211 */ /* 0x000fe200078428ff */
[----:B-----5:R-:W5:Y:S01]  /*06a0*/  @P1 LDG.E.64 R72, desc[UR4][R78.64] ;  /* 0x000000044e481981 */ /* 0x020f62000c1e1b00 */
[-C--:B------:R-:W-:Y:S02]  /*06b0*/  @P0 LEA.HI.X R123, R116, R81.reuse, RZ, 0x5, P3 ;  /* 0x00000051747b0211 */ /* 0x080fe400018f2cff */
[----:B------:R-:W-:Y:S01]  /*06c0*/  @P0 LEA.HI.X R121, R118, R81, RZ, 0x5, P2 ;  /* 0x0000005176790211 */ /* 0x000fe200010f2cff */
[----:B------:R-:W5:Y:S01]  /*06d0*/  @P1 LDG.E.64 R2, desc[UR4][R76.64] ;  /* 0x000000044c021981 */ /* 0x000f62000c1e1b00 */
[----:B------:R-:W-:-:S02]  /*06e0*/  IADD3 R124, P2, R125, UR12, RZ ;  /* 0x0000000c7d7c7c10 */ /* 0x000fc4000ff5e0ff */
[----:B------:R-:W-:Y:S01]  /*06f0*/  IADD3 R126, P5, R127, UR12, RZ ;  /* 0x0000000c7f7e7c10 */ /* 0x000fe2000ffbe0ff */
[----:B------:R-:W5:Y:S01]  /*0700*/  @P0 LDG.E.128 R20, desc[UR4][R120.64] ;  /* 0x0000000478140981 */ /* 0x000f62000c1e1d00 */
[----:B------:R-:W-:-:S03]  /*0710*/  IADD3.X R125, R128, UR13, RZ, P2, !PT ;  /* 0x0000000d807d7c10 */ /* 0x000fc600097fe4ff */
[----:B------:R0:W5:Y:S01]  /*0720*/  @P0 LDG.E.128 R24, desc[UR4][R120.64+0x10] ;  /* 0x0000100478180981 */ /* 0x000162000c1e1d00 */
[----:B------:R-:W-:-:S03]  /*0730*/  IADD3.X R127, R130, UR13, RZ, P5, !PT ;  /* 0x0000000d827f7c10 */ /* 0x000fc6000affe4ff */
[----:B------:R-:W5:Y:S04]  /*0740*/  @P0 LDG.E.128 R28, desc[UR4][R122.64] ;  /* 0x000000047a1c0981 */ /* 0x000f68000c1e1d00 */
[----:B------:R1:W5:Y:S04]  /*0750*/  @P0 LDG.E.128 R32, desc[UR4][R122.64+0x10] ;  /* 0x000010047a200981 */ /* 0x000368000c1e1d00 */
[----:B------:R2:W5:Y:S04]  /*0760*/  LDG.E.64 R78, desc[UR4][R124.64] ;  /* 0x000000047c4e7981 */ /* 0x000568000c1e1b00 */
[----:B------:R2:W5:Y:S01]  /*0770*/  LDG.E.64 R76, desc[UR4][R126.64] ;  /* 0x000000047e4c7981 */ /* 0x000562000c1e1b00 */
[----:B------:R-:W-:Y:S01]  /*0780*/  UMOV UR6, 0xffffffff ;  /* 0xffffffff00067882 */ /* 0x000fe20000000000 */
[----:B----4-:R-:W-:-:S05]  /*0790*/  FSEL R129, R0, RZ, !P4 ;  /* 0x000000ff00817208 */ /* 0x010fca0006000000 */
[C---:B---3--:R-:W-:Y:S01]  /*07a0*/  FADD.FTZ R128, -R129.reuse, R53 ;  /* 0x0000003581807221 */ /* 0x048fe20000010100 */
[C---:B0-----:R-:W-:Y:S02]  /*07b0*/  PRMT R121, R58.reuse, 0x7632, R121 ;  /* 0x000076323a797816 */ /* 0x041fe40000000079 */
[----:B-1----:R-:W-:Y:S01]  /*07c0*/  SHF.L.U32 R123, R58, 0x10, RZ ;  /* 0x000000103a7b7819 */ /* 0x002fe200000006ff */
[C---:B------:R-:W-:Y:S01]  /*07d0*/  FADD.FTZ R58, -R129.reuse, R60 ;  /* 0x0000003c813a7221 */ /* 0x040fe20000010100 */
[C---:B------:R-:W-:Y:S01]  /*07e0*/  PRMT R53, R56.reuse, 0x7632, R53 ;  /* 0x0000763238357816 */ /* 0x040fe20000000035 */
[----:B--2---:R-:W-:Y:S01]  /*07f0*/  FADD.FTZ R60, -R129, R67 ;  /* 0x00000043813c7221 */ /* 0x004fe20000010100 */
[----:B------:R-:W-:Y:S01]  /*0800*/  PRMT R120, R57, 0x7632, R120 ;  /* 0x0000763239787816 */ /* 0x000fe20000000078 */
[----:B------:R-:W-:Y:S01]  /*0810*/  FADD.FTZ R130, -R129, R54 ;  /* 0x0000003681827221 */ /* 0x000fe20000010100 */
[----:B------:R-:W-:Y:S01]  /*0820*/  SHF.L.U32 R119, R56, 0x10, RZ ;  /* 0x0000001038777819 */ /* 0x000fe200000006ff */
[----:B------:R-:W-:Y:S01]  /*0830*/  FMUL.FTZ R67, R117, R58 ;  /* 0x0000003a75437220 */ /* 0x000fe20000410000 */
[C---:B------:R-:W-:Y:S01]  /*0840*/  FADD.FTZ R124, -R129.reuse, R61 ;  /* 0x0000003d817c7221 */ /* 0x040fe20000010100 */
[C---:B------:R-:W-:Y:S01]  /*0850*/  FADD.FTZ R0, -R129.reuse, R52 ;  /* 0x0000003481007221 */ /* 0x040fe20000010100 */
[C---:B------:R-:W-:Y:S01]  /*0860*/  FADD.FTZ R138, -R129.reuse, R64 ;  /* 0x00000040818a7221 */ /* 0x040fe20000010100 */
[C---:B------:R-:W-:Y:S01]  /*0870*/  FADD.FTZ R52, -R129.reuse, R65 ;  /* 0x0000004181347221 */ /* 0x040fe20000010100 */
[----:B------:R-:W-:Y:S01]  /*0880*/  FADD.FTZ R64, -R129, R71 ;  /* 0x0000004781407221 */ /* 0x000fe20000010100 */
[----:B------:R-:W-:Y:S01]  /*0890*/  SHF.L.U32 R126, R120, 0x10, RZ ;  /* 0x00000010787e7819 */ /* 0x000fe200000006ff */
[----:B------:R-:W-:Y:S01]  /*08a0*/  IMAD.U32 R57, R57, 0x10000, RZ ;  /* 0x0001000039397824 */ /* 0x000fe200078e00ff */
[C---:B------:R-:W-:Y:S01]  /*08b0*/  PRMT R61, R48.reuse, 0x7632, R61 ;  /* 0x00007632303d7816 */ /* 0x040fe2000000003d */
[----:B------:R-:W-:Y:S01]  /*08c0*/  FADD.FTZ R136, -R129, R63 ;  /* 0x0000003f81887221 */ /* 0x000fe20000010100 */
[----:B------:R-:W-:Y:S01]  /*08d0*/  SHF.L.U32 R127, R48, 0x10, RZ ;  /* 0x00000010307f7819 */ /* 0x000fe200000006ff */
[----:B------:R-:W-:-:S02]  /*08e0*/  IMAD.U32 R122, R53, 0x10000, RZ ;  /* 0x00010000357a7824 */ /* 0x000fc400078e00ff */
[----:B------:R-:W-:Y:S01]  /*08f0*/  FMUL.FTZ R65, R117, R130 ;  /* 0x0000008275417220 */ /* 0x000fe20000410000 */
[----:B------:R-:W-:Y:S01]  /*0900*/  SHF.L.U32 R48, R121, 0x10, RZ ;  /* 0x0000001079307819 */ /* 0x000fe200000006ff */
[----:B------:R-:W-:Y:S01]  /*0910*/  FADD.FTZ R93, R123, R93 ;  /* 0x0000005d7b5d7221 */ /* 0x000fe20000010000 */
[-C--:B------:R-:W-:Y:S01]  /*0920*/  FFMA.FTZ R92, R67, R123.reuse, R92 ;  /* 0x0000007b435c7223 */ /* 0x080fe2000001005c */
[----:B------:R-:W-:Y:S01]  /*0930*/  FMUL.FTZ R120, R12, R123 ;  /* 0x0000007b0c787220 */ /* 0x000fe20000410000 */
[C---:B------:R-:W-:Y:S01]  /*0940*/  FMUL.FTZ R71, R117.reuse, R128 ;  /* 0x0000008075477220 */ /* 0x040fe20000410000 */
[----:B------:R-:W-:Y:S01]  /*0950*/  FMUL.FTZ R63, R16, R119 ;  /* 0x00000077103f7220 */ /* 0x000fe20000410000 */
[C---:B------:R-:W-:Y:S01]  /*0960*/  FMUL.FTZ R123, R117.reuse, R124 ;  /* 0x0000007c757b7220 */ /* 0x040fe20000410000 */
[----:B------:R-:W-:Y:S01]  /*0970*/  FMUL.FTZ R0, R117, R0 ;  /* 0x0000000075007220 */ /* 0x000fe20000410000 */
[C---:B------:R-:W-:Y:S01]  /*0980*/  FADD.FTZ R54, -R129.reuse, R68 ;  /* 0x0000004481367221 */ /* 0x040fe20000010100 */
[----:B------:R-:W-:Y:S01]  /*0990*/  FADD.FTZ R132, -R129, R55 ;  /* 0x0000003781847221 */ /* 0x000fe20000010100 */
        /* <DEDUP_REMOVED lines=9> */
[----:B------:R-:W-:Y:S01]  /*0a30*/  FADD.FTZ R57, RZ, R63 ;  /* 0x0000003fff397221 */ /* 0x000fe20000010000 */
[C---:B------:R-:W-:Y:S01]  /*0a40*/  FFMA.FTZ R48, R0.reuse, R63, RZ ;  /* 0x0000003f00307223 */ /* 0x040fe200000100ff */
        /* <DEDUP_REMOVED lines=12> */
[C---:B------:R-:W-:Y:S01]  /*0b10*/  PRMT R125, R59.reuse, 0x7632, R125 ;  /* 0x000076323b7d7816 */ /* 0x040fe2000000007d */
[----:B------:R-:W-:Y:S02]  /*0b20*/  IMAD.U32 R59, R59, 0x10000, RZ ;  /* 0x000100003b3b7824 */ /* 0x000fe400078e00ff */
[----:B------:R-:W-:Y:S01]  /*0b30*/  FADD.FTZ R134, -R129, R62 ;  /* 0x0000003e81867221 */ /* 0x000fe20000010100 */
[----:B------:R-:W-:Y:S01]  /*0b40*/  FADD.FTZ R57, R57, R120 ;  /* 0x0000007839397221 */ /* 0x000fe20000010000 */
[C---:B------:R-:W-:Y:S01]  /*0b50*/  FADD.FTZ R140, -R129.reuse, R66 ;  /* 0x00000042818c7221 */ /* 0x040fe20000010100 */
[C---:B------:R-:W-:Y:S01]  /*0b60*/  FADD.FTZ R62, -R129.reuse, R69 ;  /* 0x00000045813e7221 */ /* 0x040fe20000010100 */
[----:B------:R-:W-:Y:S01]  /*0b70*/  FADD.FTZ R70, -R129, R70 ;  /* 0x0000004681467221 */ /* 0x000fe20000010100 */
[----:B------:R-:W-:Y:S01]  /*0b80*/  FFMA.FTZ R58, R67, R120, R58 ;  /* 0x00000078433a7223 */ /* 0x000fe2000001003a */
[C---:B------:R-:W-:Y:S01]  /*0b90*/  PRMT R129, R49.reuse, 0x7632, R129 ;  /* 0x0000763231817816 */ /* 0x040fe20000000081 */
[----:B------:R-:W-:Y:S01]  /*0ba0*/  IMAD.U32 R131, R49, 0x10000, RZ ;  /* 0x0001000031837824 */ /* 0x000fe200078e00ff */
[----:B------:R-:W-:Y:S01]  /*0bb0*/  PRMT R133, R50, 0x7632, R133 ;  /* 0x0000763232857816 */ /* 0x000fe20000000085 */
[----:B------:R-:W-:Y:S01]  /*0bc0*/  FMUL.FTZ R66, R14, R59 ;  /* 0x0000003b0e427220 */ /* 0x000fe20000410000 */
[----:B------:R-:W-:Y:S01]  /*0bd0*/  SHF.L.U32 R49, R50, 0x10, RZ ;  /* 0x0000001032317819 */ /* 0x000fe200000006ff */
[----:B------:R-:W-:-:S02]  /*0be0*/  IMAD.U32 R50, R125, 0x10000, RZ ;  /* 0x000100007d327824 */ /* 0x000fc400078e00ff */
[----:B------:R-:W-:Y:S01]  /*0bf0*/  FADD.FTZ R57, R57, R128 ;  /* 0x0000008039397221 */ /* 0x000fe20000010000 */
[----:B------:R-:W-:Y:S01]  /*0c00*/  FMUL.FTZ R69, R117, R134 ;  /* 0x0000008675457220 */ /* 0x000fe20000410000 */
[----:B------:R-:W-:Y:S01]  /*0c10*/  FFMA.FTZ R58, R123, R128, R58 ;  /* 0x000000807b3a7223 */ /* 0x000fe2000001003a */
[----:B------:R-:W-:Y:S01]  /*0c20*/  PRMT R55, R51, 0x7632, R55 ;  /* 0x0000763233377816 */ /* 0x000fe20000000037 */
        /* <DEDUP_REMOVED lines=12> */
[----:B------:R-:W-:Y:S01]  /*0cf0*/  SHF.L.U32 R56, R51, 0x10, RZ ;  /* 0x0000001033387819 */ /* 0x000fe200000006ff */
[----:B------:R-:W-:Y:S01]  /*0d00*/  FADD.FTZ R55, R57, R124 ;  /* 0x0000007c39377221 */ /* 0x000fe20000010000 */
[----:B------:R-:W-:Y:S01]  /*0d10*/  FMUL.FTZ R51, R117, R138 ;  /* 0x0000008a75337220 */ /* 0x000fe20000410000 */
[----:B------:R-:W-:Y:S01]  /*0d20*/  FFMA.FTZ R52, R121, R124, R58 ;  /* 0x0000007c79347223 */ /* 0x000fe2000001003a */
[----:B------:R-:W-:Y:S01]  /*0d30*/  FMUL.FTZ R58, R9, R61 ;  /* 0x0000003d093a7220 */ /* 0x000fe20000410000 */
[----:B------:R-:W-:-:S02]  /*0d40*/  FADD.FTZ R55, R55, R50 ;  /* 0x0000003237377221 */ /* 0x000fc40000010000 */
[----:B------:R-:W-:Y:S01]  /*0d50*/  FFMA.FTZ R52, R51, R50, R52 ;  /* 0x0000003233347223 */ /* 0x000fe20000010034 */
[----:B------:R-:W-:Y:S01]  /*0d60*/  SHF.L.U32 R129, R129, 0x10, RZ ;  /* 0x0000001081817819 */ /* 0x000fe200000006ff */
[----:B------:R-:W-:Y:S01]  /*0d70*/  FMUL.FTZ R48, R10, R131 ;  /* 0x000000830a307220 */ /* 0x000fe20000410000 */
[----:B------:R-:W-:Y:S01]  /*0d80*/  FADD.FTZ R55, R55, R58 ;  /* 0x0000003a37377221 */ /* 0x000fe20000010000 */
[----:B------:R-:W-:Y:S01]  /*0d90*/  FMUL.FTZ R53, R117, R140 ;  /* 0x0000008c75357220 */ /* 0x000fe20000410000 */
[----:B------:R-:W-:Y:S01]  /*0da0*/  FFMA.FTZ R132, R59, R58, R52 ;  /* 0x0000003a3b847223 */ /* 0x000fe20000010034 */
[----:B------:R-:W-:Y:S01]  /*0db0*/  FMUL.FTZ R54, R117, R54 ;  /* 0x0000003675367220 */ /* 0x000fe20000410000 */
[----:B------:R-:W-:Y:S01]  /*0dc0*/  FMUL.FTZ R52, R11, R129 ;  /* 0x000000810b347220 */ /* 0x000fe20000410000 */
[----:B------:R-:W-:Y:S01]  /*0dd0*/  FADD.FTZ R55, R55, R48 ;  /* 0x0000003037377221 */ /* 0x000fe20000010000 */
[----:B------:R-:W-:Y:S01]  /*0de0*/  FMUL.FTZ R60, R117, R60 ;  /* 0x0000003c753c7220 */ /* 0x000fe20000410000 */
        /* <DEDUP_REMOVED lines=54> */
.L_x_1524:
[----:B-1----:R-:W-:Y:S01]  /*1150*/  FADD.FTZ R125, R70, R125 ;  /* 0x0000007d467d7221 */ /* 0x002fe20000010000 */
[----:B------:R-:W-:Y:S02]  /*1160*/  ISETP.NE.U32.AND P2, PT, R80, RZ, PT ;  /* 0x000000ff5000720c */ /* 0x000fe40003f45070 */
[----:B-----5:R-:W-:Y:S01]  /*1170*/  MOV R80, R78 ;  /* 0x0000004e00507202 */ /* 0x020fe20000000f00 */
[----:B0-----:R-:W-:Y:S01]  /*1180*/  FMUL.FTZ R70, R125, UR9 ;  /* 0x000000097d467c20 */ /* 0x001fe20008410000 */
[----:B--2---:R-:W-:Y:S01]  /*1190*/  FADD.FTZ R125, R132, R127 ;  /* 0x0000007f847d7221 */ /* 0x004fe20000010000 */
[----:B------:R-:W-:Y:S01]  /*11a0*/  ISETP.NE.AND.EX P2, PT, R81, RZ, PT, P2 ;  /* 0x000000ff5100720c */ /* 0x000fe20003f45320 */
[----:B------:R-:W-:Y:S01]  /*11b0*/  @P1 IMAD.MOV.U32 R81, RZ, RZ, R2 ;  /* 0x000000ffff511224 */ /* 0x000fe200078e0002 */
[----:B------:R-:W-:Y:S01]  /*11c0*/  LOP3.LUT P5, RZ, R80, 0xff, RZ, 0xc0, !PT ;  /* 0x000000ff50ff7812 */ /* 0x000fe200078ac0ff */
[----:B------:R-:W-:Y:S01]  /*11d0*/  FMUL.FTZ R125, R125, UR9 ;  /* 0x000000097d7d7c20 */ /* 0x000fe20008410000 */
[----:B------:R-:W-:-:S02]  /*11e0*/  FSEL R70, R70, RZ, !P4 ;  /* 0x000000ff46467208 */ /* 0x000fc40006000000 */
[----:B------:R-:W-:Y:S02]  /*11f0*/  @P1 LOP3.LUT P6, RZ, R81, 0xff, RZ, 0xc0, !PT ;  /* 0x000000ff51ff1812 */ /* 0x000fe400078cc0ff */
        /* <DEDUP_REMOVED lines=9> */
[C---:B------:R-:W-:Y:S01]  /*1290*/  FMUL.FTZ R67, R117.reuse, R0 ;  /* 0x0000000075437220 */ /* 0x040fe20000410000 */
[----:B------:R-:W-:Y:S01]  /*12a0*/  FADD.FTZ R68, R68, -R65 ;  /* 0x8000004144447221 */ /* 0x000fe20000010000 */
[----:B------:R-:W-:Y:S01]  /*12b0*/  FMUL.FTZ R122, R117, R122 ;  /* 0x0000007a757a7220 */ /* 0x000fe20000410000 */
[-C--:B------:R-:W-:Y:S01]  /*12c0*/  FFMA.FTZ R69, R69, R125.reuse, R70 ;  /* 0x0000007d45457223 */ /* 0x080fe20000010046 */
[----:B------:R-:W-:Y:S01]  /*12d0*/  @P2 FADD.FTZ R67, R20, R67 ;  /* 0x0000004314432221 */ /* 0x000fe20000010000 */
[----:B------:R-:W-:Y:S01]  /*12e0*/  FADD.FTZ R126, R126, -R119 ;  /* 0x800000777e7e7221 */ /* 0x000fe20000010000 */
[----:B------:R-:W-:Y:S01]  /*12f0*/  @P2 FADD.FTZ R122, R21, R122 ;  /* 0x0000007a157a2221 */ /* 0x000fe20000010000 */
[----:B------:R-:W-:Y:S01]  /*1300*/  FMUL.FTZ R127, R117, R68 ;  /* 0x00000044757f7220 */ /* 0x000fe20000410000 */
[-CC-:B------:R-:W-:Y:S01]  /*1310*/  FFMA.FTZ R121, R121, R125.reuse, R70.reuse ;  /* 0x0000007d79797223 */ /* 0x180fe20000010046 */
[-C--:B------:R-:W-:Y:S01]  /*1320*/  FFMA.FTZ R123, R123, R125.reuse, R70 ;  /* 0x0000007d7b7b7223 */ /* 0x080fe20000010046 */
[----:B------:R-:W-:Y:S01]  /*1330*/  FMUL.FTZ R80, R67, UR16 ;  /* 0x0000001043507c20 */ /* 0x000fe20008410000 */
[----:B------:R-:W-:Y:S01]  /*1340*/  FADD.FTZ R134, R66, -R69 ;  /* 0x8000004542867221 */ /* 0x000fe20000010000 */
[----:B------:R-:W-:Y:S01]  /*1350*/  FMUL.FTZ R66, R122, UR16 ;  /* 0x000000107a427c20 */ /* 0x000fe20008410000 */
[----:B------:R-:W-:Y:S01]  /*1360*/  @P2 FADD.FTZ R127, R22, R127 ;  /* 0x0000007f167f2221 */ /* 0x000fe20000010000 */
[C---:B------:R-:W-:Y:S01]  /*1370*/  FMUL.FTZ R130, R117.reuse, R126 ;  /* 0x0000007e75827220 */ /* 0x040fe20000410000 */
[----:B------:R-:W-:Y:S01]  /*1380*/  FADD.FTZ R136, R124, -R121 ;  /* 0x800000797c887221 */ /* 0x000fe20000010000 */
[----:B------:R-:W-:Y:S01]  /*1390*/  FADD.FTZ R128, R128, -R123 ;  /* 0x8000007b80807221 */ /* 0x000fe20000010000 */
[----:B------:R-:W-:Y:S01]  /*13a0*/  FMUL.FTZ R121, R117, R132 ;  /* 0x0000008475797220 */ /* 0x000fe20000410000 */
[----:B------:R-:W-:Y:S01]  /*13b0*/  FSEL R120, R80, RZ, P5 ;  /* 0x000000ff50787208 */ /* 0x000fe20002800000 */
[----:B------:R-:W-:Y:S01]  /*13c0*/  FMUL.FTZ R0, R127, UR16 ;  /* 0x000000107f007c20 */ /* 0x000fe20008410000 */
[----:B------:R-:W-:Y:S01]  /*13d0*/  @P1 LOP3.LUT P5, RZ, R2, 0xff00, RZ, 0xc0, !PT ;  /* 0x0000ff0002ff1812 */ /* 0x000fe200078ac0ff */
[----:B------:R-:W-:Y:S01]  /*13e0*/  @P2 FADD.FTZ R130, R23, R130 ;  /* 0x0000008217822221 */ /* 0x000fe20000010000 */
[----:B------:R-:W-:Y:S01]  /*13f0*/  @P1 FSEL R80, R80, RZ, P6 ;  /* 0x000000ff50501208 */ /* 0x000fe20003000000 */
[----:B------:R-:W-:Y:S01]  /*1400*/  @P2 FADD.FTZ R121, R24, R121 ;  /* 0x0000007918792221 */ /* 0x000fe20000010000 */
[----:B------:R-:W-:Y:S01]  /*1410*/  LOP3.LUT P6, RZ, R78, 0xff0000, RZ, 0xc0, !PT ;  /* 0x00ff00004eff7812 */ /* 0x000fe200078cc0ff */
[----:B------:R-:W-:Y:S01]  /*1420*/  FMUL.FTZ R128, R117, R128 ;  /* 0x0000008075807220 */ /* 0x000fe20000410000 */
[----:B------:R-:W-:Y:S01]  /*1430*/  FSEL R81, R66, RZ, P3 ;  /* 0x000000ff42517208 */ /* 0x000fe20001800000 */
[----:B------:R-:W-:Y:S01]  /*1440*/  FMUL.FTZ R71, R130, UR16 ;  /* 0x0000001082477c20 */ /* 0x000fe20008410000 */
[----:B------:R-:W-:Y:S01]  /*1450*/  @P1 LOP3.LUT P3, RZ, R2, 0xff0000, RZ, 0xc0, !PT ;  /* 0x00ff000002ff1812 */ /* 0x000fe2000786c0ff */
[----:B------:R-:W-:Y:S01]  /*1460*/  FMUL.FTZ R68, R121, UR16 ;  /* 0x0000001079447c20 */ /* 0x000fe20008410000 */
[----:B------:R-:W-:Y:S01]  /*1470*/  @P1 FSEL R66, R66, RZ, P5 ;  /* 0x000000ff42421208 */ /* 0x000fe20002800000 */
[----:B------:R-:W-:Y:S01]  /*1480*/  @P2 FADD.FTZ R128, R25, R128 ;  /* 0x0000008019802221 */ /* 0x000fe20000010000 */
[----:B------:R-:W-:Y:S01]  /*1490*/  LOP3.LUT P5, RZ, R78, 0xff000000, RZ, 0xc0, !PT ;  /* 0xff0000004eff7812 */ /* 0x000fe200078ac0ff */
[C---:B------:R-:W-:Y:S01]  /*14a0*/  FMUL.FTZ R123, R117.reuse, R134 ;  /* 0x00000086757b7220 */ /* 0x040fe20000410000 */
[----:B------:R-:W-:Y:S01]  /*14b0*/  FSEL R119, R0, RZ, P6 ;  /* 0x000000ff00777208 */ /* 0x000fe20003000000 */
[----:B------:R-:W-:Y:S01]  /*14c0*/  FMUL.FTZ R69, R128, UR16 ;  /* 0x0000001080457c20 */ /* 0x000fe20008410000 */
[----:B------:R-:W-:Y:S01]  /*14d0*/  @P1 LOP3.LUT P6, RZ, R2, 0xff000000, RZ, 0xc0, !PT ;  /* 0xff00000002ff1812 */ /* 0x000fe200078cc0ff */
[----:B------:R-:W-:Y:S01]  /*14e0*/  @P2 FADD.FTZ R123, R26, R123 ;  /* 0x0000007b1a7b2221 */ /* 0x000fe20000010000 */
[----:B------:R-:W-:Y:S01]  /*14f0*/  @P1 FSEL R0, R0, RZ, P3 ;  /* 0x000000ff00001208 */ /* 0x000fe20001800000 */
[----:B------:R-:W-:Y:S01]  /*1500*/  FMUL.FTZ R126, R117, R136 ;  /* 0x00000088757e7220 */ /* 0x000fe20000410000 */
[----:B------:R-:W-:Y:S01]  /*1510*/  LOP3.LUT P3, RZ, R79, 0xff, RZ, 0xc0, !PT ;  /* 0x000000ff4fff7812 */ /* 0x000fe2000786c0ff */
[----:B------:R-:W-:Y:S01]  /*1520*/  FMUL.FTZ R78, R123, UR16 ;  /* 0x000000107b4e7c20 */ /* 0x000fe20008410000 */
[----:B------:R-:W-:Y:S01]  /*1530*/  FSEL R124, R71, RZ, P5 ;  /* 0x000000ff477c7208 */ /* 0x000fe20002800000 */
[----:B------:R-:W-:Y:S01]  /*1540*/  @P2 FADD.FTZ R126, R27, R126 ;  /* 0x0000007e1b7e2221 */ /* 0x000fe20000010000 */
[----:B------:R-:W-:Y:S01]  /*1550*/  @P1 FSEL R71, R71, RZ, P6 ;  /* 0x000000ff47471208 */ /* 0x000fe20003000000 */
[-CC-:B------:R-:W-:Y:S01]  /*1560*/  FFMA.FTZ R51, R51, R125.reuse, R70.reuse ;  /* 0x0000007d33337223 */ /* 0x180fe20000010046 */
[----:B------:R-:W-:Y:S01]  /*1570*/  LOP3.LUT P6, RZ, R79, 0xff00, RZ, 0xc0, !PT ;  /* 0x0000ff004fff7812 */ /* 0x000fe200078cc0ff */
[----:B------:R-:W-:Y:S01]  /*1580*/  FMUL.FTZ R133, R126, UR16 ;  /* 0x000000107e857c20 */ /* 0x000fe20008410000 */
[----:B------:R-:W-:Y:S01]  /*1590*/  FSEL R129, R68, RZ, P3 ;  /* 0x000000ff44817208 */ /* 0x000fe20001800000 */
[-CC-:B------:R-:W-:Y:S01]  /*15a0*/  FFMA.FTZ R59, R59, R125.reuse, R70.reuse ;  /* 0x0000007d3b3b7223 */ /* 0x180fe20000010046 */
[----:B------:R-:W-:Y:S01]  /*15b0*/  @P1 LOP3.LUT P3, RZ, R3, 0xff00, RZ, 0xc0, !PT ;  /* 0x0000ff0003ff1812 */ /* 0x000fe2000786c0ff */
[-CC-:B------:R-:W-:Y:S01]  /*15c0*/  FFMA.FTZ R53, R53, R125.reuse, R70.reuse ;  /* 0x0000007d35357223 */ /* 0x180fe20000010046 */
[----:B------:R-:W-:Y:S01]  /*15d0*/  @P1 LOP3.LUT P5, RZ, R3, 0xff, RZ, 0xc0, !PT ;  /* 0x000000ff03ff1812 */ /* 0x000fe200078ac0ff */
[-CC-:B------:R-:W-:Y:S01]  /*15e0*/  FFMA.FTZ R54, R54, R125.reuse, R70.reuse ;  /* 0x0000007d36367223 */ /* 0x180fe20000010046 */
[C---:B------:R-:W-:Y:S01]  /*15f0*/  FSEL R132, R69.reuse, RZ, P6 ;  /* 0x000000ff45847208 */ /* 0x040fe20003000000 */
[-CC-:B------:R-:W-:Y:S01]  /*1600*/  FFMA.FTZ R134, R62, R125.reuse, R70.reuse ;  /* 0x0000007d3e867223 */ /* 0x180fe20000010046 */
[----:B------:R-:W-:Y:S01]  /*1610*/  @P1 FSEL R69, R69, RZ, P3 ;  /* 0x000000ff45451208 */ /* 0x000fe20001800000 */
[-CC-:B------:R-:W-:Y:S01]  /*1620*/  FFMA.FTZ R65, R61, R125.reuse, R70.reuse ;  /* 0x0000007d3d417223 */ /* 0x180fe20000010046 */
[----:B------:R-:W-:Y:S01]  /*1630*/  ISETP.NE.U32.AND P3, PT, RZ, UR14, PT ;  /* 0x0000000eff007c0c */ /* 0x000fe2000bf65070 */
[-C--:B------:R-:W-:Y:S01]  /*1640*/  FFMA.FTZ R138, R64, R125.reuse, R70 ;  /* 0x0000007d408a7223 */ /* 0x080fe20000010046 */
[----:B------:R-:W-:Y:S01]  /*1650*/  @P1 FSEL R68, R68, RZ, P5 ;  /* 0x000000ff44441208 */ /* 0x000fe20002800000 */
[----:B------:R-:W-:Y:S01]  /*1660*/  FADD.FTZ R50, R50, -R51 ;  /* 0x8000003332327221 */ /* 0x000fe20000010000 */
[----:B------:R-:W-:Y:S01]  /*1670*/  LOP3.LUT P5, RZ, R79, 0xff0000, RZ, 0xc0, !PT ;  /* 0x00ff00004fff7812 */ /* 0x000fe200078ac0ff */
[----:B------:R-:W-:Y:S01]  /*1680*/  FADD.FTZ R58, R58, -R59 ;  /* 0x8000003b3a3a7221 */ /* 0x000fe20000010000 */
[----:B------:R-:W-:Y:S01]  /*1690*/  ISETP.NE.AND.EX P3, PT, RZ, UR15, PT, P3 ;  /* 0x0000000fff007c0c */ /* 0x000fe2000bf65330 */
[----:B------:R-:W-:Y:S01]  /*16a0*/  FADD.FTZ R48, R48, -R53 ;  /* 0x8000003530307221 */ /* 0x000fe20000010000 */
[----:B------:R-:W-:Y:S01]  /*16b0*/  FSEL R131, R78, RZ, P5 ;  /* 0x000000ff4e837208 */ /* 0x000fe20002800000 */
[----:B------:R-:W-:Y:S01]  /*16c0*/  FADD.FTZ R54, R49, -R54 ;  /* 0x8000003631367221 */ /* 0x000fe20000010000 */
[----:B------:R-:W-:Y:S01]  /*16d0*/  LOP3.LUT P5, RZ, R79, 0xff000000, RZ, 0xc0, !PT ;  /* 0xff0000004fff7812 */ /* 0x000fe200078ac0ff */
[----:B------:R-:W-:Y:S01]  /*16e0*/  FADD.FTZ R136, R55, -R134 ;  /* 0x8000008637887221 */ /* 0x000fe20000010000 */
[----:B------:R-:W-:Y:S01]  /*16f0*/  @P1 LOP3.LUT P6, RZ, R3, 0xff0000, RZ, 0xc0, !PT ;  /* 0x00ff000003ff1812 */ /* 0x000fe200078cc0ff */
[----:B------:R-:W-:Y:S01]  /*1700*/  FADD.FTZ R56, R56, -R65 ;  /* 0x8000004138387221 */ /* 0x000fe20000010000 */
[----:B------:R-:W-:Y:S01]  /*1710*/  MOV R63, R76 ;  /* 0x0000004c003f7202 */ /* 0x000fe20000000f00 */
[----:B------:R-:W-:Y:S01]  /*1720*/  FADD.FTZ R138, R57, -R138 ;  /* 0x8000008a398a7221 */ /* 0x000fe20000010000 */
[----:B------:R-:W-:Y:S01]  /*1730*/  FSEL R140, R133, RZ, P5 ;  /* 0x000000ff858c7208 */ /* 0x000fe20002800000 */
[----:B------:R-:W-:Y:S01]  /*1740*/  FMUL.FTZ R79, R117, R50 ;  /* 0x00000032754f7220 */ /* 0x000fe20000410000 */
[----:B------:R-:W-:Y:S01]  /*1750*/  @P1 LOP3.LUT P5, RZ, R3, 0xff000000, RZ, 0xc0, !PT ;  /* 0xff00000003ff1812 */ /* 0x000fe200078ac0ff */
[C---:B------:R-:W-:Y:S01]  /*1760*/  FMUL.FTZ R136, R117.reuse, R136 ;  /* 0x0000008875887220 */ /* 0x040fe20000410000 */
[----:B------:R-:W-:Y:S01]  /*1770*/  @P1 FSEL R78, R78, RZ, P6 ;  /* 0x000000ff4e4e1208 */ /* 0x000fe20003000000 */
[----:B------:R-:W-:Y:S01]  /*1780*/  FMUL.FTZ R135, R117, R56 ;  /* 0x0000003875877220 */ /* 0x000fe20000410000 */
[----:B------:R-:W-:Y:S01]  /*1790*/  LOP3.LUT P6, RZ, R63, 0xff, RZ, 0xc0, !PT ;  /* 0x000000ff3fff7812 */ /* 0x000fe200078cc0ff */
[----:B------:R-:W-:Y:S01]  /*17a0*/  FFMA.FTZ R63, R60, R125, R70 ;  /* 0x0000007d3c3f7223 */ /* 0x000fe20000010046 */
[----:B------:R-:W-:Y:S01]  /*17b0*/  @P1 FSEL R70, R133, RZ, P5 ;  /* 0x000000ff85461208 */ /* 0x000fe20002800000 */
[C---:B------:R-:W-:Y:S01]  /*17c0*/  FMUL.FTZ R125, R117.reuse, R48 ;  /* 0x00000030757d7220 */ /* 0x040fe20000410000 */
[----:B------:R-:W-:Y:S01]  /*17d0*/  @P3 LEA R60, P5, R118, UR14, 0x5 ;  /* 0x0000000e763c3c11 */ /* 0x000fe2000f8a28ff */
[----:B------:R-:W-:Y:S01]  /*17e0*/  FADD.FTZ R52, R52, -R63 ;  /* 0x8000003f34347221 */ /* 0x000fe20000010000 */
[C---:B------:R-:W-:Y:S01]  /*17f0*/  SHF.L.U32 R51, R118.reuse, 0x4, RZ ;  /* 0x0000000476337819 */ /* 0x040fe200000006ff */
[C---:B------:R-:W-:Y:S01]  /*1800*/  FMUL.FTZ R133, R117.reuse, R54 ;  /* 0x0000003675857220 */ /* 0x040fe20000410000 */
[----:B------:R-:W-:Y:S01]  /*1810*/  @P3 LEA.HI.X R61, R118, UR15, RZ, 0x5, P5 ;  /* 0x0000000f763d3c11 */ /* 0x000fe2000a8f2cff */
[C---:B------:R-:W-:Y:S01]  /*1820*/  FMUL.FTZ R134, R117.reuse, R52 ;  /* 0x0000003475867220 */ /* 0x040fe20000410000 */
[----:B------:R-:W-:Y:S01]  /*1830*/  SHF.R.U32.HI R142, RZ, 0x1c, R118 ;  /* 0x0000001cff8e7819 */ /* 0x000fe20000011676 */
[----:B------:R-:W-:Y:S01]  /*1840*/  FMUL.FTZ R118, R117, R58 ;  /* 0x0000003a75767220 */ /* 0x000fe20000410000 */
[----:B------:R-:W-:Y:S01]  /*1850*/  IADD3 R62, P5, R51, UR18, RZ ;  /* 0x00000012333e7c10 */ /* 0x000fe2000ffbe0ff */
[----:B------:R-:W-:Y:S01]  /*1860*/  FMUL.FTZ R138, R117, R138 ;  /* 0x0000008a758a7220 */ /* 0x000fe20000410000 */
[----:B------:R-:W-:Y:S01]  /*1870*/  @P1 MOV R48, R72 ;  /* 0x0000004800301202 */ /* 0x000fe20000000f00 */
[----:B------:R-:W-:Y:S01]  /*1880*/  @P2 FADD.FTZ R79, R28, R79 ;  /* 0x0000004f1c4f2221 */ /* 0x000fe20000010000 */
[----:B------:R-:W-:Y:S01]  /*1890*/  IADD3.X R63, R142, UR19, RZ, P5, !PT ;  /* 0x000000138e3f7c10 */ /* 0x000fe2000affe4ff */
[----:B------:R-:W-:Y:S01]  /*18a0*/  @P2 FADD.FTZ R118, R29, R118 ;  /* 0x000000761d762221 */ /* 0x000fe20000010000 */
[----:B------:R-:W-:Y:S01]  /*18b0*/  @P1 IADD3 R64, P5, R51, R74, RZ ;  /* 0x0000004a33401210 */ /* 0x000fe20007fbe0ff */
[----:B------:R-:W-:Y:S01]  /*18c0*/  @P2 FADD.FTZ R125, R30, R125 ;  /* 0x0000007d1e7d2221 */ /* 0x000fe20000010000 */
[----:B------:R-:W-:Y:S01]  /*18d0*/  @P2 FADD.FTZ R134, R31, R134 ;  /* 0x000000861f862221 */ /* 0x000fe20000010000 */
[----:B------:R-:W-:Y:S01]  /*18e0*/  @P2 FADD.FTZ R133, R32, R133 ;  /* 0x0000008520852221 */ /* 0x000fe20000010000 */
[----:B------:R-:W-:Y:S01]  /*18f0*/  @P2 FADD.FTZ R136, R33, R136 ;  /* 0x0000008821882221 */ /* 0x000fe20000010000 */
[----:B------:R-:W-:Y:S01]  /*1900*/  @P1 IMAD.X R65, R142, 0x1, R75, P5 ;  /* 0x000000018e411824 */ /* 0x000fe200028e064b */
[----:B------:R-:W-:Y:S01]  /*1910*/  ISETP.NE.U32.AND P5, PT, RZ, UR14, PT ;  /* 0x0000000eff007c0c */ /* 0x000fe2000bfa5070 */
[----:B------:R-:W-:Y:S01]  /*1920*/  @P2 FADD.FTZ R135, R34, R135 ;  /* 0x0000008722872221 */ /* 0x000fe20000010000 */
[----:B------:R-:W-:Y:S01]  /*1930*/  @P2 FADD.FTZ R138, R35, R138 ;  /* 0x0000008a238a2221 */ /* 0x000fe20000010000 */
[----:B------:R-:W-:-:S02]  /*1940*/  @P1 LOP3.LUT P2, RZ, R48, 0xff, RZ, 0xc0, !PT ;  /* 0x000000ff30ff1812 */ /* 0x000fc4000784c0ff */
[----:B------:R-:W-:Y:S02]  /*1950*/  ISETP.NE.AND.EX P5, PT, RZ, UR15, PT, P5 ;  /* 0x0000000fff007c0c */ /* 0x000fe4000bfa5350 */
[----:B------:R-:W-:Y:S02]  /*1960*/  @P1 F2FP.BF16.F32.PACK_AB R0, RZ, R0 ;  /* 0x00000000ff00123e */ /* 0x000fe400000010ff */
[----:B------:R-:W-:Y:S02]  /*1970*/  SEL R49, R122, R37, P5 ;  /* 0x000000257a317207 */ /* 0x000fe40002800000 */
[----:B------:R-:W-:Y:S02]  /*1980*/  SEL R50, R127, R38, P5 ;  /* 0x000000267f327207 */ /* 0x000fe40002800000 */
[----:B------:R-:W-:Y:S02]  /*1990*/  SEL R51, R130, R39, P5 ;  /* 0x0000002782337207 */ /* 0x000fe40002800000 */
[----:B------:R-:W-:-:S02]  /*19a0*/  @P3 SEL R48, R67, R36, P5 ;  /* 0x0000002443303207 */ /* 0x000fc40002800000 */
[----:B------:R-:W-:Y:S02]  /*19b0*/  @P1 F2FP.BF16.F32.PACK_AB R80, RZ, R80 ;  /* 0x00000050ff50123e */ /* 0x000fe400000010ff */
[----:B------:R-:W-:Y:S01]  /*19c0*/  @P1 F2FP.BF16.F32.PACK_AB R68, RZ, R68 ;  /* 0x00000044ff44123e */ /* 0x000fe200000010ff */
[----:B------:R0:W-:Y:S01]  /*19d0*/  @P3 STG.E.128 desc[UR4][R60.64], R48 ;  /* 0x000000303c003986 */ /* 0x0001e2000c101d04 */
[----:B------:R-:W-:Y:S02]  /*19e0*/  @P1 F2FP.BF16.F32.PACK_AB R78, RZ, R78 ;  /* 0x0000004eff4e123e */ /* 0x000fe400000010ff */
[----:B------:R-:W-:Y:S02]  /*19f0*/  SEL R52, R121, R40, P5 ;  /* 0x0000002879347207 */ /* 0x000fe40002800000 */
[----:B------:R-:W-:Y:S02]  /*1a00*/  SEL R53, R128, R41, P5 ;  /* 0x0000002980357207 */ /* 0x000fe40002800000 */
[----:B------:R-:W-:-:S02]  /*1a10*/  SEL R54, R123, R42, P5 ;  /* 0x0000002a7b367207 */ /* 0x000fc40002800000 */
[----:B------:R-:W-:Y:S02]  /*1a20*/  SEL R55, R126, R43, P5 ;  /* 0x0000002b7e377207 */ /* 0x000fe40002800000 */
[----:B------:R-:W-:Y:S01]  /*1a30*/  @P1 PRMT R45, R0, 0x7610, R45 ;  /* 0x00007610002d1816 */ /* 0x000fe2000000002d */
[----:B------:R-:W-:Y:S01]  /*1a40*/  FMUL.FTZ R0, R79, UR16 ;  /* 0x000000104f007c20 */ /* 0x000fe20008410000 */
[----:B------:R-:W-:Y:S01]  /*1a50*/  @P1 F2FP.BF16.F32.PACK_AB R66, RZ, R66 ;  /* 0x00000042ff42123e */ /* 0x000fe200000010ff */
[----:B------:R1:W-:Y:S01]  /*1a60*/  @P3 STG.E.128 desc[UR4][R60.64+0x10], R52 ;  /* 0x000010343c003986 */ /* 0x0003e2000c101d04 */
[----:B------:R-:W-:Y:S02]  /*1a70*/  @P1 F2FP.BF16.F32.PACK_AB R71, RZ, R71 ;  /* 0x00000047ff47123e */ /* 0x000fe400000010ff */
[----:B------:R-:W-:Y:S01]  /*1a80*/  @P1 F2FP.BF16.F32.PACK_AB R69, RZ, R69 ;  /* 0x00000045ff45123e */ /* 0x000fe200000010ff */
[----:B0-----:R-:W-:Y:S01]  /*1a90*/  FMUL.FTZ R50, R125, UR16 ;  /* 0x000000107d327c20 */ /* 0x001fe20008410000 */
[----:B------:R-:W-:Y:S01]  /*1aa0*/  @P1 F2FP.BF16.F32.PACK_AB R70, RZ, R70 ;  /* 0x00000046ff46123e */ /* 0x000fe200000010ff */
[----:B------:R-:W-:Y:S01]  /*1ab0*/  FMUL.FTZ R51, R133, UR16 ;  /* 0x0000001085337c20 */ /* 0x000fe20008410000 */
[----:B------:R-:W-:-:S02]  /*1ac0*/  @P1 PRMT R44, R80, 0x7610, R44 ;  /* 0x00007610502c1816 */ /* 0x000fc4000000002c */
        /* <DEDUP_REMOVED lines=8> */
[----:B------:R-:W-:Y:S01]  /*1b50*/  FMUL.FTZ R60, R138, UR16 ;  /* 0x000000108a3c7c20 */ /* 0x000fe20008410000 */
[----:B------:R-:W-:Y:S01]  /*1b60*/  SEL R41, R136, R41, P5 ;  /* 0x0000002988297207 */ /* 0x000fe20002800000 */
        /* <DEDUP_REMOVED lines=12> */
[----:B------:R-:W-:Y:S01]  /*1c30*/  STG.E.128 desc[UR4][R62.64], R56 ;  /* 0x000000383e007986 */ /* 0x000fe2000c101d04 */
        /* <DEDUP_REMOVED lines=12> */
[----:B------:R-:W-:Y:S02]  /*1d00*/  SHF.L.U32 R67, R116, 0x4, RZ ;  /* 0x0000000474437819 */ /* 0x000fe400000006ff */
[----:B------:R-:W-:-:S02]  /*1d10*/  @P1 F2FP.BF16.F32.PACK_AB R0, RZ, R0 ;  /* 0x00000000ff00123e */ /* 0x000fc400000010ff */
[----:B------:R-:W-:Y:S02]  /*1d20*/  SHF.R.U32.HI R116, RZ, 0x1c, R116 ;  /* 0x0000001cff747819 */ /* 0x000fe40000011674 */
[----:B0-----:R-:W-:Y:S02]  /*1d30*/  FSEL R64, R50, RZ, P5 ;  /* 0x000000ff32407208 */ /* 0x001fe40002800000 */
[----:B------:R-:W-:Y:S02]  /*1d40*/  FSEL R65, R51, RZ, P6 ;  /* 0x000000ff33417208 */ /* 0x000fe40003000000 */
[C---:B------:R-:W-:Y:S02]  /*1d50*/  LOP3.LUT P5, RZ, R77.reuse, 0xff0000, RZ, 0xc0, !PT ;  /* 0x00ff00004dff7812 */ /* 0x040fe400078ac0ff */
[----:B------:R-:W-:Y:S02]  /*1d60*/  LOP3.LUT P6, RZ, R77, 0xff000000, RZ, 0xc0, !PT ;  /* 0xff0000004dff7812 */ /* 0x000fe400078cc0ff */
[----:B------:R-:W-:-:S02]  /*1d70*/  @P1 FSEL R51, R51, RZ, P2 ;  /* 0x000000ff33331208 */ /* 0x000fc40001000000 */
[----:B------:R-:W-:Y:S02]  /*1d80*/  FSEL R62, R53, RZ, P5 ;  /* 0x000000ff353e7208 */ /* 0x000fe40002800000 */
[----:B------:R-:W-:Y:S02]  /*1d90*/  FSEL R63, R60, RZ, P6 ;  /* 0x000000ff3c3f7208 */ /* 0x000fe40003000000 */
[----:B------:R-:W-:Y:S02]  /*1da0*/  @P1 F2FP.BF16.F32.PACK_AB R57, RZ, R51 ;  /* 0x00000033ff39123e */ /* 0x000fe400000010ff */
[----:B------:R-:W-:Y:S02]  /*1db0*/  F2FP.BF16.F32.PACK_AB R51, R63, R62 ;  /* 0x0000003e3f33723e */ /* 0x000fe400000010ff */
[----:B------:R-:W0:Y:S01]  /*1dc0*/  LDC.64 R62, c[0x0][0x210] ;  /* 0x00008400ff3e7b82 */ /* 0x000e220000000a00 */
[----:B------:R-:W-:Y:S02]  /*1dd0*/  @P1 FSEL R50, R50, RZ, P3 ;  /* 0x000000ff32321208 */ /* 0x000fe40001800000 */
[----:B------:R-:W-:-:S02]  /*1de0*/  @P1 LOP3.LUT P3, RZ, R73, 0xff0000, RZ, 0xc0, !PT ;  /* 0x00ff000049ff1812 */ /* 0x000fc4000786c0ff */
[----:B------:R-:W-:Y:S02]  /*1df0*/  @P1 LOP3.LUT P5, RZ, R73, 0xff000000, RZ, 0xc0, !PT ;  /* 0xff00000049ff1812 */ /* 0x000fe400078ac0ff */
[----:B------:R-:W-:Y:S02]  /*1e00*/  @P1 FSEL R53, R53, RZ, P3 ;  /* 0x000000ff35351208 */ /* 0x000fe40001800000 */
[----:B------:R-:W-:Y:S02]  /*1e10*/  @P1 LOP3.LUT P3, RZ, R72, 0xff00, RZ, 0xc0, !PT ;  /* 0x0000ff0048ff1812 */ /* 0x000fe4000786c0ff */
[----:B------:R-:W-:Y:S02]  /*1e20*/  @P1 FSEL R60, R60, RZ, P5 ;  /* 0x000000ff3c3c1208 */ /* 0x000fe40002800000 */
[----:B------:R-:W-:Y:S02]  /*1e30*/  @P1 LOP3.LUT P5, RZ, R72, 0xff000000, RZ, 0xc0, !PT ;  /* 0xff00000048ff1812 */ /* 0x000fe400078ac0ff */
[----:B------:R-:W-:-:S02]  /*1e40*/  @P1 LOP3.LUT P6, RZ, R73, 0xff00, RZ, 0xc0, !PT ;  /* 0x0000ff0049ff1812 */ /* 0x000fc400078cc0ff */
[----:B-1----:R-:W-:Y:S02]  /*1e50*/  @P1 FSEL R48, R118, RZ, P3 ;  /* 0x000000ff76301208 */ /* 0x002fe40001800000 */
[----:B------:R-:W-:Y:S02]  /*1e60*/  LOP3.LUT P2, RZ, R76, 0xff00, RZ, 0xc0, !PT ;  /* 0x0000ff004cff7812 */ /* 0x000fe4000784c0ff */
[----:B------:R-:W-:Y:S02]  /*1e70*/  @P1 FSEL R49, R134, RZ, P5 ;  /* 0x000000ff86311208 */ /* 0x000fe40002800000 */
[----:B------:R-:W-:Y:S02]  /*1e80*/  @P1 FSEL R52, R136, RZ, P6 ;  /* 0x000000ff88341208 */ /* 0x000fe40003000000 */
[----:B------:R-:W-:Y:S02]  /*1e90*/  LOP3.LUT P5, RZ, R76, 0xff000000, RZ, 0xc0, !PT ;  /* 0xff0000004cff7812 */ /* 0x000fe400078ac0ff */
[----:B------:R-:W-:-:S02]  /*1ea0*/  LOP3.LUT P6, RZ, R77, 0xff00, RZ, 0xc0, !PT ;  /* 0x0000ff004dff7812 */ /* 0x000fc400078cc0ff */
[----:B------:R-:W-:Y:S02]  /*1eb0*/  @P1 F2FP.BF16.F32.PACK_AB R55, RZ, R50 ;  /* 0x00000032ff37123e */ /* 0x000fe400000010ff */
[----:B------:R-:W-:Y:S02]  /*1ec0*/  @P1 F2FP.BF16.F32.PACK_AB R59, RZ, R53 ;  /* 0x00000035ff3b123e */ /* 0x000fe400000010ff */
[----:B------:R-:W-:Y:S02]  /*1ed0*/  @P1 F2FP.BF16.F32.PACK_AB R54, RZ, R48 ;  /* 0x00000030ff36123e */ /* 0x000fe400000010ff */
[----:B------:R-:W-:Y:S02]  /*1ee0*/  @P1 F2FP.BF16.F32.PACK_AB R56, RZ, R49 ;  /* 0x00000031ff38123e */ /* 0x000fe400000010ff */
[----:B------:R-:W-:Y:S02]  /*1ef0*/  @P1 F2FP.BF16.F32.PACK_AB R58, RZ, R52 ;  /* 0x00000034ff3a123e */ /* 0x000fe400000010ff */
[----:B------:R-:W-:-:S02]  /*1f00*/  FSEL R48, R118, RZ, P2 ;  /* 0x000000ff76307208 */ /* 0x000fc40001000000 */
[C---:B------:R-:W-:Y:S02]  /*1f10*/  @P1 IADD3 R74, P3, R67.reuse, R74, RZ ;  /* 0x0000004a434a1210 */ /* 0x040fe40007f7e0ff */
[----:B------:R-:W-:Y:S02]  /*1f20*/  FSEL R50, R136, RZ, P6 ;  /* 0x000000ff88327208 */ /* 0x000fe40003000000 */
[----:B------:R-:W-:Y:S01]  /*1f30*/  FSEL R49, R134, RZ, P5 ;  /* 0x000000ff86317208 */ /* 0x000fe20002800000 */
[----:B------:R-:W-:Y:S01]  /*1f40*/  @P1 IMAD.X R75, R116, 0x1, R75, P3 ;  /* 0x00000001744b1824 */ /* 0x000fe200018e064b */
[----:B------:R-:W-:Y:S02]  /*1f50*/  IADD3 R52, P2, R67, UR18, RZ ;  /* 0x0000001243347c10 */ /* 0x000fe4000ff5e0ff */
[----:B------:R-:W-:Y:S02]  /*1f60*/  @P1 F2FP.BF16.F32.PACK_AB R60, RZ, R60 ;  /* 0x0000003cff3c123e */ /* 0x000fe400000010ff */
[----:B------:R-:W-:-:S02]  /*1f70*/  @P1 PRMT R44, R0, 0x7610, R44 ;  /* 0x00007610002c1816 */ /* 0x000fc4000000002c */
[----:B------:R-:W-:Y:S02]  /*1f80*/  @P1 PRMT R45, R55, 0x7610, R45 ;  /* 0x00007610372d1816 */ /* 0x000fe4000000002d */
[----:B------:R-:W-:Y:S02]  /*1f90*/  @P1 PRMT R46, R57, 0x7610, R46 ;  /* 0x00007610392e1816 */ /* 0x000fe4000000002e */
[----:B------:R-:W-:Y:S02]  /*1fa0*/  @P1 PRMT R47, R59, 0x7610, R47 ;  /* 0x000076103b2f1816 */ /* 0x000fe4000000002f */
        /* <DEDUP_REMOVED lines=14> */
.L_x_1510:
        /* <DEDUP_REMOVED lines=29> */
.L_x_1509:
[----:B------:R-:W-:Y:S05]  /*2260*/  BSYNC B0 ;  /* 0x0000000000007941 */ /* 0x000fea0003800000 */
.L_x_1507:
[----:B------:R-:W0:Y:S01]  /*2270*/  S2R R36, SR_TID.X ;  /* 0x0000000000247919 */ /* 0x000e220000002100 */
[----:B------:R-:W-:Y:S01]  /*2280*/  MOV R0, 0x400 ;  /* 0x0000040000007802 */ /* 0x000fe20000000f00 */
[----:B------:R-:W-:Y:S05]  /*2290*/  WARPSYNC.ALL ;  /* 0x0000000000007948 */ /* 0x000fea0003800000 */
[----:B------:R-:W2:Y:S01]  /*22a0*/  S2R R3, SR_CgaCtaId ;  /* 0x0000000000037919 */ /* 0x000ea20000008800 */
[----:B------:R-:W-:Y:S01]  /*22b0*/  ULDC UR6, c[0x0][0x218] ;  /* 0x0000860000067ab9 */ /* 0x000fe20000000800 */
[----:B------:R-:W3:Y:S01]  /*22c0*/  S2R R34, SR_CTAID.X ;  /* 0x0000000000227919 */ /* 0x000ee20000002500 */
[----:B0-----:R-:W-:-:S02]  /*22d0*/  SHF.R.U32.HI R2, RZ, 0x5, R36 ;  /* 0x00000005ff027819 */ /* 0x001fc40000011624 */
[----:B------:R-:W-:Y:S02]  /*22e0*/  LOP3.LUT R24, R36, 0x1f, RZ, 0xc0, !PT ;  /* 0x0000001f24187812 */ /* 0x000fe400078ec0ff */
[----:B------:R-:W-:Y:S02]  /*22f0*/  SHF.L.U32 R25, R2, 0x6, RZ ;  /* 0x0000000602197819 */ /* 0x000fe400000006ff */
[----:B--2---:R-:W-:Y:S02]  /*2300*/  LEA R3, R3, R0, 0x18 ;  /* 0x0000000003037211 */ /* 0x004fe400078ec0ff */
        /* <DEDUP_REMOVED lines=10> */
[----:B------:R-:W4:Y:S04]  /*23b0*/  LDS R24, [R3+0x200] ;  /* 0x0002000003187984 */ /* 0x000f280000000800 */
[----:B------:R-:W5:Y:S04]  /*23c0*/  LDS R27, [R3+0xa00] ;  /* 0x000a0000031b7984 */ /* 0x000f680000000800 */
[----:B------:R-:W1:Y:S04]  /*23d0*/  LDS R16, [R3+0x400] ;  /* 0x0004000003107984 */ /* 0x000e680000000800 */
[----:B------:R-:W3:Y:S04]  /*23e0*/  LDS R19, [R3+0xc00] ;  /* 0x000c000003137984 */ /* 0x000ee80000000800 */
[----:B------:R-:W3:Y:S04]  /*23f0*/  LDS R17, [R3+0x600] ;  /* 0x0006000003117984 */ /* 0x000ee80000000800 */
[----:B------:R-:W3:Y:S04]  /*2400*/  LDS R18, [R3+0xe00] ;  /* 0x000e000003127984 */ /* 0x000ee80000000800 */
[----:B------:R-:W3:Y:S04]  /*2410*/  LDS R21, [R3+0x1000] ;  /* 0x0010000003157984 */ /* 0x000ee80000000800 */
[----:B------:R-:W3:Y:S04]  /*2420*/  LDS R23, [R3+0x1200] ;  /* 0x0012000003177984 */ /* 0x000ee80000000800 */
[----:B------:R-:W3:Y:S01]  /*2430*/  LDS R29, [R3+0x1400] ;  /* 0x00140000031d7984 */ /* 0x000ee20000000800 */
[----:B0-----:R-:W-:-:S03]  /*2440*/  FADD.FTZ R2, RZ, R2 ;  /* 0x00000002ff027221 */ /* 0x001fc60000010000 */
[----:B------:R-:W0:Y:S01]  /*2450*/  LDS R20, [R3+0x1600] ;  /* 0x0016000003147984 */ /* 0x000e220000000800 */
[----:B--2---:R-:W-:-:S03]  /*2460*/  FADD.FTZ R2, R2, R25 ;  /* 0x0000001902027221 */ /* 0x004fc60000010000 */
[----:B------:R-:W2:Y:S01]  /*2470*/  LDS R31, [R3+0x1800] ;  /* 0x00180000031f7984 */ /* 0x000ea20000000800 */
[----:B----4-:R-:W-:-:S03]  /*2480*/  FADD.FTZ R24, RZ, R24 ;  /* 0x00000018ff187221 */ /* 0x010fc60000010000 */
[----:B------:R-:W4:Y:S01]  /*2490*/  LDS R22, [R3+0x1a00] ;  /* 0x001a000003167984 */ /* 0x000f220000000800 */
[----:B-----5:R-:W-:-:S03]  /*24a0*/  FADD.FTZ R24, R24, R27 ;  /* 0x0000001b18187221 */ /* 0x020fc60000010000 */
[----:B------:R-:W5:Y:S01]  /*24b0*/  LDS R33, [R3+0x1c00] ;  /* 0x001c000003217984 */ /* 0x000f620000000800 */
[----:B-1----:R-:W-:-:S03]  /*24c0*/  FADD.FTZ R16, RZ, R16 ;  /* 0x00000010ff107221 */ /* 0x002fc60000010000 */
[----:B------:R-:W1:Y:S01]  /*24d0*/  LDS R26, [R3+0x1e00] ;  /* 0x001e0000031a7984 */ /* 0x000e620000000800 */
[----:B---3--:R-:W-:Y:S01]  /*24e0*/  FADD.FTZ R16, R16, R19 ;  /* 0x0000001310107221 */ /* 0x008fe20000010000 */
        /* <DEDUP_REMOVED lines=10> */
[----:B----4-:R-:W-:-:S03]  /*2590*/  FADD.FTZ R23, R23, R22 ;  /* 0x0000001617177221 */ /* 0x010fc60000010000 */
[----:B------:R0:W-:Y:S01]  /*25a0*/  STS.128 [R0+0x400], R8 ;  /* 0x0004000800007388 */ /* 0x0001e20000000c00 */
[----:B-----5:R-:W-:-:S03]  /*25b0*/  FADD.FTZ R33, R16, R33 ;  /* 0x0000002110217221 */ /* 0x020fc60000010000 */
[----:B------:R-:W-:Y:S01]  /*25c0*/  STS.128 [R0+0x410], R12 ;  /* 0x0004100c00007388 */ /* 0x000fe20000000c00 */
[----:B-1----:R-:W-:Y:S01]  /*25d0*/  FADD.FTZ R17, R17, R26 ;  /* 0x0000001a11117221 */ /* 0x002fe20000010000 */
        /* <DEDUP_REMOVED lines=53> */
.L_x_1511:
        /* <DEDUP_REMOVED lines=8> */
.L_x_1514:
[----:B------:R-:W-:Y:S05]  /*29b0*/  BSYNC B2 ;  /* 0x0000000000027941 */ /* 0x000fea0003800000 */
.L_x_1513:
        /* <DEDUP_REMOVED lines=8> */
.L_x_1515:
[----:B------:R-:W-:Y:S01]  /*2a40*/  FADD.FTZ R125, R132, R125 ;  /* 0x0000007d847d7221 */ /* 0x000fe20000010000 */
[----:B------:R-:W-:-:S04]  /*2a50*/  HFMA2.MMA R137, -RZ, RZ, 0, 1.1920928955078125e-07 ;  /* 0x00000002ff897435 */ /* 0x000fc800000001ff */
[----:B------:R-:W-:Y:S01]  /*2a60*/  MOV R136, R125 ;  /* 0x0000007d00887202 */ /* 0x000fe20000000f00 */
[----:B------:R-:W-:-:S07]  /*2a70*/  IMAD.MOV.U32 R127, RZ, RZ, R135 ;  /* 0x000000ffff7f7224 */ /* 0x000fce00078e0087 */
[----:B------:R-:W-:Y:S05]  /*2a80*/  WARPSYNC.COLLECTIVE R133, `(.L_x_1516) ;  /* 0x0000000085087348 */ /* 0x000fea0003c00000 */
[----:B------:R0:W1:Y:S02]  /*2a90*/  SHFL.BFLY P2, R135, R136, R137, R138 ;  /* 0x0c00008988877389 */ /* 0x000064000004008a */
[----:B01----:R-:W-:Y:S01]  /*2aa0*/  ENDCOLLECTIVE ;  /* 0x000000000000791b */ /* 0x003fe20003800000 */
.L_x_1516:
[----:B------:R-:W-:-:S05]  /*2ab0*/  FADD.FTZ R127, R70, R127 ;  /* 0x0000007f467f7221 */ /* 0x000fca0000010000 */
[----:B------:R-:W-:Y:S01]  /*2ac0*/  MOV R136, R127 ;  /* 0x0000007f00887202 */ /* 0x000fe20000000f00 */
[----:B------:R-:W-:-:S07]  /*2ad0*/  IMAD.MOV.U32 R130, RZ, RZ, R135 ;  /* 0x000000ffff827224 */ /* 0x000fce00078e0087 */
[----:B------:R-:W-:Y:S05]  /*2ae0*/  WARPSYNC.COLLECTIVE R133, `(.L_x_1517) ;  /* 0x0000000085087348 */ /* 0x000fea0003c00000 */
[----:B------:R0:W1:Y:S02]  /*2af0*/  SHFL.BFLY P2, R135, R136, R137, R138 ;  /* 0x0c00008988877389 */ /* 0x000064000004008a */
[----:B01----:R-:W-:Y:S01]  /*2b00*/  ENDCOLLECTIVE ;  /* 0x000000000000791b */ /* 0x003fe20003800000 */
.L_x_1517:
[----:B------:R-:W-:Y:S01]  /*2b10*/  FADD.FTZ R130, R125, R130 ;  /* 0x000000827d827221 */ /* 0x000fe20000010000 */
[----:B------:R-:W-:-:S03]  /*2b20*/  HFMA2.MMA R137, -RZ, RZ, 0, 2.384185791015625e-07 ;  /* 0x00000004ff897435 */ /* 0x000fc600000001ff */
[----:B------:R-:W-:Y:S01]  /*2b30*/  IMAD.MOV.U32 R136, RZ, RZ, R130 ;  /* 0x000000ffff887224 */ /* 0x000fe200078e0082 */
[----:B------:R-:W-:-:S07]  /*2b40*/  MOV R134, R135 ;  /* 0x0000008700867202 */ /* 0x000fce0000000f00 */
[----:B------:R-:W-:Y:S05]  /*2b50*/  WARPSYNC.COLLECTIVE R133, `(.L_x_1518) ;  /* 0x0000000085087348 */ /* 0x000fea0003c00000 */
[----:B------:R0:W1:Y:S02]  /*2b60*/  SHFL.BFLY P2, R135, R136, R137, R138 ;  /* 0x0c00008988877389 */ /* 0x000064000004008a */
[----:B01----:R-:W-:Y:S01]  /*2b70*/  ENDCOLLECTIVE ;  /* 0x000000000000791b */ /* 0x003fe20003800000 */
.L_x_1518:
[----:B------:R-:W-:-:S04]  /*2b80*/  FADD.FTZ R134, R127, R134 ;  /* 0x000000867f867221 */ /* 0x000fc80000010000 */
[----:B------:R-:W-:Y:S01]  /*2b90*/  IMAD.MOV.U32 R136, RZ, RZ, R134 ;  /* 0x000000ffff887224 */ /* 0x000fe200078e0086 */
[----:B------:R-:W-:-:S07]  /*2ba0*/  MOV R129, R135 ;  /* 0x0000008700817202 */ /* 0x000fce0000000f00 */
[----:B------:R-:W-:Y:S05]  /*2bb0*/  WARPSYNC.COLLECTIVE R133, `(.L_x_1519) ;  /* 0x0000000085087348 */ /* 0x000fea0003c00000 */
[----:B------:R0:W1:Y:S02]  /*2bc0*/  SHFL.BFLY P2, R135, R136, R137, R138 ;  /* 0x0c00008988877389 */ /* 0x000064000004008a */
[----:B01----:R-:W-:Y:S01]  /*2bd0*/  ENDCOLLECTIVE ;  /* 0x000000000000791b */ /* 0x003fe20003800000 */
.L_x_1519:
[----:B------:R-:W-:-:S05]  /*2be0*/  FADD.FTZ R129, R130, R129 ;  /* 0x0000008182817221 */ /* 0x000fca0000010000 */
[----:B------:R-:W-:Y:S01]  /*2bf0*/  MOV R136, R129 ;  /* 0x0000008100887202 */ /* 0x000fe20000000f00 */
[----:B------:R-:W-:Y:S01]  /*2c00*/  IMAD.MOV.U32 R137, RZ, RZ, 0x8 ;  /* 0x00000008ff897424 */ /* 0x000fe200078e00ff */
[----:B------:R-:W-:-:S07]  /*2c10*/  MOV R131, R135 ;  /* 0x0000008700837202 */ /* 0x000fce0000000f00 */
[----:B------:R-:W-:Y:S05]  /*2c20*/  WARPSYNC.COLLECTIVE R133, `(.L_x_1520) ;  /* 0x0000000085087348 */ /* 0x000fea0003c00000 */
[----:B------:R0:W1:Y:S02]  /*2c30*/  SHFL.BFLY P2, R135, R136, R137, R138 ;  /* 0x0c00008988877389 */ /* 0x000064000004008a */
[----:B01----:R-:W-:Y:S01]  /*2c40*/  ENDCOLLECTIVE ;  /* 0x000000000000791b */ /* 0x003fe20003800000 */
.L_x_1520:
[----:B------:R-:W-:-:S05]  /*2c50*/  FADD.FTZ R131, R134, R131 ;  /* 0x0000008386837221 */ /* 0x000fca0000010000 */
[----:B------:R-:W-:Y:S02]  /*2c60*/  MOV R136, R131 ;  /* 0x0000008300887202 */ /* 0x000fe40000000f00 */
[----:B------:R-:W-:-:S07]  /*2c70*/  MOV R70, R135 ;  /* 0x0000008700467202 */ /* 0x000fce0000000f00 */
[----:B------:R-:W-:Y:S05]  /*2c80*/  WARPSYNC.COLLECTIVE R133, `(.L_x_1521) ;  /* 0x0000000085087348 */ /* 0x000fea0003c00000 */
[----:B------:R0:W1:Y:S02]  /*2c90*/  SHFL.BFLY P2, R135, R136, R137, R138 ;  /* 0x0c00008988877389 */ /* 0x000064000004008a */
[----:B01----:R-:W-:Y:S01]  /*2ca0*/  ENDCOLLECTIVE ;  /* 0x000000000000791b */ /* 0x003fe20003800000 */
.L_x_1521:
[----:B------:R-:W-:Y:S01]  /*2cb0*/  FADD.FTZ R70, R129, R70 ;  /* 0x0000004681467221 */ /* 0x000fe20000010000 */
[----:B------:R-:W-:-:S04]  /*2cc0*/  HFMA2.MMA R137, -RZ, RZ, 0, 9.5367431640625e-07 ;  /* 0x00000010ff897435 */ /* 0x000fc800000001ff */
[----:B------:R-:W-:Y:S01]  /*2cd0*/  MOV R136, R70 ;  /* 0x0000004600887202 */ /* 0x000fe20000000f00 */
[----:B------:R-:W-:-:S07]  /*2ce0*/  IMAD.MOV.U32 R132, RZ, RZ, R135 ;  /* 0x000000ffff847224 */ /* 0x000fce00078e0087 */
[----:B------:R-:W-:Y:S05]  /*2cf0*/  WARPSYNC.COLLECTIVE R133, `(.L_x_1522) ;  /* 0x0000000085087348 */ /* 0x000fea0003c00000 */
[----:B------:R0:W1:Y:S02]  /*2d00*/  SHFL.BFLY P2, R135, R136, R137, R138 ;  /* 0x0c00008988877389 */ /* 0x000064000004008a */
[----:B01----:R-:W-:Y:S01]  /*2d10*/  ENDCOLLECTIVE ;  /* 0x000000000000791b */ /* 0x003fe20003800000 */
.L_x_1522:
[----:B------:R-:W-:-:S05]  /*2d20*/  FADD.FTZ R132, R131, R132 ;  /* 0x0000008483847221 */ /* 0x000fca0000010000 */
[----:B------:R-:W-:Y:S01]  /*2d30*/  MOV R136, R132 ;  /* 0x0000008400887202 */ /* 0x000fe20000000f00 */
[----:B------:R-:W-:-:S07]  /*2d40*/  IMAD.MOV.U32 R125, RZ, RZ, R135 ;  /* 0x000000ffff7d7224 */ /* 0x000fce00078e0087 */
[----:B------:R-:W-:Y:S05]  /*2d50*/  WARPSYNC.COLLECTIVE R133, `(.L_x_1523) ;  /* 0x0000000085087348 */ /* 0x000fea0003c00000 */
[----:B------:R0:W1:Y:S02]  /*2d60*/  SHFL.BFLY P2, R135, R136, R137, R138 ;  /* 0x0c00008988877389 */ /* 0x000064000004008a */
[----:B01----:R-:W-:Y:S01]  /*2d70*/  ENDCOLLECTIVE ;  /* 0x000000000000791b */ /* 0x003fe20003800000 */
.L_x_1523:
[----:B------:R-:W-:Y:S01]  /*2d80*/  MOV R127, R135 ;  /* 0x00000087007f7202 */ /* 0x000fe20000000f00 */
[----:B------:R-:W-:Y:S06]  /*2d90*/  BRA `(.L_x_1524) ;  /* 0xffffffe000ec7947 */ /* 0x000fec000383ffff */
.L_x_1525:
        /* <DEDUP_REMOVED lines=14> */
.L_x_3201:


//--------------------- .text._ZN10layer_norm31ln_parallel_residual_bwd_kernelINS_13Kernel_traitsIf6__halfS2_S2_fjLj512ELj1ELj4ELj1ELj16ENS_18Kernel_traits_baseILj512EfS2_S2_S2_fjLj128EEEEELb0ELb0ELb0EEEvNS_9BwdParamsE --------------------------
	.section	.text._ZN10layer_norm31ln_parallel_residual_bwd_kernelINS_13Kernel_traitsIf6__halfS2_S2_fjLj512ELj1ELj4ELj1ELj16ENS_18Kernel_traits_baseILj512EfS2_S2_S2_fjLj128EEEEELb0ELb0ELb0EEEvNS_9BwdParamsE,"ax",@progbits
	.align	128
        .global         _ZN10layer_norm31ln_parallel_residual_bwd_kernelINS_13Kernel_traitsIf6__halfS2_S2_fjLj512ELj1ELj4ELj1ELj16ENS_18Kernel_traits_baseILj512EfS2_S2_S2_fjLj128EEEEELb0ELb0ELb0EEEvNS_9BwdParamsE
        .type           _ZN10layer_norm31ln_parallel_residual_bwd_kernelINS_13Kernel_traitsIf6__halfS2_S2_fjLj512ELj1ELj4ELj1ELj16ENS_18Kernel_traits_baseILj512EfS2_S2_S2_fjLj128EEEEELb0ELb0ELb0EEEvNS_9BwdParamsE,@function
        .size           _ZN10layer_norm31ln_parallel_residual_bwd_kernelINS_13Kernel_traitsIf6__halfS2_S2_fjLj512ELj1ELj4ELj1ELj16ENS_18Kernel_traits_baseILj512EfS2_S2_S2_fjLj128EEEEELb0ELb0ELb0EEEvNS_9BwdParamsE,(.L_x_3202 - _ZN10layer_norm31ln_parallel_residual_bwd_kernelINS_13Kernel_traitsIf6__halfS2_S2_fjLj512ELj1ELj4ELj1ELj16ENS_18Kernel_traits_baseILj512EfS2_S2_S2_fjLj128EEEEELb0ELb0ELb0EEEvNS_9BwdParamsE)
        .other          _ZN10layer_norm31ln_parallel_residual_bwd_kernelINS_13Kernel_traitsIf6__halfS2_S2_fjLj512ELj1ELj4ELj1ELj16ENS_18Kernel_traits_baseILj512EfS2_S2_S2_fjLj128EEEEELb0ELb0ELb0EEEvNS_9BwdParamsE,@"STO_CUDA_ENTRY STV_DEFAULT"
_ZN10layer_norm31ln_parallel_residual_bwd_kernelINS_13Kernel_traitsIf6__halfS2_S2_fjLj512ELj1ELj4ELj1ELj16ENS_18Kernel_traits_baseILj512EfS2_S2_S2_fjLj128EEEEELb0ELb0ELb0EEEvNS_9BwdParamsE:
.text._ZN10layer_norm31ln_parallel_residual_bwd_kernelINS_13Kernel_traitsIf6__halfS2_S2_fjLj512ELj1ELj4ELj1ELj16ENS_18Kernel_traits_baseILj512EfS2_S2_S2_fjLj128EEEEELb0ELb0ELb0EEEvNS_9BwdParamsE:
        /* <DEDUP_REMOVED lines=77> */
.L_x_1537:
        /* <DEDUP_REMOVED lines=31> */
[----:B-----5:R-:W-:Y:S01]  /*06c0*/  FSEL R6, R155, RZ, !P0 ;  /* 0x000000ff9b067208 */ /* 0x020fe20004000000 */
[--C-:B---3--:R-:W-:Y:S02]  /*06d0*/  HADD2.F32 R3, -RZ, R140.reuse.H0_H0 ;  /* 0x2000008cff037230 */ /* 0x108fe40000004100 */
[----:B------:R-:W-:Y:S02]  /*06e0*/  HADD2.F32 R9, -RZ, R140.H1_H1 ;  /* 0x3000008cff097230 */ /* 0x000fe40000004100 */
[----:B------:R-:W-:Y:S02]  /*06f0*/  HADD2.F32 R151, -RZ, R141.H0_H0 ;  /* 0x2000008dff977230 */ /* 0x000fe40000004100 */
[----:B------:R-:W-:Y:S02]  /*0700*/  HADD2.F32 R159, -RZ, R143.H0_H0 ;  /* 0x2000008fff9f7230 */ /* 0x000fe40000004100 */
[----:B------:R-:W-:Y:S01]  /*0710*/  FADD.FTZ R3, R3, -R6 ;  /* 0x8000000603037221 */ /* 0x000fe20000010000 */
[----:B------:R-:W-:-:S02]  /*0720*/  HADD2.F32 R157, -RZ, R142.H1_H1 ;  /* 0x3000008eff9d7230 */ /* 0x000fc40000004100 */
[C---:B------:R-:W-:Y:S01]  /*0730*/  FADD.FTZ R163, -R6.reuse, R9 ;  /* 0x0000000906a37221 */ /* 0x040fe20000010100 */
[C---:B-1----:R-:W-:Y:S01]  /*0740*/  FADD.FTZ R11, -R6.reuse, R151 ;  /* 0x00000097060b7221 */ /* 0x042fe20000010100 */
[----:B------:R-:W-:Y:S02]  /*0750*/  HADD2.F32 R153, -RZ, R141.H1_H1 ;  /* 0x3000008dff997230 */ /* 0x000fe40000004100 */
[----:B------:R-:W-:Y:S01]  /*0760*/  FADD.FTZ R151, -R6, R159 ;  /* 0x0000009f06977221 */ /* 0x000fe20000010100 */
[----:B------:R-:W-:Y:S02]  /*0770*/  HADD2.F32 R161, -RZ, R143.H1_H1 ;  /* 0x3000008fffa17230 */ /* 0x000fe40000004100 */
[C---:B------:R-:W-:Y:S01]  /*0780*/  FMUL.FTZ R3, R8.reuse, R3 ;  /* 0x0000000308037220 */ /* 0x040fe20000410000 */
[----:B------:R-:W-:Y:S01]  /*0790*/  FMUL.FTZ R10, R8, R163 ;  /* 0x000000a3080a7220 */ /* 0x000fe20000410000 */
[----:B------:R-:W-:Y:S02]  /*07a0*/  HADD2.F32 R141, -RZ, R142.H0_H0 ;  /* 0x2000008eff8d7230 */ /* 0x000fe40000004100 */
[----:B----4-:R-:W-:-:S02]  /*07b0*/  HADD2.F32 R159, -RZ, R124.H0_H0 ;  /* 0x2000007cff9f7230 */ /* 0x010fc40000004100 */
[----:B------:R-:W-:Y:S02]  /*07c0*/  HADD2.F32 R124, -RZ, R124.H1_H1 ;  /* 0x3000007cff7c7230 */ /* 0x000fe40000004100 */
[C---:B------:R-:W-:Y:S01]  /*07d0*/  FADD.FTZ R143, -R6.reuse, R157 ;  /* 0x0000009d068f7221 */ /* 0x040fe20000010100 */
[C---:B------:R-:W-:Y:S01]  /*07e0*/  FADD.FTZ R153, -R6.reuse, R153 ;  /* 0x0000009906997221 */ /* 0x040fe20000010100 */
[----:B------:R-:W-:Y:S01]  /*07f0*/  FADD.FTZ R157, -R6, R161 ;  /* 0x000000a1069d7221 */ /* 0x000fe20000010100 */
[-C--:B------:R-:W-:Y:S01]  /*0800*/  FMUL.FTZ R161, R100, R159.reuse ;  /* 0x0000009f64a17220 */ /* 0x080fe20000410000 */
[----:B------:R-:W-:Y:S01]  /*0810*/  FADD.FTZ R28, R28, R159 ;  /* 0x0000009f1c1c7221 */ /* 0x000fe20000010000 */
[--C-:B--2---:R-:W-:Y:S02]  /*0820*/  HADD2.F32 R9, -RZ, R128.reuse.H0_H0 ;  /* 0x20000080ff097230 */ /* 0x104fe40000004100 */
[----:B------:R-:W-:Y:S01]  /*0830*/  FFMA.FTZ R44, R3, R159, R44 ;  /* 0x0000009f032c7223 */ /* 0x000fe2000001002c */
[----:B------:R-:W-:-:S02]  /*0840*/  HADD2.F32 R128, -RZ, R128.H1_H1 ;  /* 0x30000080ff807230 */ /* 0x000fc40000004100 */
[-C--:B------:R-:W-:Y:S01]  /*0850*/  FMUL.FTZ R136, R101, R124.reuse ;  /* 0x0000007c65887220 */ /* 0x080fe20000410000 */
[----:B------:R-:W-:Y:S01]  /*0860*/  FADD.FTZ R29, R29, R124 ;  /* 0x0000007c1d1d7221 */ /* 0x000fe20000010000 */
[----:B------:R-:W-:Y:S01]  /*0870*/  FFMA.FTZ R45, R10, R124, R45 ;  /* 0x0000007c0a2d7223 */ /* 0x000fe2000001002d */
[--C-:B------:R-:W-:Y:S02]  /*0880*/  HADD2.F32 R159, -RZ, R129.reuse.H0_H0 ;  /* 0x20000081ff9f7230 */ /* 0x100fe40000004100 */
[----:B------:R-:W-:Y:S02]  /*0890*/  HADD2.F32 R142, -RZ, R129.H1_H1 ;  /* 0x30000081ff8e7230 */ /* 0x000fe40000004100 */
[----:B------:R-:W-:Y:S01]  /*08a0*/  FADD.FTZ R141, -R6, R141 ;  /* 0x0000008d068d7221 */ /* 0x000fe20000010100 */
[----:B------:R-:W-:Y:S02]  /*08b0*/  HADD2.F32 R124, -RZ, R125.H1_H1 ;  /* 0x3000007dff7c7230 */ /* 0x000fe40000004100 */
[----:B------:R-:W-:Y:S01]  /*08c0*/  FMUL.FTZ R150, R8, R153 ;  /* 0x0000009908967220 */ /* 0x000fe20000410000 */
[----:B------:R-:W-:-:S02]  /*08d0*/  HADD2.F32 R129, -RZ, R126.H0_H0 ;  /* 0x2000007eff817230 */ /* 0x000fc40000004100 */
[----:B------:R-:W-:Y:S01]  /*08e0*/  FFMA.FTZ R6, R108, R9, R161 ;  /* 0x000000096c067223 */ /* 0x000fe200000100a1 */
[----:B------:R-:W-:Y:S02]  /*08f0*/  HADD2.F32 R126, -RZ, R126.H1_H1 ;  /* 0x3000007eff7e7230 */ /* 0x000fe40000004100 */
[----:B------:R-:W-:Y:S01]  /*0900*/  FMUL.FTZ R156, R8, R143 ;  /* 0x0000008f089c7220 */ /* 0x000fe20000410000 */
[----:B------:R-:W-:Y:S01]  /*0910*/  FADD.FTZ R60, R60, R9 ;  /* 0x000000093c3c7221 */ /* 0x000fe20000010000 */
[----:B------:R-:W-:Y:S01]  /*0920*/  FFMA.FTZ R76, R3, R9, R76 ;  /* 0x00000009034c7223 */ /* 0x000fe2000001004c */
[----:B------:R-:W-:Y:S02]  /*0930*/  HADD2.F32 R161, -RZ, R125.H0_H0 ;  /* 0x2000007dffa17230 */ /* 0x000fe40000004100 */
[----:B------:R-:W-:Y:S01]  /*0940*/  FADD.FTZ R61, R61, R128 ;  /* 0x000000803d3d7221 */ /* 0x000fe20000010000 */
[-C--:B------:R-:W-:Y:S01]  /*0950*/  FFMA.FTZ R77, R10, R128.reuse, R77 ;  /* 0x000000800a4d7223 */ /* 0x080fe2000001004d */
[----:B------:R-:W-:Y:S01]  /*0960*/  FFMA.FTZ R9, R109, R128, R136 ;  /* 0x000000806d097223 */ /* 0x000fe20000010088 */
[----:B------:R-:W-:-:S02]  /*0970*/  HADD2.F32 R125, -RZ, R130.H0_H0 ;  /* 0x20000082ff7d7230 */ /* 0x000fc40000004100 */
[-C--:B------:R-:W-:Y:S01]  /*0980*/  FMUL.FTZ R128, R103, R124.reuse ;  /* 0x0000007c67807220 */ /* 0x080fe20000410000 */
[----:B------:R-:W-:Y:S01]  /*0990*/  FADD.FTZ R31, R31, R124 ;  /* 0x0000007c1f1f7221 */ /* 0x000fe20000010000 */
[----:B------:R-:W-:Y:S01]  /*09a0*/  FFMA.FTZ R47, R150, R124, R47 ;  /* 0x0000007c962f7223 */ /* 0x000fe2000001002f */
[----:B------:R-:W-:Y:S01]  /*09b0*/  FMUL.FTZ R153, R96, R129 ;  /* 0x0000008160997220 */ /* 0x000fe20000410000 */
[----:B------:R-:W-:Y:S02]  /*09c0*/  HADD2.F32 R130, -RZ, R130.H1_H1 ;  /* 0x30000082ff827230 */ /* 0x000fe40000004100 */
[-C--:B------:R-:W-:Y:S01]  /*09d0*/  FMUL.FTZ R124, R97, R126.reuse ;  /* 0x0000007e617c7220 */ /* 0x080fe20000410000 */
[----:B------:R-:W-:Y:S01]  /*09e0*/  FADD.FTZ R25, R25, R126 ;  /* 0x0000007e19197221 */ /* 0x000fe20000010000 */
[----:B------:R-:W-:Y:S01]  /*09f0*/  FFMA.FTZ R41, R156, R126, R41 ;  /* 0x0000007e9c297223 */ /* 0x000fe20000010029 */
[----:B------:R-:W-:Y:S01]  /*0a00*/  FMUL.FTZ R141, R8, R141 ;  /* 0x0000008d088d7220 */ /* 0x000fe20000410000 */
[----:B------:R-:W-:-:S02]  /*0a10*/  HADD2.F32 R126, -RZ, R127.H1_H1 ;  /* 0x3000007fff7e7230 */ /* 0x000fc40000004100 */
[-C--:B------:R-:W-:Y:S01]  /*0a20*/  FFMA.FTZ R140, R104, R125.reuse, R153 ;  /* 0x0000007d688c7223 */ /* 0x080fe20000010099 */
[----:B------:R-:W-:Y:S01]  /*0a30*/  FADD.FTZ R63, R63, R142 ;  /* 0x0000008e3f3f7221 */ /* 0x000fe20000010000 */
[----:B------:R-:W-:Y:S01]  /*0a40*/  FFMA.FTZ R79, R150, R142, R79 ;  /* 0x0000008e964f7223 */ /* 0x000fe2000001004f */
[----:B------:R-:W-:Y:S01]  /*0a50*/  FFMA.FTZ R153, R105, R130, R124 ;  /* 0x0000008269997223 */ /* 0x000fe2000001007c */
[----:B------:R-:W-:Y:S01]  /*0a60*/  FFMA.FTZ R142, R111, R142, R128 ;  /* 0x0000008e6f8e7223 */ /* 0x000fe20000010080 */
[----:B------:R-:W-:Y:S01]  /*0a70*/  FADD.FTZ R56, R56, R125 ;  /* 0x0000007d38387221 */ /* 0x000fe20000010000 */
[----:B------:R-:W-:Y:S01]  /*0a80*/  FFMA.FTZ R72, R141, R125, R72 ;  /* 0x0000007d8d487223 */ /* 0x000fe20000010048 */
[----:B------:R-:W-:Y:S02]  /*0a90*/  HADD2.F32 R124, -RZ, R131.H1_H1 ;  /* 0x30000083ff7c7230 */ /* 0x000fe40000004100 */
[----:B------:R-:W-:Y:S01]  /*0aa0*/  FMUL.FTZ R160, R8, R157 ;  /* 0x0000009d08a07220 */ /* 0x000fe20000410000 */
[----:B------:R-:W-:-:S02]  /*0ab0*/  HADD2.F32 R125, -RZ, R127.H0_H0 ;  /* 0x2000007fff7d7230 */ /* 0x000fc40000004100 */
        /* <DEDUP_REMOVED lines=9> */
[----:B------:R-:W-:Y:S01]  /*0b50*/  FFMA.FTZ R42, R151, R125, R42 ;  /* 0x0000007d972a7223 */ /* 0x000fe2000001002a */
[----:B------:R-:W-:Y:S01]  /*0b60*/  FADD.FTZ R124, RZ, R6 ;  /* 0x00000006ff7c7221 */ /* 0x000fe20000010000 */
[----:B------:R-:W-:Y:S01]  /*0b70*/  FMUL.FTZ R163, R102, R161 ;  /* 0x000000a166a37220 */ /* 0x000fe20000410000 */
[----:B------:R-:W-:Y:S01]  /*0b80*/  FFMA.FTZ R125, R3, R6, RZ ;  /* 0x00000006037d7223 */ /* 0x000fe200000100ff */
[----:B------:R-:W-:Y:S01]  /*0b90*/  FMUL.FTZ R11, R8, R11 ;  /* 0x0000000b080b7220 */ /* 0x000fe20000410000 */
[----:B------:R-:W-:Y:S01]  /*0ba0*/  FADD.FTZ R127, R124, R9 ;  /* 0x000000097c7f7221 */ /* 0x000fe20000010000 */
[----:B------:R-:W-:Y:S01]  /*0bb0*/  FFMA.FTZ R136, R110, R159, R163 ;  /* 0x0000009f6e887223 */ /* 0x000fe200000100a3 */
[----:B------:R-:W-:-:S03]  /*0bc0*/  FFMA.FTZ R124, R10, R9, R125 ;  /* 0x000000090a7c7223 */ /* 0x000fc6000001007d */
[----:B------:R-:W-:Y:S01]  /*0bd0*/  FADD.FTZ R127, R127, R136 ;  /* 0x000000887f7f7221 */ /* 0x000fe20000010000 */
[----:B------:R-:W-:Y:S01]  /*0be0*/  FFMA.FTZ R125, R11, R136, R124 ;  /* 0x000000880b7d7223 */ /* 0x000fe2000001007c */
[----:B------:R-:W-:Y:S02]  /*0bf0*/  HADD2.F32 R143, -RZ, R131.H0_H0 ;  /* 0x20000083ff8f7230 */ /* 0x000fe40000004100 */
[----:B------:R-:W-:Y:S01]  /*0c00*/  FADD.FTZ R127, R127, R142 ;  /* 0x0000008e7f7f7221 */ /* 0x000fe20000010000 */
[----:B------:R-:W-:Y:S01]  /*0c10*/  FFMA.FTZ R124, R150, R142, R125 ;  /* 0x0000008e967c7223 */ /* 0x000fe2000001007d */
[----:B------:R-:W-:Y:S01]  /*0c20*/  FADD.FTZ R27, R27, R126 ;  /* 0x0000007e1b1b7221 */ /* 0x000fe20000010000 */
[----:B------:R-:W-:Y:S01]  /*0c30*/  FFMA.FTZ R43, R160, R126, R43 ;  /* 0x0000007ea02b7223 */ /* 0x000fe2000001002b */
        /* <DEDUP_REMOVED lines=18> */
.L_x_1529:
[----:B------:R-:W-:Y:S05]  /*0d60*/  BSYNC B1 ;  /* 0x0000000000017941 */ /* 0x000fea0003800000 */
.L_x_1528:
        /* <DEDUP_REMOVED lines=20> */
[--C-:B------:R-:W-:Y:S02]  /*0eb0*/  HADD2.F32 R147, -RZ, R126.reuse.H0_H0 ;  /* 0x2000007eff937230 */ /* 0x100fe40000004100 */
[----:B------:R-:W-:Y:S02]  /*0ec0*/  HADD2.F32 R126, -RZ, R126.H1_H1 ;  /* 0x3000007eff7e7230 */ /* 0x000fe40000004100 */
[----:B-1----:R-:W-:Y:S01]  /*0ed0*/  FADD.FTZ R139, -R144, R124 ;  /* 0x0000007c908b7221 */ /* 0x002fe20000010100 */
[----:B------:R-:W-:-:S02]  /*0ee0*/  HADD2.F32 R145, -RZ, R125.H0_H0 ;  /* 0x2000007dff917230 */ /* 0x000fc40000004100 */
[C---:B------:R-:W-:Y:S01]  /*0ef0*/  FADD.FTZ R137, -R144.reuse, R137 ;  /* 0x0000008990897221 */ /* 0x040fe20000010100 */
[----:B------:R-:W-:Y:S02]  /*0f00*/  HADD2.F32 R155, -RZ, R125.H1_H1 ;  /* 0x3000007dff9b7230 */ /* 0x000fe40000004100 */
[--C-:B------:R-:W-:Y:S02]  /*0f10*/  HADD2.F32 R149, -RZ, R127.reuse.H0_H0 ;  /* 0x2000007fff957230 */ /* 0x100fe40000004100 */
[----:B------:R-:W-:Y:S02]  /*0f20*/  HADD2.F32 R125, -RZ, R127.H1_H1 ;  /* 0x3000007fff7d7230 */ /* 0x000fe40000004100 */
[--C-:B----4-:R-:W-:Y:S02]  /*0f30*/  HADD2.F32 R163, -RZ, R128.reuse.H0_H0 ;  /* 0x20000080ffa37230 */ /* 0x110fe40000004100 */
[----:B------:R-:W-:Y:S02]  /*0f40*/  HADD2.F32 R128, -RZ, R128.H1_H1 ;  /* 0x30000080ff807230 */ /* 0x000fe40000004100 */
[----:B------:R-:W-:Y:S01]  /*0f50*/  FADD.FTZ R127, -R144, R126 ;  /* 0x0000007e907f7221 */ /* 0x000fe20000010100 */
[----:B------:R-:W-:-:S02]  /*0f60*/  FMUL.FTZ R137, R8, R137 ;  /* 0x0000008908897220 */ /* 0x000fc40000410000 */
[----:B------:R-:W-:Y:S01]  /*0f70*/  FMUL.FTZ R126, R85, R128 ;  /* 0x00000080557e7220 */ /* 0x000fe20000410000 */
[--C-:B--2---:R-:W-:Y:S02]  /*0f80*/  HADD2.F32 R159, -RZ, R132.reuse.H0_H0 ;  /* 0x20000084ff9f7230 */ /* 0x104fe40000004100 */
[----:B------:R-:W-:Y:S02]  /*0f90*/  HADD2.F32 R124, -RZ, R132.H1_H1 ;  /* 0x30000084ff7c7230 */ /* 0x000fe40000004100 */
[----:B------:R-:W-:Y:S01]  /*0fa0*/  FMUL.FTZ R132, R8, R139 ;  /* 0x0000008b08847220 */ /* 0x000fe20000410000 */
[----:B------:R-:W-:Y:S01]  /*0fb0*/  FADD.FTZ R155, -R144, R155 ;  /* 0x0000009b909b7221 */ /* 0x000fe20000010100 */
[----:B------:R-:W-:Y:S01]  /*0fc0*/  FMUL.FTZ R165, R84, R163 ;  /* 0x000000a354a57220 */ /* 0x000fe20000410000 */
[----:B------:R-:W-:Y:S01]  /*0fd0*/  FADD.FTZ R53, R53, R124 ;  /* 0x0000007c35357221 */ /* 0x000fe20000010000 */
[-C--:B------:R-:W-:Y:S01]  /*0fe0*/  FFMA.FTZ R69, R132, R124.reuse, R69 ;  /* 0x0000007c84457223 */ /* 0x080fe20000010045 */
[----:B------:R-:W-:Y:S01]  /*0ff0*/  FFMA.FTZ R139, R93, R124, R126 ;  /* 0x0000007c5d8b7223 */ /* 0x000fe2000001007e */
[----:B------:R-:W-:-:S02]  /*1000*/  HADD2.F32 R124, -RZ, R129.H1_H1 ;  /* 0x30000081ff7c7230 */ /* 0x000fc40000004100 */
[----:B------:R-:W-:Y:S01]  /*1010*/  FADD.FTZ R20, R20, R163 ;  /* 0x000000a314147221 */ /* 0x000fe20000010000 */
[C---:B------:R-:W-:Y:S01]  /*1020*/  FFMA.FTZ R36, R137.reuse, R163, R36 ;  /* 0x000000a389247223 */ /* 0x040fe20000010024 */
[----:B------:R-:W-:Y:S02]  /*1030*/  HADD2.F32 R163, -RZ, R129.H0_H0 ;  /* 0x20000081ffa37230 */ /* 0x000fe40000004100 */
[----:B------:R-:W-:Y:S01]  /*1040*/  FADD.FTZ R52, R52, R159 ;  /* 0x0000009f34347221 */ /* 0x000fe20000010000 */
[----:B------:R-:W-:Y:S02]  /*1050*/  HADD2.F32 R146, -RZ, R133.H1_H1 ;  /* 0x30000085ff927230 */ /* 0x000fe40000004100 */
[-C--:B------:R-:W-:Y:S01]  /*1060*/  FFMA.FTZ R68, R137, R159.reuse, R68 ;  /* 0x0000009f89447223 */ /* 0x080fe20000010044 */
[--C-:B------:R-:W-:Y:S02]  /*1070*/  HADD2.F32 R129, -RZ, R130.reuse.H0_H0 ;  /* 0x20000082ff817230 */ /* 0x100fe40000004100 */
[----:B------:R-:W-:Y:S01]  /*1080*/  FFMA.FTZ R138, R92, R159, R165 ;  /* 0x0000009f5c8a7223 */ /* 0x000fe200000100a5 */
[----:B------:R-:W-:Y:S01]  /*1090*/  FMUL.FTZ R148, R8, R155 ;  /* 0x0000009b08947220 */ /* 0x000fe20000410000 */
[----:B------:R-:W-:-:S02]  /*10a0*/  HADD2.F32 R130, -RZ, R130.H1_H1 ;  /* 0x30000082ff827230 */ /* 0x000fc40000004100 */
[----:B------:R-:W-:Y:S01]  /*10b0*/  FADD.FTZ R147, -R144, R147 ;  /* 0x0000009390937221 */ /* 0x000fe20000010100 */
[----:B------:R-:W-:Y:S02]  /*10c0*/  HADD2.F32 R159, -RZ, R133.H0_H0 ;  /* 0x20000085ff9f7230 */ /* 0x000fe40000004100 */
[----:B------:R-:W-:Y:S01]  /*10d0*/  FMUL.FTZ R126, R87, R124 ;  /* 0x0000007c577e7220 */ /* 0x000fe20000410000 */
[--C-:B------:R-:W-:Y:S02]  /*10e0*/  HADD2.F32 R133, -RZ, R134.reuse.H0_H0 ;  /* 0x20000086ff857230 */ /* 0x100fe40000004100 */
[----:B------:R-:W-:Y:S01]  /*10f0*/  FADD.FTZ R55, R55, R146 ;  /* 0x0000009237377221 */ /* 0x000fe20000010000 */
[----:B------:R-:W-:Y:S02]  /*1100*/  HADD2.F32 R134, -RZ, R134.H1_H1 ;  /* 0x30000086ff867230 */ /* 0x000fe40000004100 */
[C---:B------:R-:W-:Y:S01]  /*1110*/  FFMA.FTZ R71, R148.reuse, R146, R71 ;  /* 0x0000009294477223 */ /* 0x040fe20000010047 */
[----:B------:R-:W-:Y:S01]  /*1120*/  FADD.FTZ R23, R23, R124 ;  /* 0x0000007c17177221 */ /* 0x000fe20000010000 */
[----:B------:R-:W-:Y:S01]  /*1130*/  FFMA.FTZ R39, R148, R124, R39 ;  /* 0x0000007c94277223 */ /* 0x000fe20000010027 */
[C---:B------:R-:W-:Y:S01]  /*1140*/  FMUL.FTZ R154, R8.reuse, R127 ;  /* 0x0000007f089a7220 */ /* 0x040fe20000410000 */
[----:B------:R-:W-:Y:S01]  /*1150*/  FFMA.FTZ R146, R95, R146, R126 ;  /* 0x000000925f927223 */ /* 0x000fe2000001007e */
[----:B------:R-:W-:Y:S01]  /*1160*/  FMUL.FTZ R147, R8, R147 ;  /* 0x0000009308937220 */ /* 0x000fe20000410000 */
[----:B------:R-:W-:Y:S01]  /*1170*/  FMUL.FTZ R124, R81, R130 ;  /* 0x00000082517c7220 */ /* 0x000fe20000410000 */
[----:B------:R-:W-:-:S02]  /*1180*/  HADD2.F32 R126, -RZ, R131.H1_H1 ;  /* 0x30000083ff7e7230 */ /* 0x000fc40000004100 */
[----:B------:R-:W-:Y:S01]  /*1190*/  FADD.FTZ R125, -R144, R125 ;  /* 0x0000007d907d7221 */ /* 0x000fe20000010100 */
[----:B------:R-:W-:Y:S01]  /*11a0*/  FADD.FTZ R49, R49, R134 ;  /* 0x0000008631317221 */ /* 0x000fe20000010000 */
[-C--:B------:R-:W-:Y:S01]  /*11b0*/  FFMA.FTZ R65, R154, R134.reuse, R65 ;  /* 0x000000869a417223 */ /* 0x080fe20000010041 */
[-C--:B------:R-:W-:Y:S01]  /*11c0*/  FMUL.FTZ R155, R80, R129.reuse ;  /* 0x00000081509b7220 */ /* 0x080fe20000410000 */
[----:B------:R-:W-:Y:S01]  /*11d0*/  FADD.FTZ R16, R16, R129 ;  /* 0x0000008110107221 */ /* 0x000fe20000010000 */
[----:B------:R-:W-:Y:S01]  /*11e0*/  FFMA.FTZ R32, R147, R129, R32 ;  /* 0x0000008193207223 */ /* 0x000fe20000010020 */
[----:B------:R-:W-:Y:S01]  /*11f0*/  FFMA.FTZ R134, R89, R134, R124 ;  /* 0x0000008659867223 */ /* 0x000fe2000001007c */
[----:B------:R-:W-:Y:S01]  /*1200*/  FADD.FTZ R21, R21, R128 ;  /* 0x0000008015157221 */ /* 0x000fe20000010000 */
[----:B------:R-:W-:Y:S01]  /*1210*/  FFMA.FTZ R37, R132, R128, R37 ;  /* 0x0000008084257223 */ /* 0x000fe20000010025 */
[----:B------:R-:W-:Y:S02]  /*1220*/  HADD2.F32 R129, -RZ, R131.H0_H0 ;  /* 0x20000083ff817230 */ /* 0x000fe40000004100 */
[----:B------:R-:W-:Y:S01]  /*1230*/  FADD.FTZ R149, -R144, R149 ;  /* 0x0000009590957221 */ /* 0x000fe20000010100 */
[----:B------:R-:W-:-:S02]  /*1240*/  HADD2.F32 R124, -RZ, R135.H1_H1 ;  /* 0x30000087ff7c7230 */ /* 0x000fc40000004100 */
[----:B------:R-:W-:Y:S01]  /*1250*/  FMUL.FTZ R158, R8, R125 ;  /* 0x0000007d089e7220 */ /* 0x000fe20000410000 */
[----:B------:R-:W-:Y:S01]  /*1260*/  FMUL.FTZ R128, R83, R126 ;  /* 0x0000007e53807220 */ /* 0x000fe20000410000 */
[----:B------:R-:W-:Y:S01]  /*1270*/  FADD.FTZ R48, R48, R133 ;  /* 0x0000008530307221 */ /* 0x000fe20000010000 */
[-C--:B------:R-:W-:Y:S01]  /*1280*/  FFMA.FTZ R64, R147, R133.reuse, R64 ;  /* 0x0000008593407223 */ /* 0x080fe20000010040 */
[----:B------:R-:W-:Y:S01]  /*1290*/  FFMA.FTZ R133, R88, R133, R155 ;  /* 0x0000008558857223 */ /* 0x000fe2000001009b */
[----:B------:R-:W-:Y:S02]  /*12a0*/  HADD2.F32 R127, -RZ, R135.H0_H0 ;  /* 0x20000087ff7f7230 */ /* 0x000fe40000004100 */
[----:B------:R-:W-:Y:S01]  /*12b0*/  FMUL.FTZ R149, R8, R149 ;  /* 0x0000009508957220 */ /* 0x000fe20000410000 */
[----:B------:R-:W-:Y:S01]  /*12c0*/  FMUL.FTZ R155, R82, R129 ;  /* 0x00000081529b7220 */ /* 0x000fe20000410000 */
[----:B------:R-:W-:Y:S01]  /*12d0*/  FADD.FTZ R51, R51, R124 ;  /* 0x0000007c33337221 */ /* 0x000fe20000010000 */
[-C--:B------:R-:W-:Y:S01]  /*12e0*/  FFMA.FTZ R67, R158, R124.reuse, R67 ;  /* 0x0000007c9e437223 */ /* 0x080fe20000010043 */
[----:B------:R-:W-:Y:S01]  /*12f0*/  FFMA.FTZ R135, R91, R124, R128 ;  /* 0x0000007c5b877223 */ /* 0x000fe20000010080 */
[----:B------:R-:W-:Y:S01]  /*1300*/  FMUL.FTZ R165, R86, R163 ;  /* 0x000000a356a57220 */ /* 0x000fe20000410000 */
[----:B------:R-:W-:Y:S01]  /*1310*/  FADD.FTZ R124, R161, R138 ;  /* 0x0000008aa17c7221 */ /* 0x000fe20000010000 */
[----:B------:R-:W-:Y:S01]  /*1320*/  FADD.FTZ R145, -R144, R145 ;  /* 0x0000009190917221 */ /* 0x000fe20000010100 */
[----:B------:R-:W-:Y:S01]  /*1330*/  FFMA.FTZ R125, R137, R138, R162 ;  /* 0x0000008a897d7223 */ /* 0x000fe200000100a2 */
[----:B------:R-:W-:Y:S01]  /*1340*/  FADD.FTZ R50, R50, R127 ;  /* 0x0000007f32327221 */ /* 0x000fe20000010000 */
[-C--:B------:R-:W-:Y:S01]  /*1350*/  FFMA.FTZ R66, R149, R127.reuse, R66 ;  /* 0x0000007f95427223 */ /* 0x080fe20000010042 */
[----:B------:R-:W-:Y:S01]  /*1360*/  FFMA.FTZ R152, R90, R127, R155 ;  /* 0x0000007f5a987223 */ /* 0x000fe2000001009b */
[----:B------:R-:W-:Y:S01]  /*1370*/  FFMA.FTZ R144, R94, R159, R165 ;  /* 0x0000009f5e907223 */ /* 0x000fe200000100a5 */
[----:B------:R-:W-:Y:S01]  /*1380*/  FADD.FTZ R127, R124, R139 ;  /* 0x0000008b7c7f7221 */ /* 0x000fe20000010000 */
[----:B------:R-:W-:Y:S01]  /*1390*/  FMUL.FTZ R145, R8, R145 ;  /* 0x0000009108917220 */ /* 0x000fe20000410000 */
[----:B------:R-:W-:-:S02]  /*13a0*/  FFMA.FTZ R124, R132, R139, R125 ;  /* 0x0000008b847c7223 */ /* 0x000fc4000001007d */
[----:B------:R-:W-:Y:S02]  /*13b0*/  FADD.FTZ R127, R127, R144 ;  /* 0x000000907f7f7221 */ /* 0x000fe40000010000 */
        /* <DEDUP_REMOVED lines=21> */
.L_x_1531:
[----:B------:R-:W-:Y:S05]  /*1510*/  BSYNC B1 ;  /* 0x0000000000017941 */ /* 0x000fea0003800000 */
.L_x_1530:
        /* <DEDUP_REMOVED lines=20> */
.L_x_1555:
        /* <DEDUP_REMOVED lines=12> */
[-C--:B------:R-:W-:Y:S01]  /*1720*/  FFMA.FTZ R129, R141, R130.reuse, R131 ;  /* 0x000000828d817223 */ /* 0x080fe20000010083 */
[----:B------:R-:W-:Y:S01]  /*1730*/  ISETP.NE.AND.EX P4, PT, RZ, UR9, PT, P0 ;  /* 0x00000009ff007c0c */ /* 0x000fe2000bf85300 */
[----:B------:R-:W-:Y:S01]  /*1740*/  FADD.FTZ R125, R136, -R125 ;  /* 0x8000007d887d7221 */ /* 0x000fe20000010000 */
[----:B------:R-:W-:Y:S01]  /*1750*/  ISETP.NE.U32.AND P0, PT, RZ, UR14, PT ;  /* 0x0000000eff007c0c */ /* 0x000fe2000bf05070 */
[----:B------:R-:W-:Y:S01]  /*1760*/  FADD.FTZ R127, R142, -R127 ;  /* 0x8000007f8e7f7221 */ /* 0x000fe20000010000 */
[----:B------:R-:W-:Y:S01]  /*1770*/  FFMA.FTZ R126, R156, R130, R131 ;  /* 0x000000829c7e7223 */ /* 0x000fe20000010083 */
[----:B-----5:R-:W-:Y:S01]  /*1780*/  FMUL.FTZ R125, R8, R125 ;  /* 0x0000007d087d7220 */ /* 0x020fe20000410000 */
[----:B------:R-:W-:Y:S01]  /*1790*/  ISETP.NE.AND.EX P1, PT, RZ, UR13, PT, P1 ;  /* 0x0000000dff007c0c */ /* 0x000fe2000bf25310 */
[----:B------:R-:W-:Y:S01]  /*17a0*/  FADD.FTZ R129, R140, -R129 ;  /* 0x800000818c817221 */ /* 0x000fe20000010000 */
[----:B------:R-:W-:Y:S01]  /*17b0*/  ISETP.NE.AND.EX P0, PT, RZ, UR15, PT, P0 ;  /* 0x0000000fff007c0c */ /* 0x000fe2000bf05300 */
[----:B------:R-:W-:-:S02]  /*17c0*/  FADD.FTZ R155, R153, -R126 ;  /* 0x8000007e999b7221 */ /* 0x000fc40000010000 */
[C---:B------:R-:W-:Y:S02]  /*17d0*/  FMUL.FTZ R126, R8.reuse, R129 ;  /* 0x00000081087e7220 */ /* 0x040fe40000410000 */
[--C-:B------:R-:W-:Y:S02]  /*17e0*/  @P4 HADD2.F32 R124, -RZ, R13.reuse.H0_H0 ;  /* 0x2000000dff7c4230 */ /* 0x100fe40000004100 */
[--C-:B------:R-:W-:Y:S02]  /*17f0*/  @P4 HADD2.F32 R129, -RZ, R14.reuse.H0_H0 ;  /* 0x2000000eff814230 */ /* 0x100fe40000004100 */
[----:B------:R-:W-:Y:S02]  /*1800*/  @P4 HADD2.F32 R128, -RZ, R14.H1_H1 ;  /* 0x3000000eff804230 */ /* 0x000fe40000004100 */
[----:B------:R-:W-:Y:S01]  /*1810*/  @P4 FADD.FTZ R125, R125, R124 ;  /* 0x0000007c7d7d4221 */ /* 0x000fe20000010000 */
[----:B------:R-:W-:Y:S01]  /*1820*/  FMUL.FTZ R124, R8, R127 ;  /* 0x0000007f087c7220 */ /* 0x000fe20000410000 */
[----:B------:R-:W-:-:S02]  /*1830*/  @P4 HADD2.F32 R127, -RZ, R13.H1_H1 ;  /* 0x3000000dff7f4230 */ /* 0x000fc40000004100 */
[----:B------:R-:W-:Y:S01]  /*1840*/  @P4 FADD.FTZ R126, R126, R129 ;  /* 0x000000817e7e4221 */ /* 0x000fe20000010000 */
[----:B------:R-:W-:Y:S02]  /*1850*/  @P0 F2FP.F16.F32.PACK_AB R161, RZ, R125 ;  /* 0x0000007dffa1023e */ /* 0x000fe400000000ff */
[----:B------:R-:W-:Y:S01]  /*1860*/  @P4 FADD.FTZ R124, R124, R127 ;  /* 0x0000007f7c7c4221 */ /* 0x000fe20000010000 */
[----:B------:R-:W-:Y:S01]  /*1870*/  FMUL.FTZ R127, R8, R155 ;  /* 0x0000009b087f7220 */ /* 0x000fe20000410000 */
[----:B------:R-:W-:Y:S02]  /*1880*/  @P0 F2FP.F16.F32.PACK_AB R163, RZ, R126 ;  /* 0x0000007effa3023e */ /* 0x000fe400000000ff */
[----:B------:R-:W-:Y:S01]  /*1890*/  @P0 PRMT R121, R161, 0x7610, R121 ;  /* 0x00007610a1790816 */ /* 0x000fe20000000079 */
[----:B------:R-:W-:Y:S01]  /*18a0*/  @P4 FADD.FTZ R127, R127, R128 ;  /* 0x000000807f7f4221 */ /* 0x000fe20000010000 */
[----:B------:R-:W-:Y:S02]  /*18b0*/  @P1 F2FP.F16.F32.PACK_AB R128, RZ, R125 ;  /* 0x0000007dff80123e */ /* 0x000fe400000000ff */
[----:B------:R-:W-:-:S02]  /*18c0*/  @P1 F2FP.F16.F32.PACK_AB R129, RZ, R124 ;  /* 0x0000007cff81123e */ /* 0x000fc400000000ff */
[----:B------:R-:W-:Y:S02]  /*18d0*/  @P0 F2FP.F16.F32.PACK_AB R159, RZ, R124 ;  /* 0x0000007cff9f023e */ /* 0x000fe400000000ff */
[----:B------:R-:W-:Y:S02]  /*18e0*/  F2FP.F16.F32.PACK_AB R125, R124, R125 ;  /* 0x0000007d7c7d723e */ /* 0x000fe400000000ff */
[-C--:B------:R-:W-:Y:S02]  /*18f0*/  @P1 F2FP.F16.F32.PACK_AB R124, RZ, R126.reuse ;  /* 0x0000007eff7c123e */ /* 0x080fe400000000ff */
[-C--:B------:R-:W-:Y:S02]  /*1900*/  @P1 F2FP.F16.F32.PACK_AB R162, RZ, R127.reuse ;  /* 0x0000007fffa2123e */ /* 0x080fe400000000ff */
[----:B------:R-:W-:Y:S02]  /*1910*/  @P0 F2FP.F16.F32.PACK_AB R155, RZ, R127 ;  /* 0x0000007fff9b023e */ /* 0x000fe400000000ff */
[----:B------:R-:W-:Y:S01]  /*1920*/  F2FP.F16.F32.PACK_AB R126, R127, R126 ;  /* 0x0000007e7f7e723e */ /* 0x000fe200000000ff */
[-CC-:B------:R-:W-:Y:S01]  /*1930*/  FFMA.FTZ R127, R3, R130.reuse, R131.reuse ;  /* 0x00000082037f7223 */ /* 0x180fe20000010083 */
[----:B------:R-:W-:Y:S01]  /*1940*/  @P1 PRMT R118, R124, 0x7610, R118 ;  /* 0x000076107c761816 */ /* 0x000fe20000000076 */
[----:B------:R-:W-:Y:S01]  /*1950*/  FFMA.FTZ R124, R10, R130, R131 ;  /* 0x000000820a7c7223 */ /* 0x000fe20000010083 */
[----:B------:R-:W-:Y:S01]  /*1960*/  @P0 PRMT R122, R163, 0x7610, R122 ;  /* 0x00007610a37a0816 */ /* 0x000fe2000000007a */
[----:B------:R-:W-:Y:S01]  /*1970*/  FADD.FTZ R127, R6, -R127 ;  /* 0x8000007f067f7221 */ /* 0x000fe20000010000 */
[----:B------:R-:W-:Y:S01]  /*1980*/  @P1 PRMT R117, R128, 0x7610, R117 ;  /* 0x0000761080751816 */ /* 0x000fe20000000075 */
[----:B------:R-:W-:Y:S01]  /*1990*/  FADD.FTZ R163, R9, -R124 ;  /* 0x8000007c09a37221 */ /* 0x000fe20000010000 */
[----:B------:R-:W-:Y:S01]  /*19a0*/  @P1 PRMT R118, R118, 0x5410, R162 ;  /* 0x0000541076761816 */ /* 0x000fe200000000a2 */
[----:B------:R-:W-:-:S02]  /*19b0*/  @P4 HADD2.F32 R128, -RZ, R12.H1_H1 ;  /* 0x3000000cff804230 */ /* 0x000fc40000004100 */
[C---:B------:R-:W-:Y:S01]  /*19c0*/  FMUL.FTZ R124, R8.reuse, R127 ;  /* 0x0000007f087c7220 */ /* 0x040fe20000410000 */
[----:B------:R-:W-:Y:S01]  /*19d0*/  FMUL.FTZ R163, R8, R163 ;  /* 0x000000a308a37220 */ /* 0x000fe20000410000 */
[-C--:B------:R-:W-:Y:S01]  /*19e0*/  FFMA.FTZ R162, R151, R130.reuse, R131 ;  /* 0x0000008297a27223 */ /* 0x080fe20000010083 */
[----:B------:R-:W-:Y:S01]  /*19f0*/  @P4 HADD2.F32 R127, -RZ, R12.H0_H0 ;  /* 0x2000000cff7f4230 */ /* 0x000fe20000004100 */
[----:B------:R-:W-:Y:S01]  /*1a00*/  @P1 PRMT R117, R117, 0x5410, R129 ;  /* 0x0000541075751816 */ /* 0x000fe20000000081 */
[----:B------:R-:W-:Y:S01]  /*1a10*/  @P4 FADD.FTZ R163, R163, R128 ;  /* 0x00000080a3a34221 */ /* 0x000fe20000010000 */
[----:B------:R-:W-:Y:S01]  /*1a20*/  FADD.FTZ R129, R143, -R162 ;  /* 0x800000a28f817221 */ /* 0x000fe20000010000 */
[----:B------:R-:W-:Y:S01]  /*1a30*/  FFMA.FTZ R128, R160, R130, R131 ;  /* 0x00000082a0807223 */ /* 0x000fe20000010083 */
[----:B------:R-:W-:Y:S01]  /*1a40*/  @P4 FADD.FTZ R124, R124, R127 ;  /* 0x0000007f7c7c4221 */ /* 0x000fe20000010000 */
[--C-:B------:R-:W-:Y:S02]  /*1a50*/  @P4 HADD2.F32 R127, -RZ, R15.reuse.H0_H0 ;  /* 0x2000000fff7f4230 */ /* 0x100fe40000004100 */
[----:B------:R-:W-:Y:S01]  /*1a60*/  FMUL.FTZ R164, R8, R129 ;  /* 0x0000008108a47220 */ /* 0x000fe20000410000 */
[----:B------:R-:W-:Y:S01]  /*1a70*/  FADD.FTZ R129, R157, -R128 ;  /* 0x800000809d817221 */ /* 0x000fe20000010000 */
[----:B------:R-:W-:Y:S01]  /*1a80*/  @P4 HADD2.F32 R128, -RZ, R15.H1_H1 ;  /* 0x3000000fff804230 */ /* 0x000fe20000004100 */
[----:B------:R-:W-:Y:S01]  /*1a90*/  @P0 F2FP.F16.F32.PACK_AB R161, RZ, R163 ;  /* 0x000000a3ffa1023e */ /* 0x000fe200000000ff */
[----:B------:R-:W-:Y:S01]  /*1aa0*/  @P4 FADD.FTZ R164, R164, R127 ;  /* 0x0000007fa4a44221 */ /* 0x000fe20000010000 */
[----:B------:R-:W-:Y:S01]  /*1ab0*/  FMUL.FTZ R127, R8, R129 ;  /* 0x00000081087f7220 */ /* 0x000fe20000410000 */
[----:B------:R-:W-:-:S02]  /*1ac0*/  @P0 F2FP.F16.F32.PACK_AB R129, RZ, R124 ;  /* 0x0000007cff81023e */ /* 0x000fc400000000ff */
[----:B------:R-:W-:Y:S01]  /*1ad0*/  @P0 PRMT R121, R121, 0x5410, R159 ;  /* 0x0000541079790816 */ /* 0x000fe2000000009f */
[----:B------:R-:W-:Y:S01]  /*1ae0*/  @P4 FADD.FTZ R127, R127, R128 ;  /* 0x000000807f7f4221 */ /* 0x000fe20000010000 */
[----:B------:R-:W-:Y:S02]  /*1af0*/  @P1 F2FP.F16.F32.PACK_AB R128, RZ, R124 ;  /* 0x0000007cff80123e */ /* 0x000fe400000000ff */
[----:B------:R-:W-:Y:S02]  /*1b00*/  @P0 PRMT R120, R129, 0x7610, R120 ;  /* 0x0000761081780816 */ /* 0x000fe40000000078 */
[----:B------:R-:W-:Y:S02]  /*1b10*/  @P1 PRMT R116, R128, 0x7610, R116 ;  /* 0x0000761080741816 */ /* 0x000fe40000000074 */
[----:B------:R-:W-:Y:S02]  /*1b20*/  @P1 F2FP.F16.F32.PACK_AB R128, RZ, R164 ;  /* 0x000000a4ff80123e */ /* 0x000fe400000000ff */
[----:B------:R-:W-:-:S02]  /*1b30*/  @P1 F2FP.F16.F32.PACK_AB R129, RZ, R127 ;  /* 0x0000007fff81123e */ /* 0x000fc400000000ff */
[----:B------:R-:W-:Y:S02]  /*1b40*/  @P1 PRMT R119, R128, 0x7610, R119 ;  /* 0x0000761080771816 */ /* 0x000fe40000000077 */
[----:B------:R-:W-:Y:S02]  /*1b50*/  @P1 F2FP.F16.F32.PACK_AB R128, RZ, R163 ;  /* 0x000000a3ff80123e */ /* 0x000fe400000000ff */
[----:B------:R-:W-:Y:S02]  /*1b60*/  @P1 PRMT R119, R119, 0x5410, R129 ;  /* 0x0000541077771816 */ /* 0x000fe40000000081 */
[----:B------:R-:W-:Y:S02]  /*1b70*/  @P1 PRMT R116, R116, 0x5410, R128 ;  /* 0x0000541074741816 */ /* 0x000fe40000000080 */
[----:B------:R-:W-:Y:S02]  /*1b80*/  ISETP.NE.U32.AND P1, PT, RZ, UR12, PT ;  /* 0x0000000cff007c0c */ /* 0x000fe4000bf25070 */
[----:B------:R-:W-:-:S02]  /*1b90*/  @P0 F2FP.F16.F32.PACK_AB R162, RZ, R164 ;  /* 0x000000a4ffa2023e */ /* 0x000fc400000000ff */
[----:B------:R-:W-:Y:S02]  /*1ba0*/  ISETP.NE.AND.EX P1, PT, RZ, UR13, PT, P1 ;  /* 0x0000000dff007c0c */ /* 0x000fe4000bf25310 */
[----:B------:R-:W-:Y:S02]  /*1bb0*/  F2FP.F16.F32.PACK_AB R124, R163, R124 ;  /* 0x0000007ca37c723e */ /* 0x000fe400000000ff */
[----:B------:R-:W-:Y:S02]  /*1bc0*/  @P0 PRMT R123, R162, 0x7610, R123 ;  /* 0x00007610a27b0816 */ /* 0x000fe4000000007b */
[----:B------:R-:W0:Y:S01]  /*1bd0*/  LDC.64 R162, c[0x0][0x2f8] ;  /* 0x0000be00ffa27b82 */ /* 0x000e220000000a00 */
[----:B------:R-:W-:Y:S02]  /*1be0*/  @P0 PRMT R122, R122, 0x5410, R155 ;  /* 0x000054107a7a0816 */ /* 0x000fe4000000009b */
[----:B------:R-:W-:-:S05]  /*1bf0*/  @P0 PRMT R120, R120, 0x5410, R161 ;  /* 0x0000541078780816 */ /* 0x000fca00000000a1 */
[----:B------:R-:W1:Y:S01]  /*1c00*/  @P1 LDC.64 R128, c[0x0][0x308] ;  /* 0x0000c200ff801b82 */ /* 0x000e620000000a00 */
[----:B0-----:R-:W-:-:S04]  /*1c10*/  IMAD.WIDE.U32 R162, R0, 0x10, R162 ;  /* 0x0000001000a27825 */ /* 0x001fc800078e00a2 */
[----:B-1----:R-:W-:-:S05]  /*1c20*/  @P1 IMAD.WIDE.U32 R128, R0, 0x10, R128 ;  /* 0x0000001000801825 */ /* 0x002fca00078e0080 */
[----:B------:R0:W-:Y:S02]  /*1c30*/  @P1 STG.E.128 desc[UR4][R128.64], R116 ;  /* 0x0000007480001986 */ /* 0x0001e4000c101d04 */
[----:B0-----:R-:W-:Y:S02]  /*1c40*/  @P0 F2FP.F16.F32.PACK_AB R129, RZ, R127 ;  /* 0x0000007fff81023e */ /* 0x001fe400000000ff */
[C---:B------:R-:W-:Y:S02]  /*1c50*/  @P0 LEA R128, P1, R0.reuse, UR14, 0x4 ;  /* 0x0000000e00800c11 */ /* 0x040fe4000f8220ff */
[----:B------:R-:W-:Y:S02]  /*1c60*/  F2FP.F16.F32.PACK_AB R127, R127, R164 ;  /* 0x000000a47f7f723e */ /* 0x000fe400000000ff */
[----:B------:R-:W-:Y:S02]  /*1c70*/  @P0 PRMT R123, R123, 0x5410, R129 ;  /* 0x000054107b7b0816 */ /* 0x000fe40000000081 */
[C---:B------:R-:W-:Y:S01]  /*1c80*/  @P0 LEA.HI.X R129, R0.reuse, UR15, RZ, 0x4, P1 ;  /* 0x0000000f00810c11 */ /* 0x040fe200088f24ff */
[----:B------:R0:W-:Y:S01]  /*1c90*/  STG.E.128 desc[UR4][R162.64], R124 ;  /* 0x0000007ca2007986 */ /* 0x0001e2000c101d04 */
[----:B------:R-:W-:-:S03]  /*1ca0*/  IADD3 R0, R0, 0x20, RZ ;  /* 0x0000002000007810 */ /* 0x000fc60007ffe0ff */
[----:B------:R0:W-:Y:S04]  /*1cb0*/  @P0 STG.E.128 desc[UR4][R128.64], R120 ;  /* 0x0000007880000986 */ /* 0x0001e8000c101d04 */
.L_x_1534:
[----:B------:R-:W-:Y:S05]  /*1cc0*/  BSYNC B1 ;  /* 0x0000000000017941 */ /* 0x000fea0003800000 */
.L_x_1533:
        /* <DEDUP_REMOVED lines=8> */
[----:B------:R-:W-:Y:S01]  /*1d50*/  ISETP.NE.U32.AND P0, PT, RZ, UR12, PT ;  /* 0x0000000cff007c0c */ /* 0x000fe2000bf05070 */
[----:B------:R-:W-:Y:S01]  /*1d60*/  FADD.FTZ R125, R144, -R125 ;  /* 0x8000007d907d7221 */ /* 0x000fe20000010000 */
[----:B------:R-:W-:Y:S01]  /*1d70*/  FADD.FTZ R159, R146, -R159 ;  /* 0x8000009f929f7221 */ /* 0x000fe20000010000 */
[C---:B-----5:R-:W-:Y:S01]  /*1d80*/  FMUL.FTZ R126, R8.reuse, R127 ;  /* 0x0000007f087e7220 */ /* 0x060fe20000410000 */
[----:B------:R-:W-:Y:S01]  /*1d90*/  ISETP.NE.AND.EX P0, PT, RZ, UR13, PT, P0 ;  /* 0x0000000dff007c0c */ /* 0x000fe2000bf05300 */
[----:B------:R-:W-:Y:S01]  /*1da0*/  FMUL.FTZ R125, R8, R125 ;  /* 0x0000007d087d7220 */ /* 0x000fe20000410000 */
[-CC-:B------:R-:W-:Y:S01]  /*1db0*/  FFMA.FTZ R155, R137, R130.reuse, R131.reuse ;  /* 0x00000082899b7223 */ /* 0x180fe20000010083 */
[----:B------:R-:W-:Y:S01]  /*1dc0*/  FFMA.FTZ R161, R154, R130, R131 ;  /* 0x000000829aa17223 */ /* 0x000fe20000010083 */
[----:B------:R-:W-:Y:S01]  /*1dd0*/  FMUL.FTZ R162, R8, R159 ;  /* 0x0000009f08a27220 */ /* 0x000fe20000410000 */
[----:B------:R-:W-:Y:S01]  /*1de0*/  ISETP.NE.U32.AND P4, PT, RZ, UR12, PT ;  /* 0x0000000cff007c0c */ /* 0x000fe2000bf85070 */
[----:B------:R-:W-:Y:S01]  /*1df0*/  FADD.FTZ R155, R138, -R155 ;  /* 0x8000009b8a9b7221 */ /* 0x000fe20000010000 */
[----:B------:R-:W-:-:S02]  /*1e00*/  @P1 HADD2.F32 R127, -RZ, R114.H0_H0 ;  /* 0x20000072ff7f1230 */ /* 0x000fc40000004100 */
[----:B------:R-:W-:Y:S01]  /*1e10*/  FADD.FTZ R161, R134, -R161 ;  /* 0x800000a186a17221 */ /* 0x000fe20000010000 */
[--C-:B------:R-:W-:Y:S01]  /*1e20*/  @P1 HADD2.F32 R124, -RZ, R113.reuse.H0_H0 ;  /* 0x20000071ff7c1230 */ /* 0x100fe20000004100 */
[----:B------:R-:W-:Y:S01]  /*1e30*/  ISETP.NE.AND.EX P4, PT, RZ, UR13, PT, P4 ;  /* 0x0000000dff007c0c */ /* 0x000fe2000bf85340 */
[----:B------:R-:W-:Y:S01]  /*1e40*/  @P1 FADD.FTZ R126, R126, R127 ;  /* 0x0000007f7e7e1221 */ /* 0x000fe20000010000 */
[-CC-:B------:R-:W-:Y:S02]  /*1e50*/  FFMA.FTZ R127, R149, R130.reuse, R131.reuse ;  /* 0x00000082957f7223 */ /* 0x180fe40000010083 */
[----:B------:R-:W-:Y:S01]  /*1e60*/  @P1 FADD.FTZ R125, R125, R124 ;  /* 0x0000007c7d7d1221 */ /* 0x000fe20000010000 */
[-CC-:B------:R-:W-:Y:S01]  /*1e70*/  FFMA.FTZ R124, R132, R130.reuse, R131.reuse ;  /* 0x00000082847c7223 */ /* 0x180fe20000010083 */
[----:B------:R-:W-:Y:S01]  /*1e80*/  FFMA.FTZ R130, R158, R130, R131 ;  /* 0x000000829e827223 */ /* 0x000fe20000010083 */
[----:B------:R-:W-:Y:S01]  /*1e90*/  @P0 F2FP.F16.F32.PACK_AB R129, RZ, R126 ;  /* 0x0000007eff81023e */ /* 0x000fe200000000ff */
[----:B------:R-:W-:Y:S01]  /*1ea0*/  FADD.FTZ R165, R152, -R127 ;  /* 0x8000007f98a57221 */ /* 0x000fe20000010000 */
[----:B------:R-:W-:Y:S01]  /*1eb0*/  FADD.FTZ R131, R139, -R124 ;  /* 0x8000007c8b837221 */ /* 0x000fe20000010000 */
[----:B------:R-:W-:Y:S01]  /*1ec0*/  FADD.FTZ R164, R135, -R130 ;  /* 0x8000008287a47221 */ /* 0x000fe20000010000 */
[----:B------:R-:W-:Y:S01]  /*1ed0*/  @P0 PRMT R118, R129, 0x7610, R118 ;  /* 0x0000761081760816 */ /* 0x000fe20000000076 */
[----:B------:R-:W-:-:S02]  /*1ee0*/  @P1 HADD2.F32 R129, -RZ, R113.H1_H1 ;  /* 0x30000071ff811230 */ /* 0x000fc40000004100 */
[C---:B------:R-:W-:Y:S01]  /*1ef0*/  FMUL.FTZ R127, R8.reuse, R131 ;  /* 0x00000083087f7220 */ /* 0x040fe20000410000 */
[C---:B------:R-:W-:Y:S01]  /*1f00*/  FMUL.FTZ R124, R8.reuse, R155 ;  /* 0x0000009b087c7220 */ /* 0x040fe20000410000 */
[C---:B------:R-:W-:Y:S01]  /*1f10*/  FMUL.FTZ R163, R8.reuse, R161 ;  /* 0x000000a108a37220 */ /* 0x040fe20000410000 */
[----:B------:R-:W-:Y:S01]  /*1f20*/  FMUL.FTZ R130, R8, R165 ;  /* 0x000000a508827220 */ /* 0x000fe20000410000 */
[----:B------:R-:W-:Y:S01]  /*1f30*/  @P1 FADD.FTZ R162, R162, R129 ;  /* 0x00000081a2a21221 */ /* 0x000fe20000010000 */
[----:B------:R-:W-:Y:S02]  /*1f40*/  @P1 HADD2.F32 R129, -RZ, R112.H0_H0 ;  /* 0x20000070ff811230 */ /* 0x000fe40000004100 */
[----:B------:R-:W-:Y:S01]  /*1f50*/  FMUL.FTZ R131, R8, R164 ;  /* 0x000000a408837220 */ /* 0x000fe20000410000 */
[----:B------:R-:W-:Y:S01]  /*1f60*/  @P1 HADD2.F32 R8, -RZ, R114.H1_H1 ;  /* 0x30000072ff081230 */ /* 0x000fe20000004100 */
[----:B------:R-:W-:Y:S01]  /*1f70*/  @P0 F2FP.F16.F32.PACK_AB R128, RZ, R125 ;  /* 0x0000007dff80023e */ /* 0x000fe200000000ff */
[----:B------:R-:W-:-:S02]  /*1f80*/  @P1 HADD2.F32 R164, -RZ, R115.H1_H1 ;  /* 0x30000073ffa41230 */ /* 0x000fc40000004100 */
[----:B------:R-:W-:Y:S01]  /*1f90*/  @P1 FADD.FTZ R124, R124, R129 ;  /* 0x000000817c7c1221 */ /* 0x000fe20000010000 */
[----:B------:R-:W-:Y:S02]  /*1fa0*/  @P1 HADD2.F32 R129, -RZ, R115.H0_H0 ;  /* 0x20000073ff811230 */ /* 0x000fe40000004100 */
[----:B------:R-:W-:Y:S01]  /*1fb0*/  @P1 FADD.FTZ R163, R163, R8 ;  /* 0x00000008a3a31221 */ /* 0x000fe20000010000 */
[----:B------:R-:W-:Y:S01]  /*1fc0*/  @P0 PRMT R117, R128, 0x7610, R117 ;  /* 0x0000761080750816 */ /* 0x000fe20000000075 */
[----:B------:R-:W-:Y:S01]  /*1fd0*/  @P1 HADD2.F32 R8, -RZ, R112.H1_H1 ;  /* 0x30000070ff081230 */ /* 0x000fe20000004100 */
[----:B------:R-:W-:Y:S01]  /*1fe0*/  @P0 F2FP.F16.F32.PACK_AB R128, RZ, R162 ;  /* 0x000000a2ff80023e */ /* 0x000fe200000000ff */
[----:B------:R-:W-:Y:S01]  /*1ff0*/  @P1 FADD.FTZ R130, R130, R129 ;  /* 0x0000008182821221 */ /* 0x000fe20000010000 */
[----:B------:R-:W-:Y:S01]  /*2000*/  @P0 F2FP.F16.F32.PACK_AB R129, RZ, R163 ;  /* 0x000000a3ff81023e */ /* 0x000fe200000000ff */
[----:B------:R-:W-:Y:S01]  /*2010*/  @P1 FADD.FTZ R131, R131, R164 ;  /* 0x000000a483831221 */ /* 0x000fe20000010000 */
[----:B------:R-:W-:Y:S01]  /*2020*/  @P0 PRMT R117, R117, 0x5410, R128 ;  /* 0x0000541075750816 */ /* 0x000fe20000000080 */
[----:B------:R-:W-:Y:S01]  /*2030*/  @P1 FADD.FTZ R127, R127, R8 ;  /* 0x000000087f7f1221 */ /* 0x000fe20000010000 */
[----:B------:R-:W-:-:S02]  /*2040*/  @P0 PRMT R118, R118, 0x5410, R129 ;  /* 0x0000541076760816 */ /* 0x000fc40000000081 */
[----:B------:R-:W0:Y:S01]  /*2050*/  @P4 LDC.64 R128, c[0x0][0x308] ;  /* 0x0000c200ff804b82 */ /* 0x000e220000000a00 */
[----:B------:R-:W-:Y:S02]  /*2060*/  ISETP.NE.U32.AND P1, PT, RZ, UR14, PT ;  /* 0x0000000eff007c0c */ /* 0x000fe4000bf25070 */
[----:B------:R-:W-:Y:S02]  /*2070*/  @P0 F2FP.F16.F32.PACK_AB R8, RZ, R124 ;  /* 0x0000007cff08023e */ /* 0x000fe400000000ff */
[----:B------:R-:W-:Y:S02]  /*2080*/  ISETP.NE.AND.EX P1, PT, RZ, UR15, PT, P1 ;  /* 0x0000000fff007c0c */ /* 0x000fe4000bf25310 */
[----:B------:R-:W-:Y:S02]  /*2090*/  @P0 F2FP.F16.F32.PACK_AB R155, RZ, R130 ;  /* 0x00000082ff9b023e */ /* 0x000fe400000000ff */
[----:B------:R-:W-:Y:S02]  /*20a0*/  @P0 PRMT R116, R8, 0x7610, R116 ;  /* 0x0000761008740816 */ /* 0x000fe40000000074 */
[----:B------:R-:W-:-:S02]  /*20b0*/  @P0 PRMT R119, R155, 0x7610, R119 ;  /* 0x000076109b770816 */ /* 0x000fc40000000077 */
[----:B------:R-:W-:Y:S02]  /*20c0*/  @P0 F2FP.F16.F32.PACK_AB R8, RZ, R127 ;  /* 0x0000007fff08023e */ /* 0x000fe400000000ff */
[----:B------:R-:W-:Y:S02]  /*20d0*/  @P0 F2FP.F16.F32.PACK_AB R155, RZ, R131 ;  /* 0x00000083ff9b023e */ /* 0x000fe400000000ff */
[----:B------:R-:W-:Y:S02]  /*20e0*/  @P0 PRMT R116, R116, 0x5410, R8 ;  /* 0x0000541074740816 */ /* 0x000fe40000000008 */
[----:B------:R-:W-:Y:S02]  /*20f0*/  @P0 PRMT R119, R119, 0x5410, R155 ;  /* 0x0000541077770816 */ /* 0x000fe4000000009b */
[-C--:B------:R-:W-:Y:S02]  /*2100*/  @P1 F2FP.F16.F32.PACK_AB R8, RZ, R125.reuse ;  /* 0x0000007dff08123e */ /* 0x080fe400000000ff */
[----:B------:R-:W-:Y:S01]  /*2110*/  @P1 F2FP.F16.F32.PACK_AB R155, RZ, R162 ;  /* 0x000000a2ff9b123e */ /* 0x000fe200000000ff */
[----:B0-----:R-:W-:Y:S01]  /*2120*/  @P4 IMAD.WIDE.U32 R164, R0, 0x10, R128 ;  /* 0x0000001000a44825 */ /* 0x001fe200078e0080 */
[----:B------:R-:W-:Y:S01]  /*2130*/  F2FP.F16.F32.PACK_AB R125, R162, R125 ;  /* 0x0000007da27d723e */ /* 0x000fe200000000ff */
[----:B------:R-:W0:Y:S01]  /*2140*/  LDC.64 R128, c[0x0][0x2f8] ;  /* 0x0000be00ff807b82 */ /* 0x000e220000000a00 */
[----:B------:R-:W-:-:S02]  /*2150*/  @P1 F2FP.F16.F32.PACK_AB R159, RZ, R126 ;  /* 0x0000007eff9f123e */ /* 0x000fc400000000ff */
[----:B------:R-:W-:Y:S01]  /*2160*/  @P1 F2FP.F16.F32.PACK_AB R161, RZ, R163 ;  /* 0x000000a3ffa1123e */ /* 0x000fe200000000ff */
[----:B------:R-:W-:Y:S01]  /*2170*/  @P4 STG.E.128 desc[UR4][R164.64], R116 ;  /* 0x00000074a4004986 */ /* 0x000fe2000c101d04 */
[----:B------:R-:W-:Y:S02]  /*2180*/  F2FP.F16.F32.PACK_AB R126, R163, R126 ;  /* 0x0000007ea37e723e */ /* 0x000fe400000000ff */
[-C--:B------:R-:W-:Y:S02]  /*2190*/  @P1 F2FP.F16.F32.PACK_AB R162, RZ, R124.reuse ;  /* 0x0000007cffa2123e */ /* 0x080fe400000000ff */
[----:B------:R-:W-:Y:S02]  /*21a0*/  @P1 F2FP.F16.F32.PACK_AB R163, RZ, R127 ;  /* 0x0000007fffa3123e */ /* 0x000fe400000000ff */
[----:B------:R-:W-:Y:S02]  /*21b0*/  F2FP.F16.F32.PACK_AB R124, R127, R124 ;  /* 0x0000007c7f7c723e */ /* 0x000fe400000000ff */
[----:B------:R-:W-:-:S02]  /*21c0*/  F2FP.F16.F32.PACK_AB R127, R131, R130 ;  /* 0x00000082837f723e */ /* 0x000fc400000000ff */
[----:B------:R-:W-:Y:S02]  /*21d0*/  @P1 F2FP.F16.F32.PACK_AB R130, RZ, R130 ;  /* 0x00000082ff82123e */ /* 0x000fe400000000ff */
[----:B------:R-:W-:Y:S02]  /*21e0*/  @P1 PRMT R121, R8, 0x7610, R121 ;  /* 0x0000761008791816 */ /* 0x000fe40000000079 */
[----:B------:R-:W-:Y:S02]  /*21f0*/  @P1 PRMT R123, R130, 0x7610, R123 ;  /* 0x00007610827b1816 */ /* 0x000fe4000000007b */
[----:B------:R-:W-:Y:S02]  /*2200*/  @P1 PRMT R122, R159, 0x7610, R122 ;  /* 0x000076109f7a1816 */ /* 0x000fe4000000007a */
[----:B------:R-:W-:Y:S01]  /*2210*/  @P1 PRMT R120, R162, 0x7610, R120 ;  /* 0x00007610a2781816 */ /* 0x000fe20000000078 */
[C---:B0-----:R-:W-:Y:S01]  /*2220*/  IMAD.WIDE.U32 R128, R0.reuse, 0x10, R128 ;  /* 0x0000001000807825 */ /* 0x041fe200078e0080 */
[----:B------:R-:W-:-:S02]  /*2230*/  @P1 LEA R130, P0, R0, UR14, 0x4 ;  /* 0x0000000e00821c11 */ /* 0x000fc4000f8020ff */
[----:B------:R-:W-:Y:S02]  /*2240*/  @P1 PRMT R121, R121, 0x5410, R155 ;  /* 0x0000541079791816 */ /* 0x000fe4000000009b */
[----:B------:R0:W-:Y:S01]  /*2250*/  STG.E.128 desc[UR4][R128.64], R124 ;  /* 0x0000007c80007986 */ /* 0x0001e2000c101d04 */
[----:B------:R-:W-:Y:S02]  /*2260*/  @P1 PRMT R122, R122, 0x5410, R161 ;  /* 0x000054107a7a1816 */ /* 0x000fe400000000a1 */
[----:B------:R-:W-:Y:S02]  /*2270*/  @P1 PRMT R120, R120, 0x5410, R163 ;  /* 0x0000541078781816 */ /* 0x000fe400000000a3 */
[----:B0-----:R-:W-:Y:S02]  /*2280*/  @P1 F2FP.F16.F32.PACK_AB R129, RZ, R131 ;  /* 0x00000083ff81123e */ /* 0x001fe400000000ff */
[----:B------:R-:W-:Y:S02]  /*2290*/  @P1 LEA.HI.X R131, R0, UR15, RZ, 0x4, P0 ;  /* 0x0000000f00831c11 */ /* 0x000fe400080f24ff */
[----:B------:R-:W-:-:S05]  /*22a0*/  @P1 PRMT R123, R123, 0x5410, R129 ;  /* 0x000054107b7b1816 */ /* 0x000fca0000000081 */
[----:B------:R1:W-:Y:S02]  /*22b0*/  @P1 STG.E.128 desc[UR4][R130.64], R120 ;  /* 0x0000007882001986 */ /* 0x0003e4000c101d04 */
.L_x_1536:
[----:B------:R-:W-:Y:S05]  /*22c0*/  BSYNC B1 ;  /* 0x0000000000017941 */ /* 0x000fea0003800000 */
.L_x_1535:
[----:B0-----:R-:W0:Y:S02]  /*22d0*/  LDC.64 R124, c[0x0][0x210] ;  /* 0x00008400ff7c7b82 */ /* 0x001e240000000a00 */
[----:B0-----:R-:W-:-:S04]  /*22e0*/  LEA R4, R124, R4, 0x2 ;  /* 0x000000047c047211 */ /* 0x001fc800078e10ff */
[----:B------:R-:W-:-:S13]  /*22f0*/  ISETP.GE.AND P0, PT, R4, R125, PT ;  /* 0x0000007d0400720c */ /* 0x000fda0003f06270 */
[----:B------:R-:W-:Y:S05]  /*2300*/  @!P0 BRA `(.L_x_1537) ;  /* 0xffffffe000708947 */ /* 0x000fea000383ffff */
.L_x_1527:
[----:B------:R-:W-:Y:S05]  /*2310*/  BSYNC B0 ;  /* 0x0000000000007941 */ /* 0x000fea0003800000 */
.L_x_1526:
        /* <DEDUP_REMOVED lines=23> */
[C---:B------:R-:W-:Y:S02]  /*2490*/  LOP3.LUT P3, RZ, R7.reuse, 0xffffff80, RZ, 0xc0, !PT ;  /* 0xffffff8007ff7812 */ /* 0x040fe4000786c0ff */
[C---:B------:R-:W-:Y:S02]  /*24a0*/  ISETP.GE.U32.AND P0, PT, R7.reuse, 0x100, PT ;  /* 0x000001000700780c */ /* 0x040fe40003f06070 */
[C---:B------:R-:W-:Y:S02]  /*24b0*/  ISETP.GE.U32.AND P1, PT, R7.reuse, 0x180, PT ;  /* 0x000001800700780c */ /* 0x040fe40003f26070 */
[----:B------:R-:W-:Y:S02]  /*24c0*/  ISETP.GE.U32.AND P2, PT, R7, 0x200, PT ;  /* 0x000002000700780c */ /* 0x000fe40003f46070 */
[----:B------:R-:W-:Y:S01]  /*24d0*/  IADD3 R59, P4, R59, R82, RZ ;  /* 0x000000523b3b7210 */ /* 0x000fe20007f9e0ff */
        /* <DEDUP_REMOVED lines=73> */
[----:B------:R-:W-:Y:S02]  /*2970*/  IADD3.X R6, RZ, RZ, RZ, P4, !PT ;  /* 0x000000ffff067210 */ /* 0x000fe400027fe4ff */
        /* <DEDUP_REMOVED lines=55> */
[C---:B------:R-:W-:Y:S02]  /*2cf0*/  SHF.L.U64.HI R31, R59.reuse, 0x2, R6 ;  /* 0x000000023b1f7819 */ /* 0x040fe40000010206 */
[----:B------:R-:W1:Y:S01]  /*2d00*/  LDS R5, [R0+0x1800] ;  /* 0x0018000000057984 */ /* 0x000e620000000800 */
[----:B------:R-:W-:Y:S01]  /*2d10*/  SHF.L.U32 R6, R59, 0x2, RZ ;  /* 0x000000023b067819 */ /* 0x000fe200000006ff */
[----:B--2---:R-:W-:Y:S01]  /*2d20*/  FADD.FTZ R24, RZ, R24 ;  /* 0x00000018ff187221 */ /* 0x004fe20000010000 */
[----:B---3--:R-:W-:Y:S02]  /*2d30*/  FADD.FTZ R9, RZ, R9 ;  /* 0x00000009ff097221 */ /* 0x008fe40000010000 */
[----:B------:R-:W-:Y:S01]  /*2d40*/  IADD3 R20, P4, R6, UR16, RZ ;  /* 0x0000001006147c10 */ /* 0x000fe2000ff9e0ff */
[----:B------:R-:W2:Y:S01]  /*2d50*/  LDS R14, [R0+0x1a00] ;  /* 0x001a0000000e7984 */ /* 0x000ea20000000800 */
[----:B----4-:R-:W-:-:S02]  /*2d60*/  FADD.FTZ R24, R24, R29 ;  /* 0x0000001d18187221 */ /* 0x010fc40000010000 */
[----:B------:R-:W-:Y:S01]  /*2d70*/  IADD3.X R41, R31, UR17, RZ, P4, !PT ;  /* 0x000000111f297c10 */ /* 0x000fe2000a7fe4ff */
[----:B------:R-:W-:Y:S01]  /*2d80*/  ULDC.64 UR16, c[0x0][0x2d0] ;  /* 0x0000b40000107ab9 */ /* 0x000fe20000000a00 */
[----:B------:R-:W3:Y:S01]  /*2d90*/  LDS R16, [R0+0x1c00] ;  /* 0x001c000000107984 */ /* 0x000ee20000000800 */
[----:B------:R-:W-:Y:S01]  /*2da0*/  FADD.FTZ R4, RZ, R4 ;  /* 0x00000004ff047221 */ /* 0x000fe20000010000 */
[C---:B------:R-:W-:Y:S02]  /*2db0*/  IADD3 R18, P4, R6.reuse, UR16, RZ ;  /* 0x0000001006127c10 */ /* 0x040fe4000ff9e0ff */
[----:B------:R4:W2:Y:S01]  /*2dc0*/  LDS R29, [R0+0x1e00] ;  /* 0x001e0000001d7984 */ /* 0x0008a20000000800 */
[----:B------:R-:W-:Y:S01]  /*2dd0*/  FADD.FTZ R9, R9, R10 ;  /* 0x0000000a09097221 */ /* 0x000fe20000010000 */
[----:B------:R-:W-:Y:S01]  /*2de0*/  IADD3 R10, P5, R6, UR18, RZ ;  /* 0x00000012060a7c10 */ /* 0x000fe2000ffbe0ff */
[----:B------:R-:W-:-:S03]  /*2df0*/  FADD.FTZ R4, R4, R33 ;  /* 0x0000002104047221 */ /* 0x000fc60000010000 */
[C---:B------:R-:W-:Y:S02]  /*2e00*/  IADD3.X R33, R31.reuse, UR19, RZ, P5, !PT ;  /* 0x000000131f217c10 */ /* 0x040fe4000affe4ff */
[----:B----4-:R-:W-:Y:S01]  /*2e10*/  IADD3 R0, P6, R6, UR20, RZ ;  /* 0x0000001406007c10 */ /* 0x010fe2000ffde0ff */
[----:B------:R-:W-:Y:S01]  /*2e20*/  FADD.FTZ R24, R24, R35 ;  /* 0x0000002318187221 */ /* 0x000fe20000010000 */
[C---:B------:R-:W-:Y:S02]  /*2e30*/  IADD3.X R35, R31.reuse, UR17, RZ, P4, !PT ;  /* 0x000000111f237c10 */ /* 0x040fe4000a7fe4ff */
        /* <DEDUP_REMOVED lines=26> */
.L_x_1539:
[----:B------:R-:W-:Y:S05]  /*2fe0*/  BSYNC B0 ;  /* 0x0000000000007941 */ /* 0x000fea0003800000 */
.L_x_1538:
        /* <DEDUP_REMOVED lines=23> */
.L_x_1541:
[----:B------:R-:W-:Y:S05]  /*3160*/  BSYNC B0 ;  /* 0x0000000000007941 */ /* 0x000fea0003800000 */
.L_x_1540:
        /* <DEDUP_REMOVED lines=23> */
.L_x_1543:
[----:B------:R-:W-:Y:S05]  /*32e0*/  BSYNC B0 ;  /* 0x0000000000007941 */ /* 0x000fea0003800000 */
.L_x_1542:
        /* <DEDUP_REMOVED lines=15> */
.L_x_1532:
[----:B------:R-:W-:Y:S01]  /*33e0*/  HFMA2.MMA R163, -RZ, RZ, 0, 5.9604644775390625e-08 ;  /* 0x00000001ffa37435 */ /* 0x000fe200000001ff */
[----:B------:R-:W-:Y:S01]  /*33f0*/  BSSY B1, `(.L_x_1544) ;  /* 0x0000007000017945 */ /* 0x000fe20003800000 */
[----:B------:R-:W-:Y:S02]  /*3400*/  MOV R164, R161 ;  /* 0x000000a100a47202 */ /* 0x000fe40000000f00 */
[----:B------:R-:W-:Y:S02]  /*3410*/  MOV R165, 0x1f ;  /* 0x0000001f00a57802 */ /* 0x000fe40000000f00 */
[----:B-----5:R-:W-:-:S07]  /*3420*/  MOV R155, 0xffffffff ;  /* 0xffffffff009b7802 */ /* 0x020fce0000000f00 */
[----:B0-----:R-:W-:Y:S05]  /*3430*/  WARPSYNC.COLLECTIVE R155, `(.L_x_1545) ;  /* 0x000000009b087348 */ /* 0x001fea0003c00000 */
[----:B------:R1:W2:Y:S02]  /*3440*/  SHFL.BFLY P0, R159, R164, R163, R165 ;  /* 0x0c0000a3a49f7389 */ /* 0x0002a400000000a5 */
[----:B012---:R-:W-:Y:S01]  /*3450*/  ENDCOLLECTIVE ;  /* 0x000000000000791b */ /* 0x007fe20003800000 */
.L_x_1545:
[----:B------:R-:W-:Y:S05]  /*3460*/  BSYNC B1 ;  /* 0x0000000000017941 */ /* 0x000fea0003800000 */
.L_x_1544:
        /* <DEDUP_REMOVED lines=8> */
.L_x_1546:
[----:B------:R-:W-:Y:S01]  /*34f0*/  FADD.FTZ R124, R124, R161 ;  /* 0x000000a17c7c7221 */ /* 0x000fe20000010000 */
[----:B------:R-:W-:-:S04]  /*3500*/  HFMA2.MMA R163, -RZ, RZ, 0, 1.1920928955078125e-07 ;  /* 0x00000002ffa37435 */ /* 0x000fc800000001ff */
[----:B------:R-:W-:Y:S02]  /*3510*/  MOV R164, R124 ;  /* 0x0000007c00a47202 */ /* 0x000fe40000000f00 */
[----:B------:R-:W-:-:S07]  /*3520*/  MOV R125, R159 ;  /* 0x0000009f007d7202 */ /* 0x000fce0000000f00 */
[----:B------:R-:W-:Y:S05]  /*3530*/  WARPSYNC.COLLECTIVE R155, `(.L_x_1547) ;  /* 0x000000009b087348 */ /* 0x000fea0003c00000 */
[----:B------:R0:W1:Y:S02]  /*3540*/  SHFL.BFLY P0, R159, R164, R163, R165 ;  /* 0x0c0000a3a49f7389 */ /* 0x00006400000000a5 */
[----:B01----:R-:W-:Y:S01]  /*3550*/  ENDCOLLECTIVE ;  /* 0x000000000000791b */ /* 0x003fe20003800000 */
.L_x_1547:
[----:B------:R-:W-:-:S05]  /*3560*/  FADD.FTZ R125, R125, R162 ;  /* 0x000000a27d7d7221 */ /* 0x000fca0000010000 */
[----:B------:R-:W-:Y:S02]  /*3570*/  MOV R164, R125 ;  /* 0x0000007d00a47202 */ /* 0x000fe40000000f00 */
[----:B------:R-:W-:-:S07]  /*3580*/  MOV R127, R159 ;  /* 0x0000009f007f7202 */ /* 0x000fce0000000f00 */
[----:B------:R-:W-:Y:S05]  /*3590*/  WARPSYNC.COLLECTIVE R155, `(.L_x_1548) ;  /* 0x000000009b087348 */ /* 0x000fea0003c00000 */
[----:B------:R0:W1:Y:S02]  /*35a0*/  SHFL.BFLY P0, R159, R164, R163, R165 ;  /* 0x0c0000a3a49f7389 */ /* 0x00006400000000a5 */
[----:B01----:R-:W-:Y:S01]  /*35b0*/  ENDCOLLECTIVE ;  /* 0x000000000000791b */ /* 0x003fe20003800000 */
.L_x_1548:
[----:B------:R-:W-:Y:S01]  /*35c0*/  FADD.FTZ R127, R124, R127 ;  /* 0x0000007f7c7f7221 */ /* 0x000fe20000010000 */
[----:B------:R-:W-:-:S04]  /*35d0*/  HFMA2.MMA R163, -RZ, RZ, 0, 2.384185791015625e-07 ;  /* 0x00000004ffa37435 */ /* 0x000fc800000001ff */
[----:B------:R-:W-:Y:S02]  /*35e0*/  MOV R164, R127 ;  /* 0x0000007f00a47202 */ /* 0x000fe40000000f00 */
[----:B------:R-:W-:-:S07]  /*35f0*/  MOV R126, R159 ;  /* 0x0000009f007e7202 */ /* 0x000fce0000000f00 */
[----:B------:R-:W-:Y:S05]  /*3600*/  WARPSYNC.COLLECTIVE R155, `(.L_x_1549) ;  /* 0x000000009b087348 */ /* 0x000fea0003c00000 */
[----:B------:R0:W1:Y:S02]  /*3610*/  SHFL.BFLY P0, R159, R164, R163, R165 ;  /* 0x0c0000a3a49f7389 */ /* 0x00006400000000a5 */
[----:B01----:R-:W-:Y:S01]  /*3620*/  ENDCOLLECTIVE ;  /* 0x000000000000791b */ /* 0x003fe20003800000 */
.L_x_1549:
[----:B------:R-:W-:-:S05]  /*3630*/  FADD.FTZ R126, R125, R126 ;  /* 0x0000007e7d7e7221 */ /* 0x000fca0000010000 */
[----:B------:R-:W-:Y:S02]  /*3640*/  MOV R164, R126 ;  /* 0x0000007e00a47202 */ /* 0x000fe40000000f00 */
[----:B------:R-:W-:-:S07]  /*3650*/  MOV R128, R159 ;  /* 0x0000009f00807202 */ /* 0x000fce0000000f00 */
[----:B------:R-:W-:Y:S05]  /*3660*/  WARPSYNC.COLLECTIVE R155, `(.L_x_1550) ;  /* 0x000000009b087348 */ /* 0x000fea0003c00000 */
[----:B------:R0:W1:Y:S02]  /*3670*/  SHFL.BFLY P0, R159, R164, R163, R165 ;  /* 0x0c0000a3a49f7389 */ /* 0x00006400000000a5 */
[----:B01----:R-:W-:Y:S01]  /*3680*/  ENDCOLLECTIVE ;  /* 0x000000000000791b */ /* 0x003fe20003800000 */
.L_x_1550:
[----:B------:R-:W-:Y:S01]  /*3690*/  FADD.FTZ R128, R127, R128 ;  /* 0x000000807f807221 */ /* 0x000fe20000010000 */
[----:B------:R-:W-:-:S04]  /*36a0*/  HFMA2.MMA R163, -RZ, RZ, 0, 4.76837158203125e-07 ;  /* 0x00000008ffa37435 */ /* 0x000fc800000001ff */
[----:B------:R-:W-:Y:S02]  /*36b0*/  MOV R164, R128 ;  /* 0x0000008000a47202 */ /* 0x000fe40000000f00 */
[----:B------:R-:W-:-:S07]  /*36c0*/  MOV R129, R159 ;  /* 0x0000009f00817202 */ /* 0x000fce0000000f00 */
[----:B------:R-:W-:Y:S05]  /*36d0*/  WARPSYNC.COLLECTIVE R155, `(.L_x_1551) ;  /* 0x000000009b087348 */ /* 0x000fea0003c00000 */
[----:B------:R0:W1:Y:S02]  /*36e0*/  SHFL.BFLY P0, R159, R164, R163, R165 ;  /* 0x0c0000a3a49f7389 */ /* 0x00006400000000a5 */
[----:B01----:R-:W-:Y:S01]  /*36f0*/  ENDCOLLECTIVE ;  /* 0x000000000000791b */ /* 0x003fe20003800000 */
.L_x_1551:
[----:B------:R-:W-:-:S05]  /*3700*/  FADD.FTZ R129, R126, R129 ;  /* 0x000000817e817221 */ /* 0x000fca0000010000 */
[----:B------:R-:W-:Y:S02]  /*3710*/  MOV R164, R129 ;  /* 0x0000008100a47202 */ /* 0x000fe40000000f00 */
[----:B------:R-:W-:-:S07]  /*3720*/  MOV R131, R159 ;  /* 0x0000009f00837202 */ /* 0x000fce0000000f00 */
[----:B------:R-:W-:Y:S05]  /*3730*/  WARPSYNC.COLLECTIVE R155, `(.L_x_1552) ;  /* 0x000000009b087348 */ /* 0x000fea0003c00000 */
[----:B------:R0:W1:Y:S02]  /*3740*/  SHFL.BFLY P0, R159, R164, R163, R165 ;  /* 0x0c0000a3a49f7389 */ /* 0x00006400000000a5 */
[----:B01----:R-:W-:Y:S01]  /*3750*/  ENDCOLLECTIVE ;  /* 0x000000000000791b */ /* 0x003fe20003800000 */
.L_x_1552:
[----:B------:R-:W-:Y:S01]  /*3760*/  FADD.FTZ R131, R128, R131 ;  /* 0x0000008380837221 */ /* 0x000fe20000010000 */
[----:B------:R-:W-:-:S04]  /*3770*/  HFMA2.MMA R163, -RZ, RZ, 0, 9.5367431640625e-07 ;  /* 0x00000010ffa37435 */ /* 0x000fc800000001ff */
[----:B------:R-:W-:Y:S02]  /*3780*/  MOV R164, R131 ;  /* 0x0000008300a47202 */ /* 0x000fe40000000f00 */
[----:B------:R-:W-:-:S07]  /*3790*/  MOV R130, R159 ;  /* 0x0000009f00827202 */ /* 0x000fce0000000f00 */
[----:B------:R-:W-:Y:S05]  /*37a0*/  WARPSYNC.COLLECTIVE R155, `(.L_x_1553) ;  /* 0x000000009b087348 */ /* 0x000fea0003c00000 */
[----:B------:R0:W1:Y:S02]  /*37b0*/  SHFL.BFLY P0, R159, R164, R163, R165 ;  /* 0x0c0000a3a49f7389 */ /* 0x00006400000000a5 */
[----:B01----:R-:W-:Y:S01]  /*37c0*/  ENDCOLLECTIVE ;  /* 0x000000000000791b */ /* 0x003fe20003800000 */
.L_x_1553:
[----:B------:R-:W-:-:S05]  /*37d0*/  FADD.FTZ R130, R129, R130 ;  /* 0x0000008281827221 */ /* 0x000fca0000010000 */
[----:B------:R-:W-:Y:S02]  /*37e0*/  MOV R164, R130 ;  /* 0x0000008200a47202 */ /* 0x000fe40000000f00 */
[----:B------:R-:W-:-:S07]  /*37f0*/  MOV R124, R159 ;  /* 0x0000009f007c7202 */ /* 0x000fce0000000f00 */
[----:B------:R-:W-:Y:S05]  /*3800*/  WARPSYNC.COLLECTIVE R155, `(.L_x_1554) ;  /* 0x000000009b087348 */ /* 0x000fea0003c00000 */
[----:B------:R0:W1:Y:S02]  /*3810*/  SHFL.BFLY P0, R159, R164, R163, R165 ;  /* 0x0c0000a3a49f7389 */ /* 0x00006400000000a5 */
[----:B01----:R-:W-:Y:S01]  /*3820*/  ENDCOLLECTIVE ;  /* 0x000000000000791b */ /* 0x003fe20003800000 */
.L_x_1554:
[----:B------:R-:W-:Y:S01]  /*3830*/  MOV R125, R159 ;  /* 0x0000009f007d7202 */ /* 0x000fe20000000f00 */
[----:B------:R-:W-:Y:S06]  /*3840*/  BRA `(.L_x_1555) ;  /* 0xffffffdc00847947 */ /* 0x000fec000383ffff */
.L_x_1556:
        /* <DEDUP_REMOVED lines=11> */
.L_x_3202:


//--------------------- .text._ZN10layer_norm31ln_parallel_residual_bwd_kernelINS_13Kernel_traitsIf6__halfS2_S2_fjLj512ELj1ELj4ELj1ELj16ENS_18Kernel_traits_baseILj512EfS2_S2_S2_fjLj128EEEEELb0ELb0ELb1EEEvNS_9BwdParamsE --------------------------
	.section	.text._ZN10layer_norm31ln_parallel_residual_bwd_kernelINS_13Kernel_traitsIf6__halfS2_S2_fjLj512ELj1ELj4ELj1ELj16ENS_18Kernel_traits_baseILj512EfS2_S2_S2_fjLj128EEEEELb0ELb0ELb1EEEvNS_9BwdParamsE,"ax",@progbits
	.align	128
        .global         _ZN10layer_norm31ln_parallel_residual_bwd_kernelINS_13Kernel_traitsIf6__halfS2_S2_fjLj512ELj1ELj4ELj1ELj16ENS_18Kernel_traits_baseILj512EfS2_S2_S2_fjLj128EEEEELb0ELb0ELb1EEEvNS_9BwdParamsE
        .type           _ZN10layer_norm31ln_parallel_residual_bwd_kernelINS_13Kernel_traitsIf6__halfS2_S2_fjLj512ELj1ELj4ELj1ELj16ENS_18Kernel_traits_baseILj512EfS2_S2_S2_fjLj128EEEEELb0ELb0ELb1EEEvNS_9BwdParamsE,@function
        .size           _ZN10layer_norm31ln_parallel_residual_bwd_kernelINS_13Kernel_traitsIf6__halfS2_S2_fjLj512ELj1ELj4ELj1ELj16ENS_18Kernel_traits_baseILj512EfS2_S2_S2_fjLj128EEEEELb0ELb0ELb1EEEvNS_9BwdParamsE,(.L_x_3203 - _ZN10layer_norm31ln_parallel_residual_bwd_kernelINS_13Kernel_traitsIf6__halfS2_S2_fjLj512ELj1ELj4ELj1ELj16ENS_18Kernel_traits_baseILj512EfS2_S2_S2_fjLj128EEEEELb0ELb0ELb1EEEvNS_9BwdParamsE)
        .other          _ZN10layer_norm31ln_parallel_residual_bwd_kernelINS_13Kernel_traitsIf6__halfS2_S2_fjLj512ELj1ELj4ELj1ELj16ENS_18Kernel_traits_baseILj512EfS2_S2_S2_fjLj128EEEEELb0ELb0ELb1EEEvNS_9BwdParamsE,@"STO_CUDA_ENTRY STV_DEFAULT"
_ZN10layer_norm31ln_parallel_residual_bwd_kernelINS_13Kernel_traitsIf6__halfS2_S2_fjLj512ELj1ELj4ELj1ELj16ENS_18Kernel_traits_baseILj512EfS2_S2_S2_fjLj128EEEEELb0ELb0ELb1EEEvNS_9BwdParamsE:
.text._ZN10layer_norm31ln_parallel_residual_bwd_kernelINS_13Kernel_traitsIf6__halfS2_S2_fjLj512ELj1ELj4ELj1ELj16ENS_18Kernel_traits_baseILj512EfS2_S2_S2_fjLj128EEEEELb0ELb0ELb1EEEvNS_9BwdParamsE:
        /* <DEDUP_REMOVED lines=49> */
.L_x_1558:
        /* <DEDUP_REMOVED lines=8> */
[----:B------:R-:W-:Y:S01]  /*0390*/  ULDC.64 UR6, c[0x0][0x2c8] ;  /* 0x0000b20000067ab9 */ /* 0x000fe20000000a00 */
[----:B------:R-:W-:Y:S02]  /*03a0*/  IADD3.X R11, RZ, UR9, RZ, P1, !PT ;  /* 0x00000009ff0b7c10 */ /* 0x000fe40008ffe4ff */
        /* <DEDUP_REMOVED lines=45> */
.L_x_1562:
[----:B------:R-:W-:Y:S01]  /*0680*/  IMAD R0, R146, UR10, RZ ;  /* 0x0000000a92007c24 */ /* 0x000fe2000f8e02ff */
[----:B------:R-:W0:Y:S04]  /*0690*/  LDC.64 R86, c[0x0][0x250] ;  /* 0x00009400ff567b82 */ /* 0x000e280000000a00 */
[----:B-1----:R-:W-:-:S04]  /*06a0*/  SHF.R.S32.HI R73, RZ, 0x1f, R0 ;  /* 0x0000001fff497819 */ /* 0x002fc80000011400 */
        /* <DEDUP_REMOVED lines=8> */
[----:B0-----:R-:W-:Y:S01]  /*0730*/  IMAD.WIDE R86, R146, 0x4, R86 ;  /* 0x0000000492567825 */ /* 0x001fe200078e0256 */
[----:B------:R-:W-:-:S04]  /*0740*/  IADD3.X R73, R147, UR13, RZ, P1, !PT ;  /* 0x0000000d93497c10 */ /* 0x000fc80008ffe4ff */
[----:B------:R-:W4:Y:S01]  /*0750*/  LDG.E R0, desc[UR4][R86.64] ;  /* 0x0000000456007981 */ /* 0x000f22000c1e1900 */
[C---:B-1----:R-:W-:Y:S01]  /*0760*/  IMAD.WIDE.U32 R80, R151.reuse, 0x10, R88 ;  /* 0x0000001097507825 */ /* 0x042fe200078e0058 */
[----:B------:R-:W0:Y:S02]  /*0770*/  @P0 LDC.64 R120, c[0x0][0x2c8] ;  /* 0x0000b200ff780b82 */ /* 0x000e240000000a00 */
[----:B------:R-:W4:Y:S04]  /*0780*/  LDG.E.128 R72, desc[UR4][R72.64] ;  /* 0x0000000448487981 */ /* 0x000f28000c1e1d00 */
[----:B------:R-:W4:Y:S01]  /*0790*/  LDG.E.128 R80, desc[UR4][R80.64] ;  /* 0x0000000450507981 */ /* 0x000f22000c1e1d00 */
[----:B--2---:R-:W-:-:S06]  /*07a0*/  IMAD.WIDE.U32 R76, R151, 0x10, R92 ;  /* 0x00000010974c7825 */ /* 0x004fcc00078e005c */
[----:B------:R-:W2:Y:S01]  /*07b0*/  LDG.E.128 R76, desc[UR4][R76.64] ;  /* 0x000000044c4c7981 */ /* 0x000ea2000c1e1d00 */
[----:B---3--:R-:W-:-:S05]  /*07c0*/  IMAD.WIDE R118, R146, 0x4, R118 ;  /* 0x0000000492767825 */ /* 0x008fca00078e0276 */
[----:B------:R1:W3:Y:S01]  /*07d0*/  LDG.E R149, desc[UR4][R118.64] ;  /* 0x0000000476957981 */ /* 0x0002e2000c1e1900 */
[----:B------:R-:W-:-:S04]  /*07e0*/  IADD3 R153, R151, 0x20, RZ ;  /* 0x0000002097997810 */ /* 0x000fc80007ffe0ff */
[----:B------:R-:W-:Y:S02]  /*07f0*/  SHF.L.U32 R142, R153, 0x4, RZ ;  /* 0x00000004998e7819 */ /* 0x000fe400000006ff */
[----:B------:R-:W-:Y:S02]  /*0800*/  SHF.R.U32.HI R141, RZ, 0x1c, R153 ;  /* 0x0000001cff8d7819 */ /* 0x000fe40000011699 */
[----:B------:R-:W-:Y:S01]  /*0810*/  IADD3 R84, P1, R142, UR12, RZ ;  /* 0x0000000c8e547c10 */ /* 0x000fe2000ff3e0ff */
[----:B-1----:R-:W1:Y:S03]  /*0820*/  @P0 LDC.64 R118, c[0x0][0x2c8] ;  /* 0x0000b200ff760b82 */ /* 0x002e660000000a00 */
        /* <DEDUP_REMOVED lines=8> */
[----:B0-----:R-:W-:-:S03]  /*08b0*/  @P0 LEA R120, P1, R153, R120, 0x4 ;  /* 0x0000007899780211 */ /* 0x001fc600078220ff */
[----:B-----5:R0:W5:Y:S01]  /*08c0*/  @P0 LDG.E.128 R56, desc[UR4][R118.64] ;  /* 0x0000000476380981 */ /* 0x020162000c1e1d00 */
[----:B------:R-:W-:Y:S02]  /*08d0*/  @P0 LEA.HI.X R121, R153, R121, RZ, 0x4, P1 ;  /* 0x0000007999790211 */ /* 0x000fe400008f24ff */
[----:B------:R-:W-:-:S03]  /*08e0*/  ISETP.NE.AND P1, PT, R144, RZ, PT ;  /* 0x000000ff9000720c */ /* 0x000fc60003f25270 */
[----:B------:R1:W5:Y:S01]  /*08f0*/  @P0 LDG.E.128 R60, desc[UR4][R120.64] ;  /* 0x00000004783c0981 */ /* 0x000362000c1e1d00 */
[----:B------:R-:W-:Y:S01]  /*0900*/  UMOV UR6, 0xffffffff ;  /* 0xffffffff00067882 */ /* 0x000fe20000000000 */
[----:B----4-:R-:W-:Y:S01]  /*0910*/  FSEL R151, R0, RZ, !P1 ;  /* 0x000000ff00977208 */ /* 0x010fe20004800000 */
[--C-:B------:R-:W-:Y:S02]  /*0920*/  HADD2.F32 R0, -RZ, R72.reuse.H0_H0 ;  /* 0x20000048ff007230 */ /* 0x100fe40000004100 */
[----:B------:R-:W-:Y:S02]  /*0930*/  HADD2.F32 R72, -RZ, R72.H1_H1 ;  /* 0x30000048ff487230 */ /* 0x000fe40000004100 */
[----:B0-----:R-:W-:Y:S02]  /*0940*/  HADD2.F32 R118, -RZ, R73.H0_H0 ;  /* 0x20000049ff767230 */ /* 0x001fe40000004100 */
[----:B------:R-:W-:Y:S01]  /*0950*/  FADD.FTZ R0, R0, -R151 ;  /* 0x8000009700007221 */ /* 0x000fe20000010000 */
[----:B------:R-:W-:-:S02]  /*0960*/  HADD2.F32 R155, -RZ, R80.H0_H0 ;  /* 0x20000050ff9b7230 */ /* 0x000fc40000004100 */
[C---:B------:R-:W-:Y:S01]  /*0970*/  FADD.FTZ R72, -R151.reuse, R72 ;  /* 0x0000004897487221 */ /* 0x040fe20000010100 */
[----:B-1----:R-:W-:Y:S02]  /*0980*/  HADD2.F32 R120, -RZ, R73.H1_H1 ;  /* 0x30000049ff787230 */ /* 0x002fe40000004100 */
[----:B------:R-:W-:Y:S02]  /*0990*/  HADD2.F32 R80, -RZ, R80.H1_H1 ;  /* 0x30000050ff507230 */ /* 0x000fe40000004100 */
[--C-:B--2---:R-:W-:Y:S02]  /*09a0*/  HADD2.F32 R153, -RZ, R76.reuse.H0_H0 ;  /* 0x2000004cff997230 */ /* 0x104fe40000004100 */
[----:B------:R-:W-:Y:S02]  /*09b0*/  HADD2.F32 R150, -RZ, R76.H1_H1 ;  /* 0x3000004cff967230 */ /* 0x000fe40000004100 */
[----:B------:R-:W-:Y:S01]  /*09c0*/  FADD.FTZ R118, -R151, R118 ;  /* 0x0000007697767221 */ /* 0x000fe20000010100 */
[----:B------:R-:W-:Y:S01]  /*09d0*/  FMUL.FTZ R119, R36, R155 ;  /* 0x0000009b24777220 */ /* 0x000fe20000410000 */
[C---:B---3--:R-:W-:Y:S01]  /*09e0*/  FMUL.FTZ R76, R149.reuse, R72 ;  /* 0x00000048954c7220 */ /* 0x048fe20000410000 */
[----:B------:R-:W-:Y:S01]  /*09f0*/  FMUL.FTZ R0, R149, R0 ;  /* 0x0000000095007220 */ /* 0x000fe20000410000 */
[----:B------:R-:W-:Y:S01]  /*0a00*/  FADD.FTZ R120, -R151, R120 ;  /* 0x0000007897787221 */ /* 0x000fe20000010100 */
[-C--:B------:R-:W-:Y:S01]  /*0a10*/  FMUL.FTZ R72, R37, R80.reuse ;  /* 0x0000005025487220 */ /* 0x080fe20000410000 */
[----:B------:R-:W-:Y:S01]  /*0a20*/  FADD.FTZ R134, R80, R134 ;  /* 0x0000008650867221 */ /* 0x000fe20000010000 */
[----:B------:R-:W-:Y:S01]  /*0a30*/  FFMA.FTZ R135, R76, R80, R135 ;  /* 0x000000504c877223 */ /* 0x000fe20000010087 */
[----:B------:R-:W-:Y:S01]  /*0a40*/  FMUL.FTZ R80, R149, R118 ;  /* 0x0000007695507220 */ /* 0x000fe20000410000 */
[----:B------:R-:W-:Y:S01]  /*0a50*/  FADD.FTZ R140, R153, R140 ;  /* 0x0000008c998c7221 */ /* 0x000fe20000010000 */
[-C--:B------:R-:W-:Y:S01]  /*0a60*/  FFMA.FTZ R143, R0, R153.reuse, R143 ;  /* 0x00000099008f7223 */ /* 0x080fe2000001008f */
[----:B------:R-:W-:Y:S01]  /*0a70*/  FFMA.FTZ R119, R52, R153, R119 ;  /* 0x0000009934777223 */ /* 0x000fe20000010077 */
[----:B------:R-:W-:-:S02]  /*0a80*/  HADD2.F32 R118, -RZ, R81.H1_H1 ;  /* 0x30000051ff767230 */ /* 0x000fc40000004100 */
[----:B------:R-:W-:Y:S01]  /*0a90*/  FMUL.FTZ R120, R149, R120 ;  /* 0x0000007895787220 */ /* 0x000fe20000410000 */
[----:B------:R-:W-:Y:S02]  /*0aa0*/  HADD2.F32 R153, -RZ, R81.H0_H0 ;  /* 0x20000051ff997230 */ /* 0x000fe40000004100 */
[--C-:B------:R-:W-:Y:S02]  /*0ab0*/  HADD2.F32 R152, -RZ, R74.reuse.H0_H0 ;  /* 0x2000004aff987230 */ /* 0x100fe40000004100 */
[----:B------:R-:W-:Y:S01]  /*0ac0*/  FADD.FTZ R136, R150, R136 ;  /* 0x0000008896887221 */ /* 0x000fe20000010000 */
[-C--:B------:R-:W-:Y:S01]  /*0ad0*/  FFMA.FTZ R137, R76, R150.reuse, R137 ;  /* 0x000000964c897223 */ /* 0x080fe20000010089 */
[----:B------:R-:W-:Y:S01]  /*0ae0*/  FFMA.FTZ R72, R53, R150, R72 ;  /* 0x0000009635487223 */ /* 0x000fe20000010048 */
[----:B------:R-:W-:Y:S02]  /*0af0*/  HADD2.F32 R74, -RZ, R74.H1_H1 ;  /* 0x3000004aff4a7230 */ /* 0x000fe40000004100 */
[----:B------:R-:W-:Y:S01]  /*0b00*/  FMUL.FTZ R150, R39, R118 ;  /* 0x0000007627967220 */ /* 0x000fe20000410000 */
[----:B------:R-:W-:-:S02]  /*0b10*/  HADD2.F32 R121, -RZ, R77.H0_H0 ;  /* 0x2000004dff797230 */ /* 0x000fc40000004100 */
[----:B------:R-:W-:Y:S01]  /*0b20*/  FADD.FTZ R126, R118, R126 ;  /* 0x0000007e767e7221 */ /* 0x000fe20000010000 */
[----:B------:R-:W-:Y:S01]  /*0b30*/  FFMA.FTZ R127, R120, R118, R127 ;  /* 0x00000076787f7223 */ /* 0x000fe2000001007f */
[----:B------:R-:W-:Y:S01]  /*0b40*/  FMUL.FTZ R73, R38, R153 ;  /* 0x0000009926497220 */ /* 0x000fe20000410000 */
[C---:B------:R-:W-:Y:S01]  /*0b50*/  FADD.FTZ R118, -R151.reuse, R152 ;  /* 0x0000009897767221 */ /* 0x040fe20000010100 */
[----:B------:R-:W-:Y:S02]  /*0b60*/  HADD2.F32 R77, -RZ, R77.H1_H1 ;  /* 0x3000004dff4d7230 */ /* 0x000fe40000004100 */
[----:B------:R-:W-:Y:S02]  /*0b70*/  HADD2.F32 R152, -RZ, R75.H1_H1 ;  /* 0x3000004bff987230 */ /* 0x000fe40000004100 */
[----:B------:R-:W-:Y:S01]  /*0b80*/  FADD.FTZ R74, -R151, R74 ;  /* 0x0000004a974a7221 */ /* 0x000fe20000010100 */
[----:B------:R-:W-:Y:S01]  /*0b90*/  FADD.FTZ R132, R121, R132 ;  /* 0x0000008479847221 */ /* 0x000fe20000010000 */
[-C--:B------:R-:W-:Y:S01]  /*0ba0*/  FFMA.FTZ R133, R80, R121.reuse, R133 ;  /* 0x0000007950857223 */ /* 0x080fe20000010085 */
[----:B------:R-:W-:Y:S01]  /*0bb0*/  FFMA.FTZ R73, R54, R121, R73 ;  /* 0x0000007936497223 */ /* 0x000fe20000010049 */
[----:B------:R-:W-:-:S02]  /*0bc0*/  HADD2.F32 R121, -RZ, R82.H0_H0 ;  /* 0x20000052ff797230 */ /* 0x000fc40000004100 */
[----:B------:R-:W-:Y:S01]  /*0bd0*/  FFMA.FTZ R81, R55, R77, R150 ;  /* 0x0000004d37517223 */ /* 0x000fe20000010096 */
[----:B------:R-:W-:Y:S01]  /*0be0*/  FMUL.FTZ R118, R149, R118 ;  /* 0x0000007695767220 */ /* 0x000fe20000410000 */
[----:B------:R-:W-:Y:S02]  /*0bf0*/  HADD2.F32 R154, -RZ, R83.H1_H1 ;  /* 0x30000053ff9a7230 */ /* 0x000fe40000004100 */
[----:B------:R-:W-:Y:S01]  /*0c00*/  FADD.FTZ R152, -R151, R152 ;  /* 0x0000009897987221 */ /* 0x000fe20000010100 */
[----:B------:R-:W-:Y:S01]  /*0c10*/  FMUL.FTZ R150, R149, R74 ;  /* 0x0000004a95967220 */ /* 0x000fe20000410000 */
[----:B------:R-:W-:Y:S02]  /*0c20*/  HADD2.F32 R74, -RZ, R75.H0_H0 ;  /* 0x2000004bff4a7230 */ /* 0x000fe40000004100 */
[----:B------:R-:W-:Y:S01]  /*0c30*/  FADD.FTZ R130, R153, R130 ;  /* 0x0000008299827221 */ /* 0x000fe20000010000 */
[----:B------:R-:W-:Y:S01]  /*0c40*/  FFMA.FTZ R131, R80, R153, R131 ;  /* 0x0000009950837223 */ /* 0x000fe20000010083 */
[----:B------:R-:W-:-:S02]  /*0c50*/  HADD2.F32 R75, -RZ, R79.H1_H1 ;  /* 0x3000004fff4b7230 */ /* 0x000fc40000004100 */
        /* <DEDUP_REMOVED lines=8> */
[----:B------:R-:W-:Y:S02]  /*0ce0*/  HADD2.F32 R77, -RZ, R78.H0_H0 ;  /* 0x2000004eff4d7230 */ /* 0x000fe40000004100 */
[----:B------:R-:W-:Y:S01]  /*0cf0*/  FADD.FTZ R108, R75, R108 ;  /* 0x0000006c4b6c7221 */ /* 0x000fe20000010000 */
[-C--:B------:R-:W-:Y:S01]  /*0d00*/  FFMA.FTZ R109, R152, R75.reuse, R109 ;  /* 0x0000004b986d7223 */ /* 0x080fe2000001006d */
[----:B------:R-:W-:Y:S01]  /*0d10*/  FADD.FTZ R106, R154, R106 ;  /* 0x0000006a9a6a7221 */ /* 0x000fe20000010000 */
[----:B------:R-:W-:Y:S01]  /*0d20*/  FFMA.FTZ R107, R152, R154, R107 ;  /* 0x0000009a986b7223 */ /* 0x000fe2000001006b */
[----:B------:R-:W-:Y:S01]  /*0d30*/  FFMA.FTZ R75, R51, R75, R156 ;  /* 0x0000004b334b7223 */ /* 0x000fe2000001009c */
[----:B------:R-:W-:-:S02]  /*0d40*/  HADD2.F32 R154, -RZ, R84.H0_H0 ;  /* 0x20000054ff9a7230 */ /* 0x000fc40000004100 */
[-C--:B------:R-:W-:Y:S01]  /*0d50*/  FMUL.FTZ R82, R33, R121.reuse ;  /* 0x0000007921527220 */ /* 0x080fe20000410000 */
[----:B------:R-:W-:Y:S01]  /*0d60*/  FADD.FTZ R114, R121, R114 ;  /* 0x0000007279727221 */ /* 0x000fe20000010000 */
[----:B------:R-:W-:Y:S01]  /*0d70*/  FFMA.FTZ R115, R150, R121, R115 ;  /* 0x0000007996737223 */ /* 0x000fe20000010073 */
[----:B------:R-:W-:Y:S02]  /*0d80*/  HADD2.F32 R156, -RZ, R85.H1_H1 ;  /* 0x30000055ff9c7230 */ /* 0x000fe40000004100 */
[----:B------:R-:W-:Y:S01]  /*0d90*/  FADD.FTZ R124, R77, R124 ;  /* 0x0000007c4d7c7221 */ /* 0x000fe20000010000 */
[----:B------:R-:W-:Y:S02]  /*0da0*/  HADD2.F32 R121, -RZ, R79.H0_H0 ;  /* 0x2000004fff797230 */ /* 0x000fe40000004100 */
[-C--:B------:R-:W-:Y:S01]  /*0db0*/  FFMA.FTZ R125, R118, R77.reuse, R125 ;  /* 0x0000004d767d7223 */ /* 0x080fe2000001007d */
[----:B------:R-:W-:Y:S02]  /*0dc0*/  HADD2.F32 R158, -RZ, R86.H1_H1 ;  /* 0x30000056ff9e7230 */ /* 0x000fe40000004100 */
[----:B------:R-:W-:Y:S01]  /*0dd0*/  FFMA.FTZ R77, R48, R77, R153 ;  /* 0x0000004d304d7223 */ /* 0x000fe20000010099 */
[----:B------:R-:W-:-:S02]  /*0de0*/  HADD2.F32 R79, -RZ, R87.H0_H0 ;  /* 0x20000057ff4f7230 */ /* 0x000fc40000004100 */
[C---:B------:R-:W-:Y:S01]  /*0df0*/  FADD.FTZ R164, -R151.reuse, R154 ;  /* 0x0000009a97a47221 */ /* 0x040fe20000010100 */
[----:B------:R-:W-:Y:S02]  /*0e00*/  HADD2.F32 R78, -RZ, R78.H1_H1 ;  /* 0x3000004eff4e7230 */ /* 0x000fe40000004100 */
[----:B------:R-:W-:Y:S02]  /*0e10*/  HADD2.F32 R84, -RZ, R84.H1_H1 ;  /* 0x30000054ff547230 */ /* 0x000fe40000004100 */
[C---:B------:R-:W-:Y:S01]  /*0e20*/  FADD.FTZ R74, -R151.reuse, R74 ;  /* 0x0000004a974a7221 */ /* 0x040fe20000010100 */
[----:B------:R-:W-:Y:S02]  /*0e30*/  HADD2.F32 R153, -RZ, R83.H0_H0 ;  /* 0x20000053ff997230 */ /* 0x000fe40000004100 */
[----:B------:R-:W-:Y:S01]  /*0e40*/  FADD.FTZ R154, -R151, R156 ;  /* 0x0000009c979a7221 */ /* 0x000fe20000010100 */
[----:B------:R-:W-:Y:S02]  /*0e50*/  HADD2.F32 R162, -RZ, R85.H0_H0 ;  /* 0x20000055ffa27230 */ /* 0x000fe40000004100 */
[----:B------:R-:W-:-:S02]  /*0e60*/  HADD2.F32 R87, -RZ, R87.H1_H1 ;  /* 0x30000057ff577230 */ /* 0x000fc40000004100 */
[C---:B------:R-:W-:Y:S01]  /*0e70*/  FADD.FTZ R156, -R151.reuse, R158 ;  /* 0x0000009e979c7221 */ /* 0x040fe20000010100 */
[----:B------:R-:W-:Y:S02]  /*0e80*/  HADD2.F32 R85, -RZ, R88.H0_H0 ;  /* 0x20000058ff557230 */ /* 0x000fe40000004100 */
[----:B------:R-:W-:Y:S01]  /*0e90*/  FADD.FTZ R158, -R151, R79 ;  /* 0x0000004f979e7221 */ /* 0x000fe20000010100 */
[----:B------:R-:W-:Y:S02]  /*0ea0*/  HADD2.F32 R160, -RZ, R86.H0_H0 ;  /* 0x20000056ffa07230 */ /* 0x000fe40000004100 */
[----:B------:R-:W-:Y:S01]  /*0eb0*/  FADD.FTZ R138, R155, R138 ;  /* 0x0000008a9b8a7221 */ /* 0x000fe20000010000 */
[----:B------:R-:W-:Y:S01]  /*0ec0*/  FFMA.FTZ R139, R0, R155, R139 ;  /* 0x0000009b008b7223 */ /* 0x000fe2000001008b */
[----:B------:R-:W-:Y:S01]  /*0ed0*/  FADD.FTZ R116, R78, R116 ;  /* 0x000000744e747221 */ /* 0x000fe20000010000 */
[-C--:B------:R-:W-:Y:S01]  /*0ee0*/  FFMA.FTZ R117, R150, R78.reuse, R117 ;  /* 0x0000004e96757223 */ /* 0x080fe20000010075 */
[----:B------:R-:W-:Y:S01]  /*0ef0*/  FFMA.FTZ R82, R49, R78, R82 ;  /* 0x0000004e31527223 */ /* 0x000fe20000010052 */
[----:B------:R-:W-:Y:S01]  /*0f00*/  FADD.FTZ R86, -R151, R84 ;  /* 0x0000005497567221 */ /* 0x000fe20000010100 */
[----:B------:R-:W-:-:S02]  /*0f10*/  HADD2.F32 R79, -RZ, R92.H0_H0 ;  /* 0x2000005cff4f7230 */ /* 0x000fc40000004100 */
[----:B------:R-:W-:Y:S01]  /*0f20*/  FMUL.FTZ R78, R149, R74 ;  /* 0x0000004a954e7220 */ /* 0x000fe20000410000 */
[----:B------:R-:W-:Y:S01]  /*0f30*/  FMUL.FTZ R155, R34, R153 ;  /* 0x00000099229b7220 */ /* 0x000fe20000410000 */
[----:B------:R-:W-:Y:S01]  /*0f40*/  FADD.FTZ R84, -R151, R87 ;  /* 0x0000005797547221 */ /* 0x000fe20000010100 */
[----:B------:R-:W-:Y:S01]  /*0f50*/  FMUL.FTZ R83, R149, R164 ;  /* 0x000000a495537220 */ /* 0x000fe20000410000 */
[----:B------:R-:W-:Y:S01]  /*0f60*/  FMUL.FTZ R87, R28, R85 ;  /* 0x000000551c577220 */ /* 0x000fe20000410000 */
[----:B------:R-:W-:Y:S01]  /*0f70*/  FADD.FTZ R162, -R151, R162 ;  /* 0x000000a297a27221 */ /* 0x000fe20000010100 */
[----:B------:R-:W-:Y:S01]  /*0f80*/  FADD.FTZ R112, R121, R112 ;  /* 0x0000007079707221 */ /* 0x000fe20000010000 */
[-C--:B------:R-:W-:Y:S01]  /*0f90*/  FFMA.FTZ R113, R78, R121.reuse, R113 ;  /* 0x000000794e717223 */ /* 0x080fe20000010071 */
[----:B------:R-:W-:Y:S01]  /*0fa0*/  FFMA.FTZ R74, R50, R121, R155 ;  /* 0x00000079324a7223 */ /* 0x000fe2000001009b */
[----:B------:R-:W-:Y:S01]  /*0fb0*/  FADD.FTZ R96, R79, R96 ;  /* 0x000000604f607221 */ /* 0x000fe20000010000 */
[-C--:B------:R-:W-:Y:S01]  /*0fc0*/  FFMA.FTZ R104, R83, R79.reuse, R104 ;  /* 0x0000004f53687223 */ /* 0x080fe20000010068 */
[----:B------:R-:W-:Y:S01]  /*0fd0*/  FFMA.FTZ R79, R44, R79, R87 ;  /* 0x0000004f2c4f7223 */ /* 0x000fe20000010057 */
[----:B------:R-:W-:-:S02]  /*0fe0*/  HADD2.F32 R164, -RZ, R88.H1_H1 ;  /* 0x30000058ffa47230 */ /* 0x000fc40000004100 */
[----:B------:R-:W-:Y:S01]  /*0ff0*/  FMUL.FTZ R87, R149, R162 ;  /* 0x000000a295577220 */ /* 0x000fe20000410000 */
[----:B------:R-:W-:Y:S02]  /*1000*/  HADD2.F32 R121, -RZ, R89.H0_H0 ;  /* 0x20000059ff797230 */ /* 0x000fe40000004100 */
[----:B------:R-:W-:Y:S01]  /*1010*/  FADD.FTZ R160, -R151, R160 ;  /* 0x000000a097a07221 */ /* 0x000fe20000010100 */
[----:B------:R-:W-:Y:S02]  /*1020*/  HADD2.F32 R92, -RZ, R92.H1_H1 ;  /* 0x3000005cff5c7230 */ /* 0x000fe40000004100 */
[----:B------:R-:W-:Y:S01]  /*1030*/  FMUL.FTZ R88, R149, R86 ;  /* 0x0000005695587220 */ /* 0x000fe20000410000 */
[----:B------:R-:W-:Y:S01]  /*1040*/  FADD.FTZ R3, R85, R3 ;  /* 0x0000000355037221 */ /* 0x000fe20000010000 */
[----:B------:R-:W-:Y:S01]  /*1050*/  FFMA.FTZ R16, R83, R85, R16 ;  /* 0x0000005553107223 */ /* 0x000fe20000010010 */
[----:B------:R-:W-:Y:S01]  /*1060*/  FMUL.FTZ R86, R29, R164 ;  /* 0x000000a41d567220 */ /* 0x000fe20000410000 */
[-C--:B------:R-:W-:Y:S01]  /*1070*/  FMUL.FTZ R151, R30, R121.reuse ;  /* 0x000000791e977220 */ /* 0x080fe20000410000 */
[----:B------:R-:W-:Y:S01]  /*1080*/  FADD.FTZ R5, R121, R5 ;  /* 0x0000000579057221 */ /* 0x000fe20000010000 */
[----:B------:R-:W-:Y:S01]  /*1090*/  FFMA.FTZ R14, R87, R121, R14 ;  /* 0x00000079570e7223 */ /* 0x000fe2000001000e */
[----:B------:R-:W-:-:S02]  /*10a0*/  HADD2.F32 R85, -RZ, R93.H0_H0 ;  /* 0x2000005dff557230 */ /* 0x000fc40000004100 */
[--C-:B------:R-:W-:Y:S02]  /*10b0*/  HADD2.F32 R121, -RZ, R90.reuse.H0_H0 ;  /* 0x2000005aff797230 */ /* 0x100fe40000004100 */
[----:B------:R-:W-:Y:S01]  /*10c0*/  FMUL.FTZ R154, R149, R154 ;  /* 0x0000009a959a7220 */ /* 0x000fe20000410000 */
[----:B------:R-:W-:Y:S02]  /*10d0*/  HADD2.F32 R162, -RZ, R89.H1_H1 ;  /* 0x30000059ffa27230 */ /* 0x000fe40000004100 */
[----:B------:R-:W-:Y:S02]  /*10e0*/  HADD2.F32 R90, -RZ, R90.H1_H1 ;  /* 0x3000005aff5a7230 */ /* 0x000fe40000004100 */
[----:B------:R-:W-:Y:S01]  /*10f0*/  FADD.FTZ R97, R92, R97 ;  /* 0x000000615c617221 */ /* 0x000fe20000010000 */
[-C--:B------:R-:W-:Y:S01]  /*1100*/  FFMA.FTZ R105, R88, R92.reuse, R105 ;  /* 0x0000005c58697223 */ /* 0x080fe20000010069 */
[----:B------:R-:W-:Y:S01]  /*1110*/  FFMA.FTZ R86, R45, R92, R86 ;  /* 0x0000005c2d567223 */ /* 0x000fe20000010056 */
[----:B------:R-:W-:-:S02]  /*1120*/  HADD2.F32 R89, -RZ, R94.H0_H0 ;  /* 0x2000005eff597230 */ /* 0x000fc40000004100 */
[----:B------:R-:W-:Y:S01]  /*1130*/  FADD.FTZ R2, R164, R2 ;  /* 0x00000002a4027221 */ /* 0x000fe20000010000 */
[----:B------:R-:W-:Y:S02]  /*1140*/  HADD2.F32 R92, -RZ, R93.H1_H1 ;  /* 0x3000005dff5c7230 */ /* 0x000fe40000004100 */
[----:B------:R-:W-:Y:S01]  /*1150*/  FFMA.FTZ R17, R88, R164, R17 ;  /* 0x000000a458117223 */ /* 0x000fe20000010011 */
[----:B------:R-:W-:Y:S02]  /*1160*/  HADD2.F32 R94, -RZ, R94.H1_H1 ;  /* 0x3000005eff5e7230 */ /* 0x000fe40000004100 */
[----:B------:R-:W-:Y:S01]  /*1170*/  FADD.FTZ R22, R85, R22 ;  /* 0x0000001655167221 */ /* 0x000fe20000010000 */
[-C--:B------:R-:W-:Y:S01]  /*1180*/  FFMA.FTZ R102, R87, R85.reuse, R102 ;  /* 0x0000005557667223 */ /* 0x080fe20000010066 */
[C---:B------:R-:W-:Y:S01]  /*1190*/  FMUL.FTZ R93, R149.reuse, R160 ;  /* 0x000000a0955d7220 */ /* 0x040fe20000410000 */
[----:B------:R-:W-:Y:S01]  /*11a0*/  FMUL.FTZ R156, R149, R156 ;  /* 0x0000009c959c7220 */ /* 0x000fe20000410000 */
[----:B------:R-:W-:Y:S01]  /*11b0*/  FFMA.FTZ R85, R46, R85, R151 ;  /* 0x000000552e557223 */ /* 0x000fe20000010097 */
[-C--:B------:R-:W-:Y:S01]  /*11c0*/  FMUL.FTZ R164, R31, R162.reuse ;  /* 0x000000a21fa47220 */ /* 0x080fe20000410000 */
[----:B------:R-:W-:Y:S01]  /*11d0*/  FADD.FTZ R4, R162, R4 ;  /* 0x00000004a2047221 */ /* 0x000fe20000010000 */
[----:B------:R-:W-:Y:S01]  /*11e0*/  FFMA.FTZ R15, R154, R162, R15 ;  /* 0x000000a29a0f7223 */ /* 0x000fe2000001000f */
[----:B------:R-:W-:Y:S01]  /*11f0*/  FMUL.FTZ R160, R25, R90 ;  /* 0x0000005a19a07220 */ /* 0x000fe20000410000 */
[----:B------:R-:W-:Y:S01]  /*1200*/  FMUL.FTZ R151, R24, R121 ;  /* 0x0000007918977220 */ /* 0x000fe20000410000 */
[----:B------:R-:W-:-:S02]  /*1210*/  HADD2.F32 R162, -RZ, R91.H1_H1 ;  /* 0x3000005bffa27230 */ /* 0x000fc40000004100 */
[----:B------:R-:W-:Y:S01]  /*1220*/  FADD.FTZ R7, R121, R7 ;  /* 0x0000000779077221 */ /* 0x000fe20000010000 */
[----:B------:R-:W-:Y:S01]  /*1230*/  FFMA.FTZ R12, R93, R121, R12 ;  /* 0x000000795d0c7223 */ /* 0x000fe2000001000c */
[----:B------:R-:W-:Y:S01]  /*1240*/  FADD.FTZ R21, R94, R21 ;  /* 0x000000155e157221 */ /* 0x000fe20000010000 */
[-C--:B------:R-:W-:Y:S01]  /*1250*/  FFMA.FTZ R101, R156, R94.reuse, R101 ;  /* 0x0000005e9c657223 */ /* 0x080fe20000010065 */
[----:B------:R-:W-:Y:S01]  /*1260*/  FADD.FTZ R20, R89, R20 ;  /* 0x0000001459147221 */ /* 0x000fe20000010000 */
[----:B------:R-:W-:Y:S01]  /*1270*/  FFMA.FTZ R100, R93, R89, R100 ;  /* 0x000000595d647223 */ /* 0x000fe20000010064 */
[----:B------:R-:W-:Y:S01]  /*1280*/  FFMA.FTZ R94, R41, R94, R160 ;  /* 0x0000005e295e7223 */ /* 0x000fe200000100a0 */
[----:B------:R-:W-:Y:S01]  /*1290*/  FMUL.FTZ R121, R149, R158 ;  /* 0x0000009e95797220 */ /* 0x000fe20000410000 */
[----:B------:R-:W-:Y:S01]  /*12a0*/  FADD.FTZ R110, R153, R110 ;  /* 0x0000006e996e7221 */ /* 0x000fe20000010000 */
[----:B------:R-:W-:Y:S01]  /*12b0*/  FFMA.FTZ R111, R78, R153, R111 ;  /* 0x000000994e6f7223 */ /* 0x000fe2000001006f */
[----:B------:R-:W-:Y:S01]  /*12c0*/  FFMA.FTZ R89, R40, R89, R151 ;  /* 0x0000005928597223 */ /* 0x000fe20000010097 */
[----:B------:R-:W-:-:S02]  /*12d0*/  HADD2.F32 R160, -RZ, R95.H1_H1 ;  /* 0x3000005fffa07230 */ /* 0x000fc40000004100 */
[----:B------:R-:W-:Y:S01]  /*12e0*/  FMUL.FTZ R158, R149, R84 ;  /* 0x00000054959e7220 */ /* 0x000fe20000410000 */
[----:B------:R-:W-:Y:S02]  /*12f0*/  HADD2.F32 R153, -RZ, R91.H0_H0 ;  /* 0x2000005bff997230 */ /* 0x000fe40000004100 */
[----:B------:R-:W-:Y:S01]  /*1300*/  FMUL.FTZ R84, R27, R162 ;  /* 0x000000a21b547220 */ /* 0x000fe20000410000 */
[----:B------:R-:W-:Y:S02]  /*1310*/  HADD2.F32 R151, -RZ, R95.H0_H0 ;  /* 0x2000005fff977230 */ /* 0x000fe40000004100 */
[----:B------:R-:W-:Y:S01]  /*1320*/  FADD.FTZ R95, RZ, R119 ;  /* 0x00000077ff5f7221 */ /* 0x000fe20000010000 */
[----:B------:R-:W-:Y:S01]  /*1330*/  FFMA.FTZ R91, R0, R119, RZ ;  /* 0x00000077005b7223 */ /* 0x000fe200000100ff */
        /* <DEDUP_REMOVED lines=65> */
.L_x_1574:
        /* <DEDUP_REMOVED lines=26> */
[----:B------:R-:W-:Y:S01]  /*18f0*/  FADD.FTZ R152, R75, -R152 ;  /* 0x800000984b987221 */ /* 0x000fe20000010000 */
[----:B-----5:R-:W-:-:S02]  /*1900*/  @P0 HADD2.F32 R88, -RZ, R59.H0_H0 ;  /* 0x2000003bff580230 */ /* 0x020fc40000004100 */
[----:B------:R-:W-:Y:S01]  /*1910*/  FADD.FTZ R80, R73, -R80 ;  /* 0x8000005049507221 */ /* 0x000fe20000010000 */
[----:B------:R-:W-:Y:S01]  /*1920*/  FADD.FTZ R118, R77, -R118 ;  /* 0x800000764d767221 */ /* 0x000fe20000010000 */
[----:B------:R-:W-:Y:S01]  /*1930*/  FMUL.FTZ R75, R149, R154 ;  /* 0x0000009a954b7220 */ /* 0x000fe20000410000 */
[----:B------:R-:W-:Y:S01]  /*1940*/  FADD.FTZ R150, R72, -R95 ;  /* 0x8000005f48967221 */ /* 0x000fe20000010000 */
[----:B------:R-:W-:Y:S01]  /*1950*/  FADD.FTZ R120, R81, -R120 ;  /* 0x8000007851787221 */ /* 0x000fe20000010000 */
[----:B------:R-:W-:Y:S02]  /*1960*/  @P0 HADD2.F32 R81, -RZ, R58.H0_H0 ;  /* 0x2000003aff510230 */ /* 0x000fe40000004100 */
[----:B------:R-:W-:Y:S01]  /*1970*/  FADD.FTZ R162, R84, -R91 ;  /* 0x8000005b54a27221 */ /* 0x000fe20000010000 */
[C---:B------:R-:W-:Y:S01]  /*1980*/  FMUL.FTZ R73, R149.reuse, R80 ;  /* 0x0000005095497220 */ /* 0x040fe20000410000 */
[----:B------:R-:W-:Y:S01]  /*1990*/  FMUL.FTZ R74, R149, R118 ;  /* 0x00000076954a7220 */ /* 0x000fe20000410000 */
[----:B------:R-:W-:Y:S01]  /*19a0*/  @P0 FADD.FTZ R75, R75, R88 ;  /* 0x000000584b4b0221 */ /* 0x000fe20000010000 */
[----:B------:R-:W-:Y:S01]  /*19b0*/  FADD.FTZ R158, R85, -R78 ;  /* 0x8000004e559e7221 */ /* 0x000fe20000010000 */
[----:B------:R-:W-:-:S02]  /*19c0*/  @P0 HADD2.F32 R91, -RZ, R59.H1_H1 ;  /* 0x3000003bff5b0230 */ /* 0x000fc40000004100 */
[----:B------:R-:W-:Y:S01]  /*19d0*/  FADD.FTZ R0, R119, -R0 ;  /* 0x8000000077007221 */ /* 0x000fe20000010000 */
[--C-:B------:R-:W-:Y:S02]  /*19e0*/  @P0 HADD2.F32 R88, -RZ, R57.reuse.H0_H0 ;  /* 0x20000039ff580230 */ /* 0x100fe40000004100 */
[C---:B------:R-:W-:Y:S01]  /*19f0*/  FMUL.FTZ R77, R149.reuse, R150 ;  /* 0x00000096954d7220 */ /* 0x040fe20000410000 */
[--C-:B------:R-:W-:Y:S02]  /*1a00*/  @P0 HADD2.F32 R80, -RZ, R56.reuse.H1_H1 ;  /* 0x30000038ff500230 */ /* 0x100fe40000004100 */
[----:B------:R-:W-:Y:S01]  /*1a10*/  FMUL.FTZ R78, R149, R152 ;  /* 0x00000098954e7220 */ /* 0x000fe20000410000 */
[----:B------:R-:W-:Y:S01]  /*1a20*/  FADD.FTZ R156, R79, -R76 ;  /* 0x8000004c4f9c7221 */ /* 0x000fe20000010000 */
[----:B------:R-:W-:Y:S01]  /*1a30*/  @P0 FADD.FTZ R74, R74, R81 ;  /* 0x000000514a4a0221 */ /* 0x000fe20000010000 */
[----:B------:R-:W-:Y:S02]  /*1a40*/  @P0 HADD2.F32 R81, -RZ, R56.H0_H0 ;  /* 0x20000038ff510230 */ /* 0x000fe40000004100 */
[----:B------:R-:W-:Y:S01]  /*1a50*/  FMUL.FTZ R72, R149, R0 ;  /* 0x0000000095487220 */ /* 0x000fe20000410000 */
[----:B------:R-:W-:Y:S01]  /*1a60*/  @P0 FADD.FTZ R78, R78, R91 ;  /* 0x0000005b4e4e0221 */ /* 0x000fe20000010000 */
[----:B------:R-:W-:Y:S01]  /*1a70*/  @P0 FADD.FTZ R73, R73, R88 ;  /* 0x0000005849490221 */ /* 0x000fe20000010000 */
[----:B------:R-:W-:Y:S01]  /*1a80*/  @P0 FADD.FTZ R77, R77, R80 ;  /* 0x000000504d4d0221 */ /* 0x000fe20000010000 */
[----:B------:R-:W-:Y:S01]  /*1a90*/  ISETP.NE.AND.EX P1, PT, RZ, UR15, PT, P1 ;  /* 0x0000000fff007c0c */ /* 0x000fe2000bf25310 */
[----:B------:R-:W-:Y:S01]  /*1aa0*/  FADD.FTZ R86, R86, -R83 ;  /* 0x8000005356567221 */ /* 0x000fe20000010000 */
[----:B------:R-:W-:-:S02]  /*1ab0*/  @P0 HADD2.F32 R91, -RZ, R57.H1_H1 ;  /* 0x30000039ff5b0230 */ /* 0x000fc40000004100 */
[----:B------:R-:W-:Y:S01]  /*1ac0*/  FADD.FTZ R90, R90, -R121 ;  /* 0x800000795a5a7221 */ /* 0x000fe20000010000 */
[--C-:B------:R-:W-:Y:S02]  /*1ad0*/  @P0 HADD2.F32 R80, -RZ, R60.reuse.H0_H0 ;  /* 0x2000003cff500230 */ /* 0x100fe40000004100 */
[C---:B------:R-:W-:Y:S01]  /*1ae0*/  FMUL.FTZ R76, R149.reuse, R120 ;  /* 0x00000078954c7220 */ /* 0x040fe20000410000 */
[----:B------:R-:W-:Y:S02]  /*1af0*/  @P0 HADD2.F32 R88, -RZ, R61.H0_H0 ;  /* 0x2000003dff580230 */ /* 0x000fe40000004100 */
[C---:B------:R-:W-:Y:S01]  /*1b00*/  FMUL.FTZ R83, R149.reuse, R156 ;  /* 0x0000009c95537220 */ /* 0x040fe20000410000 */
[C---:B------:R-:W-:Y:S01]  /*1b10*/  FMUL.FTZ R85, R149.reuse, R158 ;  /* 0x0000009e95557220 */ /* 0x040fe20000410000 */
[----:B------:R-:W-:Y:S01]  /*1b20*/  FADD.FTZ R82, R82, -R151 ;  /* 0x8000009752527221 */ /* 0x000fe20000010000 */
[----:B------:R-:W-:Y:S01]  /*1b30*/  FADD.FTZ R94, R94, -R93 ;  /* 0x8000005d5e5e7221 */ /* 0x000fe20000010000 */
[----:B------:R-:W-:Y:S01]  /*1b40*/  @P0 FADD.FTZ R72, R72, R81 ;  /* 0x0000005148480221 */ /* 0x000fe20000010000 */
[----:B------:R-:W-:Y:S01]  /*1b50*/  FMUL.FTZ R84, R149, R86 ;  /* 0x0000005695547220 */ /* 0x000fe20000410000 */
[----:B------:R-:W-:-:S02]  /*1b60*/  @P0 HADD2.F32 R81, -RZ, R60.H1_H1 ;  /* 0x3000003cff510230 */ /* 0x000fc40000004100 */
[----:B------:R-:W-:Y:S01]  /*1b70*/  FMUL.FTZ R86, R149, R90 ;  /* 0x0000005a95567220 */ /* 0x000fe20000410000 */
[----:B------:R-:W-:Y:S01]  /*1b80*/  @P0 FADD.FTZ R76, R76, R91 ;  /* 0x0000005b4c4c0221 */ /* 0x000fe20000010000 */
[----:B------:R-:W-:Y:S01]  /*1b90*/  @P0 FADD.FTZ R83, R83, R80 ;  /* 0x0000005053530221 */ /* 0x000fe20000010000 */
[----:B------:R-:W-:Y:S01]  /*1ba0*/  @P0 FADD.FTZ R85, R85, R88 ;  /* 0x0000005855550221 */ /* 0x000fe20000010000 */
[----:B------:R-:W-:Y:S01]  /*1bb0*/  FADD.FTZ R92, R92, -R87 ;  /* 0x800000575c5c7221 */ /* 0x000fe20000010000 */
[----:B------:R-:W-:Y:S02]  /*1bc0*/  @P0 HADD2.F32 R90, -RZ, R58.H1_H1 ;  /* 0x3000003aff5a0230 */ /* 0x000fe40000004100 */
[C---:B------:R-:W-:Y:S01]  /*1bd0*/  FMUL.FTZ R79, R149.reuse, R82 ;  /* 0x00000052954f7220 */ /* 0x040fe20000410000 */
[--C-:B------:R-:W-:Y:S02]  /*1be0*/  @P0 HADD2.F32 R80, -RZ, R62.reuse.H0_H0 ;  /* 0x2000003eff500230 */ /* 0x100fe40000004100 */
[----:B------:R-:W-:Y:S01]  /*1bf0*/  FMUL.FTZ R87, R149, R160 ;  /* 0x000000a095577220 */ /* 0x000fe20000410000 */
[----:B------:R-:W-:-:S02]  /*1c00*/  @P0 HADD2.F32 R91, -RZ, R62.H1_H1 ;  /* 0x3000003eff5b0230 */ /* 0x000fc40000004100 */
[C---:B------:R-:W-:Y:S01]  /*1c10*/  FMUL.FTZ R0, R149.reuse, R94 ;  /* 0x0000005e95007220 */ /* 0x040fe20000410000 */
[--C-:B------:R-:W-:Y:S02]  /*1c20*/  @P0 HADD2.F32 R93, -RZ, R63.reuse.H0_H0 ;  /* 0x2000003fff5d0230 */ /* 0x100fe40000004100 */
[C---:B------:R-:W-:Y:S01]  /*1c30*/  FMUL.FTZ R89, R149.reuse, R162 ;  /* 0x000000a295597220 */ /* 0x040fe20000410000 */
[----:B------:R-:W-:Y:S02]  /*1c40*/  @P0 HADD2.F32 R88, -RZ, R63.H1_H1 ;  /* 0x3000003fff580230 */ /* 0x000fe40000004100 */
[----:B------:R-:W-:Y:S01]  /*1c50*/  @P0 FADD.FTZ R84, R84, R81 ;  /* 0x0000005154540221 */ /* 0x000fe20000010000 */
[----:B------:R-:W-:Y:S02]  /*1c60*/  @P0 HADD2.F32 R81, -RZ, R61.H1_H1 ;  /* 0x3000003dff510230 */ /* 0x000fe40000004100 */
[----:B------:R-:W-:Y:S01]  /*1c70*/  FMUL.FTZ R82, R149, R92 ;  /* 0x0000005c95527220 */ /* 0x000fe20000410000 */
[----:B------:R-:W-:Y:S01]  /*1c80*/  @P0 FADD.FTZ R79, R79, R90 ;  /* 0x0000005a4f4f0221 */ /* 0x000fe20000010000 */
[----:B------:R-:W-:Y:S01]  /*1c90*/  @P0 FADD.FTZ R87, R87, R80 ;  /* 0x0000005057570221 */ /* 0x000fe20000010000 */
[----:B------:R-:W-:Y:S01]  /*1ca0*/  @P0 FADD.FTZ R0, R0, R91 ;  /* 0x0000005b00000221 */ /* 0x000fe20000010000 */
[----:B------:R-:W-:Y:S01]  /*1cb0*/  @P0 FADD.FTZ R86, R86, R93 ;  /* 0x0000005d56560221 */ /* 0x000fe20000010000 */
[----:B------:R-:W-:Y:S01]  /*1cc0*/  @P0 FADD.FTZ R89, R89, R88 ;  /* 0x0000005859590221 */ /* 0x000fe20000010000 */
[----:B------:R-:W-:Y:S01]  /*1cd0*/  @P1 F2FP.F16.F32.PACK_AB R93, RZ, R75 ;  /* 0x0000004bff5d123e */ /* 0x000fe200000000ff */
[----:B------:R-:W-:Y:S01]  /*1ce0*/  @P0 FADD.FTZ R82, R82, R81 ;  /* 0x0000005152520221 */ /* 0x000fe20000010000 */
[----:B------:R-:W-:-:S02]  /*1cf0*/  @P1 F2FP.F16.F32.PACK_AB R91, RZ, R74 ;  /* 0x0000004aff5b123e */ /* 0x000fc400000000ff */
[----:B------:R-:W-:Y:S02]  /*1d00*/  @P1 F2FP.F16.F32.PACK_AB R88, RZ, R73 ;  /* 0x00000049ff58123e */ /* 0x000fe400000000ff */
[----:B------:R-:W-:Y:S02]  /*1d10*/  @P1 F2FP.F16.F32.PACK_AB R80, RZ, R72 ;  /* 0x00000048ff50123e */ /* 0x000fe400000000ff */
[----:B------:R-:W-:Y:S02]  /*1d20*/  @P2 F2FP.F16.F32.PACK_AB R150, RZ, R75 ;  /* 0x0000004bff96223e */ /* 0x000fe400000000ff */
[-C--:B------:R-:W-:Y:S02]  /*1d30*/  @P1 F2FP.F16.F32.PACK_AB R94, RZ, R78.reuse ;  /* 0x0000004eff5e123e */ /* 0x080fe400000000ff */
[----:B------:R-:W-:Y:S02]  /*1d40*/  @P2 F2FP.F16.F32.PACK_AB R151, RZ, R78 ;  /* 0x0000004eff97223e */ /* 0x000fe400000000ff */
[----:B------:R-:W-:-:S02]  /*1d50*/  @P2 F2FP.F16.F32.PACK_AB R119, RZ, R73 ;  /* 0x00000049ff77223e */ /* 0x000fc400000000ff */
[----:B------:R-:W-:Y:S02]  /*1d60*/  F2FP.F16.F32.PACK_AB R75, R78, R75 ;  /* 0x0000004b4e4b723e */ /* 0x000fe400000000ff */
[----:B------:R-:W-:Y:S02]  /*1d70*/  @P1 F2FP.F16.F32.PACK_AB R92, RZ, R79 ;  /* 0x0000004fff5c123e */ /* 0x000fe400000000ff */
[-C--:B------:R-:W-:Y:S02]  /*1d80*/  @P1 F2FP.F16.F32.PACK_AB R90, RZ, R76.reuse ;  /* 0x0000004cff5a123e */ /* 0x080fe400000000ff */
[----:B------:R-:W-:Y:S02]  /*1d90*/  @P2 F2FP.F16.F32.PACK_AB R120, RZ, R76 ;  /* 0x0000004cff78223e */ /* 0x000fe400000000ff */
[----:B------:R-:W-:Y:S02]  /*1da0*/  @P1 F2FP.F16.F32.PACK_AB R81, RZ, R77 ;  /* 0x0000004dff51123e */ /* 0x000fe400000000ff */
[----:B------:R-:W-:-:S02]  /*1db0*/  F2FP.F16.F32.PACK_AB R73, R76, R73 ;  /* 0x000000494c49723e */ /* 0x000fc400000000ff */
[----:B------:R-:W-:Y:S02]  /*1dc0*/  @P1 PRMT R67, R93, 0x7610, R67 ;  /* 0x000076105d431816 */ /* 0x000fe40000000043 */
[----:B------:R-:W-:Y:S02]  /*1dd0*/  @P1 PRMT R66, R91, 0x7610, R66 ;  /* 0x000076105b421816 */ /* 0x000fe40000000042 */
[----:B------:R-:W-:Y:S02]  /*1de0*/  @P1 PRMT R65, R88, 0x7610, R65 ;  /* 0x0000761058411816 */ /* 0x000fe40000000041 */
[----:B------:R-:W-:Y:S02]  /*1df0*/  @P1 PRMT R64, R80, 0x7610, R64 ;  /* 0x0000761050401816 */ /* 0x000fe40000000040 */
[C---:B------:R-:W-:Y:S02]  /*1e00*/  @P1 IADD3 R78, P3, R148.reuse, UR14, RZ ;  /* 0x0000000e944e1c10 */ /* 0x040fe4000ff7e0ff */
[----:B------:R-:W-:-:S02]  /*1e10*/  IADD3 R76, P4, R148, UR18, RZ ;  /* 0x00000012944c7c10 */ /* 0x000fc4000ff9e0ff */
[----:B------:R-:W-:Y:S02]  /*1e20*/  @P2 F2FP.F16.F32.PACK_AB R121, RZ, R74 ;  /* 0x0000004aff79223e */ /* 0x000fe400000000ff */
[----:B------:R-:W-:Y:S02]  /*1e30*/  @P2 F2FP.F16.F32.PACK_AB R149, RZ, R79 ;  /* 0x0000004fff95223e */ /* 0x000fe400000000ff */
[----:B------:R-:W-:Y:S02]  /*1e40*/  @P2 F2FP.F16.F32.PACK_AB R95, RZ, R72 ;  /* 0x00000048ff5f223e */ /* 0x000fe400000000ff */
[----:B------:R-:W-:Y:S02]  /*1e50*/  F2FP.F16.F32.PACK_AB R74, R79, R74 ;  /* 0x0000004a4f4a723e */ /* 0x000fe400000000ff */
[----:B------:R-:W-:Y:S02]  /*1e60*/  @P2 F2FP.F16.F32.PACK_AB R118, RZ, R77 ;  /* 0x0000004dff76223e */ /* 0x000fe400000000ff */
[----:B------:R-:W-:-:S02]  /*1e70*/  F2FP.F16.F32.PACK_AB R72, R77, R72 ;  /* 0x000000484d48723e */ /* 0x000fc400000000ff */
[----:B------:R-:W-:Y:S02]  /*1e80*/  @P1 PRMT R67, R67, 0x5410, R94 ;  /* 0x0000541043431816 */ /* 0x000fe4000000005e */
[----:B------:R-:W-:Y:S02]  /*1e90*/  @P1 PRMT R66, R66, 0x5410, R92 ;  /* 0x0000541042421816 */ /* 0x000fe4000000005c */
[----:B------:R-:W-:Y:S02]  /*1ea0*/  @P1 PRMT R65, R65, 0x5410, R90 ;  /* 0x0000541041411816 */ /* 0x000fe4000000005a */
[C---:B------:R-:W-:Y:S02]  /*1eb0*/  @P1 IADD3.X R79, R147.reuse, UR15, RZ, P3, !PT ;  /* 0x0000000f934f1c10 */ /* 0x040fe40009ffe4ff */
[----:B------:R-:W-:Y:S02]  /*1ec0*/  @P1 PRMT R64, R64, 0x5410, R81 ;  /* 0x0000541040401816 */ /* 0x000fe40000000051 */
[----:B------:R-:W-:-:S02]  /*1ed0*/  IADD3.X R77, R147, UR19, RZ, P4, !PT ;  /* 0x00000013934d7c10 */ /* 0x000fc4000a7fe4ff */
[----:B------:R-:W-:Y:S01]  /*1ee0*/  @P1 F2FP.F16.F32.PACK_AB R80, RZ, R85 ;  /* 0x00000055ff50123e */ /* 0x000fe200000000ff */
[----:B------:R0:W-:Y:S01]  /*1ef0*/  @P1 STG.E.128 desc[UR4][R78.64], R64 ;  /* 0x000000404e001986 */ /* 0x0001e2000c101d04 */
[----:B------:R-:W-:Y:S02]  /*1f00*/  @P1 F2FP.F16.F32.PACK_AB R81, RZ, R87 ;  /* 0x00000057ff51123e */ /* 0x000fe400000000ff */
[----:B------:R-:W-:Y:S01]  /*1f10*/  @P1 F2FP.F16.F32.PACK_AB R91, RZ, R86 ;  /* 0x00000056ff5b123e */ /* 0x000fe200000000ff */
[----:B------:R1:W-:Y:S01]  /*1f20*/  STG.E.128 desc[UR4][R76.64], R72 ;  /* 0x000000484c007986 */ /* 0x0003e2000c101d04 */
[----:B------:R-:W-:Y:S02]  /*1f30*/  @P2 PRMT R70, R121, 0x7610, R70 ;  /* 0x0000761079462816 */ /* 0x000fe40000000046 */
[----:B------:R-:W-:Y:S02]  /*1f40*/  @P2 PRMT R71, R150, 0x7610, R71 ;  /* 0x0000761096472816 */ /* 0x000fe40000000047 */
[----:B------:R-:W-:-:S02]  /*1f50*/  @P2 PRMT R69, R119, 0x7610, R69 ;  /* 0x0000761077452816 */ /* 0x000fc40000000045 */
[----:B------:R-:W-:Y:S02]  /*1f60*/  @P2 PRMT R68, R95, 0x7610, R68 ;  /* 0x000076105f442816 */ /* 0x000fe40000000044 */
[----:B------:R-:W-:Y:S02]  /*1f70*/  @P2 IADD3 R148, P5, R148, UR16, RZ ;  /* 0x0000001094942c10 */ /* 0x000fe4000ffbe0ff */
[----:B------:R-:W-:Y:S02]  /*1f80*/  @P1 F2FP.F16.F32.PACK_AB R88, RZ, R82 ;  /* 0x00000052ff58123e */ /* 0x000fe400000000ff */
[----:B------:R-:W-:Y:S02]  /*1f90*/  @P1 F2FP.F16.F32.PACK_AB R90, RZ, R0 ;  /* 0x00000000ff5a123e */ /* 0x000fe400000000ff */
[----:B0-----:R-:W-:Y:S02]  /*1fa0*/  @P1 PRMT R65, R80, 0x7610, R65 ;  /* 0x0000761050411816 */ /* 0x001fe40000000041 */
[----:B------:R-:W-:-:S02]  /*1fb0*/  @P1 F2FP.F16.F32.PACK_AB R79, RZ, R84 ;  /* 0x00000054ff4f123e */ /* 0x000fc400000000ff */
[----:B-1----:R-:W-:Y:S02]  /*1fc0*/  @P1 F2FP.F16.F32.PACK_AB R77, RZ, R83 ;  /* 0x00000053ff4d123e */ /* 0x002fe400000000ff */
[----:B------:R-:W-:Y:S02]  /*1fd0*/  @P1 F2FP.F16.F32.PACK_AB R92, RZ, R89 ;  /* 0x00000059ff5c123e */ /* 0x000fe400000000ff */
[----:B------:R-:W-:Y:S02]  /*1fe0*/  @P1 PRMT R64, R77, 0x7610, R64 ;  /* 0x000076104d401816 */ /* 0x000fe40000000040 */
[----:B------:R-:W0:Y:S01]  /*1ff0*/  LDC.64 R76, c[0x0][0x210] ;  /* 0x00008400ff4c7b82 */ /* 0x000e220000000a00 */
[----:B------:R-:W-:Y:S02]  /*2000*/  @P1 PRMT R66, R81, 0x7610, R66 ;  /* 0x0000761051421816 */ /* 0x000fe40000000042 */
[----:B------:R-:W-:Y:S02]  /*2010*/  @P1 IADD3 R80, P3, R142, UR14, RZ ;  /* 0x0000000e8e501c10 */ /* 0x000fe4000ff7e0ff */
[----:B------:R-:W-:-:S02]  /*2020*/  @P1 PRMT R67, R91, 0x7610, R67 ;  /* 0x000076105b431816 */ /* 0x000fc40000000043 */
[----:B------:R-:W-:Y:S02]  /*2030*/  @P2 PRMT R70, R70, 0x5410, R149 ;  /* 0x0000541046462816 */ /* 0x000fe40000000095 */
[----:B------:R-:W-:Y:S02]  /*2040*/  @P2 PRMT R71, R71, 0x5410, R151 ;  /* 0x0000541047472816 */ /* 0x000fe40000000097 */
[----:B------:R-:W-:Y:S02]  /*2050*/  @P2 PRMT R69, R69, 0x5410, R120 ;  /* 0x0000541045452816 */ /* 0x000fe40000000078 */
[----:B------:R-:W-:Y:S02]  /*2060*/  @P2 PRMT R68, R68, 0x5410, R118 ;  /* 0x0000541044442816 */ /* 0x000fe40000000076 */
[----:B------:R-:W-:Y:S02]  /*2070*/  @P2 IADD3.X R149, R147, UR17, RZ, P5, !PT ;  /* 0x0000001193952c10 */ /* 0x000fe4000affe4ff */
[----:B------:R-:W-:-:S02]  /*2080*/  @P1 PRMT R64, R64, 0x5410, R79 ;  /* 0x0000541040401816 */ /* 0x000fc4000000004f */
[----:B------:R-:W-:Y:S01]  /*2090*/  @P1 IADD3.X R81, R141, UR15, RZ, P3, !PT ;  /* 0x0000000f8d511c10 */ /* 0x000fe20009ffe4ff */
[----:B------:R1:W-:Y:S01]  /*20a0*/  @P2 STG.E.128 desc[UR4][R148.64], R68 ;  /* 0x0000004494002986 */ /* 0x0003e2000c101d04 */
        /* <DEDUP_REMOVED lines=8> */
[----:B------:R-:W-:Y:S02]  /*2130*/  @P2 F2FP.F16.F32.PACK_AB R86, RZ, R86 ;  /* 0x00000056ff56223e */ /* 0x000fe400000000ff */
[----:B------:R-:W-:Y:S02]  /*2140*/  @P2 F2FP.F16.F32.PACK_AB R87, RZ, R87 ;  /* 0x00000057ff57223e */ /* 0x000fe400000000ff */
[----:B------:R-:W-:Y:S02]  /*2150*/  @P2 F2FP.F16.F32.PACK_AB R85, RZ, R85 ;  /* 0x00000055ff55223e */ /* 0x000fe400000000ff */
[----:B------:R-:W-:Y:S02]  /*2160*/  @P2 F2FP.F16.F32.PACK_AB R83, RZ, R83 ;  /* 0x00000053ff53223e */ /* 0x000fe400000000ff */
[----:B------:R-:W-:-:S02]  /*2170*/  IADD3 R78, P4, R142, UR18, RZ ;  /* 0x000000128e4e7c10 */ /* 0x000fc4000ff9e0ff */
[----:B------:R-:W-:Y:S02]  /*2180*/  @P2 F2FP.F16.F32.PACK_AB R89, RZ, R89 ;  /* 0x00000059ff59223e */ /* 0x000fe400000000ff */
[----:B------:R-:W-:Y:S02]  /*2190*/  @P2 F2FP.F16.F32.PACK_AB R0, RZ, R0 ;  /* 0x00000000ff00223e */ /* 0x000fe400000000ff */
[----:B------:R-:W-:Y:S02]  /*21a0*/  @P2 F2FP.F16.F32.PACK_AB R82, RZ, R82 ;  /* 0x00000052ff52223e */ /* 0x000fe400000000ff */
[----:B------:R-:W-:Y:S02]  /*21b0*/  @P2 F2FP.F16.F32.PACK_AB R84, RZ, R84 ;  /* 0x00000054ff54223e */ /* 0x000fe400000000ff */
[----:B-1----:R-:W-:Y:S02]  /*21c0*/  @P2 PRMT R71, R86, 0x7610, R71 ;  /* 0x0000761056472816 */ /* 0x002fe40000000047 */
[----:B--2---:R-:W-:-:S02]  /*21d0*/  @P2 IADD3 R80, P1, R142, UR16, RZ ;  /* 0x000000108e502c10 */ /* 0x004fc4000ff3e0ff */
[----:B------:R-:W-:Y:S02]  /*21e0*/  @P2 PRMT R70, R87, 0x7610, R70 ;  /* 0x0000761057462816 */ /* 0x000fe40000000046 */
        /* <DEDUP_REMOVED lines=14> */
.L_x_1560:
        /* <DEDUP_REMOVED lines=56> */
.L_x_1559:
[----:B------:R-:W-:Y:S05]  /*2650*/  BSYNC B0 ;  /* 0x0000000000007941 */ /* 0x000fea0003800000 */
.L_x_1557:
        /* <DEDUP_REMOVED lines=112> */
[----:B------:R-:W-:Y:S02]  /*2d60*/  SHF.L.U32 R22, R38, 0x2, RZ ;  /* 0x0000000226167819 */ /* 0x000fe400000006ff */
        /* <DEDUP_REMOVED lines=85> */
.L_x_1561:
[----:B------:R-:W-:Y:S01]  /*32c0*/  HFMA2.MMA R160, -RZ, RZ, 0, 5.9604644775390625e-08 ;  /* 0x00000001ffa07435 */ /* 0x000fe200000001ff */
[----:B------:R-:W-:Y:S01]  /*32d0*/  BSSY B2, `(.L_x_1563) ;  /* 0x0000006000027945 */ /* 0x000fe20003800000 */
[----:B------:R-:W-:Y:S02]  /*32e0*/  MOV R151, 0x1f ;  /* 0x0000001f00977802 */ /* 0x000fe40000000f00 */
[----:B------:R-:W-:-:S07]  /*32f0*/  MOV R162, 0xffffffff ;  /* 0xffffffff00a27802 */ /* 0x000fce0000000f00 */
[----:B-----5:R-:W-:Y:S05]  /*3300*/  WARPSYNC.COLLECTIVE R162, `(.L_x_1564) ;  /* 0x00000000a2087348 */ /* 0x020fea0003c00000 */
[----:B------:R0:W1:Y:S02]  /*3310*/  SHFL.BFLY P2, R155, R153, R160, R151 ;  /* 0x0c0000a0999b7389 */ /* 0x0000640000040097 */
[----:B01---5:R-:W-:Y:S01]  /*3320*/  ENDCOLLECTIVE ;  /* 0x000000000000791b */ /* 0x023fe20003800000 */
.L_x_1564:
[----:B------:R-:W-:Y:S05]  /*3330*/  BSYNC B2 ;  /* 0x0000000000027941 */ /* 0x000fea0003800000 */
.L_x_1563:
        /* <DEDUP_REMOVED lines=8> */
.L_x_1565:
[----:B------:R-:W-:Y:S01]  /*33c0*/  HFMA2.MMA R160, -RZ, RZ, 0, 1.1920928955078125e-07 ;  /* 0x00000002ffa07435 */ /* 0x000fe200000001ff */
[----:B------:R-:W-:Y:S02]  /*33d0*/  MOV R153, R91 ;  /* 0x0000005b00997202 */ /* 0x000fe40000000f00 */
[----:B------:R-:W-:-:S08]  /*33e0*/  MOV R164, R155 ;  /* 0x0000009b00a47202 */ /* 0x000fd00000000f00 */
[----:B------:R-:W-:Y:S05]  /*33f0*/  WARPSYNC.COLLECTIVE R162, `(.L_x_1566) ;  /* 0x00000000a2087348 */ /* 0x000fea0003c00000 */
[----:B------:R0:W1:Y:S02]  /*3400*/  SHFL.BFLY P2, R155, R153, R160, R151 ;  /* 0x0c0000a0999b7389 */ /* 0x0000640000040097 */
[----:B01----:R-:W-:Y:S01]  /*3410*/  ENDCOLLECTIVE ;  /* 0x000000000000791b */ /* 0x003fe20003800000 */
.L_x_1566:
[----:B------:R-:W-:-:S05]  /*3420*/  FADD.FTZ R164, R95, R164 ;  /* 0x000000a45fa47221 */ /* 0x000fca0000010000 */
[----:B------:R-:W-:Y:S01]  /*3430*/  MOV R153, R164 ;  /* 0x000000a400997202 */ /* 0x000fe20000000f00 */
[----:B------:R-:W-:-:S07]  /*3440*/  FADD.FTZ R159, R91, R155 ;  /* 0x0000009b5b9f7221 */ /* 0x000fce0000010000 */
[----:B------:R-:W-:Y:S05]  /*3450*/  WARPSYNC.COLLECTIVE R162, `(.L_x_1567) ;  /* 0x00000000a2087348 */ /* 0x000fea0003c00000 */
[----:B------:R0:W1:Y:S02]  /*3460*/  SHFL.BFLY P2, R155, R153, R160, R151 ;  /* 0x0c0000a0999b7389 */ /* 0x0000640000040097 */
[----:B01----:R-:W-:Y:S01]  /*3470*/  ENDCOLLECTIVE ;  /* 0x000000000000791b */ /* 0x003fe20003800000 */
.L_x_1567:
[----:B------:R-:W-:Y:S01]  /*3480*/  HFMA2.MMA R160, -RZ, RZ, 0, 2.384185791015625e-07 ;  /* 0x00000004ffa07435 */ /* 0x000fe200000001ff */
[----:B------:R-:W-:Y:S02]  /*3490*/  MOV R153, R159 ;  /* 0x0000009f00997202 */ /* 0x000fe40000000f00 */
[----:B------:R-:W-:-:S08]  /*34a0*/  MOV R157, R155 ;  /* 0x0000009b009d7202 */ /* 0x000fd00000000f00 */
[----:B------:R-:W-:Y:S05]  /*34b0*/  WARPSYNC.COLLECTIVE R162, `(.L_x_1568) ;  /* 0x00000000a2087348 */ /* 0x000fea0003c00000 */
[----:B------:R0:W1:Y:S02]  /*34c0*/  SHFL.BFLY P2, R155, R153, R160, R151 ;  /* 0x0c0000a0999b7389 */ /* 0x0000640000040097 */
[----:B01----:R-:W-:Y:S01]  /*34d0*/  ENDCOLLECTIVE ;  /* 0x000000000000791b */ /* 0x003fe20003800000 */
.L_x_1568:
[----:B------:R-:W-:-:S05]  /*34e0*/  FADD.FTZ R157, R164, R157 ;  /* 0x0000009da49d7221 */ /* 0x000fca0000010000 */
[----:B------:R-:W-:Y:S01]  /*34f0*/  MOV R153, R157 ;  /* 0x0000009d00997202 */ /* 0x000fe20000000f00 */
[----:B------:R-:W-:-:S07]  /*3500*/  FADD.FTZ R163, R159, R155 ;  /* 0x0000009b9fa37221 */ /* 0x000fce0000010000 */
[----:B------:R-:W-:Y:S05]  /*3510*/  WARPSYNC.COLLECTIVE R162, `(.L_x_1569) ;  /* 0x00000000a2087348 */ /* 0x000fea0003c00000 */
[----:B------:R0:W1:Y:S02]  /*3520*/  SHFL.BFLY P2, R155, R153, R160, R151 ;  /* 0x0c0000a0999b7389 */ /* 0x0000640000040097 */
[----:B01----:R-:W-:Y:S01]  /*3530*/  ENDCOLLECTIVE ;  /* 0x000000000000791b */ /* 0x003fe20003800000 */
.L_x_1569:
[----:B------:R-:W-:Y:S01]  /*3540*/  HFMA2.MMA R160, -RZ, RZ, 0, 4.76837158203125e-07 ;  /* 0x00000008ffa07435 */ /* 0x000fe200000001ff */
[----:B------:R-:W-:Y:S02]  /*3550*/  MOV R153, R163 ;  /* 0x000000a300997202 */ /* 0x000fe40000000f00 */
[----:B------:R-:W-:-:S08]  /*3560*/  MOV R161, R155 ;  /* 0x0000009b00a17202 */ /* 0x000fd00000000f00 */
[----:B------:R-:W-:Y:S05]  /*3570*/  WARPSYNC.COLLECTIVE R162, `(.L_x_1570) ;  /* 0x00000000a2087348 */ /* 0x000fea0003c00000 */
[----:B------:R0:W1:Y:S02]  /*3580*/  SHFL.BFLY P2, R155, R153, R160, R151 ;  /* 0x0c0000a0999b7389 */ /* 0x0000640000040097 */
[----:B01----:R-:W-:Y:S01]  /*3590*/  ENDCOLLECTIVE ;  /* 0x000000000000791b */ /* 0x003fe20003800000 */
.L_x_1570:
[----:B------:R-:W-:-:S05]  /*35a0*/  FADD.FTZ R161, R157, R161 ;  /* 0x000000a19da17221 */ /* 0x000fca0000010000 */
[----:B------:R-:W-:Y:S01]  /*35b0*/  MOV R153, R161 ;  /* 0x000000a100997202 */ /* 0x000fe20000000f00 */
[----:B------:R-:W-:-:S07]  /*35c0*/  FADD.FTZ R95, R163, R155 ;  /* 0x0000009ba35f7221 */ /* 0x000fce0000010000 */
[----:B------:R-:W-:Y:S05]  /*35d0*/  WARPSYNC.COLLECTIVE R162, `(.L_x_1571) ;  /* 0x00000000a2087348 */ /* 0x000fea0003c00000 */
[----:B------:R0:W1:Y:S02]  /*35e0*/  SHFL.BFLY P2, R155, R153, R160, R151 ;  /* 0x0c0000a0999b7389 */ /* 0x0000640000040097 */
[----:B01----:R-:W-:Y:S01]  /*35f0*/  ENDCOLLECTIVE ;  /* 0x000000000000791b */ /* 0x003fe20003800000 */
.L_x_1571:
[----:B------:R-:W-:Y:S01]  /*3600*/  HFMA2.MMA R160, -RZ, RZ, 0, 9.5367431640625e-07 ;  /* 0x00000010ffa07435 */ /* 0x000fe200000001ff */
[----:B------:R-:W-:Y:S02]  /*3610*/  MOV R153, R95 ;  /* 0x0000005f00997202 */ /* 0x000fe40000000f00 */
[----:B------:R-:W-:-:S08]  /*3620*/  MOV R165, R155 ;  /* 0x0000009b00a57202 */ /* 0x000fd00000000f00 */
[----:B------:R-:W-:Y:S05]  /*3630*/  WARPSYNC.COLLECTIVE R162, `(.L_x_1572) ;  /* 0x00000000a2087348 */ /* 0x000fea0003c00000 */
[----:B------:R0:W1:Y:S02]  /*3640*/  SHFL.BFLY P2, R155, R153, R160, R151 ;  /* 0x0c0000a0999b7389 */ /* 0x0000640000040097 */
[----:B01----:R-:W-:Y:S01]  /*3650*/  ENDCOLLECTIVE ;  /* 0x000000000000791b */ /* 0x003fe20003800000 */
.L_x_1572:
[----:B------:R-:W-:-:S05]  /*3660*/  FADD.FTZ R91, R161, R165 ;  /* 0x000000a5a15b7221 */ /* 0x000fca0000010000 */
[----:B------:R-:W-:Y:S02]  /*3670*/  MOV R153, R91 ;  /* 0x0000005b00997202 */ /* 0x000fe40000000f00 */
[----:B------:R-:W-:-:S07]  /*3680*/  MOV R164, R155 ;  /* 0x0000009b00a47202 */ /* 0x000fce0000000f00 */
[----:B------:R-:W-:Y:S05]  /*3690*/  WARPSYNC.COLLECTIVE R162, `(.L_x_1573) ;  /* 0x00000000a2087348 */ /* 0x000fea0003c00000 */
[----:B------:R0:W1:Y:S02]  /*36a0*/  SHFL.BFLY P2, R155, R153, R160, R151 ;  /* 0x0c0000a0999b7389 */ /* 0x0000640000040097 */
[----:B01----:R-:W-:Y:S01]  /*36b0*/  ENDCOLLECTIVE ;  /* 0x000000000000791b */ /* 0x003fe20003800000 */
.L_x_1573:
[----:B------:R-:W-:Y:S05]  /*36c0*/  BRA `(.L_x_1574) ;  /* 0xffffffe000207947 */ /* 0x000fea000383ffff */
.L_x_1575:
        /* <DEDUP_REMOVED lines=11> */
.L_x_3203:


//--------------------- .text._ZN10layer_norm31ln_parallel_residual_bwd_kernelINS_13Kernel_traitsIf6__halfS2_S2_fjLj512ELj1ELj4ELj1ELj16ENS_18Kernel_traits_baseILj512EfS2_S2_S2_fjLj128EEEEELb0ELb1ELb0EEEvNS_9BwdParamsE --------------------------
	.section	.text._ZN10layer_norm31ln_parallel_residual_bwd_kernelINS_13Kernel_traitsIf6__halfS2_S2_fjLj512ELj1ELj4ELj1ELj16ENS_18Kernel_traits_baseILj512EfS2_S2_S2_fjLj128EEEEELb0ELb1ELb0EEEvNS_9BwdParamsE,"ax",@progbits
	.align	128
        .global         _ZN10layer_norm31ln_parallel_residual_bwd_kernelINS_13Kernel_traitsIf6__halfS2_S2_fjLj512ELj1ELj4ELj1ELj16ENS_18Kernel_traits_baseILj512EfS2_S2_S2_fjLj128EEEEELb0ELb1ELb0EEEvNS_9BwdParamsE
        .type           _ZN10layer_norm31ln_parallel_residual_bwd_kernelINS_13Kernel_traitsIf6__halfS2_S2_fjLj512ELj1ELj4ELj1ELj16ENS_18Kernel_traits_baseILj512EfS2_S2_S2_fjLj128EEEEELb0ELb1ELb0EEEvNS_9BwdParamsE,@function
        .size           _ZN10layer_norm31ln_parallel_residual_bwd_kernelINS_13Kernel_traitsIf6__halfS2_S2_fjLj512ELj1ELj4ELj1ELj16ENS_18Kernel_traits_baseILj512EfS2_S2_S2_fjLj128EEEEELb0ELb1ELb0EEEvNS_9BwdParamsE,(.L_x_3204 - _ZN10layer_norm31ln_parallel_residual_bwd_kernelINS_13Kernel_traitsIf6__halfS2_S2_fjLj512ELj1ELj4ELj1ELj16ENS_18Kernel_traits_baseILj512EfS2_S2_S2_fjLj128EEEEELb0ELb1ELb0EEEvNS_9BwdParamsE)
        .other          _ZN10layer_norm31ln_parallel_residual_bwd_kernelINS_13Kernel_traitsIf6__halfS2_S2_fjLj512ELj1ELj4ELj1ELj16ENS_18Kernel_traits_baseILj512EfS2_S2_S2_fjLj128EEEEELb0ELb1ELb0EEEvNS_9BwdParamsE,@"STO_CUDA_ENTRY STV_DEFAULT"
_ZN10layer_norm31ln_parallel_residual_bwd_kernelINS_13Kernel_traitsIf6__halfS2_S2_fjLj512ELj1ELj4ELj1ELj16ENS_18Kernel_traits_baseILj512EfS2_S2_S2_fjLj128EEEEELb0ELb1ELb0EEEvNS_9BwdParamsE:
.text._ZN10layer_norm31ln_parallel_residual_bwd_kernelINS_13Kernel_traitsIf6__halfS2_S2_fjLj512ELj1ELj4ELj1ELj16ENS_18Kernel_traits_baseILj512EfS2_S2_S2_fjLj128EEEEELb0ELb1ELb0EEEvNS_9BwdParamsE:
        /* <DEDUP_REMOVED lines=54> */
.L_x_1587:
        /* <DEDUP_REMOVED lines=30> */
[--C-:B------:R-:W-:Y:S02]  /*0540*/  HADD2.F32 R97, -RZ, R9.reuse.H0_H0 ;  /* 0x20000009ff617230 */ /* 0x100fe40000004100 */
[----:B------:R-:W-:Y:S01]  /*0550*/  FADD.FTZ R0, -R96, R83 ;  /* 0x0000005360007221 */ /* 0x000fe20000010100 */
[----:B------:R-:W-:Y:S02]  /*0560*/  HADD2.F32 R107, -RZ, R9.H1_H1 ;  /* 0x30000009ff6b7230 */ /* 0x000fe40000004100 */
[----:B------:R-:W-:-:S02]  /*0570*/  HADD2.F32 R15, -RZ, R11.H0_H0 ;  /* 0x2000000bff0f7230 */ /* 0x000fc40000004100 */
[C---:B-----5:R-:W-:Y:S01]  /*0580*/  FMUL.FTZ R0, R105.reuse, R0 ;  /* 0x0000000069007220 */ /* 0x060fe20000410000 */
[----:B------:R-:W-:Y:S02]  /*0590*/  HADD2.F32 R81, -RZ, R11.H1_H1 ;  /* 0x3000000bff517230 */ /* 0x000fe40000004100 */
[--C-:B------:R-:W-:Y:S02]  /*05a0*/  HADD2.F32 R109, -RZ, R10.reuse.H0_H0 ;  /* 0x2000000aff6d7230 */ /* 0x100fe40000004100 */
[C---:B------:R-:W-:Y:S01]  /*05b0*/  FADD.FTZ R106, -R96.reuse, R15 ;  /* 0x0000000f606a7221 */ /* 0x040fe20000010100 */
[----:B------:R-:W-:Y:S02]  /*05c0*/  HADD2.F32 R113, -RZ, R10.H1_H1 ;  /* 0x3000000aff717230 */ /* 0x000fe40000004100 */
[----:B------:R-:W-:Y:S01]  /*05d0*/  FADD.FTZ R10, -R96, R97 ;  /* 0x00000061600a7221 */ /* 0x000fe20000010100 */
[----:B------:R-:W-:Y:S01]  /*05e0*/  FMUL.FTZ R15, R105, R106 ;  /* 0x0000006a690f7220 */ /* 0x000fe20000410000 */
[----:B---3--:R-:W-:-:S02]  /*05f0*/  HADD2.F32 R9, -RZ, R4.H0_H0 ;  /* 0x20000004ff097230 */ /* 0x008fc40000004100 */
[C---:B------:R-:W-:Y:S01]  /*0600*/  FADD.FTZ R14, -R96.reuse, R113 ;  /* 0x00000071600e7221 */ /* 0x040fe20000010100 */
[----:B------:R-:W-:Y:S02]  /*0610*/  HADD2.F32 R8, -RZ, R4.H1_H1 ;  /* 0x30000004ff087230 */ /* 0x000fe40000004100 */
[----:B------:R-:W-:Y:S01]  /*0620*/  FADD.FTZ R4, -R96, R89 ;  /* 0x0000005960047221 */ /* 0x000fe20000010100 */
[--C-:B------:R-:W-:Y:S02]  /*0630*/  HADD2.F32 R11, -RZ, R5.reuse.H0_H0 ;  /* 0x20000005ff0b7230 */ /* 0x100fe40000004100 */
[----:B------:R-:W-:Y:S01]  /*0640*/  FADD.FTZ R32, R32, R9 ;  /* 0x0000000920207221 */ /* 0x000fe20000010000 */
[----:B0-----:R-:W-:Y:S02]  /*0650*/  HADD2.F32 R12, -RZ, R5.H1_H1 ;  /* 0x30000005ff0c7230 */ /* 0x001fe40000004100 */
[----:B------:R-:W-:Y:S01]  /*0660*/  FMUL.FTZ R5, R64, R9 ;  /* 0x0000000940057220 */ /* 0x000fe20000410000 */
[----:B------:R-:W-:Y:S01]  /*0670*/  FMUL.FTZ R4, R105, R4 ;  /* 0x0000000469047220 */ /* 0x000fe20000410000 */
[----:B------:R-:W-:-:S02]  /*0680*/  HADD2.F32 R13, -RZ, R6.H0_H0 ;  /* 0x20000006ff0d7230 */ /* 0x000fc40000004100 */
[----:B------:R-:W-:Y:S01]  /*0690*/  FADD.FTZ R33, R33, R8 ;  /* 0x0000000821217221 */ /* 0x000fe20000010000 */
[----:B------:R-:W-:Y:S02]  /*06a0*/  HADD2.F32 R90, -RZ, R6.H1_H1 ;  /* 0x30000006ff5a7230 */ /* 0x000fe40000004100 */
[-C--:B------:R-:W-:Y:S01]  /*06b0*/  FMUL.FTZ R6, R65, R8.reuse ;  /* 0x0000000841067220 */ /* 0x080fe20000410000 */
[----:B------:R-:W-:Y:S01]  /*06c0*/  FADD.FTZ R89, RZ, R5 ;  /* 0x00000005ff597221 */ /* 0x000fe20000010000 */
[----:B------:R-:W-:Y:S01]  /*06d0*/  FFMA.FTZ R97, R0, R5, RZ ;  /* 0x0000000500617223 */ /* 0x000fe200000100ff */
[--C-:B------:R-:W-:Y:S02]  /*06e0*/  HADD2.F32 R83, -RZ, R7.reuse.H0_H0 ;  /* 0x20000007ff537230 */ /* 0x100fe40000004100 */
[----:B------:R-:W-:Y:S01]  /*06f0*/  FFMA.FTZ R49, R4, R8, R49 ;  /* 0x0000000804317223 */ /* 0x000fe20000010031 */
[----:B------:R-:W-:Y:S02]  /*0700*/  HADD2.F32 R80, -RZ, R7.H1_H1 ;  /* 0x30000007ff507230 */ /* 0x000fe40000004100 */
[----:B------:R-:W-:Y:S01]  /*0710*/  FFMA.FTZ R48, R0, R9, R48 ;  /* 0x0000000900307223 */ /* 0x000fe20000010030 */
[----:B------:R-:W-:Y:S01]  /*0720*/  FADD.FTZ R8, -R96, R107 ;  /* 0x0000006b60087221 */ /* 0x000fe20000010100 */
[----:B------:R-:W-:Y:S01]  /*0730*/  FMUL.FTZ R7, R105, R10 ;  /* 0x0000000a69077220 */ /* 0x000fe20000410000 */
[-C--:B------:R-:W-:Y:S01]  /*0740*/  FMUL.FTZ R9, R66, R11.reuse ;  /* 0x0000000b42097220 */ /* 0x080fe20000410000 */
[----:B------:R-:W-:Y:S01]  /*0750*/  FADD.FTZ R82, R89, R6 ;  /* 0x0000000659527221 */ /* 0x000fe20000010000 */
[----:B------:R-:W-:Y:S01]  /*0760*/  FFMA.FTZ R88, R4, R6, R97 ;  /* 0x0000000604587223 */ /* 0x000fe20000010061 */
[----:B------:R-:W-:Y:S01]  /*0770*/  FADD.FTZ R10, -R96, R109 ;  /* 0x0000006d600a7221 */ /* 0x000fe20000010100 */
        /* <DEDUP_REMOVED lines=20> */
[-C--:B------:R-:W-:Y:S01]  /*08c0*/  FMUL.FTZ R88, R62, R83.reuse ;  /* 0x000000533e587220 */ /* 0x080fe20000410000 */
        /* <DEDUP_REMOVED lines=14> */
.L_x_1579:
[----:B------:R-:W-:Y:S05]  /*09b0*/  BSYNC B1 ;  /* 0x0000000000017941 */ /* 0x000fea0003800000 */
.L_x_1578:
        /* <DEDUP_REMOVED lines=13> */
[--C-:B--2---:R-:W-:Y:S02]  /*0a90*/  HADD2.F32 R95, -RZ, R80.reuse.H1_H1 ;  /* 0x30000050ff5f7230 */ /* 0x104fe40000004100 */
[----:B------:R-:W-:Y:S02]  /*0aa0*/  HADD2.F32 R99, -RZ, R81.H0_H0 ;  /* 0x20000051ff637230 */ /* 0x000fe40000004100 */
[----:B------:R-:W-:Y:S02]  /*0ab0*/  HADD2.F32 R109, -RZ, R83.H0_H0 ;  /* 0x20000053ff6d7230 */ /* 0x000fe40000004100 */
[C---:B------:R-:W-:Y:S01]  /*0ac0*/  FADD.FTZ R94, -R96.reuse, R95 ;  /* 0x0000005f605e7221 */ /* 0x040fe20000010100 */
[----:B------:R-:W-:Y:S02]  /*0ad0*/  HADD2.F32 R91, -RZ, R80.H0_H0 ;  /* 0x20000050ff5b7230 */ /* 0x000fe40000004100 */
[----:B------:R-:W-:Y:S01]  /*0ae0*/  FADD.FTZ R98, -R96, R99 ;  /* 0x0000006360627221 */ /* 0x000fe20000010100 */
[----:B------:R-:W-:-:S02]  /*0af0*/  HADD2.F32 R81, -RZ, R81.H1_H1 ;  /* 0x30000051ff517230 */ /* 0x000fc40000004100 */
[C---:B------:R-:W-:Y:S01]  /*0b00*/  FADD.FTZ R80, -R96.reuse, R109 ;  /* 0x0000006d60507221 */ /* 0x040fe20000010100 */
[--C-:B------:R-:W-:Y:S02]  /*0b10*/  HADD2.F32 R101, -RZ, R82.reuse.H0_H0 ;  /* 0x20000052ff657230 */ /* 0x100fe40000004100 */
[----:B------:R-:W-:Y:S02]  /*0b20*/  HADD2.F32 R103, -RZ, R82.H1_H1 ;  /* 0x30000052ff677230 */ /* 0x000fe40000004100 */
[C---:B------:R-:W-:Y:S01]  /*0b30*/  FADD.FTZ R82, -R96.reuse, R91 ;  /* 0x0000005b60527221 */ /* 0x040fe20000010100 */
[----:B------:R-:W-:Y:S02]  /*0b40*/  HADD2.F32 R83, -RZ, R83.H1_H1 ;  /* 0x30000053ff537230 */ /* 0x000fe40000004100 */
[C---:B------:R-:W-:Y:S01]  /*0b50*/  FADD.FTZ R100, -R96.reuse, R81 ;  /* 0x0000005160647221 */ /* 0x040fe20000010100 */
[C---:B------:R-:W-:Y:S01]  /*0b60*/  FADD.FTZ R102, -R96.reuse, R101 ;  /* 0x0000006560667221 */ /* 0x040fe20000010100 */
[C---:B------:R-:W-:Y:S01]  /*0b70*/  FADD.FTZ R106, -R96.reuse, R103 ;  /* 0x00000067606a7221 */ /* 0x040fe20000010100 */
[----:B-----5:R-:W-:Y:S01]  /*0b80*/  FMUL.FTZ R101, R105, R80 ;  /* 0x0000005069657220 */ /* 0x020fe20000410000 */
[----:B------:R-:W-:Y:S01]  /*0b90*/  FADD.FTZ R104, -R96, R83 ;  /* 0x0000005360687221 */ /* 0x000fe20000010100 */
[----:B---3--:R-:W-:-:S02]  /*0ba0*/  HADD2.F32 R92, -RZ, R84.H1_H1 ;  /* 0x30000054ff5c7230 */ /* 0x008fc40000004100 */
[C---:B------:R-:W-:Y:S01]  /*0bb0*/  FMUL.FTZ R95, R105.reuse, R102 ;  /* 0x00000066695f7220 */ /* 0x040fe20000410000 */
[--C-:B------:R-:W-:Y:S02]  /*0bc0*/  HADD2.F32 R93, -RZ, R85.reuse.H0_H0 ;  /* 0x20000055ff5d7230 */ /* 0x100fe40000004100 */
[C---:B------:R-:W-:Y:S01]  /*0bd0*/  FMUL.FTZ R104, R105.reuse, R104 ;  /* 0x0000006869687220 */ /* 0x040fe20000410000 */
[----:B------:R-:W-:Y:S02]  /*0be0*/  HADD2.F32 R96, -RZ, R85.H1_H1 ;  /* 0x30000055ff607230 */ /* 0x000fe40000004100 */
[----:B------:R-:W-:Y:S01]  /*0bf0*/  FMUL.FTZ R85, R105, R94 ;  /* 0x0000005e69557220 */ /* 0x000fe20000410000 */
[----:B------:R-:W-:Y:S02]  /*0c00*/  HADD2.F32 R83, -RZ, R84.H0_H0 ;  /* 0x20000054ff537230 */ /* 0x000fe40000004100 */
[----:B------:R-:W-:Y:S01]  /*0c10*/  FADD.FTZ R25, R25, R92 ;  /* 0x0000005c19197221 */ /* 0x000fe20000010000 */
[-C--:B------:R-:W-:Y:S01]  /*0c20*/  FMUL.FTZ R91, R57, R92.reuse ;  /* 0x0000005c395b7220 */ /* 0x080fe20000410000 */
[----:B------:R-:W-:Y:S01]  /*0c30*/  FFMA.FTZ R41, R85, R92, R41 ;  /* 0x0000005c55297223 */ /* 0x000fe20000010029 */
[----:B------:R-:W-:-:S02]  /*0c40*/  HADD2.F32 R99, -RZ, R86.H0_H0 ;  /* 0x20000056ff637230 */ /* 0x000fc40000004100 */
[C---:B------:R-:W-:Y:S01]  /*0c50*/  FMUL.FTZ R92, R105.reuse, R100 ;  /* 0x00000064695c7220 */ /* 0x040fe20000410000 */
[----:B------:R-:W-:Y:S02]  /*0c60*/  HADD2.F32 R108, -RZ, R86.H1_H1 ;  /* 0x30000056ff6c7230 */ /* 0x000fe40000004100 */
[----:B------:R-:W-:Y:S01]  /*0c70*/  FMUL.FTZ R84, R105, R82 ;  /* 0x0000005269547220 */ /* 0x000fe20000410000 */
[----:B------:R-:W-:Y:S01]  /*0c80*/  FMUL.FTZ R86, R56, R83 ;  /* 0x0000005338567220 */ /* 0x000fe20000410000 */
[--C-:B------:R-:W-:Y:S02]  /*0c90*/  HADD2.F32 R81, -RZ, R87.reuse.H0_H0 ;  /* 0x20000057ff517230 */ /* 0x100fe40000004100 */
[----:B------:R-:W-:Y:S01]  /*0ca0*/  FADD.FTZ R27, R27, R96 ;  /* 0x000000601b1b7221 */ /* 0x000fe20000010000 */
[----:B------:R-:W-:Y:S02]  /*0cb0*/  HADD2.F32 R82, -RZ, R87.H1_H1 ;  /* 0x30000057ff527230 */ /* 0x000fe40000004100 */
[----:B------:R-:W-:Y:S01]  /*0cc0*/  FMUL.FTZ R87, R105, R98 ;  /* 0x0000006269577220 */ /* 0x000fe20000410000 */
        /* <DEDUP_REMOVED lines=13> */
[-C--:B------:R-:W-:Y:S01]  /*0da0*/  FMUL.FTZ R98, R52, R99.reuse ;  /* 0x0000006334627220 */ /* 0x080fe20000410000 */
        /* <DEDUP_REMOVED lines=8> */
[-C--:B------:R-:W-:Y:S01]  /*0e30*/  FMUL.FTZ R102, R54, R81.reuse ;  /* 0x0000005136667220 */ /* 0x080fe20000410000 */
[----:B------:R-:W-:Y:S01]  /*0e40*/  FMUL.FTZ R103, R55, R82 ;  /* 0x0000005237677220 */ /* 0x000fe20000410000 */
        /* <DEDUP_REMOVED lines=12> */
.L_x_1581:
[----:B------:R-:W-:Y:S05]  /*0f10*/  BSYNC B1 ;  /* 0x0000000000017941 */ /* 0x000fea0003800000 */
.L_x_1580:
        /* <DEDUP_REMOVED lines=20> */
.L_x_1599:
        /* <DEDUP_REMOVED lines=10> */
[-C--:B------:R-:W-:Y:S01]  /*1100*/  FFMA.FTZ R106, R8, R117.reuse, R118 ;  /* 0x00000075086a7223 */ /* 0x080fe20000010076 */
[----:B------:R-:W-:Y:S01]  /*1110*/  ISETP.NE.AND.EX P0, PT, RZ, UR9, PT, P0 ;  /* 0x00000009ff007c0c */ /* 0x000fe2000bf05300 */
[----:B------:R-:W-:Y:S01]  /*1120*/  FADD.FTZ R80, R5, -R80 ;  /* 0x8000005005507221 */ /* 0x000fe20000010000 */
[----:B------:R-:W-:Y:S01]  /*1130*/  ISETP.NE.U32.AND P1, PT, RZ, UR12, PT ;  /* 0x0000000cff007c0c */ /* 0x000fe2000bf25070 */
[----:B------:R-:W-:Y:S01]  /*1140*/  FADD.FTZ R96, R9, -R96 ;  /* 0x8000006009607221 */ /* 0x000fe20000010000 */
[----:B------:R-:W-:Y:S01]  /*1150*/  ISETP.NE.U32.AND P2, PT, RZ, UR14, PT ;  /* 0x0000000eff007c0c */ /* 0x000fe2000bf45070 */
[----:B-----5:R-:W-:Y:S01]  /*1160*/  FMUL.FTZ R80, R105, R80 ;  /* 0x0000005069507220 */ /* 0x020fe20000410000 */
[----:B------:R-:W-:Y:S01]  /*1170*/  FADD.FTZ R106, R11, -R106 ;  /* 0x8000006a0b6a7221 */ /* 0x000fe20000010000 */
[-CC-:B------:R-:W-:Y:S01]  /*1180*/  FFMA.FTZ R83, R10, R117.reuse, R118.reuse ;  /* 0x000000750a537223 */ /* 0x180fe20000010076 */
[----:B------:R-:W-:Y:S01]  /*1190*/  ISETP.NE.AND.EX P1, PT, RZ, UR13, PT, P1 ;  /* 0x0000000dff007c0c */ /* 0x000fe2000bf25310 */
[----:B------:R-:W-:Y:S01]  /*11a0*/  FFMA.FTZ R109, R15, R117, R118 ;  /* 0x000000750f6d7223 */ /* 0x000fe20000010076 */
[----:B------:R-:W-:Y:S01]  /*11b0*/  ISETP.NE.AND.EX P2, PT, RZ, UR15, PT, P2 ;  /* 0x0000000fff007c0c */ /* 0x000fe2000bf45320 */
[----:B------:R-:W-:Y:S01]  /*11c0*/  FADD.FTZ R112, R12, -R83 ;  /* 0x800000530c707221 */ /* 0x000fe20000010000 */
[----:B------:R-:W-:Y:S01]  /*11d0*/  ISETP.NE.U32.AND P6, PT, RZ, UR12, PT ;  /* 0x0000000cff007c0c */ /* 0x000fe2000bfc5070 */
[----:B------:R-:W-:-:S02]  /*11e0*/  @P0 HADD2.F32 R81, -RZ, R16.H0_H0 ;  /* 0x20000010ff510230 */ /* 0x000fc40000004100 */
[----:B------:R-:W-:Y:S01]  /*11f0*/  FADD.FTZ R114, R88, -R109 ;  /* 0x8000006d58727221 */ /* 0x000fe20000010000 */
[--C-:B0-----:R-:W-:Y:S01]  /*1200*/  @P0 HADD2.F32 R97, -RZ, R17.reuse.H1_H1 ;  /* 0x30000011ff610230 */ /* 0x101fe20000004100 */
[----:B------:R-:W-:Y:S01]  /*1210*/  ISETP.NE.AND.EX P6, PT, RZ, UR13, PT, P6 ;  /* 0x0000000dff007c0c */ /* 0x000fe2000bfc5360 */
[----:B------:R-:W-:Y:S02]  /*1220*/  @P0 HADD2.F32 R108, -RZ, R17.H0_H0 ;  /* 0x20000011ff6c0230 */ /* 0x000fe40000004100 */
[----:B------:R-:W-:Y:S01]  /*1230*/  @P0 FADD.FTZ R80, R80, R81 ;  /* 0x0000005150500221 */ /* 0x000fe20000010000 */
[----:B------:R-:W-:Y:S01]  /*1240*/  FFMA.FTZ R81, R4, R117, R118 ;  /* 0x0000007504517223 */ /* 0x000fe20000010076 */
[----:B------:R-:W-:-:S03]  /*1250*/  @P0 HADD2.F32 R107, -RZ, R18.H0_H0 ;  /* 0x20000012ff6b0230 */ /* 0x000fc60000004100 */
[----:B------:R-:W-:Y:S01]  /*1260*/  FADD.FTZ R82, R6, -R81 ;  /* 0x8000005106527221 */ /* 0x000fe20000010000 */
[C---:B------:R-:W-:Y:S01]  /*1270*/  FMUL.FTZ R81, R105.reuse, R96 ;  /* 0x0000006069517220 */ /* 0x040fe20000410000 */
[C---:B------:R-:W-:Y:S01]  /*1280*/  FMUL.FTZ R96, R105.reuse, R106 ;  /* 0x0000006a69607220 */ /* 0x040fe20000410000 */
[----:B------:R-:W-:Y:S02]  /*1290*/  @P0 HADD2.F32 R106, -RZ, R16.H1_H1 ;  /* 0x30000010ff6a0230 */ /* 0x000fe40000004100 */
[----:B------:R-:W-:Y:S01]  /*12a0*/  FMUL.FTZ R83, R105, R82 ;  /* 0x0000005269537220 */ /* 0x000fe20000410000 */
[----:B------:R-:W-:Y:S01]  /*12b0*/  @P0 FADD.FTZ R81, R81, R108 ;  /* 0x0000006c51510221 */ /* 0x000fe20000010000 */
[----:B------:R-:W-:Y:S01]  /*12c0*/  @P0 FADD.FTZ R96, R96, R97 ;  /* 0x0000006160600221 */ /* 0x000fe20000010000 */
[----:B------:R-:W-:Y:S01]  /*12d0*/  FFMA.FTZ R97, R13, R117, R118 ;  /* 0x000000750d617223 */ /* 0x000fe20000010076 */
[----:B------:R-:W-:Y:S01]  /*12e0*/  @P0 FADD.FTZ R83, R83, R106 ;  /* 0x0000006a53530221 */ /* 0x000fe20000010000 */
[C---:B------:R-:W-:Y:S01]  /*12f0*/  FMUL.FTZ R82, R105.reuse, R112 ;  /* 0x0000007069527220 */ /* 0x040fe20000410000 */
[-C--:B------:R-:W-:Y:S01]  /*1300*/  @P1 F2FP.F16.F32.PACK_AB R125, RZ, R80.reuse ;  /* 0x00000050ff7d123e */ /* 0x080fe200000000ff */
[----:B------:R-:W-:Y:S01]  /*1310*/  FADD.FTZ R108, R14, -R97 ;  /* 0x800000610e6c7221 */ /* 0x000fe20000010000 */
[----:B------:R-:W-:Y:S01]  /*1320*/  @P2 F2FP.F16.F32.PACK_AB R124, RZ, R80 ;  /* 0x00000050ff7c223e */ /* 0x000fe200000000ff */
[----:B------:R-:W-:Y:S01]  /*1330*/  @P0 FADD.FTZ R82, R82, R107 ;  /* 0x0000006b52520221 */ /* 0x000fe20000010000 */
[-C--:B------:R-:W-:Y:S01]  /*1340*/  @P1 F2FP.F16.F32.PACK_AB R113, RZ, R83.reuse ;  /* 0x00000053ff71123e */ /* 0x080fe200000000ff */
[----:B------:R-:W-:Y:S01]  /*1350*/  FMUL.FTZ R109, R105, R108 ;  /* 0x0000006c696d7220 */ /* 0x000fe20000410000 */
[----:B------:R-:W-:Y:S01]  /*1360*/  @P2 F2FP.F16.F32.PACK_AB R112, RZ, R83 ;  /* 0x00000053ff70223e */ /* 0x000fe200000000ff */
[--C-:B------:R-:W-:Y:S01]  /*1370*/  @P0 HADD2.F32 R108, -RZ, R19.reuse.H0_H0 ;  /* 0x20000013ff6c0230 */ /* 0x100fe20000004100 */
[----:B------:R-:W-:Y:S01]  /*1380*/  F2FP.F16.F32.PACK_AB R80, R83, R80 ;  /* 0x000000505350723e */ /* 0x000fe200000000ff */
[----:B------:R-:W-:Y:S01]  /*1390*/  FMUL.FTZ R83, R105, R114 ;  /* 0x0000007269537220 */ /* 0x000fe20000410000 */
[----:B------:R-:W-:Y:S01]  /*13a0*/  FFMA.FTZ R114, R90, R117, R118 ;  /* 0x000000755a727223 */ /* 0x000fe20000010076 */
[-C--:B------:R-:W-:Y:S01]  /*13b0*/  @P1 F2FP.F16.F32.PACK_AB R122, RZ, R81.reuse ;  /* 0x00000051ff7a123e */ /* 0x080fe200000000ff */
[----:B------:R-:W-:Y:S01]  /*13c0*/  @P0 HADD2.F32 R97, -RZ, R19.H1_H1 ;  /* 0x30000013ff610230 */ /* 0x000fe20000004100 */
[-C--:B------:R-:W-:Y:S01]  /*13d0*/  @P2 F2FP.F16.F32.PACK_AB R121, RZ, R81.reuse ;  /* 0x00000051ff79223e */ /* 0x080fe200000000ff */
[----:B------:R-:W-:Y:S01]  /*13e0*/  FADD.FTZ R114, R89, -R114 ;  /* 0x8000007259727221 */ /* 0x000fe20000010000 */
[-C--:B------:R-:W-:Y:S01]  /*13f0*/  @P1 F2FP.F16.F32.PACK_AB R107, RZ, R96.reuse ;  /* 0x00000060ff6b123e */ /* 0x080fe200000000ff */
[----:B------:R-:W-:Y:S01]  /*1400*/  @P0 FADD.FTZ R83, R83, R108 ;  /* 0x0000006c53530221 */ /* 0x000fe20000010000 */
[----:B------:R-:W-:Y:S01]  /*1410*/  @P2 F2FP.F16.F32.PACK_AB R106, RZ, R96 ;  /* 0x00000060ff6a223e */ /* 0x000fe200000000ff */
[----:B------:R-:W-:Y:S01]  /*1420*/  FMUL.FTZ R108, R105, R114 ;  /* 0x00000072696c7220 */ /* 0x000fe20000410000 */
[----:B------:R-:W-:Y:S01]  /*1430*/  F2FP.F16.F32.PACK_AB R81, R96, R81 ;  /* 0x000000516051723e */ /* 0x000fe200000000ff */
[----:B------:R-:W-:Y:S01]  /*1440*/  @P0 HADD2.F32 R96, -RZ, R18.H1_H1 ;  /* 0x30000012ff600230 */ /* 0x000fe20000004100 */
[-C--:B------:R-:W-:Y:S01]  /*1450*/  @P1 F2FP.F16.F32.PACK_AB R120, RZ, R82.reuse ;  /* 0x00000052ff78123e */ /* 0x080fe200000000ff */
[----:B------:R-:W-:Y:S01]  /*1460*/  @P0 FADD.FTZ R108, R108, R97 ;  /* 0x000000616c6c0221 */ /* 0x000fe20000010000 */
[----:B------:R-:W-:-:S02]  /*1470*/  @P2 F2FP.F16.F32.PACK_AB R116, RZ, R82 ;  /* 0x00000052ff74223e */ /* 0x000fc400000000ff */
[----:B------:R-:W-:Y:S01]  /*1480*/  @P0 FADD.FTZ R109, R109, R96 ;  /* 0x000000606d6d0221 */ /* 0x000fe20000010000 */
[-C--:B------:R-:W-:Y:S02]  /*1490*/  @P1 F2FP.F16.F32.PACK_AB R115, RZ, R83.reuse ;  /* 0x00000053ff73123e */ /* 0x080fe400000000ff */
[----:B------:R-:W-:Y:S02]  /*14a0*/  @P2 F2FP.F16.F32.PACK_AB R114, RZ, R83 ;  /* 0x00000053ff72223e */ /* 0x000fe400000000ff */
[-C--:B------:R-:W-:Y:S02]  /*14b0*/  @P1 F2FP.F16.F32.PACK_AB R97, RZ, R109.reuse ;  /* 0x0000006dff61123e */ /* 0x080fe400000000ff */
[----:B------:R-:W-:Y:S02]  /*14c0*/  @P2 F2FP.F16.F32.PACK_AB R96, RZ, R109 ;  /* 0x0000006dff60223e */ /* 0x000fe400000000ff */
[----:B------:R-:W-:Y:S02]  /*14d0*/  F2FP.F16.F32.PACK_AB R82, R109, R82 ;  /* 0x000000526d52723e */ /* 0x000fe400000000ff */
[----:B------:R-:W-:-:S02]  /*14e0*/  @P1 F2FP.F16.F32.PACK_AB R123, RZ, R108 ;  /* 0x0000006cff7b123e */ /* 0x000fc400000000ff */
[----:B------:R-:W-:Y:S02]  /*14f0*/  @P2 F2FP.F16.F32.PACK_AB R119, RZ, R108 ;  /* 0x0000006cff77223e */ /* 0x000fe400000000ff */
[----:B------:R-:W-:Y:S02]  /*1500*/  F2FP.F16.F32.PACK_AB R83, R108, R83 ;  /* 0x000000536c53723e */ /* 0x000fe400000000ff */
[----:B------:R-:W0:Y:S01]  /*1510*/  @P6 LDC.64 R108, c[0x0][0x308] ;  /* 0x0000c200ff6c6b82 */ /* 0x000e220000000a00 */
[----:B------:R-:W-:Y:S02]  /*1520*/  @P1 PRMT R72, R125, 0x7610, R72 ;  /* 0x000076107d481816 */ /* 0x000fe40000000048 */
[----:B------:R-:W-:Y:S02]  /*1530*/  @P2 PRMT R76, R124, 0x7610, R76 ;  /* 0x000076107c4c2816 */ /* 0x000fe4000000004c */
[----:B------:R-:W-:Y:S02]  /*1540*/  @P2 PRMT R78, R116, 0x7610, R78 ;  /* 0x00007610744e2816 */ /* 0x000fe4000000004e */
[----:B------:R-:W-:Y:S01]  /*1550*/  @P1 PRMT R73, R122, 0x7610, R73 ;  /* 0x000076107a491816 */ /* 0x000fe20000000049 */
[----:B------:R-:W1:Y:S01]  /*1560*/  LDC.64 R124, c[0x0][0x2f8] ;  /* 0x0000be00ff7c7b82 */ /* 0x000e620000000a00 */
[----:B------:R-:W-:-:S02]  /*1570*/  @P2 PRMT R77, R121, 0x7610, R77 ;  /* 0x00007610794d2816 */ /* 0x000fc4000000004d */
[----:B------:R-:W-:Y:S02]  /*1580*/  @P1 PRMT R74, R120, 0x7610, R74 ;  /* 0x00007610784a1816 */ /* 0x000fe4000000004a */
[----:B------:R-:W-:Y:S02]  /*1590*/  @P1 PRMT R75, R115, 0x7610, R75 ;  /* 0x00007610734b1816 */ /* 0x000fe4000000004b */
[----:B------:R-:W-:Y:S02]  /*15a0*/  @P2 PRMT R78, R78, 0x5410, R96 ;  /* 0x000054104e4e2816 */ /* 0x000fe40000000060 */
[----:B------:R-:W-:Y:S02]  /*15b0*/  @P2 PRMT R79, R114, 0x7610, R79 ;  /* 0x00007610724f2816 */ /* 0x000fe4000000004f */
[----:B------:R-:W-:Y:S02]  /*15c0*/  @P2 LEA R96, P0, R3, UR14, 0x4 ;  /* 0x0000000e03602c11 */ /* 0x000fe4000f8020ff */
[----:B------:R-:W-:-:S02]  /*15d0*/  @P1 PRMT R72, R72, 0x5410, R113 ;  /* 0x0000541048481816 */ /* 0x000fc40000000071 */
[----:B------:R-:W-:Y:S01]  /*15e0*/  @P1 PRMT R73, R73, 0x5410, R107 ;  /* 0x0000541049491816 */ /* 0x000fe2000000006b */
[----:B0-----:R-:W-:Y:S01]  /*15f0*/  @P6 IMAD.WIDE.U32 R108, R3, 0x10, R108 ;  /* 0x00000010036c6825 */ /* 0x001fe200078e006c */
[----:B------:R-:W-:Y:S02]  /*1600*/  @P2 PRMT R77, R77, 0x5410, R106 ;  /* 0x000054104d4d2816 */ /* 0x000fe4000000006a */
[----:B------:R-:W-:Y:S02]  /*1610*/  @P1 PRMT R74, R74, 0x5410, R97 ;  /* 0x000054104a4a1816 */ /* 0x000fe40000000061 */
[----:B------:R-:W-:Y:S02]  /*1620*/  @P1 PRMT R75, R75, 0x5410, R123 ;  /* 0x000054104b4b1816 */ /* 0x000fe4000000007b */
[----:B------:R-:W-:Y:S01]  /*1630*/  @P2 PRMT R76, R76, 0x5410, R112 ;  /* 0x000054104c4c2816 */ /* 0x000fe20000000070 */
[C---:B-1----:R-:W-:Y:S01]  /*1640*/  IMAD.WIDE.U32 R106, R3.reuse, 0x10, R124 ;  /* 0x00000010036a7825 */ /* 0x042fe200078e007c */
[----:B------:R-:W-:Y:S01]  /*1650*/  @P2 LEA.HI.X R97, R3, UR15, RZ, 0x4, P0 ;  /* 0x0000000f03612c11 */ /* 0x000fe200080f24ff */
[----:B------:R1:W-:Y:S01]  /*1660*/  @P6 STG.E.128 desc[UR4][R108.64], R72 ;  /* 0x000000486c006986 */ /* 0x0003e2000c101d04 */
[----:B------:R-:W-:-:S02]  /*1670*/  @P2 PRMT R79, R79, 0x5410, R119 ;  /* 0x000054104f4f2816 */ /* 0x000fc40000000077 */
[----:B------:R-:W-:Y:S01]  /*1680*/  IADD3 R3, R3, 0x20, RZ ;  /* 0x0000002003037810 */ /* 0x000fe20007ffe0ff */
[----:B------:R1:W-:Y:S04]  /*1690*/  STG.E.128 desc[UR4][R106.64], R80 ;  /* 0x000000506a007986 */ /* 0x0003e8000c101d04 */
[----:B------:R1:W-:Y:S02]  /*16a0*/  @P2 STG.E.128 desc[UR4][R96.64], R76 ;  /* 0x0000004c60002986 */ /* 0x0003e4000c101d04 */
.L_x_1584:
[----:B------:R-:W-:Y:S05]  /*16b0*/  BSYNC B1 ;  /* 0x0000000000017941 */ /* 0x000fea0003800000 */
.L_x_1583:
[----:B------:R-:W-:Y:S04]  /*16c0*/  BSSY B1, `(.L_x_1585) ;  /* 0x000005f000017945 */ /* 0x000fe80003800000 */
[----:B------:R-:W-:Y:S05]  /*16d0*/  @!P4 BRA `(.L_x_1586) ;  /* 0x000000040074c947 */ /* 0x000fea0003800000 */
[----:B------:R-:W-:Y:S01]  /*16e0*/  ISETP.NE.U32.AND P0, PT, RZ, UR8, PT ;  /* 0x00000008ff007c0c */ /* 0x000fe2000bf05070 */
[-CC-:B-1----:R-:W-:Y:S01]  /*16f0*/  FFMA.FTZ R82, R85, R117.reuse, R118.reuse ;  /* 0x0000007555527223 */ /* 0x182fe20000010076 */
[-CC-:B------:R-:W-:Y:S01]  /*1700*/  FFMA.FTZ R96, R87, R117.reuse, R118.reuse ;  /* 0x0000007557607223 */ /* 0x180fe20000010076 */
[-CC-:B0-----:R-:W-:Y:S01]  /*1710*/  FFMA.FTZ R97, R95, R117.reuse, R118.reuse ;  /* 0x000000755f617223 */ /* 0x181fe20000010076 */
[----:B------:R-:W-:Y:S01]  /*1720*/  ISETP.NE.AND.EX P0, PT, RZ, UR9, PT, P0 ;  /* 0x00000009ff007c0c */ /* 0x000fe2000bf05300 */
[-C--:B------:R-:W-:Y:S01]  /*1730*/  FFMA.FTZ R81, R84, R117.reuse, R118 ;  /* 0x0000007554517223 */ /* 0x080fe20000010076 */
[----:B------:R-:W-:Y:S01]  /*1740*/  FADD.FTZ R82, R91, -R82 ;  /* 0x800000525b527221 */ /* 0x000fe20000010000 */
[-C--:B------:R-:W-:Y:S01]  /*1750*/  FFMA.FTZ R109, R101, R117.reuse, R118 ;  /* 0x00000075656d7223 */ /* 0x080fe20000010076 */
[----:B------:R-:W-:Y:S01]  /*1760*/  FADD.FTZ R96, R93, -R96 ;  /* 0x800000605d607221 */ /* 0x000fe20000010000 */
[----:B------:R-:W-:Y:S01]  /*1770*/  FADD.FTZ R108, R98, -R97 ;  /* 0x80000061626c7221 */ /* 0x000fe20000010000 */
[-CC-:B------:R-:W-:Y:S01]  /*1780*/  FFMA.FTZ R83, R92, R117.reuse, R118.reuse ;  /* 0x000000755c537223 */ /* 0x180fe20000010076 */
[-CC-:B------:R-:W-:Y:S01]  /*1790*/  FFMA.FTZ R107, R99, R117.reuse, R118.reuse ;  /* 0x00000075636b7223 */ /* 0x180fe20000010076 */
[----:B------:R-:W-:Y:S01]  /*17a0*/  FFMA.FTZ R118, R104, R117, R118 ;  /* 0x0000007568767223 */ /* 0x000fe20000010076 */
[----:B------:R-:W-:Y:S01]  /*17b0*/  FADD.FTZ R80, R86, -R81 ;  /* 0x8000005156507221 */ /* 0x000fe20000010000 */
[C---:B-----5:R-:W-:Y:S01]  /*17c0*/  FMUL.FTZ R97, R105.reuse, R82 ;  /* 0x0000005269617220 */ /* 0x060fe20000410000 */
[----:B------:R-:W-:Y:S01]  /*17d0*/  FADD.FTZ R114, R102, -R109 ;  /* 0x8000006d66727221 */ /* 0x000fe20000010000 */
        /* <DEDUP_REMOVED lines=30> */
[----:B------:R-:W-:-:S04]  /*19c0*/  ISETP.NE.U32.AND P0, PT, RZ, UR12, PT ;  /* 0x0000000cff007c0c */ /* 0x000fc8000bf05070 */
[----:B------:R-:W-:-:S05]  /*19d0*/  ISETP.NE.AND.EX P0, PT, RZ, UR13, PT, P0 ;  /* 0x0000000dff007c0c */ /* 0x000fca000bf05300 */
[-C--:B------:R-:W-:Y:S02]  /*19e0*/  @P1 F2FP.F16.F32.PACK_AB R96, RZ, R80.reuse ;  /* 0x00000050ff60123e */ /* 0x080fe400000000ff */
[----:B------:R-:W-:Y:S02]  /*19f0*/  @P2 F2FP.F16.F32.PACK_AB R114, RZ, R80 ;  /* 0x00000050ff72223e */ /* 0x000fe400000000ff */
[-C--:B------:R-:W-:Y:S02]  /*1a00*/  @P1 F2FP.F16.F32.PACK_AB R113, RZ, R97.reuse ;  /* 0x00000061ff71123e */ /* 0x080fe400000000ff */
[----:B------:R-:W-:Y:S02]  /*1a10*/  @P2 F2FP.F16.F32.PACK_AB R115, RZ, R97 ;  /* 0x00000061ff73223e */ /* 0x000fe400000000ff */
[-C--:B------:R-:W-:Y:S01]  /*1a20*/  @P1 F2FP.F16.F32.PACK_AB R116, RZ, R81.reuse ;  /* 0x00000051ff74123e */ /* 0x080fe200000000ff */
[----:B------:R-:W0:Y:S01]  /*1a30*/  @P0 LDC.64 R108, c[0x0][0x308] ;  /* 0x0000c200ff6c0b82 */ /* 0x000e220000000a00 */
[----:B------:R-:W-:-:S02]  /*1a40*/  @P2 F2FP.F16.F32.PACK_AB R117, RZ, R81 ;  /* 0x00000051ff75223e */ /* 0x000fc400000000ff */
[-C--:B------:R-:W-:Y:S02]  /*1a50*/  @P1 F2FP.F16.F32.PACK_AB R120, RZ, R82.reuse ;  /* 0x00000052ff78123e */ /* 0x080fe400000000ff */
[----:B------:R-:W-:Y:S02]  /*1a60*/  @P2 F2FP.F16.F32.PACK_AB R121, RZ, R82 ;  /* 0x00000052ff79223e */ /* 0x000fe400000000ff */
[----:B------:R-:W-:Y:S02]  /*1a70*/  F2FP.F16.F32.PACK_AB R80, R97, R80 ;  /* 0x000000506150723e */ /* 0x000fe400000000ff */
[-C--:B------:R-:W-:Y:S02]  /*1a80*/  @P1 F2FP.F16.F32.PACK_AB R118, RZ, R106.reuse ;  /* 0x0000006aff76123e */ /* 0x080fe400000000ff */
[----:B------:R-:W-:Y:S02]  /*1a90*/  @P2 F2FP.F16.F32.PACK_AB R119, RZ, R106 ;  /* 0x0000006aff77223e */ /* 0x000fe400000000ff */
[----:B------:R-:W-:-:S02]  /*1aa0*/  @P1 F2FP.F16.F32.PACK_AB R122, RZ, R107 ;  /* 0x0000006bff7a123e */ /* 0x000fc400000000ff */
[----:B------:R-:W-:Y:S02]  /*1ab0*/  @P2 F2FP.F16.F32.PACK_AB R97, RZ, R107 ;  /* 0x0000006bff61223e */ /* 0x000fe400000000ff */
[----:B------:R-:W-:Y:S02]  /*1ac0*/  F2FP.F16.F32.PACK_AB R81, R106, R81 ;  /* 0x000000516a51723e */ /* 0x000fe400000000ff */
[----:B------:R-:W-:Y:S02]  /*1ad0*/  F2FP.F16.F32.PACK_AB R82, R107, R82 ;  /* 0x000000526b52723e */ /* 0x000fe400000000ff */
[----:B------:R-:W1:Y:S01]  /*1ae0*/  LDC.64 R106, c[0x0][0x2f8] ;  /* 0x0000be00ff6a7b82 */ /* 0x000e620000000a00 */
[-C--:B------:R-:W-:Y:S02]  /*1af0*/  @P1 F2FP.F16.F32.PACK_AB R123, RZ, R83.reuse ;  /* 0x00000053ff7b123e */ /* 0x080fe400000000ff */
[----:B------:R-:W-:Y:S01]  /*1b00*/  @P2 F2FP.F16.F32.PACK_AB R124, RZ, R83 ;  /* 0x00000053ff7c223e */ /* 0x000fe200000000ff */
[----:B0-----:R-:W-:Y:S01]  /*1b10*/  @P0 IMAD.WIDE.U32 R108, R3, 0x10, R108 ;  /* 0x00000010036c0825 */ /* 0x001fe200078e006c */
        /* <DEDUP_REMOVED lines=10> */
[C---:B-1----:R-:W-:Y:S01]  /*1bc0*/  IMAD.WIDE.U32 R106, R3.reuse, 0x10, R106 ;  /* 0x00000010036a7825 */ /* 0x042fe200078e006a */
        /* <DEDUP_REMOVED lines=14> */
.L_x_1586:
[----:B------:R-:W-:Y:S05]  /*1cb0*/  BSYNC B1 ;  /* 0x0000000000017941 */ /* 0x000fea0003800000 */
.L_x_1585:
[----:B-12---:R-:W1:Y:S02]  /*1cc0*/  LDC.64 R80, c[0x0][0x210] ;  /* 0x00008400ff507b82 */ /* 0x006e640000000a00 */
[----:B-1----:R-:W-:-:S04]  /*1cd0*/  LEA R2, R80, R2, 0x2 ;  /* 0x0000000250027211 */ /* 0x002fc800078e10ff */
[----:B------:R-:W-:-:S13]  /*1ce0*/  ISETP.GE.AND P0, PT, R2, R81, PT ;  /* 0x000000510200720c */ /* 0x000fda0003f06270 */
[----:B------:R-:W-:Y:S05]  /*1cf0*/  @!P0 BRA `(.L_x_1587) ;  /* 0xffffffe400988947 */ /* 0x000fea000383ffff */
.L_x_1577:
[----:B------:R-:W-:Y:S05]  /*1d00*/  BSYNC B0 ;  /* 0x0000000000007941 */ /* 0x000fea0003800000 */
.L_x_1576:
[----:B------:R-:W1:Y:S01]  /*1d10*/  S2R R18, SR_TID.X ;  /* 0x0000000000127919 */ /* 0x000e620000002100 */
[----:B------:R-:W-:Y:S01]  /*1d20*/  MOV R0, 0x400 ;  /* 0x0000040000007802 */ /* 0x000fe20000000f00 */
[----:B------:R-:W-:Y:S05]  /*1d30*/  WARPSYNC.ALL ;  /* 0x0000000000007948 */ /* 0x000fea0003800000 */
[----:B------:R-:W2:Y:S01]  /*1d40*/  S2R R3, SR_CgaCtaId ;  /* 0x0000000000037919 */ /* 0x000ea20000008800 */
[----:B------:R-:W-:Y:S01]  /*1d50*/  ULDC.64 UR16, c[0x0][0x2d8] ;  /* 0x0000b60000107ab9 */ /* 0x000fe20000000a00 */
[----:B-----5:R-:W3:Y:S01]  /*1d60*/  S2R R53, SR_CTAID.X ;  /* 0x0000000000357919 */ /* 0x020ee20000002500 */
        /* <DEDUP_REMOVED lines=135> */
.L_x_1582:
        /* <DEDUP_REMOVED lines=8> */
.L_x_1589:
[----:B------:R-:W-:Y:S05]  /*2660*/  BSYNC B1 ;  /* 0x0000000000017941 */ /* 0x000fea0003800000 */
.L_x_1588:
        /* <DEDUP_REMOVED lines=8> */
.L_x_1590:
[----:B------:R-:W-:Y:S01]  /*26f0*/  FADD.FTZ R80, R80, R107 ;  /* 0x0000006b50507221 */ /* 0x000fe20000010000 */
[----:B------:R-:W-:-:S04]  /*2700*/  HFMA2.MMA R112, -RZ, RZ, 0, 1.1920928955078125e-07 ;  /* 0x00000002ff707435 */ /* 0x000fc800000001ff */
[----:B------:R-:W-:Y:S02]  /*2710*/  MOV R113, R80 ;  /* 0x0000005000717202 */ /* 0x000fe40000000f00 */
[----:B------:R-:W-:-:S07]  /*2720*/  MOV R82, R109 ;  /* 0x0000006d00527202 */ /* 0x000fce0000000f00 */
[----:B------:R-:W-:Y:S05]  /*2730*/  WARPSYNC.COLLECTIVE R108, `(.L_x_1591) ;  /* 0x000000006c087348 */ /* 0x000fea0003c00000 */
[----:B------:R0:W1:Y:S02]  /*2740*/  SHFL.BFLY P0, R109, R113, R112, R115 ;  /* 0x0c000070716d7389 */ /* 0x0000640000000073 */
[----:B01----:R-:W-:Y:S01]  /*2750*/  ENDCOLLECTIVE ;  /* 0x000000000000791b */ /* 0x003fe20003800000 */
.L_x_1591:
[----:B------:R-:W-:-:S05]  /*2760*/  FADD.FTZ R82, R82, R97 ;  /* 0x0000006152527221 */ /* 0x000fca0000010000 */
[----:B------:R-:W-:Y:S02]  /*2770*/  MOV R113, R82 ;  /* 0x0000005200717202 */ /* 0x000fe40000000f00 */
[----:B------:R-:W-:-:S07]  /*2780*/  MOV R81, R109 ;  /* 0x0000006d00517202 */ /* 0x000fce0000000f00 */
[----:B------:R-:W-:Y:S05]  /*2790*/  WARPSYNC.COLLECTIVE R108, `(.L_x_1592) ;  /* 0x000000006c087348 */ /* 0x000fea0003c00000 */
[----:B------:R0:W1:Y:S02]  /*27a0*/  SHFL.BFLY P0, R109, R113, R112, R115 ;  /* 0x0c000070716d7389 */ /* 0x0000640000000073 */
[----:B01----:R-:W-:Y:S01]  /*27b0*/  ENDCOLLECTIVE ;  /* 0x000000000000791b */ /* 0x003fe20003800000 */
.L_x_1592:
[----:B------:R-:W-:Y:S01]  /*27c0*/  FADD.FTZ R81, R80, R81 ;  /* 0x0000005150517221 */ /* 0x000fe20000010000 */
[----:B------:R-:W-:-:S04]  /*27d0*/  HFMA2.MMA R112, -RZ, RZ, 0, 2.384185791015625e-07 ;  /* 0x00000004ff707435 */ /* 0x000fc800000001ff */
[----:B------:R-:W-:Y:S02]  /*27e0*/  MOV R113, R81 ;  /* 0x0000005100717202 */ /* 0x000fe40000000f00 */
[----:B------:R-:W-:-:S07]  /*27f0*/  MOV R83, R109 ;  /* 0x0000006d00537202 */ /* 0x000fce0000000f00 */
[----:B------:R-:W-:Y:S05]  /*2800*/  WARPSYNC.COLLECTIVE R108, `(.L_x_1593) ;  /* 0x000000006c087348 */ /* 0x000fea0003c00000 */
[----:B------:R0:W1:Y:S02]  /*2810*/  SHFL.BFLY P0, R109, R113, R112, R115 ;  /* 0x0c000070716d7389 */ /* 0x0000640000000073 */
[----:B01----:R-:W-:Y:S01]  /*2820*/  ENDCOLLECTIVE ;  /* 0x000000000000791b */ /* 0x003fe20003800000 */
.L_x_1593:
[----:B------:R-:W-:-:S05]  /*2830*/  FADD.FTZ R83, R82, R83 ;  /* 0x0000005352537221 */ /* 0x000fca0000010000 */
[----:B------:R-:W-:Y:S02]  /*2840*/  MOV R113, R83 ;  /* 0x0000005300717202 */ /* 0x000fe40000000f00 */
[----:B------:R-:W-:-:S07]  /*2850*/  MOV R96, R109 ;  /* 0x0000006d00607202 */ /* 0x000fce0000000f00 */
[----:B------:R-:W-:Y:S05]  /*2860*/  WARPSYNC.COLLECTIVE R108, `(.L_x_1594) ;  /* 0x000000006c087348 */ /* 0x000fea0003c00000 */
[----:B------:R0:W1:Y:S02]  /*2870*/  SHFL.BFLY P0, R109, R113, R112, R115 ;  /* 0x0c000070716d7389 */ /* 0x0000640000000073 */
[----:B01----:R-:W-:Y:S01]  /*2880*/  ENDCOLLECTIVE ;  /* 0x000000000000791b */ /* 0x003fe20003800000 */
.L_x_1594:
[----:B------:R-:W-:Y:S01]  /*2890*/  FADD.FTZ R96, R81, R96 ;  /* 0x0000006051607221 */ /* 0x000fe20000010000 */
[----:B------:R-:W-:-:S04]  /*28a0*/  HFMA2.MMA R112, -RZ, RZ, 0, 4.76837158203125e-07 ;  /* 0x00000008ff707435 */ /* 0x000fc800000001ff */
[----:B------:R-:W-:Y:S02]  /*28b0*/  MOV R113, R96 ;  /* 0x0000006000717202 */ /* 0x000fe40000000f00 */
[----:B------:R-:W-:-:S07]  /*28c0*/  MOV R106, R109 ;  /* 0x0000006d006a7202 */ /* 0x000fce0000000f00 */
[----:B------:R-:W-:Y:S05]  /*28d0*/  WARPSYNC.COLLECTIVE R108, `(.L_x_1595) ;  /* 0x000000006c087348 */ /* 0x000fea0003c00000 */
[----:B------:R0:W1:Y:S02]  /*28e0*/  SHFL.BFLY P0, R109, R113, R112, R115 ;  /* 0x0c000070716d7389 */ /* 0x0000640000000073 */
[----:B01----:R-:W-:Y:S01]  /*28f0*/  ENDCOLLECTIVE ;  /* 0x000000000000791b */ /* 0x003fe20003800000 */
.L_x_1595:
[----:B------:R-:W-:-:S05]  /*2900*/  FADD.FTZ R106, R83, R106 ;  /* 0x0000006a536a7221 */ /* 0x000fca0000010000 */
[----:B------:R-:W-:Y:S02]  /*2910*/  MOV R113, R106 ;  /* 0x0000006a00717202 */ /* 0x000fe40000000f00 */
[----:B------:R-:W-:-:S07]  /*2920*/  MOV R97, R109 ;  /* 0x0000006d00617202 */ /* 0x000fce0000000f00 */
[----:B------:R-:W-:Y:S05]  /*2930*/  WARPSYNC.COLLECTIVE R108, `(.L_x_1596) ;  /* 0x000000006c087348 */ /* 0x000fea0003c00000 */
[----:B------:R0:W1:Y:S02]  /*2940*/  SHFL.BFLY P0, R109, R113, R112, R115 ;  /* 0x0c000070716d7389 */ /* 0x0000640000000073 */
[----:B01----:R-:W-:Y:S01]  /*2950*/  ENDCOLLECTIVE ;  /* 0x000000000000791b */ /* 0x003fe20003800000 */
.L_x_1596:
[----:B------:R-:W-:Y:S01]  /*2960*/  FADD.FTZ R97, R96, R97 ;  /* 0x0000006160617221 */ /* 0x000fe20000010000 */
[----:B------:R-:W-:-:S04]  /*2970*/  HFMA2.MMA R112, -RZ, RZ, 0, 9.5367431640625e-07 ;  /* 0x00000010ff707435 */ /* 0x000fc800000001ff */
[----:B------:R-:W-:Y:S02]  /*2980*/  MOV R113, R97 ;  /* 0x0000006100717202 */ /* 0x000fe40000000f00 */
[----:B------:R-:W-:-:S07]  /*2990*/  MOV R107, R109 ;  /* 0x0000006d006b7202 */ /* 0x000fce0000000f00 */
[----:B------:R-:W-:Y:S05]  /*29a0*/  WARPSYNC.COLLECTIVE R108, `(.L_x_1597) ;  /* 0x000000006c087348 */ /* 0x000fea0003c00000 */
[----:B------:R0:W1:Y:S02]  /*29b0*/  SHFL.BFLY P0, R109, R113, R112, R115 ;  /* 0x0c000070716d7389 */ /* 0x0000640000000073 */
[----:B01----:R-:W-:Y:S01]  /*29c0*/  ENDCOLLECTIVE ;  /* 0x000000000000791b */ /* 0x003fe20003800000 */
.L_x_1597:
[----:B------:R-:W-:-:S05]  /*29d0*/  FADD.FTZ R107, R106, R107 ;  /* 0x0000006b6a6b7221 */ /* 0x000fca0000010000 */
[----:B------:R-:W-:Y:S02]  /*29e0*/  MOV R113, R107 ;  /* 0x0000006b00717202 */ /* 0x000fe40000000f00 */
[----:B------:R-:W-:-:S07]  /*29f0*/  MOV R80, R109 ;  /* 0x0000006d00507202 */ /* 0x000fce0000000f00 */
[----:B------:R-:W-:Y:S05]  /*2a00*/  WARPSYNC.COLLECTIVE R108, `(.L_x_1598) ;  /* 0x000000006c087348 */ /* 0x000fea0003c00000 */
[----:B------:R0:W1:Y:S02]  /*2a10*/  SHFL.BFLY P0, R109, R113, R112, R115 ;  /* 0x0c000070716d7389 */ /* 0x0000640000000073 */
[----:B01----:R-:W-:Y:S01]  /*2a20*/  ENDCOLLECTIVE ;  /* 0x000000000000791b */ /* 0x003fe20003800000 */
.L_x_1598:
[----:B------:R-:W-:Y:S01]  /*2a30*/  MOV R82, R109 ;  /* 0x0000006d00527202 */ /* 0x000fe20000000f00 */
[----:B------:R-:W-:Y:S06]  /*2a40*/  BRA `(.L_x_1599) ;  /* 0xffffffe400847947 */ /* 0x000fec000383ffff */
.L_x_1600:
        /* <DEDUP_REMOVED lines=11> */
.L_x_3204:


//--------------------- .text._ZN10layer_norm31ln_parallel_residual_bwd_kernelINS_13Kernel_traitsIf6__halfS2_S2_fjLj512ELj1ELj4ELj1ELj16ENS_18Kernel_traits_baseILj512EfS2_S2_S2_fjLj128EEEEELb0ELb1ELb1EEEvNS_9BwdParamsE --------------------------
	.section	.text._ZN10layer_norm31ln_parallel_residual_bwd_kernelINS_13Kernel_traitsIf6__halfS2_S2_fjLj512ELj1ELj4ELj1ELj16ENS_18Kernel_traits_baseILj512EfS2_S2_S2_fjLj128EEEEELb0ELb1ELb1EEEvNS_9BwdParamsE,"ax",@progbits
	.align	128
        .global         _ZN10layer_norm31ln_parallel_residual_bwd_kernelINS_13Kernel_traitsIf6__halfS2_S2_fjLj512ELj1ELj4ELj1ELj16ENS_18Kernel_traits_baseILj512EfS2_S2_S2_fjLj128EEEEELb0ELb1ELb1EEEvNS_9BwdParamsE
        .type           _ZN10layer_norm31ln_parallel_residual_bwd_kernelINS_13Kernel_traitsIf6__halfS2_S2_fjLj512ELj1ELj4ELj1ELj16ENS_18Kernel_traits_baseILj512EfS2_S2_S2_fjLj128EEEEELb0ELb1ELb1EEEvNS_9BwdParamsE,@function
        .size           _ZN10layer_norm31ln_parallel_residual_bwd_kernelINS_13Kernel_traitsIf6__halfS2_S2_fjLj512ELj1ELj4ELj1ELj16ENS_18Kernel_traits_baseILj512EfS2_S2_S2_fjLj128EEEEELb0ELb1ELb1EEEvNS_9BwdParamsE,(.L_x_3205 - _ZN10layer_norm31ln_parallel_residual_bwd_kernelINS_13Kernel_traitsIf6__halfS2_S2_fjLj512ELj1ELj4ELj1ELj16ENS_18Kernel_traits_baseILj512EfS2_S2_S2_fjLj128EEEEELb0ELb1ELb1EEEvNS_9BwdParamsE)
        .other          _ZN10layer_norm31ln_parallel_residual_bwd_kernelINS_13Kernel_traitsIf6__halfS2_S2_fjLj512ELj1ELj4ELj1ELj16ENS_18Kernel_traits_baseILj512EfS2_S2_S2_fjLj128EEEEELb0ELb1ELb1EEEvNS_9BwdParamsE,@"STO_CUDA_ENTRY STV_DEFAULT"
_ZN10layer_norm31ln_parallel_residual_bwd_kernelINS_13Kernel_traitsIf6__halfS2_S2_fjLj512ELj1ELj4ELj1ELj16ENS_18Kernel_traits_baseILj512EfS2_S2_S2_fjLj128EEEEELb0ELb1ELb1EEEvNS_9BwdParamsE:
.text._ZN10layer_norm31ln_parallel_residual_bwd_kernelINS_13Kernel_traitsIf6__halfS2_S2_fjLj512ELj1ELj4ELj1ELj16ENS_18Kernel_traits_baseILj512EfS2_S2_S2_fjLj128EEEEELb0ELb1ELb1EEEvNS_9BwdParamsE:
        /* <DEDUP_REMOVED lines=31> */
.L_x_1602:
        /* <DEDUP_REMOVED lines=33> */
.L_x_1606:
        /* <DEDUP_REMOVED lines=14> */
[----:B------:R-:W4:Y:S04]  /*04e0*/  LDG.E.128 R48, desc[UR4][R48.64] ;  /* 0x0000000430307981 */ /* 0x000f28000c1e1d00 */
[----:B------:R-:W4:Y:S01]  /*04f0*/  LDG.E.128 R44, desc[UR4][R44.64] ;  /* 0x000000042c2c7981 */ /* 0x000f22000c1e1d00 */
[----:B--2---:R-:W-:-:S06]  /*0500*/  IMAD.WIDE R98, R93, 0x4, R38 ;  /* 0x000000045d627825 */ /* 0x004fcc00078e0226 */
[----:B------:R-:W2:Y:S01]  /*0510*/  LDG.E R98, desc[UR4][R98.64] ;  /* 0x0000000462627981 */ /* 0x000ea2000c1e1900 */
[----:B------:R-:W-:Y:S01]  /*0520*/  IADD3 R87, R95, 0x20, RZ ;  /* 0x000000205f577810 */ /* 0x000fe20007ffe0ff */
[----:B-1----:R-:W-:Y:S02]  /*0530*/  IMAD.WIDE R96, R93, 0x4, R2 ;  /* 0x000000045d607825 */ /* 0x002fe400078e0202 */
[----:B------:R-:W1:Y:S03]  /*0540*/  @P0 LDC.64 R2, c[0x0][0x2c8] ;  /* 0x0000b200ff020b82 */ /* 0x000e660000000a00 */
[----:B------:R-:W2:Y:S01]  /*0550*/  LDG.E R86, desc[UR4][R96.64] ;  /* 0x0000000460567981 */ /* 0x000ea2000c1e1900 */
[----:B------:R-:W-:-:S06]  /*0560*/  IMAD.WIDE.U32 R36, R87, 0x10, R36 ;  /* 0x0000001057247825 */ /* 0x000fcc00078e0024 */
[----:B------:R-:W2:Y:S01]  /*0570*/  LDG.E.128 R36, desc[UR4][R36.64] ;  /* 0x0000000424247981 */ /* 0x000ea2000c1e1d00 */
[----:B-1----:R-:W-:-:S05]  /*0580*/  @P0 IMAD.WIDE.U32 R2, R87, 0x10, R2 ;  /* 0x0000001057020825 */ /* 0x002fca00078e0002 */
[----:B-----5:R1:W5:Y:S01]  /*0590*/  @P0 LDG.E.128 R24, desc[UR4][R2.64] ;  /* 0x0000000402180981 */ /* 0x020362000c1e1d00 */
[----:B0-----:R-:W-:-:S05]  /*05a0*/  @P0 IMAD.WIDE.U32 R52, R95, 0x10, R52 ;  /* 0x000000105f340825 */ /* 0x001fca00078e0034 */
[----:B------:R0:W5:Y:S01]  /*05b0*/  @P0 LDG.E.128 R20, desc[UR4][R52.64] ;  /* 0x0000000434140981 */ /* 0x000162000c1e1d00 */
[----:B------:R-:W-:Y:S01]  /*05c0*/  UMOV UR6, 0xffffffff ;  /* 0xffffffff00067882 */ /* 0x000fe20000000000 */
[--C-:B---3--:R-:W-:Y:S02]  /*05d0*/  HADD2.F32 R0, -RZ, R40.reuse.H0_H0 ;  /* 0x20000028ff007230 */ /* 0x108fe40000004100 */
[----:B------:R-:W-:Y:S02]  /*05e0*/  HADD2.F32 R88, -RZ, R40.H1_H1 ;  /* 0x30000028ff587230 */ /* 0x000fe40000004100 */
[--C-:B------:R-:W-:Y:S02]  /*05f0*/  HADD2.F32 R90, -RZ, R41.reuse.H0_H0 ;  /* 0x20000029ff5a7230 */ /* 0x100fe40000004100 */
[----:B------:R-:W-:Y:S02]  /*0600*/  HADD2.F32 R41, -RZ, R41.H1_H1 ;  /* 0x30000029ff297230 */ /* 0x000fe40000004100 */
[----:B------:R-:W-:-:S02]  /*0610*/  HADD2.F32 R123, -RZ, R43.H0_H0 ;  /* 0x2000002bff7b7230 */ /* 0x000fc40000004100 */
[----:B------:R-:W-:Y:S02]  /*0620*/  HADD2.F32 R121, -RZ, R43.H1_H1 ;  /* 0x3000002bff797230 */ /* 0x000fe40000004100 */
[--C-:B----4-:R-:W-:Y:S01]  /*0630*/  HADD2.F32 R107, -RZ, R46.reuse.H0_H0 ;  /* 0x2000002eff6b7230 */ /* 0x110fe20000004100 */
[----:B--2---:R-:W-:Y:S01]  /*0640*/  FSEL R98, R98, RZ, !P3 ;  /* 0x000000ff62627208 */ /* 0x004fe20005800000 */
[----:B-1----:R-:W-:Y:S02]  /*0650*/  HADD2.F32 R2, -RZ, R46.H1_H1 ;  /* 0x3000002eff027230 */ /* 0x002fe40000004100 */
[--C-:B------:R-:W-:Y:S02]  /*0660*/  HADD2.F32 R92, -RZ, R42.reuse.H0_H0 ;  /* 0x2000002aff5c7230 */ /* 0x100fe40000004100 */
[----:B------:R-:W-:Y:S02]  /*0670*/  HADD2.F32 R125, -RZ, R42.H1_H1 ;  /* 0x3000002aff7d7230 */ /* 0x000fe40000004100 */
[----:B------:R-:W-:-:S02]  /*0680*/  HADD2.F32 R43, -RZ, R45.H0_H0 ;  /* 0x2000002dff2b7230 */ /* 0x000fc40000004100 */
[----:B------:R-:W-:Y:S02]  /*0690*/  HADD2.F32 R40, -RZ, R45.H1_H1 ;  /* 0x3000002dff287230 */ /* 0x000fe40000004100 */
[C---:B------:R-:W-:Y:S01]  /*06a0*/  FADD.FTZ R45, -R98.reuse, R0 ;  /* 0x00000000622d7221 */ /* 0x040fe20000010100 */
[----:B------:R-:W-:Y:S02]  /*06b0*/  HADD2.F32 R119, -RZ, R48.H0_H0 ;  /* 0x20000030ff777230 */ /* 0x000fe40000004100 */
[--C-:B------:R-:W-:Y:S02]  /*06c0*/  HADD2.F32 R3, -RZ, R51.reuse.H0_H0 ;  /* 0x20000033ff037230 */ /* 0x100fe40000004100 */
[----:B------:R-:W-:Y:S02]  /*06d0*/  HADD2.F32 R46, -RZ, R51.H1_H1 ;  /* 0x30000033ff2e7230 */ /* 0x000fe40000004100 */
[----:B------:R-:W-:Y:S01]  /*06e0*/  FADD.FTZ R51, -R98, R88 ;  /* 0x0000005862337221 */ /* 0x000fe20000010100 */
[----:B------:R-:W-:-:S02]  /*06f0*/  HADD2.F32 R42, -RZ, R44.H0_H0 ;  /* 0x2000002cff2a7230 */ /* 0x000fc40000004100 */
[C---:B------:R-:W-:Y:S01]  /*0700*/  FADD.FTZ R88, -R98.reuse, R41 ;  /* 0x0000002962587221 */ /* 0x040fe20000010100 */
[----:B------:R-:W-:Y:S02]  /*0710*/  HADD2.F32 R44, -RZ, R44.H1_H1 ;  /* 0x3000002cff2c7230 */ /* 0x000fe40000004100 */
[----:B------:R-:W-:Y:S01]  /*0720*/  FADD.FTZ R119, -R98, R119 ;  /* 0x0000007762777221 */ /* 0x000fe20000010100 */
[--C-:B------:R-:W-:Y:S02]  /*0730*/  HADD2.F32 R99, -RZ, R47.reuse.H0_H0 ;  /* 0x2000002fff637230 */ /* 0x100fe40000004100 */
[----:B------:R-:W-:Y:S01]  /*0740*/  FMUL.FTZ R0, R86, R45 ;  /* 0x0000002d56007220 */ /* 0x000fe20000410000 */
[----:B------:R-:W-:Y:S02]  /*0750*/  HADD2.F32 R105, -RZ, R47.H1_H1 ;  /* 0x3000002fff697230 */ /* 0x000fe40000004100 */
[----:B------:R-:W-:Y:S01]  /*0760*/  FADD.FTZ R47, -R98, R90 ;  /* 0x0000005a622f7221 */ /* 0x000fe20000010100 */
[----:B------:R-:W-:-:S02]  /*0770*/  HADD2.F32 R113, -RZ, R49.H0_H0 ;  /* 0x20000031ff717230 */ /* 0x000fc40000004100 */
[----:B------:R-:W-:Y:S01]  /*0780*/  FMUL.FTZ R51, R86, R51 ;  /* 0x0000003356337220 */ /* 0x000fe20000410000 */
[----:B------:R-:W-:Y:S02]  /*0790*/  HADD2.F32 R109, -RZ, R49.H1_H1 ;  /* 0x30000031ff6d7230 */ /* 0x000fe40000004100 */
[----:B------:R-:W-:Y:S01]  /*07a0*/  FADD.FTZ R92, -R98, R92 ;  /* 0x0000005c625c7221 */ /* 0x000fe20000010100 */
[----:B------:R-:W-:Y:S01]  /*07b0*/  FMUL.FTZ R49, R16, R42 ;  /* 0x0000002a10317220 */ /* 0x000fe20000410000 */
[----:B------:R-:W-:Y:S01]  /*07c0*/  FMUL.FTZ R45, R86, R88 ;  /* 0x00000058562d7220 */ /* 0x000fe20000410000 */
[----:B------:R-:W-:Y:S01]  /*07d0*/  FADD.FTZ R85, R42, R85 ;  /* 0x000000552a557221 */ /* 0x000fe20000010000 */
[----:B------:R-:W-:Y:S01]  /*07e0*/  FFMA.FTZ R91, R0, R42, R91 ;  /* 0x0000002a005b7223 */ /* 0x000fe2000001005b */
[----:B------:R-:W-:Y:S01]  /*07f0*/  FADD.FTZ R83, R44, R83 ;  /* 0x000000532c537221 */ /* 0x000fe20000010000 */
[C---:B------:R-:W-:Y:S01]  /*0800*/  FMUL.FTZ R47, R86.reuse, R47 ;  /* 0x0000002f562f7220 */ /* 0x040fe20000410000 */
[-C--:B------:R-:W-:Y:S01]  /*0810*/  FFMA.FTZ R84, R51, R44.reuse, R84 ;  /* 0x0000002c33547223 */ /* 0x080fe20000010054 */
[C---:B------:R-:W-:Y:S01]  /*0820*/  FMUL.FTZ R88, R86.reuse, R119 ;  /* 0x0000007756587220 */ /* 0x040fe20000410000 */
[----:B------:R-:W-:Y:S01]  /*0830*/  FMUL.FTZ R44, R17, R44 ;  /* 0x0000002c112c7220 */ /* 0x000fe20000410000 */
[----:B------:R-:W-:Y:S01]  /*0840*/  FMUL.FTZ R42, R86, R92 ;  /* 0x0000005c562a7220 */ /* 0x000fe20000410000 */
[----:B------:R-:W-:Y:S01]  /*0850*/  FADD.FTZ R119, RZ, R49 ;  /* 0x00000031ff777221 */ /* 0x000fe20000010000 */
[----:B------:R-:W-:Y:S01]  /*0860*/  FFMA.FTZ R92, R0, R49, RZ ;  /* 0x00000031005c7223 */ /* 0x000fe200000100ff */
[----:B------:R-:W-:Y:S01]  /*0870*/  FADD.FTZ R81, R43, R81 ;  /* 0x000000512b517221 */ /* 0x000fe20000010000 */
[-C--:B------:R-:W-:Y:S01]  /*0880*/  FFMA.FTZ R82, R47, R43.reuse, R82 ;  /* 0x0000002b2f527223 */ /* 0x080fe20000010052 */
[----:B------:R-:W-:Y:S01]  /*0890*/  FMUL.FTZ R43, R18, R43 ;  /* 0x0000002b122b7220 */ /* 0x000fe20000410000 */
[----:B------:R-:W-:Y:S01]  /*08a0*/  FADD.FTZ R94, R119, R44 ;  /* 0x0000002c775e7221 */ /* 0x000fe20000010000 */
[----:B------:R-:W-:Y:S01]  /*08b0*/  FFMA.FTZ R92, R51, R44, R92 ;  /* 0x0000002c335c7223 */ /* 0x000fe2000001005c */
[----:B------:R-:W-:-:S02]  /*08c0*/  HADD2.F32 R111, -RZ, R48.H1_H1 ;  /* 0x30000030ff6f7230 */ /* 0x000fc40000004100 */
[----:B------:R-:W-:Y:S02]  /*08d0*/  HADD2.F32 R117, -RZ, R36.H0_H0 ;  /* 0x20000024ff757230 */ /* 0x000fe40000004100 */
[----:B------:R-:W-:Y:S01]  /*08e0*/  FADD.FTZ R94, R94, R43 ;  /* 0x0000002b5e5e7221 */ /* 0x000fe20000010000 */
[--C-:B------:R-:W-:Y:S02]  /*08f0*/  HADD2.F32 R97, -RZ, R39.reuse.H0_H0 ;  /* 0x20000027ff617230 */ /* 0x100fe40000004100 */
[----:B------:R-:W-:Y:S02]  /*0900*/  HADD2.F32 R48, -RZ, R39.H1_H1 ;  /* 0x30000027ff307230 */ /* 0x000fe40000004100 */
[----:B------:R-:W-:Y:S01]  /*0910*/  FMUL.FTZ R39, R19, R40 ;  /* 0x0000002813277220 */ /* 0x000fe20000410000 */
[--C-:B------:R-:W-:Y:S02]  /*0920*/  HADD2.F32 R103, -RZ, R50.reuse.H0_H0 ;  /* 0x20000032ff677230 */ /* 0x100fe40000004100 */
[----:B------:R-:W-:Y:S01]  /*0930*/  FFMA.FTZ R92, R47, R43, R92 ;  /* 0x0000002b2f5c7223 */ /* 0x000fe2000001005c */
[----:B0-----:R-:W-:-:S02]  /*0940*/  HADD2.F32 R53, -RZ, R50.H1_H1 ;  /* 0x30000032ff357230 */ /* 0x001fc40000004100 */
[C---:B------:R-:W-:Y:S01]  /*0950*/  FADD.FTZ R125, -R98.reuse, R125 ;  /* 0x0000007d627d7221 */ /* 0x040fe20000010100 */
[--C-:B------:R-:W-:Y:S02]  /*0960*/  HADD2.F32 R115, -RZ, R37.reuse.H0_H0 ;  /* 0x20000025ff737230 */ /* 0x100fe40000004100 */
[C---:B------:R-:W-:Y:S01]  /*0970*/  FADD.FTZ R123, -R98.reuse, R123 ;  /* 0x0000007b627b7221 */ /* 0x040fe20000010100 */
[----:B------:R-:W-:Y:S02]  /*0980*/  HADD2.F32 R50, -RZ, R37.H1_H1 ;  /* 0x30000025ff327230 */ /* 0x000fe40000004100 */
[----:B------:R-:W-:Y:S01]  /*0990*/  FADD.FTZ R111, -R98, R111 ;  /* 0x0000006f626f7221 */ /* 0x000fe20000010100 */
[----:B------:R-:W-:Y:S01]  /*09a0*/  FADD.FTZ R68, R107, R68 ;  /* 0x000000446b447221 */ /* 0x000fe20000010000 */
[-C--:B------:R-:W-:Y:S01]  /*09b0*/  FFMA.FTZ R69, R42, R107.reuse, R69 ;  /* 0x0000006b2a457223 */ /* 0x080fe20000010045 */
[----:B------:R-:W-:Y:S01]  /*09c0*/  FMUL.FTZ R37, R12, R107 ;  /* 0x0000006b0c257220 */ /* 0x000fe20000410000 */
[----:B------:R-:W-:Y:S01]  /*09d0*/  FADD.FTZ R41, -R98, R3 ;  /* 0x0000000362297221 */ /* 0x000fe20000010100 */
[----:B------:R-:W-:Y:S01]  /*09e0*/  FADD.FTZ R76, R117, R76 ;  /* 0x0000004c754c7221 */ /* 0x000fe20000010000 */
[-C--:B------:R-:W-:Y:S01]  /*09f0*/  FFMA.FTZ R77, R88, R117.reuse, R77 ;  /* 0x00000075584d7223 */ /* 0x080fe2000001004d */
[----:B------:R-:W-:Y:S01]  /*0a00*/  FMUL.FTZ R107, R8, R117 ;  /* 0x00000075086b7220 */ /* 0x000fe20000410000 */
[----:B------:R-:W-:Y:S01]  /*0a10*/  FADD.FTZ R94, R94, R39 ;  /* 0x000000275e5e7221 */ /* 0x000fe20000010000 */
[----:B------:R-:W-:Y:S01]  /*0a20*/  FADD.FTZ R3, -R98, R46 ;  /* 0x0000002e62037221 */ /* 0x000fe20000010100 */
[----:B------:R-:W-:Y:S01]  /*0a30*/  FADD.FTZ R79, R40, R79 ;  /* 0x0000004f284f7221 */ /* 0x000fe20000010000 */
[C---:B------:R-:W-:Y:S01]  /*0a40*/  FFMA.FTZ R80, R45.reuse, R40, R80 ;  /* 0x000000282d507223 */ /* 0x040fe20000010050 */
[----:B------:R-:W-:Y:S01]  /*0a50*/  FFMA.FTZ R117, R45, R39, R92 ;  /* 0x000000272d757223 */ /* 0x000fe2000001005c */
[----:B------:R-:W-:-:S02]  /*0a60*/  HADD2.F32 R52, -RZ, R36.H1_H1 ;  /* 0x30000024ff347230 */ /* 0x000fc40000004100 */
[----:B------:R-:W-:Y:S01]  /*0a70*/  FMUL.FTZ R40, R86, R125 ;  /* 0x0000007d56287220 */ /* 0x000fe20000410000 */
[--C-:B------:R-:W-:Y:S02]  /*0a80*/  HADD2.F32 R101, -RZ, R38.reuse.H0_H0 ;  /* 0x20000026ff657230 */ /* 0x100fe40000004100 */
[----:B------:R-:W-:Y:S01]  /*0a90*/  FADD.FTZ R121, -R98, R121 ;  /* 0x0000007962797221 */ /* 0x000fe20000010100 */
[----:B------:R-:W-:Y:S02]  /*0aa0*/  HADD2.F32 R46, -RZ, R38.H1_H1 ;  /* 0x30000026ff2e7230 */ /* 0x000fe40000004100 */
        /* <DEDUP_REMOVED lines=10> */
[----:B------:R-:W-:Y:S01]  /*0b50*/  FADD.FTZ R65, R52, R65 ;  /* 0x0000004134417221 */ /* 0x000fe20000010000 */
[-C--:B------:R-:W-:Y:S01]  /*0b60*/  FFMA.FTZ R57, R90, R52.reuse, R57 ;  /* 0x000000345a397223 */ /* 0x080fe20000010039 */
[----:B------:R-:W-:Y:S01]  /*0b70*/  FMUL.FTZ R111, R9, R52 ;  /* 0x00000034096f7220 */ /* 0x000fe20000410000 */
[----:B------:R-:W-:Y:S01]  /*0b80*/  FADD.FTZ R113, -R98, R113 ;  /* 0x0000007162717221 */ /* 0x000fe20000010100 */
        /* <DEDUP_REMOVED lines=14> */
[C---:B------:R-:W-:Y:S01]  /*0c70*/  FADD.FTZ R109, -R98.reuse, R109 ;  /* 0x0000006d626d7221 */ /* 0x040fe20000010100 */
[C---:B------:R-:W-:Y:S01]  /*0c80*/  FADD.FTZ R53, -R98.reuse, R53 ;  /* 0x0000003562357221 */ /* 0x040fe20000010100 */
[----:B------:R-:W-:Y:S01]  /*0c90*/  FADD.FTZ R103, -R98, R103 ;  /* 0x0000006762677221 */ /* 0x000fe20000010100 */
[----:B------:R-:W-:Y:S01]  /*0ca0*/  FADD.FTZ R52, R52, R107 ;  /* 0x0000006b34347221 */ /* 0x000fe20000010000 */
[----:B------:R-:W-:Y:S01]  /*0cb0*/  FFMA.FTZ R115, R88, R107, R115 ;  /* 0x0000006b58737223 */ /* 0x000fe20000010073 */
[C---:B------:R-:W-:Y:S01]  /*0cc0*/  FMUL.FTZ R94, R86.reuse, R109 ;  /* 0x0000006d565e7220 */ /* 0x040fe20000410000 */
[C---:B------:R-:W-:Y:S01]  /*0cd0*/  FMUL.FTZ R96, R86.reuse, R53 ;  /* 0x0000003556607220 */ /* 0x040fe20000410000 */
        /* <DEDUP_REMOVED lines=52> */
.L_x_1618:
        /* <DEDUP_REMOVED lines=8> */
[----:B------:R-:W-:-:S03]  /*10a0*/  ISETP.NE.AND.EX P2, PT, RZ, UR13, PT, P2 ;  /* 0x0000000dff007c0c */ /* 0x000fc6000bf45320 */
[-CC-:B------:R-:W-:Y:S01]  /*10b0*/  FFMA.FTZ R100, R45, R101.reuse, R115.reuse ;  /* 0x000000652d647223 */ /* 0x180fe20000010073 */
[-CC-:B------:R-:W-:Y:S01]  /*10c0*/  FFMA.FTZ R38, R38, R101.reuse, R115.reuse ;  /* 0x0000006526267223 */ /* 0x180fe20000010073 */
[-CC-:B------:R-:W-:Y:S01]  /*10d0*/  FFMA.FTZ R2, R2, R101.reuse, R115.reuse ;  /* 0x0000006502027223 */ /* 0x180fe20000010073 */
[-CC-:B------:R-:W-:Y:S01]  /*10e0*/  FFMA.FTZ R0, R0, R101.reuse, R115.reuse ;  /* 0x0000006500007223 */ /* 0x180fe20000010073 */
[-CC-:B------:R-:W-:Y:S01]  /*10f0*/  FFMA.FTZ R98, R98, R101.reuse, R115.reuse ;  /* 0x0000006562627223 */ /* 0x180fe20000010073 */
[-CC-:B0-----:R-:W-:Y:S01]  /*1100*/  FFMA.FTZ R48, R47, R101.reuse, R115.reuse ;  /* 0x000000652f307223 */ /* 0x181fe20000010073 */
[----:B------:R-:W-:Y:S01]  /*1110*/  FADD.FTZ R39, R39, -R100 ;  /* 0x8000006427277221 */ /* 0x000fe20000010000 */
        /* <DEDUP_REMOVED lines=15> */
[----:B-----5:R-:W-:-:S02]  /*1210*/  @P0 HADD2.F32 R2, -RZ, R23.H0_H0 ;  /* 0x20000017ff020230 */ /* 0x020fc40000004100 */
[C---:B------:R-:W-:Y:S01]  /*1220*/  FMUL.FTZ R0, R86.reuse, R39 ;  /* 0x0000002756007220 */ /* 0x040fe20000410000 */
[----:B------:R-:W-:Y:S02]  /*1230*/  @P0 HADD2.F32 R3, -RZ, R23.H1_H1 ;  /* 0x30000017ff030230 */ /* 0x000fe40000004100 */
[C---:B------:R-:W-:Y:S01]  /*1240*/  FMUL.FTZ R39, R86.reuse, R99 ;  /* 0x0000006356277220 */ /* 0x040fe20000410000 */
[C---:B------:R-:W-:Y:S01]  /*1250*/  FMUL.FTZ R48, R86.reuse, R105 ;  /* 0x0000006956307220 */ /* 0x040fe20000410000 */
[----:B------:R-:W-:Y:S01]  /*1260*/  FADD.FTZ R45, R37, -R42 ;  /* 0x8000002a252d7221 */ /* 0x000fe20000010000 */
[----:B------:R-:W-:Y:S01]  /*1270*/  FMUL.FTZ R37, R86, R43 ;  /* 0x0000002b56257220 */ /* 0x000fe20000410000 */
[----:B------:R-:W-:Y:S01]  /*1280*/  @P0 FADD.FTZ R39, R39, R2 ;  /* 0x0000000227270221 */ /* 0x000fe20000010000 */
[----:B------:R-:W-:Y:S01]  /*1290*/  @P0 FADD.FTZ R48, R48, R3 ;  /* 0x0000000330300221 */ /* 0x000fe20000010000 */
[--C-:B------:R-:W-:Y:S02]  /*12a0*/  @P0 HADD2.F32 R2, -RZ, R21.reuse.H0_H0 ;  /* 0x20000015ff020230 */ /* 0x100fe40000004100 */
[----:B------:R-:W-:Y:S01]  /*12b0*/  FADD.FTZ R51, R44, -R51 ;  /* 0x800000332c337221 */ /* 0x000fe20000010000 */
[----:B------:R-:W-:-:S02]  /*12c0*/  @P0 HADD2.F32 R3, -RZ, R21.H1_H1 ;  /* 0x30000015ff030230 */ /* 0x000fc40000004100 */
[----:B------:R-:W-:Y:S01]  /*12d0*/  FADD.FTZ R47, R36, -R41 ;  /* 0x80000029242f7221 */ /* 0x000fe20000010000 */
[----:B------:R-:W-:Y:S01]  /*12e0*/  FMUL.FTZ R36, R86, R49 ;  /* 0x0000003156247220 */ /* 0x000fe20000410000 */
[----:B------:R-:W-:Y:S01]  /*12f0*/  @P0 FADD.FTZ R37, R37, R2 ;  /* 0x0000000225250221 */ /* 0x000fe20000010000 */
[--C-:B------:R-:W-:Y:S02]  /*1300*/  @P0 HADD2.F32 R2, -RZ, R20.reuse.H1_H1 ;  /* 0x30000014ff020230 */ /* 0x100fe40000004100 */
[----:B------:R-:W-:Y:S01]  /*1310*/  @P0 FADD.FTZ R0, R0, R3 ;  /* 0x0000000300000221 */ /* 0x000fe20000010000 */
[----:B------:R-:W-:Y:S02]  /*1320*/  @P0 HADD2.F32 R3, -RZ, R20.H0_H0 ;  /* 0x20000014ff030230 */ /* 0x000fe40000004100 */
[C---:B------:R-:W-:Y:S01]  /*1330*/  FMUL.FTZ R41, R86.reuse, R51 ;  /* 0x0000003356297220 */ /* 0x040fe20000410000 */
[--C-:B------:R-:W-:Y:S02]  /*1340*/  @P0 HADD2.F32 R44, -RZ, R22.reuse.H1_H1 ;  /* 0x30000016ff2c0230 */ /* 0x100fe40000004100 */
[----:B------:R-:W-:Y:S01]  /*1350*/  FMUL.FTZ R49, R86, R47 ;  /* 0x0000002f56317220 */ /* 0x000fe20000410000 */
[----:B------:R-:W-:Y:S01]  /*1360*/  FADD.FTZ R103, R50, -R103 ;  /* 0x8000006732677221 */ /* 0x000fe20000010000 */
[----:B------:R-:W-:Y:S01]  /*1370*/  @P0 FADD.FTZ R36, R36, R3 ;  /* 0x0000000324240221 */ /* 0x000fe20000010000 */
[----:B------:R-:W-:Y:S01]  /*1380*/  @P0 FADD.FTZ R41, R41, R2 ;  /* 0x0000000229290221 */ /* 0x000fe20000010000 */
[----:B------:R-:W-:Y:S01]  /*1390*/  FADD.FTZ R97, R97, -R46 ;  /* 0x8000002e61617221 */ /* 0x000fe20000010000 */
[----:B------:R-:W0:Y:S01]  /*13a0*/  @P1 LDC.64 R2, c[0x0][0x308] ;  /* 0x0000c200ff021b82 */ /* 0x000e220000000a00 */
[----:B------:R-:W-:Y:S01]  /*13b0*/  FMUL.FTZ R38, R86, R45 ;  /* 0x0000002d56267220 */ /* 0x000fe20000410000 */
[----:B------:R-:W-:-:S02]  /*13c0*/  @P0 HADD2.F32 R45, -RZ, R22.H0_H0 ;  /* 0x20000016ff2d0230 */ /* 0x000fc40000004100 */
[----:B------:R-:W-:Y:S01]  /*13d0*/  @P0 FADD.FTZ R49, R49, R44 ;  /* 0x0000002c31310221 */ /* 0x000fe20000010000 */
[----:B------:R-:W-:Y:S01]  /*13e0*/  FADD.FTZ R107, R107, -R88 ;  /* 0x800000586b6b7221 */ /* 0x000fe20000010000 */
[----:B------:R-:W-:Y:S01]  /*13f0*/  FADD.FTZ R111, R111, -R90 ;  /* 0x8000005a6f6f7221 */ /* 0x000fe20000010000 */
[----:B------:R-:W-:Y:S01]  /*1400*/  FADD.FTZ R113, R92, -R113 ;  /* 0x800000715c717221 */ /* 0x000fe20000010000 */
[----:B------:R-:W-:Y:S01]  /*1410*/  FADD.FTZ R109, R109, -R94 ;  /* 0x8000005e6d6d7221 */ /* 0x000fe20000010000 */
[----:B------:R-:W-:Y:S01]  /*1420*/  FADD.FTZ R101, R53, -R96 ;  /* 0x8000006035657221 */ /* 0x000fe20000010000 */
[--C-:B------:R-:W-:Y:S02]  /*1430*/  @P0 HADD2.F32 R50, -RZ, R27.reuse.H0_H0 ;  /* 0x2000001bff320230 */ /* 0x100fe40000004100 */
[C---:B------:R-:W-:Y:S01]  /*1440*/  FMUL.FTZ R53, R86.reuse, R103 ;  /* 0x0000006756357220 */ /* 0x040fe20000410000 */
[----:B------:R-:W-:Y:S02]  /*1450*/  @P0 HADD2.F32 R44, -RZ, R26.H0_H0 ;  /* 0x2000001aff2c0230 */ /* 0x000fe40000004100 */
[----:B------:R-:W-:Y:S01]  /*1460*/  FMUL.FTZ R43, R86, R97 ;  /* 0x00000061562b7220 */ /* 0x000fe20000410000 */
[----:B------:R-:W-:Y:S01]  /*1470*/  @P0 FADD.FTZ R38, R38, R45 ;  /* 0x0000002d26260221 */ /* 0x000fe20000010000 */
[C---:B------:R-:W-:Y:S01]  /*1480*/  FMUL.FTZ R40, R86.reuse, R107 ;  /* 0x0000006b56287220 */ /* 0x040fe20000410000 */
[C---:B------:R-:W-:Y:S01]  /*1490*/  FMUL.FTZ R47, R86.reuse, R111 ;  /* 0x0000006f562f7220 */ /* 0x040fe20000410000 */
[C---:B------:R-:W-:Y:S01]  /*14a0*/  FMUL.FTZ R51, R86.reuse, R113 ;  /* 0x0000007156337220 */ /* 0x040fe20000410000 */
[C---:B------:R-:W-:Y:S01]  /*14b0*/  FMUL.FTZ R46, R86.reuse, R109 ;  /* 0x0000006d562e7220 */ /* 0x040fe20000410000 */
[----:B------:R-:W-:Y:S01]  /*14c0*/  FMUL.FTZ R42, R86, R101 ;  /* 0x00000065562a7220 */ /* 0x000fe20000410000 */
[----:B------:R-:W-:-:S02]  /*14d0*/  @P0 HADD2.F32 R45, -RZ, R27.H1_H1 ;  /* 0x3000001bff2d0230 */ /* 0x000fc40000004100 */
[----:B------:R-:W-:Y:S01]  /*14e0*/  FMUL.FTZ R86, R86, R115 ;  /* 0x0000007356567220 */ /* 0x000fe20000410000 */
[----:B------:R-:W-:Y:S01]  /*14f0*/  @P0 FADD.FTZ R43, R43, R50 ;  /* 0x000000322b2b0221 */ /* 0x000fe20000010000 */
[----:B------:R-:W-:Y:S01]  /*1500*/  @P0 FADD.FTZ R53, R53, R44 ;  /* 0x0000002c35350221 */ /* 0x000fe20000010000 */
[----:B------:R-:W-:Y:S02]  /*1510*/  @P0 HADD2.F32 R50, -RZ, R25.H0_H0 ;  /* 0x20000019ff320230 */ /* 0x000fe40000004100 */
[----:B------:R-:W-:Y:S01]  /*1520*/  @P0 FADD.FTZ R86, R86, R45 ;  /* 0x0000002d56560221 */ /* 0x000fe20000010000 */
[--C-:B------:R-:W-:Y:S01]  /*1530*/  @P0 HADD2.F32 R44, -RZ, R24.reuse.H1_H1 ;  /* 0x30000018ff2c0230 */ /* 0x100fe20000004100 */
[----:B------:R-:W-:Y:S01]  /*1540*/  @P1 F2FP.F16.F32.PACK_AB R94, RZ, R39 ;  /* 0x00000027ff5e123e */ /* 0x000fe200000000ff */
[----:B------:R-:W-:Y:S02]  /*1550*/  @P0 HADD2.F32 R45, -RZ, R24.H0_H0 ;  /* 0x20000018ff2d0230 */ /* 0x000fe40000004100 */
[----:B------:R-:W-:Y:S01]  /*1560*/  @P0 FADD.FTZ R51, R51, R50 ;  /* 0x0000003233330221 */ /* 0x000fe20000010000 */
[----:B------:R-:W-:Y:S01]  /*1570*/  @P1 F2FP.F16.F32.PACK_AB R90, RZ, R38 ;  /* 0x00000026ff5a123e */ /* 0x000fe200000000ff */
[----:B------:R-:W-:Y:S01]  /*1580*/  @P0 FADD.FTZ R47, R47, R44 ;  /* 0x0000002c2f2f0221 */ /* 0x000fe20000010000 */
[----:B------:R-:W-:Y:S01]  /*1590*/  @P1 F2FP.F16.F32.PACK_AB R50, RZ, R37 ;  /* 0x00000025ff32123e */ /* 0x000fe200000000ff */
[----:B------:R-:W-:Y:S01]  /*15a0*/  @P0 FADD.FTZ R40, R40, R45 ;  /* 0x0000002d28280221 */ /* 0x000fe20000010000 */
[----:B------:R-:W-:Y:S01]  /*15b0*/  @P1 F2FP.F16.F32.PACK_AB R44, RZ, R36 ;  /* 0x00000024ff2c123e */ /* 0x000fe200000000ff */
[----:B0-----:R-:W-:Y:S01]  /*15c0*/  @P1 IMAD.WIDE.U32 R2, R95, 0x10, R2 ;  /* 0x000000105f021825 */ /* 0x001fe200078e0002 */
[----:B------:R-:W-:-:S02]  /*15d0*/  @P1 F2FP.F16.F32.PACK_AB R96, RZ, R48 ;  /* 0x00000030ff60123e */ /* 0x000fc400000000ff */
[----:B------:R-:W-:Y:S01]  /*15e0*/  @P1 F2FP.F16.F32.PACK_AB R92, RZ, R49 ;  /* 0x00000031ff5c123e */ /* 0x000fe200000000ff */
[----:B------:R-:W-:Y:S01]  /*15f0*/  @P0 HADD2.F32 R97, -RZ, R25.H1_H1 ;  /* 0x30000019ff610230 */ /* 0x000fe20000004100 */
[----:B------:R-:W-:Y:S01]  /*1600*/  @P1 F2FP.F16.F32.PACK_AB R88, RZ, R0 ;  /* 0x00000000ff58123e */ /* 0x000fe200000000ff */
[----:B------:R-:W-:Y:S01]  /*1610*/  @P0 HADD2.F32 R99, -RZ, R26.H1_H1 ;  /* 0x3000001aff630230 */ /* 0x000fe20000004100 */
[----:B------:R-:W-:Y:S02]  /*1620*/  @P1 F2FP.F16.F32.PACK_AB R45, RZ, R41 ;  /* 0x00000029ff2d123e */ /* 0x000fe400000000ff */
[----:B------:R-:W-:Y:S01]  /*1630*/  @P1 PRMT R31, R94, 0x7610, R31 ;  /* 0x000076105e1f1816 */ /* 0x000fe2000000001f */
[----:B------:R-:W-:Y:S01]  /*1640*/  @P0 FADD.FTZ R46, R46, R97 ;  /* 0x000000612e2e0221 */ /* 0x000fe20000010000 */
[----:B------:R-:W-:Y:S01]  /*1650*/  @P1 PRMT R30, R90, 0x7610, R30 ;  /* 0x000076105a1e1816 */ /* 0x000fe2000000001e */
[----:B------:R-:W-:Y:S01]  /*1660*/  @P0 FADD.FTZ R42, R42, R99 ;  /* 0x000000632a2a0221 */ /* 0x000fe20000010000 */
[----:B------:R-:W-:-:S02]  /*1670*/  @P1 PRMT R29, R50, 0x7610, R29 ;  /* 0x00007610321d1816 */ /* 0x000fc4000000001d */
[----:B------:R-:W-:Y:S02]  /*1680*/  @P1 PRMT R28, R44, 0x7610, R28 ;  /* 0x000076102c1c1816 */ /* 0x000fe4000000001c */
[----:B------:R-:W-:Y:S02]  /*1690*/  @P1 PRMT R31, R31, 0x5410, R96 ;  /* 0x000054101f1f1816 */ /* 0x000fe40000000060 */
[----:B------:R-:W-:Y:S02]  /*16a0*/  @P1 PRMT R30, R30, 0x5410, R92 ;  /* 0x000054101e1e1816 */ /* 0x000fe4000000005c */
[----:B------:R-:W-:Y:S02]  /*16b0*/  @P1 PRMT R29, R29, 0x5410, R88 ;  /* 0x000054101d1d1816 */ /* 0x000fe40000000058 */
[----:B------:R-:W-:Y:S02]  /*16c0*/  @P1 PRMT R28, R28, 0x5410, R45 ;  /* 0x000054101c1c1816 */ /* 0x000fe4000000002d */
[----:B------:R-:W0:Y:S01]  /*16d0*/  @P2 LDC.64 R44, c[0x0][0x300] ;  /* 0x0000c000ff2c2b82 */ /* 0x000e220000000a00 */
[----:B------:R-:W-:-:S02]  /*16e0*/  @P2 F2FP.F16.F32.PACK_AB R103, RZ, R36 ;  /* 0x00000024ff67223e */ /* 0x000fc400000000ff */
[----:B------:R1:W-:Y:S01]  /*16f0*/  @P1 STG.E.128 desc[UR4][R2.64], R28 ;  /* 0x0000001c02001986 */ /* 0x0003e2000c101d04 */
[----:B------:R-:W-:Y:S02]  /*1700*/  @P2 F2FP.F16.F32.PACK_AB R104, RZ, R41 ;  /* 0x00000029ff68223e */ /* 0x000fe400000000ff */
[-C--:B------:R-:W-:Y:S02]  /*1710*/  @P1 F2FP.F16.F32.PACK_AB R50, RZ, R40.reuse ;  /* 0x00000028ff32123e */ /* 0x080fe400000000ff */
[----:B------:R-:W-:Y:S02]  /*1720*/  @P2 F2FP.F16.F32.PACK_AB R98, RZ, R40 ;  /* 0x00000028ff62223e */ /* 0x000fe400000000ff */
[----:B------:R-:W-:Y:S02]  /*1730*/  F2FP.F16.F32.PACK_AB R36, R41, R36 ;  /* 0x000000242924723e */ /* 0x000fe400000000ff */
[-C--:B------:R-:W-:Y:S02]  /*1740*/  @P1 F2FP.F16.F32.PACK_AB R100, RZ, R46.reuse ;  /* 0x0000002eff64123e */ /* 0x080fe400000000ff */
[----:B------:R-:W-:-:S02]  /*1750*/  @P2 F2FP.F16.F32.PACK_AB R88, RZ, R46 ;  /* 0x0000002eff58223e */ /* 0x000fc400000000ff */
[-C--:B------:R-:W-:Y:S02]  /*1760*/  @P1 F2FP.F16.F32.PACK_AB R94, RZ, R47.reuse ;  /* 0x0000002fff5e123e */ /* 0x080fe400000000ff */
[----:B------:R-:W-:Y:S02]  /*1770*/  @P2 F2FP.F16.F32.PACK_AB R90, RZ, R47 ;  /* 0x0000002fff5a223e */ /* 0x000fe400000000ff */
[----:B------:R-:W-:Y:S01]  /*1780*/  F2FP.F16.F32.PACK_AB R41, R46, R51 ;  /* 0x000000332e29723e */ /* 0x000fe200000000ff */
[----:B-1----:R-:W1:Y:S01]  /*1790*/  LDC.64 R2, c[0x0][0x2f8] ;  /* 0x0000be00ff027b82 */ /* 0x002e620000000a00 */
[----:B------:R-:W-:Y:S02]  /*17a0*/  F2FP.F16.F32.PACK_AB R40, R47, R40 ;  /* 0x000000282f28723e */ /* 0x000fe400000000ff */
[----:B------:R-:W-:Y:S01]  /*17b0*/  @P2 F2FP.F16.F32.PACK_AB R109, RZ, R39 ;  /* 0x00000027ff6d223e */ /* 0x000fe200000000ff */
[----:B0-----:R-:W-:Y:S01]  /*17c0*/  @P2 IMAD.WIDE.U32 R44, R95, 0x10, R44 ;  /* 0x000000105f2c2825 */ /* 0x001fe200078e002c */
[----:B------:R-:W-:-:S02]  /*17d0*/  @P2 F2FP.F16.F32.PACK_AB R107, RZ, R38 ;  /* 0x00000026ff6b223e */ /* 0x000fc400000000ff */
[----:B------:R-:W-:Y:S01]  /*17e0*/  @P2 F2FP.F16.F32.PACK_AB R110, RZ, R48 ;  /* 0x00000030ff6e223e */ /* 0x000fe200000000ff */
[----:B------:R-:W0:Y:S01]  /*17f0*/  @P1 LDC.64 R46, c[0x0][0x308] ;  /* 0x0000c200ff2e1b82 */ /* 0x000e220000000a00 */
[----:B------:R-:W-:Y:S02]  /*1800*/  @P2 F2FP.F16.F32.PACK_AB R108, RZ, R49 ;  /* 0x00000031ff6c223e */ /* 0x000fe400000000ff */
[----:B------:R-:W-:Y:S02]  /*1810*/  F2FP.F16.F32.PACK_AB R39, R48, R39 ;  /* 0x000000273027723e */ /* 0x000fe400000000ff */
[----:B------:R-:W-:Y:S02]  /*1820*/  F2FP.F16.F32.PACK_AB R38, R49, R38 ;  /* 0x000000263126723e */ /* 0x000fe400000000ff */
[----:B------:R-:W-:Y:S01]  /*1830*/  @P1 PRMT R28, R50, 0x7610, R28 ;  /* 0x00007610321c1816 */ /* 0x000fe2000000001c */
[----:B------:R-:W2:Y:S01]  /*1840*/  @P2 LDC.64 R48, c[0x0][0x300] ;  /* 0x0000c000ff302b82 */ /* 0x000ea20000000a00 */
[----:B------:R-:W-:-:S02]  /*1850*/  @P2 F2FP.F16.F32.PACK_AB R105, RZ, R37 ;  /* 0x00000025ff69223e */ /* 0x000fc400000000ff */
[-C--:B------:R-:W-:Y:S02]  /*1860*/  @P1 F2FP.F16.F32.PACK_AB R99, RZ, R51.reuse ;  /* 0x00000033ff63123e */ /* 0x080fe400000000ff */
[----:B------:R-:W-:Y:S02]  /*1870*/  @P2 F2FP.F16.F32.PACK_AB R97, RZ, R51 ;  /* 0x00000033ff61223e */ /* 0x000fe400000000ff */
[----:B------:R-:W-:Y:S01]  /*1880*/  @P1 PRMT R28, R28, 0x5410, R94 ;  /* 0x000054101c1c1816 */ /* 0x000fe2000000005e */
[----:B-1----:R-:W-:Y:S01]  /*1890*/  IMAD.WIDE.U32 R50, R95, 0x10, R2 ;  /* 0x000000105f327825 */ /* 0x002fe200078e0002 */
[----:B------:R-:W-:Y:S01]  /*18a0*/  @P2 F2FP.F16.F32.PACK_AB R106, RZ, R0 ;  /* 0x00000000ff6a223e */ /* 0x000fe200000000ff */
[----:B------:R-:W1:Y:S01]  /*18b0*/  LDC.64 R94, c[0x0][0x210] ;  /* 0x00008400ff5e7b82 */ /* 0x000e620000000a00 */
[----:B------:R-:W-:Y:S01]  /*18c0*/  @P2 PRMT R35, R109, 0x7610, R35 ;  /* 0x000076106d232816 */ /* 0x000fe20000000023 */
[----:B------:R-:W-:Y:S01]  /*18d0*/  IMAD.WIDE.U32 R2, R89, 0x10, R2 ;  /* 0x0000001059027825 */ /* 0x000fe200078e0002 */
[----:B------:R-:W-:-:S02]  /*18e0*/  @P2 PRMT R34, R107, 0x7610, R34 ;  /* 0x000076106b222816 */ /* 0x000fc40000000022 */
[----:B------:R-:W-:Y:S01]  /*18f0*/  @P2 PRMT R33, R105, 0x7610, R33 ;  /* 0x0000761069212816 */ /* 0x000fe20000000021 */
[----:B0-----:R-:W-:Y:S01]  /*1900*/  @P1 IMAD.WIDE.U32 R46, R87, 0x10, R46 ;  /* 0x00000010572e1825 */ /* 0x001fe200078e002e */
[----:B------:R-:W-:Y:S02]  /*1910*/  @P2 PRMT R32, R103, 0x7610, R32 ;  /* 0x0000761067202816 */ /* 0x000fe40000000020 */
[----:B------:R-:W-:Y:S02]  /*1920*/  F2FP.F16.F32.PACK_AB R37, R0, R37 ;  /* 0x000000250025723e */ /* 0x000fe400000000ff */
[----:B------:R-:W-:Y:S02]  /*1930*/  @P2 PRMT R35, R35, 0x5410, R110 ;  /* 0x0000541023232816 */ /* 0x000fe4000000006e */
[----:B------:R-:W-:Y:S01]  /*1940*/  @P2 PRMT R34, R34, 0x5410, R108 ;  /* 0x0000541022222816 */ /* 0x000fe2000000006c */
[----:B------:R0:W-:Y:S01]  /*1950*/  STG.E.128 desc[UR4][R50.64], R36 ;  /* 0x0000002432007986 */ /* 0x0001e2000c101d04 */
[----:B------:R-:W-:Y:S01]  /*1960*/  @P2 PRMT R33, R33, 0x5410, R106 ;  /* 0x0000541021212816 */ /* 0x000fe2000000006a */
[----:B--2---:R-:W-:Y:S01]  /*1970*/  @P2 IMAD.WIDE.U32 R48, R87, 0x10, R48 ;  /* 0x0000001057302825 */ /* 0x004fe200078e0030 */
[----:B------:R-:W-:-:S02]  /*1980*/  @P2 PRMT R32, R32, 0x5410, R104 ;  /* 0x0000541020202816 */ /* 0x000fc40000000068 */
[----:B------:R-:W-:Y:S02]  /*1990*/  @P1 F2FP.F16.F32.PACK_AB R101, RZ, R53 ;  /* 0x00000035ff65123e */ /* 0x000fe400000000ff */
[----:B------:R-:W-:Y:S01]  /*19a0*/  @P1 F2FP.F16.F32.PACK_AB R0, RZ, R43 ;  /* 0x0000002bff00123e */ /* 0x000fe200000000ff */
[----:B------:R2:W-:Y:S01]  /*19b0*/  @P2 STG.E.128 desc[UR4][R44.64], R32 ;  /* 0x000000202c002986 */ /* 0x0005e2000c101d04 */
[----:B------:R-:W-:Y:S02]  /*19c0*/  @P2 F2FP.F16.F32.PACK_AB R96, RZ, R53 ;  /* 0x00000035ff60223e */ /* 0x000fe400000000ff */
[-C--:B------:R-:W-:Y:S02]  /*19d0*/  @P1 F2FP.F16.F32.PACK_AB R102, RZ, R42.reuse ;  /* 0x0000002aff66123e */ /* 0x080fe400000000ff */
[----:B------:R-:W-:Y:S02]  /*19e0*/  @P2 F2FP.F16.F32.PACK_AB R92, RZ, R42 ;  /* 0x0000002aff5c223e */ /* 0x000fe400000000ff */
[----:B------:R-:W-:-:S02]  /*19f0*/  @P1 PRMT R30, R101, 0x7610, R30 ;  /* 0x00007610651e1816 */ /* 0x000fc4000000001e */
[----:B------:R-:W-:Y:S02]  /*1a00*/  @P1 PRMT R29, R99, 0x7610, R29 ;  /* 0x00007610631d1816 */ /* 0x000fe4000000001d */
[----:B0-----:R-:W-:Y:S02]  /*1a10*/  @P2 F2FP.F16.F32.PACK_AB R51, RZ, R43 ;  /* 0x0000002bff33223e */ /* 0x001fe400000000ff */
[----:B------:R-:W-:Y:S02]  /*1a20*/  @P1 PRMT R31, R0, 0x7610, R31 ;  /* 0x00007610001f1816 */ /* 0x000fe4000000001f */
[----:B------:R-:W-:Y:S02]  /*1a30*/  F2FP.F16.F32.PACK_AB R42, R42, R53 ;  /* 0x000000352a2a723e */ /* 0x000fe400000000ff */
[-C--:B------:R-:W-:Y:S02]  /*1a40*/  @P2 F2FP.F16.F32.PACK_AB R53, RZ, R86.reuse ;  /* 0x00000056ff35223e */ /* 0x080fe400000000ff */
[----:B--2---:R-:W-:-:S02]  /*1a50*/  @P1 F2FP.F16.F32.PACK_AB R45, RZ, R86 ;  /* 0x00000056ff2d123e */ /* 0x004fc400000000ff */
[----:B------:R-:W-:Y:S02]  /*1a60*/  @P2 PRMT R35, R51, 0x7610, R35 ;  /* 0x0000761033232816 */ /* 0x000fe40000000023 */
[----:B------:R-:W-:Y:S02]  /*1a70*/  @P2 PRMT R34, R96, 0x7610, R34 ;  /* 0x0000761060222816 */ /* 0x000fe40000000022 */
[----:B------:R-:W-:Y:S02]  /*1a80*/  @P2 PRMT R33, R97, 0x7610, R33 ;  /* 0x0000761061212816 */ /* 0x000fe40000000021 */
[----:B------:R-:W-:Y:S02]  /*1a90*/  @P2 PRMT R32, R98, 0x7610, R32 ;  /* 0x0000761062202816 */ /* 0x000fe40000000020 */
[----:B------:R-:W-:Y:S02]  /*1aa0*/  @P1 PRMT R30, R30, 0x5410, R102 ;  /* 0x000054101e1e1816 */ /* 0x000fe40000000066 */
[----:B------:R-:W-:-:S02]  /*1ab0*/  @P1 PRMT R29, R29, 0x5410, R100 ;  /* 0x000054101d1d1816 */ /* 0x000fc40000000064 */
        /* <DEDUP_REMOVED lines=8> */
[----:B-1----:R-:W-:-:S03]  /*1b40*/  LEA R93, R94, R93, 0x2 ;  /* 0x0000005d5e5d7211 */ /* 0x002fc600078e10ff */
[----:B------:R0:W-:Y:S01]  /*1b50*/  @P2 STG.E.128 desc[UR4][R48.64], R32 ;  /* 0x0000002030002986 */ /* 0x0001e2000c101d04 */
[----:B------:R-:W-:-:S13]  /*1b60*/  ISETP.GE.AND P1, PT, R93, R95, PT ;  /* 0x0000005f5d00720c */ /* 0x000fda0003f26270 */
[----:B------:R-:W-:Y:S05]  /*1b70*/  @!P1 BRA `(.L_x_1606) ;  /* 0xffffffe800209947 */ /* 0x000fea000383ffff */
[----:B------:R-:W-:Y:S05]  /*1b80*/  BSYNC B1 ;  /* 0x0000000000017941 */ /* 0x000fea0003800000 */
.L_x_1604:
        /* <DEDUP_REMOVED lines=30> */
.L_x_1603:
[----:B------:R-:W-:Y:S05]  /*1d70*/  BSYNC B0 ;  /* 0x0000000000007941 */ /* 0x000fea0003800000 */
.L_x_1601:
[----:B0-----:R-:W0:Y:S01]  /*1d80*/  S2R R3, SR_CgaCtaId ;  /* 0x0000000000037919 */ /* 0x001e220000008800 */
        /* <DEDUP_REMOVED lines=106> */
.L_x_1605:
        /* <DEDUP_REMOVED lines=8> */
.L_x_1608:
[----:B------:R-:W-:Y:S05]  /*24b0*/  BSYNC B2 ;  /* 0x0000000000027941 */ /* 0x000fea0003800000 */
.L_x_1607:
        /* <DEDUP_REMOVED lines=8> */
.L_x_1609:
[----:B------:R-:W-:Y:S01]  /*2540*/  FADD.FTZ R48, R100, R41 ;  /* 0x0000002964307221 */ /* 0x000fe20000010000 */
[----:B------:R-:W-:-:S04]  /*2550*/  HFMA2.MMA R114, -RZ, RZ, 0, 1.1920928955078125e-07 ;  /* 0x00000002ff727435 */ /* 0x000fc800000001ff */
[----:B------:R-:W-:Y:S02]  /*2560*/  MOV R117, R48 ;  /* 0x0000003000757202 */ /* 0x000fe40000000f00 */
[----:B------:R-:W-:-:S07]  /*2570*/  MOV R101, R112 ;  /* 0x0000007000657202 */ /* 0x000fce0000000f00 */
[----:B------:R-:W-:Y:S05]  /*2580*/  WARPSYNC.COLLECTIVE R110, `(.L_x_1610) ;  /* 0x000000006e087348 */ /* 0x000fea0003c00000 */
[----:B------:R0:W1:Y:S02]  /*2590*/  SHFL.BFLY P1, R112, R117, R114, R119 ;  /* 0x0c00007275707389 */ /* 0x0000640000020077 */
[----:B01----:R-:W-:Y:S01]  /*25a0*/  ENDCOLLECTIVE ;  /* 0x000000000000791b */ /* 0x003fe20003800000 */
.L_x_1610:
[----:B------:R-:W-:-:S05]  /*25b0*/  FADD.FTZ R101, R102, R101 ;  /* 0x0000006566657221 */ /* 0x000fca0000010000 */
[----:B------:R-:W-:Y:S02]  /*25c0*/  MOV R117, R101 ;  /* 0x0000006500757202 */ /* 0x000fe40000000f00 */
[----:B------:R-:W-:-:S07]  /*25d0*/  MOV R41, R112 ;  /* 0x0000007000297202 */ /* 0x000fce0000000f00 */
[----:B------:R-:W-:Y:S05]  /*25e0*/  WARPSYNC.COLLECTIVE R110, `(.L_x_1611) ;  /* 0x000000006e087348 */ /* 0x000fea0003c00000 */
[----:B------:R0:W1:Y:S02]  /*25f0*/  SHFL.BFLY P1, R112, R117, R114, R119 ;  /* 0x0c00007275707389 */ /* 0x0000640000020077 */
[----:B01----:R-:W-:Y:S01]  /*2600*/  ENDCOLLECTIVE ;  /* 0x000000000000791b */ /* 0x003fe20003800000 */
.L_x_1611:
[----:B------:R-:W-:Y:S01]  /*2610*/  FADD.FTZ R106, R48, R41 ;  /* 0x00000029306a7221 */ /* 0x000fe20000010000 */
[----:B------:R-:W-:-:S04]  /*2620*/  HFMA2.MMA R114, -RZ, RZ, 0, 2.384185791015625e-07 ;  /* 0x00000004ff727435 */ /* 0x000fc800000001ff */
[----:B------:R-:W-:Y:S02]  /*2630*/  MOV R117, R106 ;  /* 0x0000006a00757202 */ /* 0x000fe40000000f00 */
[----:B------:R-:W-:-:S07]  /*2640*/  MOV R104, R112 ;  /* 0x0000007000687202 */ /* 0x000fce0000000f00 */
[----:B------:R-:W-:Y:S05]  /*2650*/  WARPSYNC.COLLECTIVE R110, `(.L_x_1612) ;  /* 0x000000006e087348 */ /* 0x000fea0003c00000 */
[----:B------:R0:W1:Y:S02]  /*2660*/  SHFL.BFLY P1, R112, R117, R114, R119 ;  /* 0x0c00007275707389 */ /* 0x0000640000020077 */
[----:B01----:R-:W-:Y:S01]  /*2670*/  ENDCOLLECTIVE ;  /* 0x000000000000791b */ /* 0x003fe20003800000 */
.L_x_1612:
[----:B------:R-:W-:-:S05]  /*2680*/  FADD.FTZ R104, R101, R104 ;  /* 0x0000006865687221 */ /* 0x000fca0000010000 */
[----:B------:R-:W-:Y:S02]  /*2690*/  MOV R117, R104 ;  /* 0x0000006800757202 */ /* 0x000fe40000000f00 */
[----:B------:R-:W-:-:S07]  /*26a0*/  MOV R41, R112 ;  /* 0x0000007000297202 */ /* 0x000fce0000000f00 */
[----:B------:R-:W-:Y:S05]  /*26b0*/  WARPSYNC.COLLECTIVE R110, `(.L_x_1613) ;  /* 0x000000006e087348 */ /* 0x000fea0003c00000 */
[----:B------:R0:W1:Y:S02]  /*26c0*/  SHFL.BFLY P1, R112, R117, R114, R119 ;  /* 0x0c00007275707389 */ /* 0x0000640000020077 */
[----:B01----:R-:W-:Y:S01]  /*26d0*/  ENDCOLLECTIVE ;  /* 0x000000000000791b */ /* 0x003fe20003800000 */
.L_x_1613:
[----:B------:R-:W-:Y:S01]  /*26e0*/  FADD.FTZ R108, R106, R41 ;  /* 0x000000296a6c7221 */ /* 0x000fe20000010000 */
[----:B------:R-:W-:-:S04]  /*26f0*/  HFMA2.MMA R114, -RZ, RZ, 0, 4.76837158203125e-07 ;  /* 0x00000008ff727435 */ /* 0x000fc800000001ff */
[----:B------:R-:W-:Y:S02]  /*2700*/  MOV R117, R108 ;  /* 0x0000006c00757202 */ /* 0x000fe40000000f00 */
[----:B------:R-:W-:-:S07]  /*2710*/  MOV R115, R112 ;  /* 0x0000007000737202 */ /* 0x000fce0000000f00 */
[----:B------:R-:W-:Y:S05]  /*2720*/  WARPSYNC.COLLECTIVE R110, `(.L_x_1614) ;  /* 0x000000006e087348 */ /* 0x000fea0003c00000 */
[----:B------:R0:W1:Y:S02]  /*2730*/  SHFL.BFLY P1, R112, R117, R114, R119 ;  /* 0x0c00007275707389 */ /* 0x0000640000020077 */
[----:B01----:R-:W-:Y:S01]  /*2740*/  ENDCOLLECTIVE ;  /* 0x000000000000791b */ /* 0x003fe20003800000 */
.L_x_1614:
[----:B------:R-:W-:-:S05]  /*2750*/  FADD.FTZ R115, R104, R115 ;  /* 0x0000007368737221 */ /* 0x000fca0000010000 */
[----:B------:R-:W-:Y:S02]  /*2760*/  MOV R117, R115 ;  /* 0x0000007300757202 */ /* 0x000fe40000000f00 */
[----:B------:R-:W-:-:S07]  /*2770*/  MOV R41, R112 ;  /* 0x0000007000297202 */ /* 0x000fce0000000f00 */
[----:B------:R-:W-:Y:S05]  /*2780*/  WARPSYNC.COLLECTIVE R110, `(.L_x_1615) ;  /* 0x000000006e087348 */ /* 0x000fea0003c00000 */
[----:B------:R0:W1:Y:S02]  /*2790*/  SHFL.BFLY P1, R112, R117, R114, R119 ;  /* 0x0c00007275707389 */ /* 0x0000640000020077 */
[----:B01----:R-:W-:Y:S01]  /*27a0*/  ENDCOLLECTIVE ;  /* 0x000000000000791b */ /* 0x003fe20003800000 */
.L_x_1615:
[----:B------:R-:W-:Y:S01]  /*27b0*/  FADD.FTZ R41, R108, R41 ;  /* 0x000000296c297221 */ /* 0x000fe20000010000 */
[----:B------:R-:W-:-:S04]  /*27c0*/  HFMA2.MMA R114, -RZ, RZ, 0, 9.5367431640625e-07 ;  /* 0x00000010ff727435 */ /* 0x000fc800000001ff */
[----:B------:R-:W-:Y:S02]  /*27d0*/  MOV R117, R41 ;  /* 0x0000002900757202 */ /* 0x000fe40000000f00 */
[----:B------:R-:W-:-:S07]  /*27e0*/  MOV R100, R112 ;  /* 0x0000007000647202 */ /* 0x000fce0000000f00 */
[----:B------:R-:W-:Y:S05]  /*27f0*/  WARPSYNC.COLLECTIVE R110, `(.L_x_1616) ;  /* 0x000000006e087348 */ /* 0x000fea0003c00000 */
[----:B------:R0:W1:Y:S02]  /*2800*/  SHFL.BFLY P1, R112, R117, R114, R119 ;  /* 0x0c00007275707389 */ /* 0x0000640000020077 */
[----:B01----:R-:W-:Y:S01]  /*2810*/  ENDCOLLECTIVE ;  /* 0x000000000000791b */ /* 0x003fe20003800000 */
.L_x_1616:
[----:B------:R-:W-:-:S05]  /*2820*/  FADD.FTZ R48, R115, R100 ;  /* 0x0000006473307221 */ /* 0x000fca0000010000 */
[----:B------:R-:W-:Y:S02]  /*2830*/  MOV R117, R48 ;  /* 0x0000003000757202 */ /* 0x000fe40000000f00 */
[----:B------:R-:W-:-:S07]  /*2840*/  MOV R100, R112 ;  /* 0x0000007000647202 */ /* 0x000fce0000000f00 */
[----:B------:R-:W-:Y:S05]  /*2850*/  WARPSYNC.COLLECTIVE R110, `(.L_x_1617) ;  /* 0x000000006e087348 */ /* 0x000fea0003c00000 */
[----:B------:R0:W1:Y:S02]  /*2860*/  SHFL.BFLY P1, R112, R117, R114, R119 ;  /* 0x0c00007275707389 */ /* 0x0000640000020077 */
[----:B01----:R-:W-:Y:S01]  /*2870*/  ENDCOLLECTIVE ;  /* 0x000000000000791b */ /* 0x003fe20003800000 */
.L_x_1617:
[----:B------:R-:W-:Y:S01]  /*2880*/  MOV R101, R112 ;  /* 0x0000007000657202 */ /* 0x000fe20000000f00 */
[----:B------:R-:W-:Y:S06]  /*2890*/  BRA `(.L_x_1618) ;  /* 0xffffffe400e07947 */ /* 0x000fec000383ffff */
.L_x_1619:
        /* <DEDUP_REMOVED lines=14> */
.L_x_3205:


//--------------------- .text._ZN10layer_norm31ln_parallel_residual_bwd_kernelINS_13Kernel_traitsIf6__halfS2_S2_fjLj512ELj1ELj4ELj1ELj16ENS_18Kernel_traits_baseILj512EfS2_S2_S2_fjLj128EEEEELb1ELb0ELb0EEEvNS_9BwdParamsE --------------------------
	.section	.text._ZN10layer_norm31ln_parallel_residual_bwd_kernelINS_13Kernel_traitsIf6__halfS2_S2_fjLj512ELj1ELj4ELj1ELj16ENS_18Kernel_traits_baseILj512EfS2_S2_S2_fjLj128EEEEELb1ELb0ELb0EEEvNS_9BwdParamsE,"ax",@progbits
	.align	128
        .global         _ZN10layer_norm31ln_parallel_residual_bwd_kernelINS_13Kernel_traitsIf6__halfS2_S2_fjLj512ELj1ELj4ELj1ELj16ENS_18Kernel_traits_baseILj512EfS2_S2_S2_fjLj128EEEEELb1ELb0ELb0EEEvNS_9BwdParamsE
        .type           _ZN10layer_norm31ln_parallel_residual_bwd_kernelINS_13Kernel_traitsIf6__halfS2_S2_fjLj512ELj1ELj4ELj1ELj16ENS_18Kernel_traits_baseILj512EfS2_S2_S2_fjLj128EEEEELb1ELb0ELb0EEEvNS_9BwdParamsE,@function
        .size           _ZN10layer_norm31ln_parallel_residual_bwd_kernelINS_13Kernel_traitsIf6__halfS2_S2_fjLj512ELj1ELj4ELj1ELj16ENS_18Kernel_traits_baseILj512EfS2_S2_S2_fjLj128EEEEELb1ELb0ELb0EEEvNS_9BwdParamsE,(.L_x_3206 - _ZN10layer_norm31ln_parallel_residual_bwd_kernelINS_13Kernel_traitsIf6__halfS2_S2_fjLj512ELj1ELj4ELj1ELj16ENS_18Kernel_traits_baseILj512EfS2_S2_S2_fjLj128EEEEELb1ELb0ELb0EEEvNS_9BwdParamsE)
        .other          _ZN10layer_norm31ln_parallel_residual_bwd_kernelINS_13Kernel_traitsIf6__halfS2_S2_fjLj512ELj1ELj4ELj1ELj16ENS_18Kernel_traits_baseILj512EfS2_S2_S2_fjLj128EEEEELb1ELb0ELb0EEEvNS_9BwdParamsE,@"STO_CUDA_ENTRY STV_DEFAULT"
_ZN10layer_norm31ln_parallel_residual_bwd_kernelINS_13Kernel_traitsIf6__halfS2_S2_fjLj512ELj1ELj4ELj1ELj16ENS_18Kernel_traits_baseILj512EfS2_S2_S2_fjLj128EEEEELb1ELb0ELb0EEEvNS_9BwdParamsE:
.text._ZN10layer_norm31ln_parallel_residual_bwd_kernelINS_13Kernel_traitsIf6__halfS2_S2_fjLj512ELj1ELj4ELj1ELj16ENS_18Kernel_traits_baseILj512EfS2_S2_S2_fjLj128EEEEELb1ELb0ELb0EEEvNS_9BwdParamsE:
        /* <DEDUP_REMOVED lines=78> */
[----:B------:R-:W-:-:S11]  /*04e0*/  HFMA2.MMA R69, -RZ, RZ, 0, 0 ;  /* 0x00000000ff457435 */ /* 0x000fd600000001ff */
.L_x_1631:
        /* <DEDUP_REMOVED lines=24> */
[----:B--2---:R-:W-:-:S06]  /*0670*/  IMAD.WIDE.U32 R136, R133, 0x10, R136 ;  /* 0x0000001085887825 */ /* 0x004fcc00078e0088 */
[----:B------:R-:W2:Y:S01]  /*0680*/  LDG.E.128 R136, desc[UR4][R136.64] ;  /* 0x0000000488887981 */ /* 0x000ea2000c1e1d00 */
[----:B------:R-:W-:Y:S02]  /*0690*/  ISETP.NE.AND.EX P0, PT, RZ, UR13, PT, P0 ;  /* 0x0000000dff007c0c */ /* 0x000fe4000bf05300 */
[C---:B------:R-:W-:Y:S02]  /*06a0*/  SHF.L.U32 R123, R133.reuse, 0x3, RZ ;  /* 0x00000003857b7819 */ /* 0x040fe400000006ff */
[----:B------:R-:W-:Y:S02]  /*06b0*/  SHF.L.U64.HI R0, R133, 0x3, RZ ;  /* 0x0000000385007819 */ /* 0x000fe400000102ff */
[----:B------:R-:W-:-:S04]  /*06c0*/  ISETP.NE.U32.AND P1, PT, RZ, UR8, PT ;  /* 0x00000008ff007c0c */ /* 0x000fc8000bf25070 */
[----:B------:R-:W-:-:S03]  /*06d0*/  ISETP.NE.AND.EX P1, PT, RZ, UR9, PT, P1 ;  /* 0x00000009ff007c0c */ /* 0x000fc6000bf25310 */
[----:B------:R-:W1:Y:S10]  /*06e0*/  @P0 LDC.64 R160, c[0x0][0x248] ;  /* 0x00009200ffa00b82 */ /* 0x000e740000000a00 */
[----:B------:R-:W-:-:S04]  /*06f0*/  @P1 LEA R158, P2, R133, UR8, 0x4 ;  /* 0x00000008859e1c11 */ /* 0x000fc8000f8420ff */
[----:B------:R-:W-:-:S05]  /*0700*/  @P1 LEA.HI.X R159, R133, UR9, RZ, 0x4, P2 ;  /* 0x00000009859f1c11 */ /* 0x000fca00090f24ff */
[----:B------:R-:W5:Y:S01]  /*0710*/  @P1 LDG.E.128 R4, desc[UR4][R158.64] ;  /* 0x000000049e041981 */ /* 0x000f62000c1e1d00 */
[----:B-1----:R-:W-:-:S04]  /*0720*/  @P0 IADD3 R160, P5, R123, R160, RZ ;  /* 0x000000a07ba00210 */ /* 0x002fc80007fbe0ff */
[----:B------:R-:W-:Y:S02]  /*0730*/  @P0 IADD3.X R161, R0, R161, RZ, P5, !PT ;  /* 0x000000a100a10210 */ /* 0x000fe40002ffe4ff */
[----:B------:R-:W-:-:S03]  /*0740*/  IADD3 R122, P5, R123, UR6, RZ ;  /* 0x000000067b7a7c10 */ /* 0x000fc6000ffbe0ff */
[----:B------:R1:W5:Y:S01]  /*0750*/  @P0 LDG.E.64 R2, desc[UR4][R160.64] ;  /* 0x00000004a0020981 */ /* 0x000362000c1e1b00 */
[----:B------:R-:W-:-:S06]  /*0760*/  IADD3.X R123, R0, UR7, RZ, P5, !PT ;  /* 0x00000007007b7c10 */ /* 0x000fcc000affe4ff */
[----:B------:R-:W5:Y:S01]  /*0770*/  LDG.E.64 R122, desc[UR4][R122.64] ;  /* 0x000000047a7a7981 */ /* 0x000f62000c1e1b00 */
[----:B0-----:R-:W-:-:S04]  /*0780*/  ISETP.NE.AND P0, PT, R171, RZ, PT ;  /* 0x000000ffab00720c */ /* 0x001fc80003f05270 */
[----:B-----5:R-:W-:Y:S01]  /*0790*/  FSEL R155, R156, RZ, !P0 ;  /* 0x000000ff9c9b7208 */ /* 0x020fe20004000000 */
[--C-:B---3--:R-:W-:Y:S02]  /*07a0*/  HADD2.F32 R166, -RZ, R118.reuse.H0_H0 ;  /* 0x20000076ffa67230 */ /* 0x108fe40000004100 */
[----:B------:R-:W-:Y:S02]  /*07b0*/  HADD2.F32 R118, -RZ, R118.H1_H1 ;  /* 0x30000076ff767230 */ /* 0x000fe40000004100 */
[----:B------:R-:W-:-:S03]  /*07c0*/  HADD2.F32 R0, -RZ, R116.H0_H0 ;  /* 0x20000074ff007230 */ /* 0x000fc60000004100 */
[----:B------:R-:W-:Y:S01]  /*07d0*/  FADD.FTZ R169, -R155, R118 ;  /* 0x000000769ba97221 */ /* 0x000fe20000010100 */
[----:B------:R-:W-:Y:S02]  /*07e0*/  HADD2.F32 R116, -RZ, R116.H1_H1 ;  /* 0x30000074ff747230 */ /* 0x000fe40000004100 */
[--C-:B------:R-:W-:Y:S02]  /*07f0*/  HADD2.F32 R162, -RZ, R117.reuse.H0_H0 ;  /* 0x20000075ffa27230 */ /* 0x100fe40000004100 */
[----:B------:R-:W-:Y:S02]  /*0800*/  HADD2.F32 R164, -RZ, R117.H1_H1 ;  /* 0x30000075ffa47230 */ /* 0x000fe40000004100 */
[----:B-1----:R-:W-:Y:S02]  /*0810*/  HADD2.F32 R160, -RZ, R119.H0_H0 ;  /* 0x20000077ffa07230 */ /* 0x002fe40000004100 */
[--C-:B----4-:R-:W-:Y:S02]  /*0820*/  HADD2.F32 R161, -RZ, R129.reuse.H0_H0 ;  /* 0x20000081ffa17230 */ /* 0x110fe40000004100 */
[----:B------:R-:W-:-:S02]  /*0830*/  HADD2.F32 R118, -RZ, R129.H1_H1 ;  /* 0x30000081ff767230 */ /* 0x000fc40000004100 */
[----:B------:R-:W-:Y:S02]  /*0840*/  HADD2.F32 R158, -RZ, R119.H1_H1 ;  /* 0x30000077ff9e7230 */ /* 0x000fe40000004100 */
[--C-:B--2---:R-:W-:Y:S02]  /*0850*/  HADD2.F32 R129, -RZ, R136.reuse.H0_H0 ;  /* 0x20000088ff817230 */ /* 0x104fe40000004100 */
[----:B------:R-:W-:Y:S02]  /*0860*/  HADD2.F32 R136, -RZ, R136.H1_H1 ;  /* 0x30000088ff887230 */ /* 0x000fe40000004100 */
[----:B------:R-:W-:Y:S01]  /*0870*/  FADD.FTZ R117, R0, -R155 ;  /* 0x8000009b00757221 */ /* 0x000fe20000010000 */
[--C-:B------:R-:W-:Y:S02]  /*0880*/  HADD2.F32 R119, -RZ, R128.reuse.H0_H0 ;  /* 0x20000080ff777230 */ /* 0x100fe40000004100 */
[----:B------:R-:W-:Y:S01]  /*0890*/  FADD.FTZ R157, -R155, R116 ;  /* 0x000000749b9d7221 */ /* 0x000fe20000010100 */
[----:B------:R-:W-:-:S02]  /*08a0*/  HADD2.F32 R128, -RZ, R128.H1_H1 ;  /* 0x30000080ff807230 */ /* 0x000fc40000004100 */
[----:B------:R-:W-:Y:S01]  /*08b0*/  FADD.FTZ R159, -R155, R162 ;  /* 0x000000a29b9f7221 */ /* 0x000fe20000010100 */
[--C-:B------:R-:W-:Y:S02]  /*08c0*/  HADD2.F32 R167, -RZ, R130.reuse.H0_H0 ;  /* 0x20000082ffa77230 */ /* 0x100fe40000004100 */
[----:B------:R-:W-:Y:S01]  /*08d0*/  FMUL.FTZ R116, R93, R136 ;  /* 0x000000885d747220 */ /* 0x000fe20000410000 */
[----:B------:R-:W-:Y:S02]  /*08e0*/  HADD2.F32 R168, -RZ, R130.H1_H1 ;  /* 0x30000082ffa87230 */ /* 0x000fe40000004100 */
[--C-:B------:R-:W-:Y:S02]  /*08f0*/  HADD2.F32 R173, -RZ, R137.reuse.H0_H0 ;  /* 0x20000089ffad7230 */ /* 0x100fe40000004100 */
[----:B------:R-:W-:Y:S02]  /*0900*/  HADD2.F32 R130, -RZ, R137.H1_H1 ;  /* 0x30000089ff827230 */ /* 0x000fe40000004100 */
[C---:B------:R-:W-:Y:S01]  /*0910*/  FADD.FTZ R163, -R155.reuse, R164 ;  /* 0x000000a49ba37221 */ /* 0x040fe20000010100 */
[C---:B------:R-:W-:Y:S01]  /*0920*/  FADD.FTZ R165, -R155.reuse, R166 ;  /* 0x000000a69ba57221 */ /* 0x040fe20000010100 */
[C---:B------:R-:W-:Y:S01]  /*0930*/  FADD.FTZ R175, -R155.reuse, R160 ;  /* 0x000000a09baf7221 */ /* 0x040fe20000010100 */
[----:B------:R-:W-:Y:S01]  /*0940*/  FADD.FTZ R181, -R155, R158 ;  /* 0x0000009e9bb57221 */ /* 0x000fe20000010100 */
[C---:B------:R-:W-:Y:S01]  /*0950*/  FMUL.FTZ R155, R134.reuse, R117 ;  /* 0x00000075869b7220 */ /* 0x040fe20000410000 */
[----:B------:R-:W-:Y:S01]  /*0960*/  FMUL.FTZ R158, R134, R157 ;  /* 0x0000009d869e7220 */ /* 0x000fe20000410000 */
[----:B------:R-:W-:-:S02]  /*0970*/  HADD2.F32 R137, -RZ, R138.H0_H0 ;  /* 0x2000008aff897230 */ /* 0x000fc40000004100 */
[----:B------:R-:W-:Y:S01]  /*0980*/  FFMA.FTZ R157, R101, R128, R116 ;  /* 0x00000080659d7223 */ /* 0x000fe20000010074 */
[----:B------:R-:W-:Y:S01]  /*0990*/  FMUL.FTZ R117, R94, R173 ;  /* 0x000000ad5e757220 */ /* 0x000fe20000410000 */
[----:B------:R-:W-:Y:S01]  /*09a0*/  FMUL.FTZ R159, R134, R159 ;  /* 0x0000009f869f7220 */ /* 0x000fe20000410000 */
[----:B------:R-:W-:Y:S02]  /*09b0*/  HADD2.F32 R138, -RZ, R138.H1_H1 ;  /* 0x3000008aff8a7230 */ /* 0x000fe40000004100 */
[----:B------:R-:W-:Y:S01]  /*09c0*/  FMUL.FTZ R116, R95, R130 ;  /* 0x000000825f747220 */ /* 0x000fe20000410000 */
[----:B------:R-:W-:Y:S01]  /*09d0*/  FADD.FTZ R54, R54, R161 ;  /* 0x000000a136367221 */ /* 0x000fe20000010000 */
[-C--:B------:R-:W-:Y:S01]  /*09e0*/  FFMA.FTZ R160, R102, R161.reuse, R117 ;  /* 0x000000a166a07223 */ /* 0x080fe20000010075 */
[----:B------:R-:W-:Y:S01]  /*09f0*/  FFMA.FTZ R70, R159, R161, R70 ;  /* 0x000000a19f467223 */ /* 0x000fe20000010046 */
[----:B------:R-:W-:Y:S01]  /*0a00*/  FFMA.FTZ R161, R103, R118, R116 ;  /* 0x0000007667a17223 */ /* 0x000fe20000010074 */
[----:B------:R-:W-:-:S02]  /*0a10*/  HADD2.F32 R174, -RZ, R139.H1_H1 ;  /* 0x3000008bffae7230 */ /* 0x000fc40000004100 */
[----:B------:R-:W-:Y:S01]  /*0a20*/  FMUL.FTZ R116, R89, R138 ;  /* 0x0000008a59747220 */ /* 0x000fe20000410000 */
[--C-:B------:R-:W-:Y:S02]  /*0a30*/  HADD2.F32 R177, -RZ, R131.reuse.H0_H0 ;  /* 0x20000083ffb17230 */ /* 0x100fe40000004100 */
[----:B------:R-:W-:Y:S01]  /*0a40*/  FMUL.FTZ R162, R134, R163 ;  /* 0x000000a386a27220 */ /* 0x000fe20000410000 */
[----:B------:R-:W-:Y:S02]  /*0a50*/  HADD2.F32 R172, -RZ, R131.H1_H1 ;  /* 0x30000083ffac7230 */ /* 0x000fe40000004100 */
[----:B------:R-:W-:Y:S01]  /*0a60*/  FMUL.FTZ R131, R92, R129 ;  /* 0x000000815c837220 */ /* 0x000fe20000410000 */
[----:B------:R-:W-:Y:S01]  /*0a70*/  FMUL.FTZ R163, R134, R165 ;  /* 0x000000a586a37220 */ /* 0x000fe20000410000 */
[----:B------:R-:W-:Y:S02]  /*0a80*/  HADD2.F32 R179, -RZ, R139.H0_H0 ;  /* 0x2000008bffb37230 */ /* 0x000fe40000004100 */
[----:B------:R-:W-:Y:S01]  /*0a90*/  FMUL.FTZ R117, R88, R137 ;  /* 0x0000008958757220 */ /* 0x000fe20000410000 */
[----:B------:R-:W-:Y:S01]  /*0aa0*/  FFMA.FTZ R165, R97, R168, R116 ;  /* 0x000000a861a57223 */ /* 0x000fe20000010074 */
[----:B------:R-:W-:Y:S01]  /*0ab0*/  FMUL.FTZ R116, R91, R174 ;  /* 0x000000ae5b747220 */ /* 0x000fe20000410000 */
[----:B------:R-:W-:Y:S01]  /*0ac0*/  FFMA.FTZ R0, R100, R119, R131 ;  /* 0x0000007764007223 */ /* 0x000fe20000010083 */
[----:B------:R-:W-:Y:S01]  /*0ad0*/  FFMA.FTZ R164, R96, R167, R117 ;  /* 0x000000a760a47223 */ /* 0x000fe20000010075 */
[----:B------:R-:W-:Y:S01]  /*0ae0*/  FMUL.FTZ R166, R134, R169 ;  /* 0x000000a986a67220 */ /* 0x000fe20000410000 */
[----:B------:R-:W-:Y:S01]  /*0af0*/  FADD.FTZ R55, R55, R118 ;  /* 0x0000007637377221 */ /* 0x000fe20000010000 */
[----:B------:R-:W-:Y:S01]  /*0b00*/  FFMA.FTZ R71, R162, R118, R71 ;  /* 0x00000076a2477223 */ /* 0x000fe20000010047 */
[----:B------:R-:W-:Y:S01]  /*0b10*/  FMUL.FTZ R117, R90, R179 ;  /* 0x000000b35a757220 */ /* 0x000fe20000410000 */
[----:B------:R-:W-:Y:S01]  /*0b20*/  FFMA.FTZ R169, R99, R172, R116 ;  /* 0x000000ac63a97223 */ /* 0x000fe20000010074 */
[----:B------:R-:W-:Y:S01]  /*0b30*/  FADD.FTZ R116, RZ, R0 ;  /* 0x00000000ff747221 */ /* 0x000fe20000010000 */
[----:B------:R-:W-:Y:S01]  /*0b40*/  FFMA.FTZ R118, R155, R0, RZ ;  /* 0x000000009b767223 */ /* 0x000fe200000100ff */
        /* <DEDUP_REMOVED lines=12> */
[C---:B------:R-:W-:Y:S01]  /*0c10*/  FFMA.FTZ R118, R163.reuse, R164, R119 ;  /* 0x000000a4a3767223 */ /* 0x040fe20000010077 */
[----:B------:R-:W-:Y:S01]  /*0c20*/  FADD.FTZ R48, R48, R167 ;  /* 0x000000a730307221 */ /* 0x000fe20000010000 */
[----:B------:R-:W-:Y:S01]  /*0c30*/  FFMA.FTZ R64, R163, R167, R64 ;  /* 0x000000a7a3407223 */ /* 0x000fe20000010040 */
[----:B------:R-:W-:Y:S01]  /*0c40*/  FMUL.FTZ R167, R134, R175 ;  /* 0x000000af86a77220 */ /* 0x000fe20000410000 */
[----:B------:R-:W-:Y:S01]  /*0c50*/  FADD.FTZ R117, R116, R165 ;  /* 0x000000a574757221 */ /* 0x000fe20000010000 */
[----:B------:R-:W-:Y:S01]  /*0c60*/  FFMA.FTZ R119, R166, R165, R118 ;  /* 0x000000a5a6777223 */ /* 0x000fe20000010076 */
[----:B------:R-:W-:Y:S02]  /*0c70*/  FMUL.FTZ R170, R134, R181 ;  /* 0x000000b586aa7220 */ /* 0x000fe40000410000 */
        /* <DEDUP_REMOVED lines=27> */
.L_x_1623:
[----:B------:R-:W-:Y:S05]  /*0e30*/  BSYNC B1 ;  /* 0x0000000000017941 */ /* 0x000fea0003800000 */
.L_x_1622:
        /* <DEDUP_REMOVED lines=14> */
[----:B------:R-:W-:Y:S02]  /*0f20*/  SHF.L.U32 R125, R177, 0x3, RZ ;  /* 0x00000003b17d7819 */ /* 0x000fe400000006ff */
[----:B------:R-:W-:-:S02]  /*0f30*/  SHF.R.U32.HI R144, RZ, 0x1d, R177 ;  /* 0x0000001dff907819 */ /* 0x000fc400000116b1 */
        /* <DEDUP_REMOVED lines=13> */
[--C-:B---3--:R-:W-:Y:S02]  /*1010*/  HADD2.F32 R142, -RZ, R119.reuse.H0_H0 ;  /* 0x20000077ff8e7230 */ /* 0x108fe40000004100 */
[----:B------:R-:W-:Y:S02]  /*1020*/  HADD2.F32 R119, -RZ, R119.H1_H1 ;  /* 0x30000077ff777230 */ /* 0x000fe40000004100 */
[----:B------:R-:W-:Y:S02]  /*1030*/  HADD2.F32 R135, -RZ, R116.H0_H0 ;  /* 0x20000074ff877230 */ /* 0x000fe40000004100 */
[----:B------:R-:W-:Y:S02]  /*1040*/  HADD2.F32 R144, -RZ, R117.H0_H0 ;  /* 0x20000075ff907230 */ /* 0x000fe40000004100 */
[----:B------:R-:W-:Y:S02]  /*1050*/  HADD2.F32 R145, -RZ, R118.H0_H0 ;  /* 0x20000076ff917230 */ /* 0x000fe40000004100 */
[----:B------:R-:W-:Y:S01]  /*1060*/  FADD.FTZ R183, -R156, R119 ;  /* 0x000000779cb77221 */ /* 0x000fe20000010100 */
[----:B------:R-:W-:-:S02]  /*1070*/  HADD2.F32 R116, -RZ, R116.H1_H1 ;  /* 0x30000074ff747230 */ /* 0x000fc40000004100 */
[----:B------:R-:W-:Y:S02]  /*1080*/  HADD2.F32 R117, -RZ, R117.H1_H1 ;  /* 0x30000075ff757230 */ /* 0x000fe40000004100 */
[----:B------:R-:W-:Y:S02]  /*1090*/  HADD2.F32 R118, -RZ, R118.H1_H1 ;  /* 0x30000076ff767230 */ /* 0x000fe40000004100 */
[C---:B------:R-:W-:Y:S01]  /*10a0*/  FADD.FTZ R135, -R156.reuse, R135 ;  /* 0x000000879c877221 */ /* 0x040fe20000010100 */
[C---:B0-----:R-:W-:Y:S01]  /*10b0*/  FADD.FTZ R141, -R156.reuse, R116 ;  /* 0x000000749c8d7221 */ /* 0x041fe20000010100 */
[--C-:B----4-:R-:W-:Y:S02]  /*10c0*/  HADD2.F32 R119, -RZ, R136.reuse.H0_H0 ;  /* 0x20000088ff777230 */ /* 0x110fe40000004100 */
[----:B------:R-:W-:Y:S02]  /*10d0*/  HADD2.F32 R136, -RZ, R136.H1_H1 ;  /* 0x30000088ff887230 */ /* 0x000fe40000004100 */
[C---:B------:R-:W-:Y:S01]  /*10e0*/  FADD.FTZ R143, -R156.reuse, R144 ;  /* 0x000000909c8f7221 */ /* 0x040fe20000010100 */
[C---:B------:R-:W-:Y:S01]  /*10f0*/  FADD.FTZ R147, -R156.reuse, R117 ;  /* 0x000000759c937221 */ /* 0x040fe20000010100 */
[C---:B------:R-:W-:Y:S01]  /*1100*/  FADD.FTZ R149, -R156.reuse, R145 ;  /* 0x000000919c957221 */ /* 0x040fe20000010100 */
[C---:B------:R-:W-:Y:S01]  /*1110*/  FADD.FTZ R153, -R156.reuse, R118 ;  /* 0x000000769c997221 */ /* 0x040fe20000010100 */
[----:B------:R-:W-:Y:S01]  /*1120*/  FADD.FTZ R177, -R156, R142 ;  /* 0x0000008e9cb17221 */ /* 0x000fe20000010100 */
[----:B--2---:R-:W-:-:S02]  /*1130*/  HADD2.F32 R117, -RZ, R128.H0_H0 ;  /* 0x20000080ff757230 */ /* 0x004fc40000004100 */
[----:B------:R-:W-:Y:S01]  /*1140*/  FMUL.FTZ R135, R134, R135 ;  /* 0x0000008786877220 */ /* 0x000fe20000410000 */
[--C-:B------:R-:W-:Y:S02]  /*1150*/  HADD2.F32 R145, -RZ, R129.reuse.H0_H0 ;  /* 0x20000081ff917230 */ /* 0x100fe40000004100 */
[----:B------:R-:W-:Y:S02]  /*1160*/  HADD2.F32 R118, -RZ, R129.H1_H1 ;  /* 0x30000081ff767230 */ /* 0x000fe40000004100 */
[----:B------:R-:W-:Y:S01]  /*1170*/  FMUL.FTZ R129, R76, R119 ;  /* 0x000000774c817220 */ /* 0x000fe20000410000 */
[--C-:B------:R-:W-:Y:S02]  /*1180*/  HADD2.F32 R179, -RZ, R131.reuse.H0_H0 ;  /* 0x20000083ffb37230 */ /* 0x100fe40000004100 */
[----:B------:R-:W-:Y:S02]  /*1190*/  HADD2.F32 R156, -RZ, R131.H1_H1 ;  /* 0x30000083ff9c7230 */ /* 0x000fe40000004100 */
[----:B------:R-:W-:Y:S01]  /*11a0*/  FMUL.FTZ R116, R77, R136 ;  /* 0x000000884d747220 */ /* 0x000fe20000410000 */
[----:B------:R-:W-:-:S02]  /*11b0*/  HADD2.F32 R128, -RZ, R128.H1_H1 ;  /* 0x30000080ff807230 */ /* 0x000fc40000004100 */
[--C-:B------:R-:W-:Y:S02]  /*11c0*/  HADD2.F32 R151, -RZ, R130.reuse.H0_H0 ;  /* 0x20000082ff977230 */ /* 0x100fe40000004100 */
[----:B------:R-:W-:Y:S02]  /*11d0*/  HADD2.F32 R152, -RZ, R130.H1_H1 ;  /* 0x30000082ff987230 */ /* 0x000fe40000004100 */
[--C-:B------:R-:W-:Y:S02]  /*11e0*/  HADD2.F32 R131, -RZ, R137.reuse.H0_H0 ;  /* 0x20000089ff837230 */ /* 0x100fe40000004100 */
[----:B------:R-:W-:Y:S02]  /*11f0*/  HADD2.F32 R130, -RZ, R137.H1_H1 ;  /* 0x30000089ff827230 */ /* 0x000fe40000004100 */
[----:B------:R-:W-:Y:S01]  /*1200*/  FADD.FTZ R44, R44, R117 ;  /* 0x000000752c2c7221 */ /* 0x000fe20000010000 */
[----:B------:R-:W-:Y:S01]  /*1210*/  FFMA.FTZ R140, R84, R117, R129 ;  /* 0x00000075548c7223 */ /* 0x000fe20000010081 */
[----:B------:R-:W-:Y:S01]  /*1220*/  FMUL.FTZ R142, R134, R141 ;  /* 0x0000008d868e7220 */ /* 0x000fe20000410000 */
[----:B------:R-:W-:Y:S01]  /*1230*/  FFMA.FTZ R60, R135, R117, R60 ;  /* 0x00000075873c7223 */ /* 0x000fe2000001003c */
        /* <DEDUP_REMOVED lines=12> */
[C---:B------:R-:W-:Y:S01]  /*1300*/  FMUL.FTZ R146, R134.reuse, R147 ;  /* 0x0000009386927220 */ /* 0x040fe20000410000 */
[----:B------:R-:W-:Y:S01]  /*1310*/  FMUL.FTZ R147, R134, R149 ;  /* 0x0000009586937220 */ /* 0x000fe20000410000 */
[----:B------:R-:W-:Y:S02]  /*1320*/  HADD2.F32 R181, -RZ, R139.H0_H0 ;  /* 0x2000008bffb57230 */ /* 0x000fe40000004100 */
[----:B------:R-:W-:Y:S01]  /*1330*/  FMUL.FTZ R117, R72, R137 ;  /* 0x0000008948757220 */ /* 0x000fe20000410000 */
        /* <DEDUP_REMOVED lines=53> */
.L_x_1625:
[----:B------:R-:W-:Y:S05]  /*1690*/  BSYNC B1 ;  /* 0x0000000000017941 */ /* 0x000fea0003800000 */
.L_x_1624:
        /* <DEDUP_REMOVED lines=20> */
.L_x_1649:
[----:B--2---:R-:W-:Y:S01]  /*17e0*/  FADD.FTZ R116, R129, R116 ;  /* 0x0000007481747221 */ /* 0x004fe20000010000 */
[----:B---3--:R-:W-:Y:S01]  /*17f0*/  FADD.FTZ R118, R131, R118 ;  /* 0x0000007683767221 */ /* 0x008fe20000010000 */
[----:B------:R-:W-:Y:S02]  /*1800*/  BSSY B1, `(.L_x_1627) ;  /* 0x000008e000017945 */ /* 0x000fe40003800000 */
[----:B------:R-:W-:Y:S01]  /*1810*/  FMUL.FTZ R180, R116, UR14 ;  /* 0x0000000e74b47c20 */ /* 0x000fe20008410000 */
[----:B------:R-:W-:Y:S01]  /*1820*/  FMUL.FTZ R128, R118, UR14 ;  /* 0x0000000e76807c20 */ /* 0x000fe20008410000 */
[----:B------:R-:W-:Y:S06]  /*1830*/  @!P3 BRA `(.L_x_1628) ;  /* 0x000000080028b947 */ /* 0x000fec0003800000 */
[----:B------:R-:W-:Y:S02]  /*1840*/  ISETP.NE.U32.AND P2, PT, RZ, UR8, PT ;  /* 0x00000008ff007c0c */ /* 0x000fe4000bf45070 */
[----:B0-----:R-:W-:Y:S02]  /*1850*/  ISETP.NE.AND P1, PT, R171, RZ, PT ;  /* 0x000000ffab00720c */ /* 0x001fe40003f25270 */
[----:B------:R-:W-:Y:S02]  /*1860*/  ISETP.NE.AND.EX P2, PT, RZ, UR9, PT, P2 ;  /* 0x00000009ff007c0c */ /* 0x000fe4000bf45320 */
[----:B------:R-:W-:Y:S02]  /*1870*/  ISETP.NE.U32.AND P0, PT, RZ, UR12, PT ;  /* 0x0000000cff007c0c */ /* 0x000fe4000bf05070 */
[----:B------:R-:W-:Y:S02]  /*1880*/  FSEL R139, R180, RZ, !P1 ;  /* 0x000000ffb48b7208 */ /* 0x000fe40004800000 */
[----:B------:R-:W-:-:S02]  /*1890*/  ISETP.NE.AND.EX P0, PT, RZ, UR13, PT, P0 ;  /* 0x0000000dff007c0c */ /* 0x000fc4000bf05300 */
[----:B------:R-:W-:Y:S01]  /*18a0*/  MOV R118, R122 ;  /* 0x0000007a00767202 */ /* 0x000fe20000000f00 */
[-CC-:B------:R-:W-:Y:S01]  /*18b0*/  FFMA.FTZ R117, R155, R128.reuse, R139.reuse ;  /* 0x000000809b757223 */ /* 0x180fe2000001008b */
[-CC-:B-1----:R-:W-:Y:S01]  /*18c0*/  FFMA.FTZ R129, R159, R128.reuse, R139.reuse ;  /* 0x000000809f817223 */ /* 0x182fe2000001008b */
[----:B------:R-:W-:Y:S01]  /*18d0*/  FFMA.FTZ R136, R162, R128, R139 ;  /* 0x00000080a2887223 */ /* 0x000fe2000001008b */
[----:B------:R-:W-:Y:S01]  /*18e0*/  LOP3.LUT P5, RZ, R118, 0xff, RZ, 0xc0, !PT ;  /* 0x000000ff76ff7812 */ /* 0x000fe200078ac0ff */
[----:B------:R-:W-:Y:S01]  /*18f0*/  FADD.FTZ R117, R0, -R117 ;  /* 0x8000007500757221 */ /* 0x000fe20000010000 */
[--C-:B------:R-:W-:Y:S02]  /*1900*/  @P2 HADD2.F32 R116, -RZ, R4.reuse.H0_H0 ;  /* 0x20000004ff742230 */ /* 0x100fe40000004100 */
[----:B------:R-:W-:Y:S01]  /*1910*/  FADD.FTZ R129, R160, -R129 ;  /* 0x80000081a0817221 */ /* 0x000fe20000010000 */
[----:B------:R-:W-:Y:S02]  /*1920*/  @P2 HADD2.F32 R118, -RZ, R4.H1_H1 ;  /* 0x30000004ff762230 */ /* 0x000fe40000004100 */
[----:B-----5:R-:W-:Y:S01]  /*1930*/  FMUL.FTZ R117, R134, R117 ;  /* 0x0000007586757220 */ /* 0x020fe20000410000 */
[----:B------:R-:W-:Y:S01]  /*1940*/  FADD.FTZ R131, R161, -R136 ;  /* 0x80000088a1837221 */ /* 0x000fe20000010000 */
[----:B------:R-:W-:Y:S01]  /*1950*/  @P0 MOV R119, R2 ;  /* 0x0000000200770202 */ /* 0x000fe20000000f00 */
[-CC-:B------:R-:W-:Y:S01]  /*1960*/  FFMA.FTZ R137, R163, R128.reuse, R139.reuse ;  /* 0x00000080a3897223 */ /* 0x180fe2000001008b */
[----:B------:R-:W-:Y:S01]  /*1970*/  @P2 FADD.FTZ R117, R117, R116 ;  /* 0x0000007475752221 */ /* 0x000fe20000010000 */
[-CC-:B------:R-:W-:Y:S01]  /*1980*/  FFMA.FTZ R116, R158, R128.reuse, R139.reuse ;  /* 0x000000809e747223 */ /* 0x180fe2000001008b */
[----:B------:R-:W-:Y:S01]  /*1990*/  @P0 LOP3.LUT P6, RZ, R119, 0xff, RZ, 0xc0, !PT ;  /* 0x000000ff77ff0812 */ /* 0x000fe200078cc0ff */
[-CC-:B------:R-:W-:Y:S01]  /*19a0*/  FFMA.FTZ R175, R167, R128.reuse, R139.reuse ;  /* 0x00000080a7af7223 */ /* 0x180fe2000001008b */
[----:B------:R-:W-:Y:S01]  /*19b0*/  ISETP.NE.U32.AND P1, PT, RZ, UR16, PT ;  /* 0x00000010ff007c0c */ /* 0x000fe2000bf25070 */
[----:B------:R-:W-:Y:S01]  /*19c0*/  FADD.FTZ R119, R157, -R116 ;  /* 0x800000749d777221 */ /* 0x000fe20000010000 */
[----:B------:R-:W-:Y:S01]  /*19d0*/  FFMA.FTZ R136, R170, R128, R139 ;  /* 0x00000080aa887223 */ /* 0x000fe2000001008b */
[----:B------:R-:W-:-:S02]  /*19e0*/  @P2 HADD2.F32 R130, -RZ, R5.H0_H0 ;  /* 0x20000005ff822230 */ /* 0x000fc40000004100 */
[C---:B------:R-:W-:Y:S01]  /*19f0*/  FMUL.FTZ R129, R134.reuse, R129 ;  /* 0x0000008186817220 */ /* 0x040fe20000410000 */
[C---:B------:R-:W-:Y:S01]  /*1a00*/  FMUL.FTZ R119, R134.reuse, R119 ;  /* 0x0000007786777220 */ /* 0x040fe20000410000 */
[----:B------:R-:W-:Y:S02]  /*1a10*/  @P2 HADD2.F32 R116, -RZ, R5.H1_H1 ;  /* 0x30000005ff742230 */ /* 0x000fe40000004100 */
[----:B------:R-:W-:Y:S01]  /*1a20*/  FMUL.FTZ R131, R134, R131 ;  /* 0x0000008386837220 */ /* 0x000fe20000410000 */
[----:B------:R-:W-:Y:S01]  /*1a30*/  ISETP.NE.AND.EX P1, PT, RZ, UR17, PT, P1 ;  /* 0x00000011ff007c0c */ /* 0x000fe2000bf25310 */
[----:B------:R-:W-:Y:S01]  /*1a40*/  @P2 FADD.FTZ R119, R119, R118 ;  /* 0x0000007677772221 */ /* 0x000fe20000010000 */
[----:B------:R-:W-:Y:S01]  /*1a50*/  FFMA.FTZ R118, R166, R128, R139 ;  /* 0x00000080a6767223 */ /* 0x000fe2000001008b */
[----:B------:R-:W-:Y:S01]  /*1a60*/  FADD.FTZ R137, R164, -R137 ;  /* 0x80000089a4897221 */ /* 0x000fe20000010000 */
[----:B------:R-:W-:Y:S01]  /*1a70*/  FADD.FTZ R175, R168, -R175 ;  /* 0x800000afa8af7221 */ /* 0x000fe20000010000 */
[----:B------:R-:W-:Y:S01]  /*1a80*/  FADD.FTZ R179, R169, -R136 ;  /* 0x80000088a9b37221 */ /* 0x000fe20000010000 */
[----:B------:R-:W-:Y:S01]  /*1a90*/  FADD.FTZ R139, R165, -R118 ;  /* 0x80000076a58b7221 */ /* 0x000fe20000010000 */
[----:B------:R-:W-:Y:S01]  /*1aa0*/  @P2 FADD.FTZ R129, R129, R130 ;  /* 0x0000008281812221 */ /* 0x000fe20000010000 */
        /* <DEDUP_REMOVED lines=18> */
[----:B------:R-:W-:Y:S01]  /*1bd0*/  @P1 F2FP.F16.F32.PACK_AB R172, RZ, R131 ;  /* 0x00000083ffac123e */ /* 0x000fe200000000ff */
[----:B------:R-:W-:Y:S01]  /*1be0*/  FMUL.FTZ R131, R131, UR15 ;  /* 0x0000000f83837c20 */ /* 0x000fe20008410000 */
[----:B------:R-:W-:Y:S01]  /*1bf0*/  @P0 FSEL R117, R176, RZ, P2 ;  /* 0x000000ffb0750208 */ /* 0x000fe20001000000 */
[----:B------:R-:W-:Y:S01]  /*1c00*/  FMUL.FTZ R185, R177, UR15 ;  /* 0x0000000fb1b97c20 */ /* 0x000fe20008410000 */
[----:B------:R-:W-:Y:S01]  /*1c10*/  @P0 LOP3.LUT P2, RZ, R2, 0xff000000, RZ, 0xc0, !PT ;  /* 0xff00000002ff0812 */ /* 0x000fe2000784c0ff */
[----:B------:R-:W-:Y:S01]  /*1c20*/  FMUL.FTZ R186, R179, UR15 ;  /* 0x0000000fb3ba7c20 */ /* 0x000fe20008410000 */
[----:B------:R-:W-:-:S02]  /*1c30*/  @P1 PRMT R108, R116, 0x7610, R108 ;  /* 0x00007610746c1816 */ /* 0x000fc4000000006c */
[----:B------:R-:W-:Y:S02]  /*1c40*/  @P1 F2FP.F16.F32.PACK_AB R138, RZ, R119 ;  /* 0x00000077ff8a123e */ /* 0x000fe400000000ff */
[----:B------:R-:W-:Y:S02]  /*1c50*/  @P1 F2FP.F16.F32.PACK_AB R118, RZ, R129 ;  /* 0x00000081ff76123e */ /* 0x000fe400000000ff */
[----:B------:R-:W-:Y:S02]  /*1c60*/  @P0 FSEL R116, R174, RZ, P6 ;  /* 0x000000ffae740208 */ /* 0x000fe40003000000 */
[----:B------:R-:W-:Y:S02]  /*1c70*/  @P0 LOP3.LUT P6, RZ, R2, 0xff0000, RZ, 0xc0, !PT ;  /* 0x00ff000002ff0812 */ /* 0x000fe400078cc0ff */
[----:B------:R-:W-:Y:S02]  /*1c80*/  @P0 FSEL R119, R131, RZ, P2 ;  /* 0x000000ff83770208 */ /* 0x000fe40001000000 */
[----:B------:R-:W-:-:S02]  /*1c90*/  LOP3.LUT P2, RZ, R122, 0xff0000, RZ, 0xc0, !PT ;  /* 0x00ff00007aff7812 */ /* 0x000fc4000784c0ff */
[----:B------:R-:W-:Y:S02]  /*1ca0*/  @P1 PRMT R109, R118, 0x7610, R109 ;  /* 0x00007610766d1816 */ /* 0x000fe4000000006d */
[C---:B------:R-:W-:Y:S02]  /*1cb0*/  @P0 FSEL R118, R181.reuse, RZ, P6 ;  /* 0x000000ffb5760208 */ /* 0x040fe40003000000 */
[----:B------:R-:W-:Y:S02]  /*1cc0*/  FSEL R181, R181, RZ, P2 ;  /* 0x000000ffb5b57208 */ /* 0x000fe40001000000 */
[----:B------:R-:W-:Y:S01]  /*1cd0*/  @P1 F2FP.F16.F32.PACK_AB R130, RZ, R137 ;  /* 0x00000089ff82123e */ /* 0x000fe200000000ff */
[----:B------:R-:W-:Y:S01]  /*1ce0*/  FMUL.FTZ R137, R137, UR15 ;  /* 0x0000000f89897c20 */ /* 0x000fe20008410000 */
[----:B------:R-:W-:Y:S02]  /*1cf0*/  @P0 F2FP.F16.F32.PACK_AB R173, RZ, R119 ;  /* 0x00000077ffad023e */ /* 0x000fe400000000ff */
[----:B------:R-:W-:-:S02]  /*1d00*/  ISETP.NE.U32.AND P2, PT, RZ, UR16, PT ;  /* 0x00000010ff007c0c */ /* 0x000fc4000bf45070 */
[----:B------:R-:W-:Y:S02]  /*1d10*/  FSEL R119, R174, RZ, P5 ;  /* 0x000000ffae777208 */ /* 0x000fe40002800000 */
[----:B------:R-:W-:Y:S02]  /*1d20*/  LOP3.LUT P6, RZ, R122, 0xff00, RZ, 0xc0, !PT ;  /* 0x0000ff007aff7812 */ /* 0x000fe400078cc0ff */
[----:B------:R-:W-:Y:S02]  /*1d30*/  @P0 LOP3.LUT P5, RZ, R3, 0xff, RZ, 0xc0, !PT ;  /* 0x000000ff03ff0812 */ /* 0x000fe400078ac0ff */
[----:B------:R-:W-:Y:S02]  /*1d40*/  ISETP.NE.AND.EX P2, PT, RZ, UR17, PT, P2 ;  /* 0x00000011ff007c0c */ /* 0x000fe4000bf45320 */
[----:B------:R-:W-:Y:S01]  /*1d50*/  @P1 F2FP.F16.F32.PACK_AB R175, RZ, R136 ;  /* 0x00000088ffaf123e */ /* 0x000fe200000000ff */
[----:B------:R-:W-:Y:S01]  /*1d60*/  FMUL.FTZ R136, R136, UR15 ;  /* 0x0000000f88887c20 */ /* 0x000fe20008410000 */
[----:B------:R-:W-:-:S02]  /*1d70*/  @P1 F2FP.F16.F32.PACK_AB R139, RZ, R177 ;  /* 0x000000b1ff8b123e */ /* 0x000fc400000000ff */
[----:B------:R-:W-:Y:S02]  /*1d80*/  @P0 F2FP.F16.F32.PACK_AB R129, RZ, R116 ;  /* 0x00000074ff81023e */ /* 0x000fe400000000ff */
[----:B------:R-:W-:Y:S02]  /*1d90*/  FSEL R182, R176, RZ, P6 ;  /* 0x000000ffb0b67208 */ /* 0x000fe40003000000 */
[----:B------:R-:W-:Y:S02]  /*1da0*/  @P0 FSEL R116, R137, RZ, P5 ;  /* 0x000000ff89740208 */ /* 0x000fe40002800000 */
[----:B------:R-:W-:Y:S02]  /*1db0*/  @P0 LOP3.LUT P6, RZ, R3, 0xff00, RZ, 0xc0, !PT ;  /* 0x0000ff0003ff0812 */ /* 0x000fe400078cc0ff */
[----:B------:R-:W-:Y:S02]  /*1dc0*/  LOP3.LUT P5, RZ, R122, 0xff000000, RZ, 0xc0, !PT ;  /* 0xff0000007aff7812 */ /* 0x000fe400078ac0ff */
[----:B------:R-:W-:-:S02]  /*1dd0*/  @P1 PRMT R111, R139, 0x7610, R111 ;  /* 0x000076108b6f1816 */ /* 0x000fc4000000006f */
[----:B------:R-:W-:Y:S02]  /*1de0*/  @P0 F2FP.F16.F32.PACK_AB R139, RZ, R117 ;  /* 0x00000075ff8b023e */ /* 0x000fe400000000ff */
[----:B------:R-:W-:Y:S02]  /*1df0*/  @P0 FSEL R117, R136, RZ, P6 ;  /* 0x000000ff88750208 */ /* 0x000fe40003000000 */
[----:B------:R-:W-:Y:S02]  /*1e00*/  FSEL R184, R131, RZ, P5 ;  /* 0x000000ff83b87208 */ /* 0x000fe40002800000 */
[C---:B------:R-:W-:Y:S02]  /*1e10*/  LOP3.LUT P6, RZ, R123.reuse, 0xff, RZ, 0xc0, !PT ;  /* 0x000000ff7bff7812 */ /* 0x040fe400078cc0ff */
[----:B------:R-:W-:Y:S02]  /*1e20*/  LOP3.LUT P5, RZ, R123, 0xff00, RZ, 0xc0, !PT ;  /* 0x0000ff007bff7812 */ /* 0x000fe400078ac0ff */
[----:B------:R-:W-:-:S02]  /*1e30*/  @P0 F2FP.F16.F32.PACK_AB R156, RZ, R118 ;  /* 0x00000076ff9c023e */ /* 0x000fc400000000ff */
[----:B------:R-:W-:Y:S02]  /*1e40*/  FSEL R118, R137, RZ, P6 ;  /* 0x000000ff89767208 */ /* 0x000fe40003000000 */
[----:B------:R-:W-:Y:S02]  /*1e50*/  FSEL R183, R136, RZ, P5 ;  /* 0x000000ff88b77208 */ /* 0x000fe40002800000 */
[----:B------:R-:W-:Y:S01]  /*1e60*/  @P1 PRMT R110, R130, 0x7610, R110 ;  /* 0x00007610826e1816 */ /* 0x000fe2000000006e */
[----:B------:R-:W0:Y:S01]  /*1e70*/  @P2 LDC.64 R136, c[0x0][0x308] ;  /* 0x0000c200ff882b82 */ /* 0x000e220000000a00 */
[C---:B------:R-:W-:Y:S02]  /*1e80*/  @P0 LOP3.LUT P6, RZ, R3.reuse, 0xff0000, RZ, 0xc0, !PT ;  /* 0x00ff000003ff0812 */ /* 0x040fe400078cc0ff */
[----:B------:R-:W-:Y:S02]  /*1e90*/  @P0 LOP3.LUT P5, RZ, R3, 0xff000000, RZ, 0xc0, !PT ;  /* 0xff00000003ff0812 */ /* 0x000fe400078ac0ff */
[----:B------:R-:W-:-:S02]  /*1ea0*/  @P0 F2FP.F16.F32.PACK_AB R174, RZ, R116 ;  /* 0x00000074ffae023e */ /* 0x000fc400000000ff */
[----:B------:R-:W-:Y:S01]  /*1eb0*/  @P0 FSEL R116, R185, RZ, P6 ;  /* 0x000000ffb9740208 */ /* 0x000fe20003000000 */
[----:B------:R-:W1:Y:S01]  /*1ec0*/  LDC.64 R130, c[0x0][0x2f8] ;  /* 0x0000be00ff827b82 */ /* 0x000e620000000a00 */
[----:B------:R-:W-:Y:S02]  /*1ed0*/  @P0 F2FP.F16.F32.PACK_AB R176, RZ, R117 ;  /* 0x00000075ffb0023e */ /* 0x000fe400000000ff */
[----:B------:R-:W-:Y:S02]  /*1ee0*/  @P0 FSEL R117, R186, RZ, P5 ;  /* 0x000000ffba750208 */ /* 0x000fe40002800000 */
[----:B------:R-:W-:Y:S02]  /*1ef0*/  @P1 F2FP.F16.F32.PACK_AB R178, RZ, R179 ;  /* 0x000000b3ffb2123e */ /* 0x000fe400000000ff */
[C---:B------:R-:W-:Y:S02]  /*1f00*/  LOP3.LUT P5, RZ, R123.reuse, 0xff0000, RZ, 0xc0, !PT ;  /* 0x00ff00007bff7812 */ /* 0x040fe400078ac0ff */
[----:B------:R-:W-:-:S02]  /*1f10*/  LOP3.LUT P6, RZ, R123, 0xff000000, RZ, 0xc0, !PT ;  /* 0xff0000007bff7812 */ /* 0x000fc400078cc0ff */
[----:B------:R-:W-:Y:S02]  /*1f20*/  @P0 F2FP.F16.F32.PACK_AB R177, RZ, R116 ;  /* 0x00000074ffb1023e */ /* 0x000fe400000000ff */
[----:B------:R-:W-:Y:S02]  /*1f30*/  FSEL R185, R185, RZ, P5 ;  /* 0x000000ffb9b97208 */ /* 0x000fe40002800000 */
[----:B------:R-:W-:Y:S01]  /*1f40*/  FSEL R186, R186, RZ, P6 ;  /* 0x000000ffbaba7208 */ /* 0x000fe20003000000 */
[----:B0-----:R-:W-:Y:S01]  /*1f50*/  @P2 IMAD.WIDE.U32 R136, R133, 0x10, R136 ;  /* 0x0000001085882825 */ /* 0x001fe200078e0088 */
[----:B------:R-:W-:Y:S02]  /*1f60*/  @P1 PRMT R108, R108, 0x5410, R138 ;  /* 0x000054106c6c1816 */ /* 0x000fe4000000008a */
[----:B------:R-:W-:Y:S02]  /*1f70*/  @P1 PRMT R109, R109, 0x5410, R172 ;  /* 0x000054106d6d1816 */ /* 0x000fe400000000ac */
[----:B------:R-:W-:-:S02]  /*1f80*/  @P1 PRMT R110, R110, 0x5410, R175 ;  /* 0x000054106e6e1816 */ /* 0x000fc400000000af */
[----:B------:R-:W-:Y:S01]  /*1f90*/  @P1 PRMT R111, R111, 0x5410, R178 ;  /* 0x000054106f6f1816 */ /* 0x000fe200000000b2 */
[----:B-1----:R-:W-:Y:S01]  /*1fa0*/  IMAD.WIDE.U32 R130, R133, 0x10, R130 ;  /* 0x0000001085827825 */ /* 0x002fe200078e0082 */
[----:B------:R-:W-:Y:S02]  /*1fb0*/  @P0 PRMT R112, R129, 0x7610, R112 ;  /* 0x0000761081700816 */ /* 0x000fe40000000070 */
[----:B------:R-:W-:Y:S01]  /*1fc0*/  @P0 F2FP.F16.F32.PACK_AB R179, RZ, R117 ;  /* 0x00000075ffb3023e */ /* 0x000fe200000000ff */
[----:B------:R2:W-:Y:S01]  /*1fd0*/  @P2 STG.E.128 desc[UR4][R136.64], R108 ;  /* 0x0000006c88002986 */ /* 0x0005e2000c101d04 */
[----:B------:R-:W-:Y:S02]  /*1fe0*/  @P0 PRMT R113, R156, 0x7610, R113 ;  /* 0x000076109c710816 */ /* 0x000fe40000000071 */
[----:B------:R-:W-:Y:S02]  /*1ff0*/  @P0 PRMT R114, R174, 0x7610, R114 ;  /* 0x00007610ae720816 */ /* 0x000fe40000000072 */
[----:B------:R-:W-:-:S02]  /*2000*/  @P0 PRMT R115, R177, 0x7610, R115 ;  /* 0x00007610b1730816 */ /* 0x000fc40000000073 */
[----:B------:R-:W-:Y:S02]  /*2010*/  @P0 LEA R138, P1, R133, UR12, 0x4 ;  /* 0x0000000c858a0c11 */ /* 0x000fe4000f8220ff */
[----:B------:R-:W-:Y:S02]  /*2020*/  F2FP.F16.F32.PACK_AB R116, R182, R119 ;  /* 0x00000077b674723e */ /* 0x000fe400000000ff */
[----:B------:R-:W-:Y:S02]  /*2030*/  F2FP.F16.F32.PACK_AB R118, R183, R118 ;  /* 0x00000076b776723e */ /* 0x000fe400000000ff */
[----:B------:R-:W-:Y:S02]  /*2040*/  F2FP.F16.F32.PACK_AB R117, R184, R181 ;  /* 0x000000b5b875723e */ /* 0x000fe400000000ff */
[----:B------:R-:W-:Y:S02]  /*2050*/  F2FP.F16.F32.PACK_AB R119, R186, R185 ;  /* 0x000000b9ba77723e */ /* 0x000fe400000000ff */
[----:B------:R-:W-:-:S02]  /*2060*/  @P0 PRMT R112, R112, 0x5410, R139 ;  /* 0x0000541070700816 */ /* 0x000fc4000000008b */
[----:B------:R-:W-:Y:S01]  /*2070*/  @P0 PRMT R113, R113, 0x5410, R173 ;  /* 0x0000541071710816 */ /* 0x000fe200000000ad */
[----:B------:R2:W-:Y:S01]  /*2080*/  STG.E.128 desc[UR4][R130.64], R116 ;  /* 0x0000007482007986 */ /* 0x0005e2000c101d04 */
[----:B------:R-:W-:Y:S02]  /*2090*/  @P0 LEA.HI.X R139, R133, UR13, RZ, 0x4, P1 ;  /* 0x0000000d858b0c11 */ /* 0x000fe400088f24ff */
[----:B------:R-:W-:Y:S02]  /*20a0*/  @P0 PRMT R114, R114, 0x5410, R176 ;  /* 0x0000541072720816 */ /* 0x000fe400000000b0 */
[----:B------:R-:W-:Y:S02]  /*20b0*/  @P0 PRMT R115, R115, 0x5410, R179 ;  /* 0x0000541073730816 */ /* 0x000fe400000000b3 */
[----:B------:R-:W-:-:S03]  /*20c0*/  IADD3 R133, R133, 0x20, RZ ;  /* 0x0000002085857810 */ /* 0x000fc60007ffe0ff */
[----:B------:R2:W-:Y:S04]  /*20d0*/  @P0 STG.E.128 desc[UR4][R138.64], R112 ;  /* 0x000000708a000986 */ /* 0x0005e8000c101d04 */
.L_x_1628:
[----:B------:R-:W-:Y:S05]  /*20e0*/  BSYNC B1 ;  /* 0x0000000000017941 */ /* 0x000fea0003800000 */
.L_x_1627:
[----:B------:R-:W-:Y:S04]  /*20f0*/  BSSY B1, `(.L_x_1629) ;  /* 0x000008b000017945 */ /* 0x000fe80003800000 */
[----:B------:R-:W-:Y:S05]  /*2100*/  @!P4 BRA `(.L_x_1630) ;  /* 0x000000080024c947 */ /* 0x000fea0003800000 */
[----:B------:R-:W-:Y:S02]  /*2110*/  ISETP.NE.U32.AND P0, PT, RZ, UR12, PT ;  /* 0x0000000cff007c0c */ /* 0x000fe4000bf05070 */
[----:B------:R-:W-:Y:S02]  /*2120*/  ISETP.NE.U32.AND P2, PT, RZ, UR8, PT ;  /* 0x00000008ff007c0c */ /* 0x000fe4000bf45070 */
[----:B------:R-:W-:Y:S02]  /*2130*/  ISETP.NE.AND.EX P0, PT, RZ, UR13, PT, P0 ;  /* 0x0000000dff007c0c */ /* 0x000fe4000bf05300 */
[----:B0-----:R-:W-:Y:S02]  /*2140*/  ISETP.NE.AND P1, PT, R171, RZ, PT ;  /* 0x000000ffab00720c */ /* 0x001fe40003f25270 */
[----:B------:R-:W-:Y:S02]  /*2150*/  ISETP.NE.AND.EX P2, PT, RZ, UR9, PT, P2 ;  /* 0x00000009ff007c0c */ /* 0x000fe4000bf45320 */
[----:B--2---:R-:W-:-:S02]  /*2160*/  FSEL R119, R180, RZ, !P1 ;  /* 0x000000ffb4777208 */ /* 0x004fc40004800000 */
[----:B------:R-:W-:Y:S02]  /*2170*/  MOV R116, R124 ;  /* 0x0000007c00747202 */ /* 0x000fe40000000f00 */
[----:B------:R-:W-:Y:S01]  /*2180*/  ISETP.NE.U32.AND P1, PT, RZ, UR16, PT ;  /* 0x00000010ff007c0c */ /* 0x000fe2000bf25070 */
[-CC-:B------:R-:W-:Y:S01]  /*2190*/  FFMA.FTZ R117, R135, R128.reuse, R119.reuse ;  /* 0x0000008087757223 */ /* 0x180fe20000010077 */
[----:B------:R-:W-:Y:S01]  /*21a0*/  LOP3.LUT P5, RZ, R116, 0xff, RZ, 0xc0, !PT ;  /* 0x000000ff74ff7812 */ /* 0x000fe200078ac0ff */
[-CC-:B------:R-:W-:Y:S01]  /*21b0*/  FFMA.FTZ R118, R142, R128.reuse, R119.reuse ;  /* 0x000000808e767223 */ /* 0x180fe20000010077 */
[--C-:B-1----:R-:W-:Y:S01]  /*21c0*/  FFMA.FTZ R129, R143, R128, R119.reuse ;  /* 0x000000808f817223 */ /* 0x102fe20000010077 */
[----:B------:R-:W-:Y:S01]  /*21d0*/  @P0 MOV R116, R120 ;  /* 0x0000007800740202 */ /* 0x000fe20000000f00 */
[-CC-:B------:R-:W-:Y:S01]  /*21e0*/  FFMA.FTZ R136, R146, R128.reuse, R119.reuse ;  /* 0x0000008092887223 */ /* 0x180fe20000010077 */
[-CC-:B------:R-:W-:Y:S01]  /*21f0*/  FFMA.FTZ R137, R147, R128.reuse, R119.reuse ;  /* 0x0000008093897223 */ /* 0x180fe20000010077 */
[-CC-:B------:R-:W-:Y:S01]  /*2200*/  FFMA.FTZ R138, R150, R128.reuse, R119.reuse ;  /* 0x00000080968a7223 */ /* 0x180fe20000010077 */
[-CC-:B------:R-:W-:Y:S01]  /*2210*/  FFMA.FTZ R173, R151, R128.reuse, R119.reuse ;  /* 0x0000008097ad7223 */ /* 0x180fe20000010077 */
[----:B-----5:R-:W-:Y:S01]  /*2220*/  FFMA.FTZ R156, R154, R128, R119 ;  /* 0x000000809a9c7223 */ /* 0x020fe20000010077 */
        /* <DEDUP_REMOVED lines=119> */
.L_x_1630:
[----:B------:R-:W-:Y:S05]  /*29a0*/  BSYNC B1 ;  /* 0x0000000000017941 */ /* 0x000fea0003800000 */
.L_x_1629:
[----:B--23--:R-:W2:Y:S02]  /*29b0*/  LDC.64 R116, c[0x0][0x210] ;  /* 0x00008400ff747b82 */ /* 0x00cea40000000a00 */
[----:B--2---:R-:W-:-:S04]  /*29c0*/  LEA R132, R116, R132, 0x2 ;  /* 0x0000008474847211 */ /* 0x004fc800078e10ff */
[----:B------:R-:W-:-:S13]  /*29d0*/  ISETP.GE.AND P0, PT, R132, R117, PT ;  /* 0x000000758400720c */ /* 0x000fda0003f06270 */
[----:B------:R-:W-:Y:S05]  /*29e0*/  @!P0 BRA `(.L_x_1631) ;  /* 0xffffffd800c08947 */ /* 0x000fea000383ffff */
.L_x_1621:
[----:B------:R-:W-:Y:S05]  /*29f0*/  BSYNC B0 ;  /* 0x0000000000007941 */ /* 0x000fea0003800000 */
.L_x_1620:
        /* <DEDUP_REMOVED lines=41> */
[----:B---3--:R-:W-:-:S03]  /*2c90*/  FADD.FTZ R4, RZ, R4 ;  /* 0x00000004ff047221 */ /* 0x008fc60000010000 */
[----:B------:R-:W3:Y:S01]  /*2ca0*/  LDS R49, [R3+0x1800] ;  /* 0x0018000003317984 */ /* 0x000ee20000000800 */
[----:B----4-:R-:W-:-:S03]  /*2cb0*/  FADD.FTZ R5, RZ, R5 ;  /* 0x00000005ff057221 */ /* 0x010fc60000010000 */
[----:B------:R-:W4:Y:S01]  /*2cc0*/  LDS R51, [R3+0x1a00] ;  /* 0x001a000003337984 */ /* 0x000f220000000800 */
[----:B0-----:R-:W-:-:S03]  /*2cd0*/  FADD.FTZ R6, RZ, R6 ;  /* 0x00000006ff067221 */ /* 0x001fc60000010000 */
[----:B------:R-:W0:Y:S01]  /*2ce0*/  LDS R42, [R3+0x1c00] ;  /* 0x001c0000032a7984 */ /* 0x000e220000000800 */
        /* <DEDUP_REMOVED lines=89> */
[C---:B------:R-:W-:Y:S02]  /*3280*/  SHF.L.U32 R10, R54.reuse, 0x2, RZ ;  /* 0x00000002360a7819 */ /* 0x040fe400000006ff */
[----:B------:R-:W-:Y:S01]  /*3290*/  STS.128 [R0+0x10], R32 ;  /* 0x0000102000007388 */ /* 0x000fe20000000c00 */
[----:B------:R-:W-:Y:S01]  /*32a0*/  SHF.L.U64.HI R2, R54, 0x2, R17 ;  /* 0x0000000236027819 */ /* 0x000fe20000010211 */
[----:B--2---:R-:W-:Y:S01]  /*32b0*/  FADD.FTZ R11, R11, R12 ;  /* 0x0000000c0b0b7221 */ /* 0x004fe20000010000 */
[C---:B------:R-:W-:Y:S01]  /*32c0*/  IADD3 R20, P4, R10.reuse, UR18, RZ ;  /* 0x000000120a147c10 */ /* 0x040fe2000ff9e0ff */
[----:B------:R-:W-:Y:S01]  /*32d0*/  STS.128 [R0+0x400], R28 ;  /* 0x0004001c00007388 */ /* 0x000fe20000000c00 */
[----:B---3--:R-:W-:Y:S01]  /*32e0*/  FADD.FTZ R15, R15, R14 ;  /* 0x0000000e0f0f7221 */ /* 0x008fe20000010000 */
[----:B------:R-:W-:-:S02]  /*32f0*/  IADD3 R12, P5, R10, UR20, RZ ;  /* 0x000000140a0c7c10 */ /* 0x000fc4000ffbe0ff */
        /* <DEDUP_REMOVED lines=60> */
.L_x_1633:
[----:B------:R-:W-:Y:S05]  /*36c0*/  BSYNC B0 ;  /* 0x0000000000007941 */ /* 0x000fea0003800000 */
.L_x_1632:
[----:B------:R-:W-:Y:S01]  /*36d0*/  BSSY B0, `(.L_x_1634) ;  /* 0x0000017000007945 */ /* 0x000fe20003800000 */
[----:B---3--:R-:W-:-:S03]  /*36e0*/  FADD.FTZ R21, R18, R21 ;  /* 0x0000001512157221 */ /* 0x008fc60000010000 */
[----:B------:R-:W-:Y:S05]  /*36f0*/  @!P0 BRA `(.L_x_1635) ;  /* 0x0000000000508947 */ /* 0x000fea0003800000 */
[----:B-1----:R-:W-:Y:S02]  /*3700*/  MOV R2, R20 ;  /* 0x0000001400027202 */ /* 0x002fe40000000f00 */
        /* <DEDUP_REMOVED lines=19> */
.L_x_1635:
[----:B------:R-:W-:Y:S05]  /*3840*/  BSYNC B0 ;  /* 0x0000000000007941 */ /* 0x000fea0003800000 */
.L_x_1634:
[----:B------:R-:W-:Y:S01]  /*3850*/  BSSY B0, `(.L_x_1636) ;  /* 0x0000017000007945 */ /* 0x000fe20003800000 */
[----:B----4-:R-:W-:-:S03]  /*3860*/  FADD.FTZ R23, R0, R23 ;  /* 0x0000001700177221 */ /* 0x010fc60000010000 */
[----:B------:R-:W-:Y:S05]  /*3870*/  @!P1 BRA `(.L_x_1637) ;  /* 0x0000000000509947 */ /* 0x000fea0003800000 */
[----:B-1-3--:R-:W-:Y:S02]  /*3880*/  MOV R2, R20 ;  /* 0x0000001400027202 */ /* 0x00afe40000000f00 */
        /* <DEDUP_REMOVED lines=19> */
.L_x_1637:
[----:B------:R-:W-:Y:S05]  /*39c0*/  BSYNC B0 ;  /* 0x0000000000007941 */ /* 0x000fea0003800000 */
.L_x_1636:
[----:B-1-34-:R-:W-:Y:S02]  /*39d0*/  MOV R2, R20 ;  /* 0x0000001400027202 */ /* 0x01afe40000000f00 */
[----:B--2---:R-:W-:Y:S01]  /*39e0*/  MOV R3, R31 ;  /* 0x0000001f00037202 */ /* 0x004fe20000000f00 */
        /* <DEDUP_REMOVED lines=13> */
.L_x_1626:
[----:B------:R-:W-:Y:S01]  /*3ac0*/  HFMA2.MMA R138, -RZ, RZ, 0, 5.9604644775390625e-08 ;  /* 0x00000001ff8a7435 */ /* 0x000fe200000001ff */
[----:B------:R-:W-:Y:S01]  /*3ad0*/  BSSY B1, `(.L_x_1638) ;  /* 0x0000007000017945 */ /* 0x000fe20003800000 */
[----:B------:R-:W-:Y:S02]  /*3ae0*/  MOV R139, R173 ;  /* 0x000000ad008b7202 */ /* 0x000fe40000000f00 */
[----:B------:R-:W-:Y:S02]  /*3af0*/  MOV R177, 0x1f ;  /* 0x0000001f00b17802 */ /* 0x000fe40000000f00 */
[----:B------:R-:W-:-:S07]  /*3b00*/  MOV R136, 0xffffffff ;  /* 0xffffffff00887802 */ /* 0x000fce0000000f00 */
[----:B0----5:R-:W-:Y:S05]  /*3b10*/  WARPSYNC.COLLECTIVE R136, `(.L_x_1639) ;  /* 0x0000000088087348 */ /* 0x021fea0003c00000 */
[----:B------:R1:W2:Y:S02]  /*3b20*/  SHFL.BFLY P0, R137, R139, R138, R177 ;  /* 0x0c00008a8b897389 */ /* 0x0002a400000000b1 */
[----:B012--5:R-:W-:Y:S01]  /*3b30*/  ENDCOLLECTIVE ;  /* 0x000000000000791b */ /* 0x027fe20003800000 */
.L_x_1639:
[----:B------:R-:W-:Y:S05]  /*3b40*/  BSYNC B1 ;  /* 0x0000000000017941 */ /* 0x000fea0003800000 */
.L_x_1638:
        /* <DEDUP_REMOVED lines=8> */
.L_x_1640:
[----:B------:R-:W-:Y:S01]  /*3bd0*/  FADD.FTZ R116, R116, R173 ;  /* 0x000000ad74747221 */ /* 0x000fe20000010000 */
[----:B------:R-:W-:-:S04]  /*3be0*/  HFMA2.MMA R138, -RZ, RZ, 0, 1.1920928955078125e-07 ;  /* 0x00000002ff8a7435 */ /* 0x000fc800000001ff */
[----:B------:R-:W-:Y:S02]  /*3bf0*/  MOV R139, R116 ;  /* 0x00000074008b7202 */ /* 0x000fe40000000f00 */
[----:B------:R-:W-:-:S07]  /*3c00*/  MOV R118, R137 ;  /* 0x0000008900767202 */ /* 0x000fce0000000f00 */
[----:B------:R-:W-:Y:S05]  /*3c10*/  WARPSYNC.COLLECTIVE R136, `(.L_x_1641) ;  /* 0x0000000088087348 */ /* 0x000fea0003c00000 */
[----:B------:R0:W1:Y:S02]  /*3c20*/  SHFL.BFLY P0, R137, R139, R138, R177 ;  /* 0x0c00008a8b897389 */ /* 0x00006400000000b1 */
[----:B01----:R-:W-:Y:S01]  /*3c30*/  ENDCOLLECTIVE ;  /* 0x000000000000791b */ /* 0x003fe20003800000 */
.L_x_1641:
[----:B------:R-:W-:-:S05]  /*3c40*/  FADD.FTZ R118, R118, R175 ;  /* 0x000000af76767221 */ /* 0x000fca0000010000 */
[----:B------:R-:W-:Y:S02]  /*3c50*/  MOV R139, R118 ;  /* 0x00000076008b7202 */ /* 0x000fe40000000f00 */
[----:B------:R-:W-:-:S07]  /*3c60*/  MOV R117, R137 ;  /* 0x0000008900757202 */ /* 0x000fce0000000f00 */
[----:B------:R-:W-:Y:S05]  /*3c70*/  WARPSYNC.COLLECTIVE R136, `(.L_x_1642) ;  /* 0x0000000088087348 */ /* 0x000fea0003c00000 */
[----:B------:R0:W1:Y:S02]  /*3c80*/  SHFL.BFLY P0, R137, R139, R138, R177 ;  /* 0x0c00008a8b897389 */ /* 0x00006400000000b1 */
[----:B01----:R-:W-:Y:S01]  /*3c90*/  ENDCOLLECTIVE ;  /* 0x000000000000791b */ /* 0x003fe20003800000 */
.L_x_1642:
[----:B------:R-:W-:Y:S01]  /*3ca0*/  FADD.FTZ R117, R116, R117 ;  /* 0x0000007574757221 */ /* 0x000fe20000010000 */
[----:B------:R-:W-:-:S04]  /*3cb0*/  HFMA2.MMA R138, -RZ, RZ, 0, 2.384185791015625e-07 ;  /* 0x00000004ff8a7435 */ /* 0x000fc800000001ff */
[----:B------:R-:W-:Y:S02]  /*3cc0*/  MOV R139, R117 ;  /* 0x00000075008b7202 */ /* 0x000fe40000000f00 */
[----:B------:R-:W-:-:S07]  /*3cd0*/  MOV R119, R137 ;  /* 0x0000008900777202 */ /* 0x000fce0000000f00 */
[----:B------:R-:W-:Y:S05]  /*3ce0*/  WARPSYNC.COLLECTIVE R136, `(.L_x_1643) ;  /* 0x0000000088087348 */ /* 0x000fea0003c00000 */
[----:B------:R0:W1:Y:S02]  /*3cf0*/  SHFL.BFLY P0, R137, R139, R138, R177 ;  /* 0x0c00008a8b897389 */ /* 0x00006400000000b1 */
[----:B01----:R-:W-:Y:S01]  /*3d00*/  ENDCOLLECTIVE ;  /* 0x000000000000791b */ /* 0x003fe20003800000 */
.L_x_1643:
[----:B------:R-:W-:-:S05]  /*3d10*/  FADD.FTZ R119, R118, R119 ;  /* 0x0000007776777221 */ /* 0x000fca0000010000 */
[----:B------:R-:W-:Y:S02]  /*3d20*/  MOV R139, R119 ;  /* 0x00000077008b7202 */ /* 0x000fe40000000f00 */
[----:B------:R-:W-:-:S07]  /*3d30*/  MOV R128, R137 ;  /* 0x0000008900807202 */ /* 0x000fce0000000f00 */
[----:B------:R-:W-:Y:S05]  /*3d40*/  WARPSYNC.COLLECTIVE R136, `(.L_x_1644) ;  /* 0x0000000088087348 */ /* 0x000fea0003c00000 */
[----:B------:R0:W1:Y:S02]  /*3d50*/  SHFL.BFLY P0, R137, R139, R138, R177 ;  /* 0x0c00008a8b897389 */ /* 0x00006400000000b1 */
[----:B01----:R-:W-:Y:S01]  /*3d60*/  ENDCOLLECTIVE ;  /* 0x000000000000791b */ /* 0x003fe20003800000 */
.L_x_1644:
[----:B------:R-:W-:Y:S01]  /*3d70*/  FADD.FTZ R128, R117, R128 ;  /* 0x0000008075807221 */ /* 0x000fe20000010000 */
[----:B------:R-:W-:-:S04]  /*3d80*/  HFMA2.MMA R138, -RZ, RZ, 0, 4.76837158203125e-07 ;  /* 0x00000008ff8a7435 */ /* 0x000fc800000001ff */
[----:B------:R-:W-:Y:S02]  /*3d90*/  MOV R139, R128 ;  /* 0x00000080008b7202 */ /* 0x000fe40000000f00 */
[----:B------:R-:W-:-:S07]  /*3da0*/  MOV R130, R137 ;  /* 0x0000008900827202 */ /* 0x000fce0000000f00 */
[----:B------:R-:W-:Y:S05]  /*3db0*/  WARPSYNC.COLLECTIVE R136, `(.L_x_1645) ;  /* 0x0000000088087348 */ /* 0x000fea0003c00000 */
[----:B------:R0:W1:Y:S02]  /*3dc0*/  SHFL.BFLY P0, R137, R139, R138, R177 ;  /* 0x0c00008a8b897389 */ /* 0x00006400000000b1 */
[----:B01----:R-:W-:Y:S01]  /*3dd0*/  ENDCOLLECTIVE ;  /* 0x000000000000791b */ /* 0x003fe20003800000 */
.L_x_1645:
[----:B------:R-:W-:-:S05]  /*3de0*/  FADD.FTZ R130, R119, R130 ;  /* 0x0000008277827221 */ /* 0x000fca0000010000 */
[----:B------:R-:W-:Y:S02]  /*3df0*/  MOV R139, R130 ;  /* 0x00000082008b7202 */ /* 0x000fe40000000f00 */
[----:B------:R-:W-:-:S07]  /*3e00*/  MOV R129, R137 ;  /* 0x0000008900817202 */ /* 0x000fce0000000f00 */
[----:B------:R-:W-:Y:S05]  /*3e10*/  WARPSYNC.COLLECTIVE R136, `(.L_x_1646) ;  /* 0x0000000088087348 */ /* 0x000fea0003c00000 */
[----:B------:R0:W1:Y:S02]  /*3e20*/  SHFL.BFLY P0, R137, R139, R138, R177 ;  /* 0x0c00008a8b897389 */ /* 0x00006400000000b1 */
[----:B01----:R-:W-:Y:S01]  /*3e30*/  ENDCOLLECTIVE ;  /* 0x000000000000791b */ /* 0x003fe20003800000 */
.L_x_1646:
[----:B------:R-:W-:Y:S01]  /*3e40*/  FADD.FTZ R129, R128, R129 ;  /* 0x0000008180817221 */ /* 0x000fe20000010000 */
[----:B------:R-:W-:-:S04]  /*3e50*/  HFMA2.MMA R138, -RZ, RZ, 0, 9.5367431640625e-07 ;  /* 0x00000010ff8a7435 */ /* 0x000fc800000001ff */
[----:B------:R-:W-:Y:S02]  /*3e60*/  MOV R139, R129 ;  /* 0x00000081008b7202 */ /* 0x000fe40000000f00 */
[----:B------:R-:W-:-:S07]  /*3e70*/  MOV R131, R137 ;  /* 0x0000008900837202 */ /* 0x000fce0000000f00 */
[----:B------:R-:W-:Y:S05]  /*3e80*/  WARPSYNC.COLLECTIVE R136, `(.L_x_1647) ;  /* 0x0000000088087348 */ /* 0x000fea0003c00000 */
[----:B------:R0:W1:Y:S02]  /*3e90*/  SHFL.BFLY P0, R137, R139, R138, R177 ;  /* 0x0c00008a8b897389 */ /* 0x00006400000000b1 */
[----:B01----:R-:W-:Y:S01]  /*3ea0*/  ENDCOLLECTIVE ;  /* 0x000000000000791b */ /* 0x003fe20003800000 */
.L_x_1647:
[----:B------:R-:W-:-:S05]  /*3eb0*/  FADD.FTZ R131, R130, R131 ;  /* 0x0000008382837221 */ /* 0x000fca0000010000 */
[----:B------:R-:W-:Y:S02]  /*3ec0*/  MOV R139, R131 ;  /* 0x00000083008b7202 */ /* 0x000fe40000000f00 */
[----:B------:R-:W-:-:S07]  /*3ed0*/  MOV R116, R137 ;  /* 0x0000008900747202 */ /* 0x000fce0000000f00 */
[----:B------:R-:W-:Y:S05]  /*3ee0*/  WARPSYNC.COLLECTIVE R136, `(.L_x_1648) ;  /* 0x0000000088087348 */ /* 0x000fea0003c00000 */
[----:B------:R0:W1:Y:S02]  /*3ef0*/  SHFL.BFLY P0, R137, R139, R138, R177 ;  /* 0x0c00008a8b897389 */ /* 0x00006400000000b1 */
[----:B01----:R-:W-:Y:S01]  /*3f00*/  ENDCOLLECTIVE ;  /* 0x000000000000791b */ /* 0x003fe20003800000 */
.L_x_1648:
[----:B------:R-:W-:Y:S01]  /*3f10*/  MOV R118, R137 ;  /* 0x0000008900767202 */ /* 0x000fe20000000f00 */
[----:B------:R-:W-:Y:S06]  /*3f20*/  BRA `(.L_x_1649) ;  /* 0xffffffd8002c7947 */ /* 0x000fec000383ffff */
.L_x_1650:
        /* <DEDUP_REMOVED lines=13> */
.L_x_3206:


//--------------------- .text._ZN10layer_norm31ln_parallel_residual_bwd_kernelINS_13Kernel_traitsIf6__halfS2_S2_fjLj512ELj1ELj4ELj1ELj16ENS_18Kernel_traits_baseILj512EfS2_S2_S2_fjLj128EEEEELb1ELb0ELb1EEEvNS_9BwdParamsE --------------------------
	.section	.text._ZN10layer_norm31ln_parallel_residual_bwd_kernelINS_13Kernel_traitsIf6__halfS2_S2_fjLj512ELj1ELj4ELj1ELj16ENS_18Kernel_traits_baseILj512EfS2_S2_S2_fjLj128EEEEELb1ELb0ELb1EEEvNS_9BwdParamsE,"ax",@progbits
	.align	128
        .global         _ZN10layer_norm31ln_parallel_residual_bwd_kernelINS_13Kernel_traitsIf6__halfS2_S2_fjLj512ELj1ELj4ELj1ELj16ENS_18Kernel_traits_baseILj512EfS2_S2_S2_fjLj128EEEEELb1ELb0ELb1EEEvNS_9BwdParamsE
        .type           _ZN10layer_norm31ln_parallel_residual_bwd_kernelINS_13Kernel_traitsIf6__halfS2_S2_fjLj512ELj1ELj4ELj1ELj16ENS_18Kernel_traits_baseILj512EfS2_S2_S2_fjLj128EEEEELb1ELb0ELb1EEEvNS_9BwdParamsE,@function
        .size           _ZN10layer_norm31ln_parallel_residual_bwd_kernelINS_13Kernel_traitsIf6__halfS2_S2_fjLj512ELj1ELj4ELj1ELj16ENS_18Kernel_traits_baseILj512EfS2_S2_S2_fjLj128EEEEELb1ELb0ELb1EEEvNS_9BwdParamsE,(.L_x_3207 - _ZN10layer_norm31ln_parallel_residual_bwd_kernelINS_13Kernel_traitsIf6__halfS2_S2_fjLj512ELj1ELj4ELj1ELj16ENS_18Kernel_traits_baseILj512EfS2_S2_S2_fjLj128EEEEELb1ELb0ELb1EEEvNS_9BwdParamsE)
        .other          _ZN10layer_norm31ln_parallel_residual_bwd_kernelINS_13Kernel_traitsIf6__halfS2_S2_fjLj512ELj1ELj4ELj1ELj16ENS_18Kernel_traits_baseILj512EfS2_S2_S2_fjLj128EEEEELb1ELb0ELb1EEEvNS_9BwdParamsE,@"STO_CUDA_ENTRY STV_DEFAULT"
_ZN10layer_norm31ln_parallel_residual_bwd_kernelINS_13Kernel_traitsIf6__halfS2_S2_fjLj512ELj1ELj4ELj1ELj16ENS_18Kernel_traits_baseILj512EfS2_S2_S2_fjLj128EEEEELb1ELb0ELb1EEEvNS_9BwdParamsE:
.text._ZN10layer_norm31ln_parallel_residual_bwd_kernelINS_13Kernel_traitsIf6__halfS2_S2_fjLj512ELj1ELj4ELj1ELj16ENS_18Kernel_traits_baseILj512EfS2_S2_S2_fjLj128EEEEELb1ELb0ELb1EEEvNS_9BwdParamsE:
        /* <DEDUP_REMOVED lines=50> */
.L_x_1652:
        /* <DEDUP_REMOVED lines=21> */
[----:B------:R-:W-:Y:S01]  /*0470*/  HFMA2.MMA R149, -RZ, RZ, 0, 0 ;  /* 0x00000000ff957435 */ /* 0x000fe200000001ff */
[----:B------:R-:W-:-:S02]  /*0480*/  ISETP.NE.AND.EX P0, PT, RZ, UR7, PT, P0 ;  /* 0x00000007ff007c0c */ /* 0x000fc4000bf05300 */
[----:B------:R-:W-:Y:S02]  /*0490*/  CS2R R84, SRZ ;  /* 0x0000000000547805 */ /* 0x000fe4000001ff00 */
[----:B------:R-:W-:Y:S02]  /*04a0*/  LOP3.LUT R146, R146, 0x1f, RZ, 0xc0, !PT ;  /* 0x0000001f92927812 */ /* 0x000fe400078ec0ff */
        /* <DEDUP_REMOVED lines=30> */
[----:B01----:R-:W-:-:S07]  /*0690*/  MOV R151, RZ ;  /* 0x000000ff00977202 */ /* 0x003fce0000000f00 */
.L_x_1656:
        /* <DEDUP_REMOVED lines=18> */
[C---:B--2---:R-:W-:Y:S01]  /*07c0*/  IMAD.WIDE.U32 R68, R83.reuse, 0x10, R58 ;  /* 0x0000001053447825 */ /* 0x044fe200078e003a */
[----:B------:R-:W-:Y:S01]  /*07d0*/  IADD3 R165, R83, 0x20, RZ ;  /* 0x0000002053a57810 */ /* 0x000fe20007ffe0ff */
[----:B------:R-:W1:Y:S04]  /*07e0*/  @P0 LDC.64 R158, c[0x0][0x2c8] ;  /* 0x0000b200ff9e0b82 */ /* 0x000e680000000a00 */
[----:B------:R-:W2:Y:S01]  /*07f0*/  LDG.E.128 R68, desc[UR4][R68.64] ;  /* 0x0000000444447981 */ /* 0x000ea2000c1e1d00 */
[----:B---3--:R-:W-:-:S03]  /*0800*/  IMAD.WIDE R78, R144, 0x4, R78 ;  /* 0x00000004904e7825 */ /* 0x008fc600078e024e */
[----:B------:R-:W3:Y:S02]  /*0810*/  @P0 LDC.64 R160, c[0x0][0x2c8] ;  /* 0x0000b200ffa00b82 */ /* 0x000ee40000000a00 */
[----:B------:R0:W2:Y:S01]  /*0820*/  LDG.E R154, desc[UR4][R78.64] ;  /* 0x000000044e9a7981 */ /* 0x0000a2000c1e1900 */
        /* <DEDUP_REMOVED lines=12> */
[----:B------:R-:W-:Y:S02]  /*08f0*/  SHF.L.U32 R163, R83, 0x3, RZ ;  /* 0x0000000353a37819 */ /* 0x000fe400000006ff */
[----:B------:R-:W-:-:S05]  /*0900*/  SHF.R.U32.HI R0, RZ, 0x1d, R83 ;  /* 0x0000001dff007819 */ /* 0x000fca0000011653 */
[----:B------:R-:W3:Y:S01]  /*0910*/  @P1 LDC.64 R156, c[0x0][0x248] ;  /* 0x00009200ff9c1b82 */ /* 0x000ee20000000a00 */
[----:B0-----:R-:W-:-:S04]  /*0920*/  @P1 IADD3 R78, P2, R163, R78, RZ ;  /* 0x0000004ea34e1210 */ /* 0x001fc80007f5e0ff */
[C---:B------:R-:W-:Y:S02]  /*0930*/  @P1 IADD3.X R79, R0.reuse, R79, RZ, P2, !PT ;  /* 0x0000004f004f1210 */ /* 0x040fe400017fe4ff */
[----:B-1----:R-:W-:Y:S02]  /*0940*/  @P0 LEA R158, P2, R83, R158, 0x4 ;  /* 0x0000009e539e0211 */ /* 0x002fe400078420ff */
[----:B------:R-:W-:Y:S01]  /*0950*/  SHF.L.U32 R167, R165, 0x3, RZ ;  /* 0x00000003a5a77819 */ /* 0x000fe200000006ff */
[----:B-----5:R-:W5:Y:S01]  /*0960*/  @P1 LDG.E.64 R76, desc[UR4][R78.64] ;  /* 0x000000044e4c1981 */ /* 0x020f62000c1e1b00 */
[----:B------:R-:W-:Y:S02]  /*0970*/  @P0 LEA.HI.X R159, R83, R159, RZ, 0x4, P2 ;  /* 0x0000009f539f0211 */ /* 0x000fe400010f24ff */
[----:B------:R-:W-:Y:S02]  /*0980*/  IADD3 R82, P2, R163, UR14, RZ ;  /* 0x0000000ea3527c10 */ /* 0x000fe4000ff5e0ff */
[----:B------:R-:W-:Y:S01]  /*0990*/  SHF.R.U32.HI R164, RZ, 0x1d, R165 ;  /* 0x0000001dffa47819 */ /* 0x000fe200000116a5 */
[----:B------:R-:W5:Y:S01]  /*09a0*/  @P0 LDG.E.128 R36, desc[UR4][R158.64] ;  /* 0x000000049e240981 */ /* 0x000f62000c1e1d00 */
[----:B------:R-:W-:-:S06]  /*09b0*/  IADD3.X R83, R0, UR15, RZ, P2, !PT ;  /* 0x0000000f00537c10 */ /* 0x000fcc00097fe4ff */
[----:B------:R-:W5:Y:S01]  /*09c0*/  LDG.E.64 R82, desc[UR4][R82.64] ;  /* 0x0000000452527981 */ /* 0x000f62000c1e1b00 */
[----:B---3--:R-:W-:Y:S02]  /*09d0*/  @P1 IADD3 R156, P3, R167, R156, RZ ;  /* 0x0000009ca79c1210 */ /* 0x008fe40007f7e0ff */
[----:B------:R-:W-:Y:S02]  /*09e0*/  ISETP.NE.AND P2, PT, R148, RZ, PT ;  /* 0x000000ff9400720c */ /* 0x000fe40003f45270 */
[----:B------:R-:W-:Y:S02]  /*09f0*/  @P1 IADD3.X R157, R164, R157, RZ, P3, !PT ;  /* 0x0000009da49d1210 */ /* 0x000fe40001ffe4ff */
[----:B------:R-:W-:-:S03]  /*0a00*/  @P0 LEA R160, P3, R165, R160, 0x4 ;  /* 0x000000a0a5a00211 */ /* 0x000fc600078620ff */
[----:B------:R0:W5:Y:S01]  /*0a10*/  @P1 LDG.E.64 R2, desc[UR4][R156.64] ;  /* 0x000000049c021981 */ /* 0x000162000c1e1b00 */
[----:B------:R-:W-:Y:S02]  /*0a20*/  @P0 LEA.HI.X R161, R165, R161, RZ, 0x4, P3 ;  /* 0x000000a1a5a10211 */ /* 0x000fe400018f24ff */
[----:B------:R-:W-:-:S03]  /*0a30*/  IADD3 R162, P3, R167, UR14, RZ ;  /* 0x0000000ea7a27c10 */ /* 0x000fc6000ff7e0ff */
[----:B------:R1:W5:Y:S01]  /*0a40*/  @P0 LDG.E.128 R40, desc[UR4][R160.64] ;  /* 0x00000004a0280981 */ /* 0x000362000c1e1d00 */
[----:B------:R-:W-:-:S05]  /*0a50*/  IADD3.X R163, R164, UR15, RZ, P3, !PT ;  /* 0x0000000fa4a37c10 */ /* 0x000fca0009ffe4ff */
[----:B------:R3:W5:Y:S01]  /*0a60*/  LDG.E.64 R78, desc[UR4][R162.64] ;  /* 0x00000004a24e7981 */ /* 0x000762000c1e1b00 */
[----:B------:R-:W-:Y:S01]  /*0a70*/  UMOV UR6, 0xffffffff ;  /* 0xffffffff00067882 */ /* 0x000fe20000000000 */
[----:B----4-:R-:W-:Y:S01]  /*0a80*/  HADD2.F32 R0, -RZ, R64.H0_H0 ;  /* 0x20000040ff007230 */ /* 0x010fe20000004100 */
[----:B------:R-:W-:Y:S01]  /*0a90*/  FSEL R181, R166, RZ, !P2 ;  /* 0x000000ffa6b57208 */ /* 0x000fe20005000000 */
[--C-:B------:R-:W-:Y:S02]  /*0aa0*/  HADD2.F32 R165, -RZ, R65.reuse.H0_H0 ;  /* 0x20000041ffa57230 */ /* 0x100fe40000004100 */
[----:B0-----:R-:W-:Y:S02]  /*0ab0*/  HADD2.F32 R157, -RZ, R65.H1_H1 ;  /* 0x30000041ff9d7230 */ /* 0x001fe40000004100 */
[----:B------:R-:W-:Y:S02]  /*0ac0*/  HADD2.F32 R158, -RZ, R72.H0_H0 ;  /* 0x20000048ff9e7230 */ /* 0x000fe40000004100 */
[----:B------:R-:W-:Y:S01]  /*0ad0*/  FADD.FTZ R65, R0, -R181 ;  /* 0x800000b500417221 */ /* 0x000fe20000010000 */
[----:B------:R-:W-:-:S02]  /*0ae0*/  HADD2.F32 R164, -RZ, R64.H1_H1 ;  /* 0x30000040ffa47230 */ /* 0x000fc40000004100 */
[----:B-1----:R-:W-:Y:S02]  /*0af0*/  HADD2.F32 R160, -RZ, R72.H1_H1 ;  /* 0x30000048ffa07230 */ /* 0x002fe40000004100 */
[----:B--2---:R-:W-:Y:S02]  /*0b00*/  HADD2.F32 R64, -RZ, R68.H0_H0 ;  /* 0x20000044ff407230 */ /* 0x004fe40000004100 */
[----:B------:R-:W-:Y:S02]  /*0b10*/  HADD2.F32 R167, -RZ, R66.H0_H0 ;  /* 0x20000042ffa77230 */ /* 0x000fe40000004100 */
[--C-:B------:R-:W-:Y:S02]  /*0b20*/  HADD2.F32 R169, -RZ, R67.reuse.H0_H0 ;  /* 0x20000043ffa97230 */ /* 0x100fe40000004100 */
[----:B------:R-:W-:Y:S02]  /*0b30*/  HADD2.F32 R174, -RZ, R67.H1_H1 ;  /* 0x30000043ffae7230 */ /* 0x000fe40000004100 */
[----:B------:R-:W-:Y:S01]  /*0b40*/  FMUL.FTZ R0, R154, R65 ;  /* 0x000000419a007220 */ /* 0x000fe20000410000 */
[----:B------:R-:W-:-:S02]  /*0b50*/  HADD2.F32 R161, -RZ, R73.H0_H0 ;  /* 0x20000049ffa17230 */ /* 0x000fc40000004100 */
[----:B------:R-:W-:Y:S01]  /*0b60*/  FMUL.FTZ R65, R16, R158 ;  /* 0x0000009e10417220 */ /* 0x000fe20000410000 */
[----:B------:R-:W-:Y:S01]  /*0b70*/  FADD.FTZ R67, -R181, R164 ;  /* 0x000000a4b5437221 */ /* 0x000fe20000010100 */
[----:B------:R-:W-:Y:S02]  /*0b80*/  HADD2.F32 R168, -RZ, R66.H1_H1 ;  /* 0x30000042ffa87230 */ /* 0x000fe40000004100 */
[----:B------:R-:W-:Y:S01]  /*0b90*/  FADD.FTZ R149, R64, R149 ;  /* 0x0000009540957221 */ /* 0x000fe20000010000 */
[----:B------:R-:W-:Y:S02]  /*0ba0*/  HADD2.F32 R68, -RZ, R68.H1_H1 ;  /* 0x30000044ff447230 */ /* 0x000fe40000004100 */
[-C--:B------:R-:W-:Y:S01]  /*0bb0*/  FFMA.FTZ R151, R0, R64.reuse, R151 ;  /* 0x0000004000977223 */ /* 0x080fe20000010097 */
[----:B------:R-:W-:Y:S02]  /*0bc0*/  HADD2.F32 R156, -RZ, R69.H0_H0 ;  /* 0x20000045ff9c7230 */ /* 0x000fe40000004100 */
[----:B------:R-:W-:Y:S01]  /*0bd0*/  FFMA.FTZ R65, R32, R64, R65 ;  /* 0x0000004020417223 */ /* 0x000fe20000010041 */
[----:B------:R-:W-:-:S02]  /*0be0*/  HADD2.F32 R171, -RZ, R71.H0_H0 ;  /* 0x20000047ffab7230 */ /* 0x000fc40000004100 */
[----:B------:R-:W-:Y:S01]  /*0bf0*/  FMUL.FTZ R66, R17, R160 ;  /* 0x000000a011427220 */ /* 0x000fe20000410000 */
[----:B------:R-:W-:Y:S02]  /*0c00*/  HADD2.F32 R175, -RZ, R71.H1_H1 ;  /* 0x30000047ffaf7230 */ /* 0x000fe40000004100 */
[----:B------:R-:W-:Y:S01]  /*0c10*/  FMUL.FTZ R64, R154, R67 ;  /* 0x000000439a407220 */ /* 0x000fe20000410000 */
[----:B------:R-:W-:Y:S02]  /*0c20*/  HADD2.F32 R166, -RZ, R73.H1_H1 ;  /* 0x30000049ffa67230 */ /* 0x000fe40000004100 */
[----:B------:R-:W-:Y:S01]  /*0c30*/  FMUL.FTZ R71, R18, R161 ;  /* 0x000000a112477220 */ /* 0x000fe20000410000 */
[----:B---3--:R-:W-:Y:S02]  /*0c40*/  HADD2.F32 R163, -RZ, R74.H0_H0 ;  /* 0x2000004affa37230 */ /* 0x008fe40000004100 */
[C---:B------:R-:W-:Y:S01]  /*0c50*/  FADD.FTZ R73, -R181.reuse, R167 ;  /* 0x000000a7b5497221 */ /* 0x040fe20000010100 */
[----:B------:R-:W-:Y:S01]  /*0c60*/  FADD.FTZ R157, -R181, R157 ;  /* 0x0000009db59d7221 */ /* 0x000fe20000010100 */
[----:B------:R-:W-:-:S02]  /*0c70*/  HADD2.F32 R162, -RZ, R69.H1_H1 ;  /* 0x30000045ffa27230 */ /* 0x000fc40000004100 */
[-C--:B------:R-:W-:Y:S01]  /*0c80*/  FFMA.FTZ R67, R33, R68.reuse, R66 ;  /* 0x0000004421437223 */ /* 0x080fe20000010042 */
[--C-:B------:R-:W-:Y:S02]  /*0c90*/  HADD2.F32 R159, -RZ, R70.reuse.H0_H0 ;  /* 0x20000046ff9f7230 */ /* 0x100fe40000004100 */
[----:B------:R-:W-:Y:S01]  /*0ca0*/  FADD.FTZ R69, -R181, R165 ;  /* 0x000000a5b5457221 */ /* 0x000fe20000010100 */
[--C-:B------:R-:W-:Y:S02]  /*0cb0*/  HADD2.F32 R173, -RZ, R75.reuse.H0_H0 ;  /* 0x2000004bffad7230 */ /* 0x100fe40000004100 */
[----:B------:R-:W-:Y:S01]  /*0cc0*/  FADD.FTZ R142, R68, R142 ;  /* 0x0000008e448e7221 */ /* 0x000fe20000010000 */
[----:B------:R-:W-:Y:S02]  /*0cd0*/  HADD2.F32 R176, -RZ, R75.H1_H1 ;  /* 0x3000004bffb07230 */ /* 0x000fe40000004100 */
[----:B------:R-:W-:Y:S01]  /*0ce0*/  FFMA.FTZ R143, R64, R68, R143 ;  /* 0x00000044408f7223 */ /* 0x000fe2000001008f */
[----:B------:R-:W-:Y:S01]  /*0cf0*/  FFMA.FTZ R66, R34, R156, R71 ;  /* 0x0000009c22427223 */ /* 0x000fe20000010047 */
[----:B------:R-:W-:Y:S01]  /*0d00*/  FMUL.FTZ R73, R154, R73 ;  /* 0x000000499a497220 */ /* 0x000fe20000410000 */
[----:B------:R-:W-:Y:S01]  /*0d10*/  FMUL.FTZ R75, R12, R163 ;  /* 0x000000a30c4b7220 */ /* 0x000fe20000410000 */
[----:B------:R-:W-:Y:S01]  /*0d20*/  FMUL.FTZ R71, R154, R157 ;  /* 0x0000009d9a477220 */ /* 0x000fe20000410000 */
[----:B------:R-:W-:Y:S01]  /*0d30*/  FMUL.FTZ R68, R19, R166 ;  /* 0x000000a613447220 */ /* 0x000fe20000410000 */
[----:B------:R-:W-:-:S02]  /*0d40*/  HADD2.F32 R170, -RZ, R70.H1_H1 ;  /* 0x30000046ffaa7230 */ /* 0x000fc40000004100 */
[----:B------:R-:W-:Y:S01]  /*0d50*/  FMUL.FTZ R69, R154, R69 ;  /* 0x000000459a457220 */ /* 0x000fe20000410000 */
[----:B------:R-:W-:Y:S01]  /*0d60*/  FADD.FTZ R131, R159, R131 ;  /* 0x000000839f837221 */ /* 0x000fe20000010000 */
[-C--:B------:R-:W-:Y:S01]  /*0d70*/  FFMA.FTZ R130, R73, R159.reuse, R130 ;  /* 0x0000009f49827223 */ /* 0x080fe20000010082 */
[----:B------:R-:W-:Y:S01]  /*0d80*/  FFMA.FTZ R70, R28, R159, R75 ;  /* 0x0000009f1c467223 */ /* 0x000fe2000001004b */
[----:B------:R-:W-:Y:S01]  /*0d90*/  FADD.FTZ R135, R162, R135 ;  /* 0x00000087a2877221 */ /* 0x000fe20000010000 */
[-C--:B------:R-:W-:Y:S01]  /*0da0*/  FFMA.FTZ R134, R71, R162.reuse, R134 ;  /* 0x000000a247867223 */ /* 0x080fe20000010086 */
[----:B------:R-:W-:Y:S01]  /*0db0*/  FFMA.FTZ R68, R35, R162, R68 ;  /* 0x000000a223447223 */ /* 0x000fe20000010044 */
[----:B------:R-:W-:Y:S01]  /*0dc0*/  FADD.FTZ R159, -R181, R174 ;  /* 0x000000aeb59f7221 */ /* 0x000fe20000010100 */
[----:B------:R-:W-:Y:S01]  /*0dd0*/  FMUL.FTZ R162, R15, R176 ;  /* 0x000000b00fa27220 */ /* 0x000fe20000410000 */
[----:B------:R-:W-:Y:S01]  /*0de0*/  FADD.FTZ R139, R156, R139 ;  /* 0x0000008b9c8b7221 */ /* 0x000fe20000010000 */
[----:B------:R-:W-:Y:S01]  /*0df0*/  FFMA.FTZ R138, R69, R156, R138 ;  /* 0x0000009c458a7223 */ /* 0x000fe2000001008a */
[----:B------:R-:W-:Y:S01]  /*0e00*/  FADD.FTZ R145, R158, R145 ;  /* 0x000000919e917221 */ /* 0x000fe20000010000 */
[----:B------:R-:W-:Y:S01]  /*0e10*/  FFMA.FTZ R147, R0, R158, R147 ;  /* 0x0000009e00937223 */ /* 0x000fe20000010093 */
[C---:B------:R-:W-:Y:S01]  /*0e20*/  FADD.FTZ R157, -R181.reuse, R168 ;  /* 0x000000a8b59d7221 */ /* 0x040fe20000010100 */
[----:B------:R-:W-:Y:S01]  /*0e30*/  FADD.FTZ R169, -R181, R169 ;  /* 0x000000a9b5a97221 */ /* 0x000fe20000010100 */
[----:B------:R-:W-:Y:S01]  /*0e40*/  FMUL.FTZ R156, R154, R159 ;  /* 0x0000009f9a9c7220 */ /* 0x000fe20000410000 */
[----:B------:R-:W-:Y:S01]  /*0e50*/  FADD.FTZ R133, R166, R133 ;  /* 0x00000085a6857221 */ /* 0x000fe20000010000 */
[----:B------:R-:W-:Y:S01]  /*0e60*/  FFMA.FTZ R132, R71, R166, R132 ;  /* 0x000000a647847223 */ /* 0x000fe20000010084 */
[----:B------:R-:W-:-:S02]  /*0e70*/  HADD2.F32 R158, -RZ, R52.H0_H0 ;  /* 0x20000034ff9e7230 */ /* 0x000fc40000004100 */
[----:B------:R-:W-:Y:S01]  /*0e80*/  FFMA.FTZ R159, R31, R175, R162 ;  /* 0x000000af1f9f7223 */ /* 0x000fe200000100a2 */
[----:B------:R-:W-:Y:S02]  /*0e90*/  HADD2.F32 R164, -RZ, R54.H0_H0 ;  /* 0x20000036ffa47230 */ /* 0x000fe40000004100 */
[----:B------:R-:W-:Y:S01]  /*0ea0*/  FADD.FTZ R140, R160, R140 ;  /* 0x0000008ca08c7221 */ /* 0x000fe20000010000 */
[----:B------:R-:W-:Y:S01]  /*0eb0*/  FFMA.FTZ R141, R64, R160, R141 ;  /* 0x000000a0408d7223 */ /* 0x000fe2000001008d */
[----:B------:R-:W-:Y:S02]  /*0ec0*/  HADD2.F32 R166, -RZ, R55.H0_H0 ;  /* 0x20000037ffa67230 */ /* 0x000fe40000004100 */
[----:B------:R-:W-:Y:S02]  /*0ed0*/  HADD2.F32 R172, -RZ, R74.H1_H1 ;  /* 0x3000004affac7230 */ /* 0x000fe40000004100 */
[----:B------:R-:W-:Y:S02]  /*0ee0*/  HADD2.F32 R52, -RZ, R52.H1_H1 ;  /* 0x30000034ff347230 */ /* 0x000fe40000004100 */
[----:B------:R-:W-:-:S02]  /*0ef0*/  HADD2.F32 R160, -RZ, R53.H0_H0 ;  /* 0x20000035ffa07230 */ /* 0x000fc40000004100 */
[----:B------:R-:W-:Y:S02]  /*0f00*/  HADD2.F32 R162, -RZ, R53.H1_H1 ;  /* 0x30000035ffa27230 */ /* 0x000fe40000004100 */
[----:B------:R-:W-:Y:S02]  /*0f10*/  HADD2.F32 R54, -RZ, R54.H1_H1 ;  /* 0x30000036ff367230 */ /* 0x000fe40000004100 */
[C---:B------:R-:W-:Y:S01]  /*0f20*/  FMUL.FTZ R75, R154.reuse, R157 ;  /* 0x0000009d9a4b7220 */ /* 0x040fe20000410000 */
[----:B------:R-:W-:Y:S02]  /*0f30*/  HADD2.F32 R55, -RZ, R55.H1_H1 ;  /* 0x30000037ff377230 */ /* 0x000fe40000004100 */
[----:B------:R-:W-:Y:S01]  /*0f40*/  FMUL.FTZ R74, R154, R169 ;  /* 0x000000a99a4a7220 */ /* 0x000fe20000410000 */
[----:B------:R-:W-:Y:S01]  /*0f50*/  FMUL.FTZ R157, R14, R173 ;  /* 0x000000ad0e9d7220 */ /* 0x000fe20000410000 */
[C---:B------:R-:W-:Y:S01]  /*0f60*/  FADD.FTZ R53, -R181.reuse, R158 ;  /* 0x0000009eb5357221 */ /* 0x040fe20000010100 */
[----:B------:R-:W-:Y:S01]  /*0f70*/  FADD.FTZ R169, -R181, R164 ;  /* 0x000000a4b5a97221 */ /* 0x000fe20000010100 */
[----:B------:R-:W-:-:S02]  /*0f80*/  HADD2.F32 R167, -RZ, R60.H0_H0 ;  /* 0x2000003cffa77230 */ /* 0x000fc40000004100 */
[----:B------:R-:W-:Y:S01]  /*0f90*/  FADD.FTZ R118, R175, R118 ;  /* 0x00000076af767221 */ /* 0x000fe20000010000 */
[----:B------:R-:W-:Y:S01]  /*0fa0*/  FFMA.FTZ R119, R156, R175, R119 ;  /* 0x000000af9c777223 */ /* 0x000fe20000010077 */
[----:B------:R-:W-:Y:S01]  /*0fb0*/  FADD.FTZ R137, R161, R137 ;  /* 0x00000089a1897221 */ /* 0x000fe20000010000 */
[----:B------:R-:W-:Y:S01]  /*0fc0*/  FFMA.FTZ R136, R69, R161, R136 ;  /* 0x000000a145887223 */ /* 0x000fe20000010088 */
[----:B------:R-:W-:Y:S01]  /*0fd0*/  FADD.FTZ R129, R163, R129 ;  /* 0x00000081a3817221 */ /* 0x000fe20000010000 */
[----:B------:R-:W-:Y:S01]  /*0fe0*/  FFMA.FTZ R128, R73, R163, R128 ;  /* 0x000000a349807223 */ /* 0x000fe20000010080 */
[----:B------:R-:W-:Y:S01]  /*0ff0*/  FADD.FTZ R179, -R181, R166 ;  /* 0x000000a6b5b37221 */ /* 0x000fe20000010100 */
[----:B------:R-:W-:Y:S02]  /*1000*/  HADD2.F32 R164, -RZ, R60.H1_H1 ;  /* 0x3000003cffa47230 */ /* 0x000fe40000004100 */
[----:B------:R-:W-:Y:S01]  /*1010*/  FMUL.FTZ R72, R13, R172 ;  /* 0x000000ac0d487220 */ /* 0x000fe20000410000 */
[C---:B------:R-:W-:Y:S01]  /*1020*/  FADD.FTZ R161, -R181.reuse, R52 ;  /* 0x00000034b5a17221 */ /* 0x040fe20000010100 */
[C---:B------:R-:W-:Y:S01]  /*1030*/  FADD.FTZ R163, -R181.reuse, R160 ;  /* 0x000000a0b5a37221 */ /* 0x040fe20000010100 */
[C---:B------:R-:W-:Y:S01]  /*1040*/  FADD.FTZ R165, -R181.reuse, R162 ;  /* 0x000000a2b5a57221 */ /* 0x040fe20000010100 */
[----:B------:R-:W-:Y:S01]  /*1050*/  FADD.FTZ R175, -R181, R54 ;  /* 0x00000036b5af7221 */ /* 0x000fe20000010100 */
[----:B------:R-:W-:-:S02]  /*1060*/  HADD2.F32 R166, -RZ, R61.H0_H0 ;  /* 0x2000003dffa67230 */ /* 0x000fc40000004100 */
[----:B------:R-:W-:Y:S01]  /*1070*/  FADD.FTZ R181, -R181, R55 ;  /* 0x00000037b5b57221 */ /* 0x000fe20000010100 */
[----:B------:R-:W-:Y:S01]  /*1080*/  FADD.FTZ R122, R171, R122 ;  /* 0x0000007aab7a7221 */ /* 0x000fe20000010000 */
[-C--:B------:R-:W-:Y:S01]  /*1090*/  FFMA.FTZ R123, R74, R171.reuse, R123 ;  /* 0x000000ab4a7b7223 */ /* 0x080fe2000001007b */
[----:B------:R-:W-:Y:S01]  /*10a0*/  FFMA.FTZ R157, R30, R171, R157 ;  /* 0x000000ab1e9d7223 */ /* 0x000fe2000001009d */
[--C-:B------:R-:W-:Y:S02]  /*10b0*/  HADD2.F32 R55, -RZ, R56.reuse.H0_H0 ;  /* 0x20000038ff377230 */ /* 0x100fe40000004100 */
[----:B------:R-:W-:Y:S01]  /*10c0*/  FMUL.FTZ R52, R154, R53 ;  /* 0x000000359a347220 */ /* 0x000fe20000410000 */
[----:B------:R-:W-:Y:S02]  /*10d0*/  HADD2.F32 R56, -RZ, R56.H1_H1 ;  /* 0x30000038ff387230 */ /* 0x000fe40000004100 */
[----:B------:R-:W-:Y:S01]  /*10e0*/  FMUL.FTZ R53, R8, R167 ;  /* 0x000000a708357220 */ /* 0x000fe20000410000 */
[----:B------:R-:W-:-:S02]  /*10f0*/  HADD2.F32 R171, -RZ, R58.H0_H0 ;  /* 0x2000003affab7230 */ /* 0x000fc40000004100 */
[----:B------:R-:W-:Y:S01]  /*1100*/  FADD.FTZ R127, R170, R127 ;  /* 0x0000007faa7f7221 */ /* 0x000fe20000010000 */
[----:B------:R-:W-:Y:S02]  /*1110*/  HADD2.F32 R177, -RZ, R58.H1_H1 ;  /* 0x3000003affb17230 */ /* 0x000fe40000004100 */
[-C--:B------:R-:W-:Y:S01]  /*1120*/  FFMA.FTZ R126, R75, R170.reuse, R126 ;  /* 0x000000aa4b7e7223 */ /* 0x080fe2000001007e */
[----:B------:R-:W-:Y:S01]  /*1130*/  FFMA.FTZ R72, R29, R170, R72 ;  /* 0x000000aa1d487223 */ /* 0x000fe20000010048 */
[----:B------:R-:W-:Y:S01]  /*1140*/  FADD.FTZ R121, R173, R121 ;  /* 0x00000079ad797221 */ /* 0x000fe20000010000 */
[----:B------:R-:W-:Y:S01]  /*1150*/  FFMA.FTZ R120, R74, R173, R120 ;  /* 0x000000ad4a787223 */ /* 0x000fe20000010078 */
[--C-:B------:R-:W-:Y:S02]  /*1160*/  HADD2.F32 R158, -RZ, R57.reuse.H0_H0 ;  /* 0x20000039ff9e7230 */ /* 0x100fe40000004100 */
[----:B------:R-:W-:Y:S01]  /*1170*/  FMUL.FTZ R58, R9, R164 ;  /* 0x000000a4093a7220 */ /* 0x000fe20000410000 */
[----:B------:R-:W-:-:S02]  /*1180*/  HADD2.F32 R160, -RZ, R57.H1_H1 ;  /* 0x30000039ffa07230 */ /* 0x000fc40000004100 */
[C---:B------:R-:W-:Y:S01]  /*1190*/  FMUL.FTZ R54, R154.reuse, R161 ;  /* 0x000000a19a367220 */ /* 0x040fe20000410000 */
[--C-:B------:R-:W-:Y:S02]  /*11a0*/  HADD2.F32 R162, -RZ, R59.reuse.H0_H0 ;  /* 0x2000003bffa27230 */ /* 0x100fe40000004100 */
[----:B------:R-:W-:Y:S01]  /*11b0*/  FMUL.FTZ R57, R154, R163 ;  /* 0x000000a39a397220 */ /* 0x000fe20000410000 */
[----:B------:R-:W-:Y:S02]  /*11c0*/  HADD2.F32 R174, -RZ, R59.H1_H1 ;  /* 0x3000003bffae7230 */ /* 0x000fe40000004100 */
[----:B------:R-:W-:Y:S01]  /*11d0*/  FMUL.FTZ R59, R10, R166 ;  /* 0x000000a60a3b7220 */ /* 0x000fe20000410000 */
[--C-:B------:R-:W-:Y:S02]  /*11e0*/  HADD2.F32 R173, -RZ, R62.reuse.H0_H0 ;  /* 0x2000003effad7230 */ /* 0x100fe40000004100 */
[----:B------:R-:W-:Y:S01]  /*11f0*/  FFMA.FTZ R161, R0, R65, RZ ;  /* 0x0000004100a17223 */ /* 0x000fe200000100ff */
[----:B------:R-:W-:-:S02]  /*1200*/  HADD2.F32 R170, -RZ, R62.H1_H1 ;  /* 0x3000003effaa7230 */ /* 0x000fc40000004100 */
[----:B------:R-:W-:Y:S01]  /*1210*/  FADD.FTZ R62, RZ, R65 ;  /* 0x00000041ff3e7221 */ /* 0x000fe20000010000 */
[----:B------:R-:W-:Y:S02]  /*1220*/  HADD2.F32 R168, -RZ, R61.H1_H1 ;  /* 0x3000003dffa87230 */ /* 0x000fe40000004100 */
[----:B------:R-:W-:Y:S01]  /*1230*/  FADD.FTZ R116, R55, R116 ;  /* 0x0000007437747221 */ /* 0x000fe20000010000 */
[-C--:B------:R-:W-:Y:S01]  /*1240*/  FFMA.FTZ R115, R52, R55.reuse, R115 ;  /* 0x0000003734737223 */ /* 0x080fe20000010073 */
[----:B------:R-:W-:Y:S01]  /*1250*/  FFMA.FTZ R53, R24, R55, R53 ;  /* 0x0000003718357223 */ /* 0x000fe20000010035 */
        /* <DEDUP_REMOVED lines=14> */
[----:B------:R-:W-:-:S02]  /*1340*/  HADD2.F32 R172, -RZ, R63.H0_H0 ;  /* 0x2000003fffac7230 */ /* 0x000fc40000004100 */
[----:B------:R-:W-:Y:S01]  /*1350*/  FADD.FTZ R102, R160, R102 ;  /* 0x00000066a0667221 */ /* 0x000fe20000010000 */
[-C--:B------:R-:W-:Y:S01]  /*1360*/  FFMA.FTZ R103, R56, R160.reuse, R103 ;  /* 0x000000a038677223 */ /* 0x080fe20000010067 */
[----:B------:R-:W-:Y:S01]  /*1370*/  FFMA.FTZ R59, R27, R160, R60 ;  /* 0x000000a01b3b7223 */ /* 0x000fe2000001003c */
[----:B------:R-:W-:Y:S01]  /*1380*/  FMUL.FTZ R160, R5, R170 ;  /* 0x000000aa05a07220 */ /* 0x000fe20000410000 */
[----:B------:R-:W-:Y:S01]  /*1390*/  FADD.FTZ R165, R68, R163 ;  /* 0x000000a344a57221 */ /* 0x000fe20000010000 */
[----:B------:R-:W-:Y:S01]  /*13a0*/  FFMA.FTZ R158, R71, R68, R158 ;  /* 0x00000044479e7223 */ /* 0x000fe2000001009e */
[----:B------:R-:W-:Y:S01]  /*13b0*/  FMUL.FTZ R60, R154, R169 ;  /* 0x000000a99a3c7220 */ /* 0x000fe20000410000 */
[----:B------:R-:W-:Y:S01]  /*13c0*/  FMUL.FTZ R61, R4, R173 ;  /* 0x000000ad043d7220 */ /* 0x000fe20000410000 */
        /* <DEDUP_REMOVED lines=19> */
[----:B------:R-:W-:Y:S01]  /*1500*/  FFMA.FTZ R88, R156, R159, R87 ;  /* 0x0000009f9c587223 */ /* 0x000fe20000010057 */
[----:B------:R-:W-:Y:S02]  /*1510*/  FADD.FTZ R106, R164, R106 ;  /* 0x0000006aa46a7221 */ /* 0x000fe40000010000 */
[----:B------:R-:W-:Y:S01]  /*1520*/  FADD.FTZ R162, R53, R162 ;  /* 0x000000a235a27221 */ /* 0x000fe20000010000 */
[----:B------:R-:W-:Y:S01]  /*1530*/  FFMA.FTZ R88, R52, R53, R88 ;  /* 0x0000003534587223 */ /* 0x000fe20000010058 */
[----:B------:R-:W-:-:S02]  /*1540*/  FFMA.FTZ R164, R54, R164, R109 ;  /* 0x000000a436a47223 */ /* 0x000fc4000001006d */
        /* <DEDUP_REMOVED lines=8> */
[----:B------:R-:W-:Y:S02]  /*15d0*/  HADD2.F32 R63, -RZ, R63.H1_H1 ;  /* 0x3000003fff3f7230 */ /* 0x000fe40000004100 */
[----:B------:R-:W-:Y:S01]  /*15e0*/  FMUL.FTZ R62, R154, R175 ;  /* 0x000000af9a3e7220 */ /* 0x000fe20000410000 */
[----:B------:R-:W-:Y:S01]  /*15f0*/  FADD.FTZ R88, R88, R61 ;  /* 0x0000003d58587221 */ /* 0x000fe20000010000 */
[----:B------:R-:W-:Y:S01]  /*1600*/  FFMA.FTZ R104, R60, R61, R104 ;  /* 0x0000003d3c687223 */ /* 0x000fe20000010068 */
[----:B------:R-:W-:Y:S01]  /*1610*/  FADD.FTZ R162, R170, R89 ;  /* 0x00000059aaa27221 */ /* 0x000fe20000010000 */
        /* <DEDUP_REMOVED lines=33> */
[----:B------:R-:W0:Y:S01]  /*1830*/  SHFL.BFLY PT, R168, R63, 0x4, 0x1f ;  /* 0x0c801f003fa87f89 */ /* 0x000e2200000e0000 */
[----:B------:R-:W-:-:S03]  /*1840*/  MOV R104, R166 ;  /* 0x000000a600687202 */ /* 0x000fc60000000f00 */
[----:B------:R-:W1:Y:S01]  /*1850*/  SHFL.BFLY PT, R170, R109, 0x4, 0x1f ;  /* 0x0c801f006daa7f89 */ /* 0x000e6200000e0000 */
[----:B0-----:R-:W-:Y:S01]  /*1860*/  FADD.FTZ R168, R63, R168 ;  /* 0x000000a83fa87221 */ /* 0x001fe20000010000 */
[----:B-1----:R-:W-:-:S04]  /*1870*/  FADD.FTZ R170, R109, R170 ;  /* 0x000000aa6daa7221 */ /* 0x002fc80000010000 */
[----:B------:R-:W0:Y:S01]  /*1880*/  SHFL.BFLY PT, R87, R168, 0x8, 0x1f ;  /* 0x0d001f00a8577f89 */ /* 0x000e2200000e0000 */
[----:B------:R-:W-:-:S03]  /*1890*/  MOV R109, R164 ;  /* 0x000000a4006d7202 */ /* 0x000fc60000000f00 */
[----:B------:R-:W1:Y:S01]  /*18a0*/  SHFL.BFLY PT, R89, R170, 0x8, 0x1f ;  /* 0x0d001f00aa597f89 */ /* 0x000e6200000e0000 */
[----:B0-----:R-:W-:Y:S01]  /*18b0*/  FADD.FTZ R167, R168, R87 ;  /* 0x00000057a8a77221 */ /* 0x001fe20000010000 */
[----:B------:R-:W-:Y:S01]  /*18c0*/  MOV R87, R171 ;  /* 0x000000ab00577202 */ /* 0x000fe20000000f00 */
[----:B-1----:R-:W-:-:S03]  /*18d0*/  FADD.FTZ R172, R170, R89 ;  /* 0x00000059aaac7221 */ /* 0x002fc60000010000 */
[----:B------:R0:W1:Y:S01]  /*18e0*/  SHFL.BFLY PT, R164, R167, 0x10, 0x1f ;  /* 0x0e001f00a7a47f89 */ /* 0x00006200000e0000 */
[----:B------:R-:W-:-:S03]  /*18f0*/  MOV R89, R162 ;  /* 0x000000a200597202 */ /* 0x000fc60000000f00 */
[----:B------:R0:W2:Y:S04]  /*1900*/  SHFL.BFLY PT, R63, R172, 0x10, 0x1f ;  /* 0x0e001f00ac3f7f89 */ /* 0x0000a800000e0000 */
.L_x_1668:
[----:B-1----:R-:W-:Y:S01]  /*1910*/  FADD.FTZ R164, R167, R164 ;  /* 0x000000a4a7a47221 */ /* 0x002fe20000010000 */
[----:B--2---:R-:W-:Y:S01]  /*1920*/  FADD.FTZ R63, R172, R63 ;  /* 0x0000003fac3f7221 */ /* 0x004fe20000010000 */
[----:B-----5:R-:W-:Y:S02]  /*1930*/  LOP3.LUT P6, RZ, R82, 0xff000000, RZ, 0xc0, !PT ;  /* 0xff00000052ff7812 */ /* 0x020fe400078cc0ff */
[----:B------:R-:W-:Y:S01]  /*1940*/  FMUL.FTZ R164, R164, UR11 ;  /* 0x0000000ba4a47c20 */ /* 0x000fe20008410000 */
[----:B0-----:R-:W-:Y:S01]  /*1950*/  FMUL.FTZ R167, R63, UR11 ;  /* 0x0000000b3fa77c20 */ /* 0x001fe20008410000 */
[----:B------:R-:W-:Y:S02]  /*1960*/  MOV R63, R82 ;  /* 0x00000052003f7202 */ /* 0x000fe40000000f00 */
[----:B------:R-:W-:Y:S02]  /*1970*/  LOP3.LUT P3, RZ, R83, 0xff, RZ, 0xc0, !PT ;  /* 0x000000ff53ff7812 */ /* 0x000fe4000786c0ff */
[----:B------:R-:W-:-:S02]  /*1980*/  FSEL R164, R164, RZ, !P2 ;  /* 0x000000ffa4a47208 */ /* 0x000fc40005000000 */
[----:B------:R-:W-:Y:S02]  /*1990*/  LOP3.LUT P4, RZ, R63, 0xff, RZ, 0xc0, !PT ;  /* 0x000000ff3fff7812 */ /* 0x000fe4000788c0ff */
        /* <DEDUP_REMOVED lines=9> */
[----:B------:R-:W-:-:S02]  /*1a30*/  @P0 HADD2.F32 R0, -RZ, R36.H0_H0 ;  /* 0x20000024ff000230 */ /* 0x000fc40000004100 */
[C---:B------:R-:W-:Y:S01]  /*1a40*/  FMUL.FTZ R65, R154.reuse, R65 ;  /* 0x000000419a417220 */ /* 0x040fe20000410000 */
[----:B------:R-:W-:Y:S02]  /*1a50*/  @P0 HADD2.F32 R64, -RZ, R36.H1_H1 ;  /* 0x30000024ff400230 */ /* 0x000fe40000004100 */
[C---:B------:R-:W-:Y:S01]  /*1a60*/  FMUL.FTZ R67, R154.reuse, R67 ;  /* 0x000000439a437220 */ /* 0x040fe20000410000 */
[----:B------:R-:W-:Y:S02]  /*1a70*/  @P0 HADD2.F32 R68, -RZ, R37.H1_H1 ;  /* 0x30000025ff440230 */ /* 0x000fe40000004100 */
[----:B------:R-:W-:Y:S01]  /*1a80*/  FMUL.FTZ R71, R154, R71 ;  /* 0x000000479a477220 */ /* 0x000fe20000410000 */
[----:B------:R-:W-:Y:S01]  /*1a90*/  FADD.FTZ R73, R70, -R73 ;  /* 0x8000004946497221 */ /* 0x000fe20000010000 */
[----:B------:R-:W-:Y:S01]  /*1aa0*/  FADD.FTZ R75, R72, -R75 ;  /* 0x8000004b484b7221 */ /* 0x000fe20000010000 */
[----:B------:R-:W-:Y:S01]  /*1ab0*/  @P0 FADD.FTZ R65, R65, R0 ;  /* 0x0000000041410221 */ /* 0x000fe20000010000 */
[----:B------:R-:W-:Y:S01]  /*1ac0*/  @P0 FADD.FTZ R67, R67, R64 ;  /* 0x0000004043430221 */ /* 0x000fe20000010000 */
[----:B------:R-:W-:Y:S01]  /*1ad0*/  @P0 FADD.FTZ R71, R71, R68 ;  /* 0x0000004447470221 */ /* 0x000fe20000010000 */
[----:B------:R-:W-:-:S02]  /*1ae0*/  @P0 HADD2.F32 R0, -RZ, R38.H0_H0 ;  /* 0x20000026ff000230 */ /* 0x000fc40000004100 */
[C---:B------:R-:W-:Y:S01]  /*1af0*/  FMUL.FTZ R73, R154.reuse, R73 ;  /* 0x000000499a497220 */ /* 0x040fe20000410000 */
[----:B------:R-:W-:Y:S02]  /*1b00*/  @P0 HADD2.F32 R64, -RZ, R38.H1_H1 ;  /* 0x30000026ff400230 */ /* 0x000fe40000004100 */
[----:B------:R-:W-:Y:S01]  /*1b10*/  FMUL.FTZ R75, R154, R75 ;  /* 0x0000004b9a4b7220 */ /* 0x000fe20000410000 */
[----:B------:R-:W-:Y:S01]  /*1b20*/  FMUL.FTZ R72, R65, UR18 ;  /* 0x0000001241487c20 */ /* 0x000fe20008410000 */
[----:B------:R-:W-:Y:S01]  /*1b30*/  FMUL.FTZ R166, R71, UR18 ;  /* 0x0000001247a67c20 */ /* 0x000fe20008410000 */
[----:B------:R-:W-:Y:S01]  /*1b40*/  @P0 FADD.FTZ R73, R73, R0 ;  /* 0x0000000049490221 */ /* 0x000fe20000010000 */
[----:B------:R-:W-:Y:S01]  /*1b50*/  @P0 FADD.FTZ R75, R75, R64 ;  /* 0x000000404b4b0221 */ /* 0x000fe20000010000 */
[----:B------:R-:W-:Y:S01]  /*1b60*/  @P1 MOV R0, R76 ;  /* 0x0000004c00001202 */ /* 0x000fe20000000f00 */
[-C--:B------:R-:W-:Y:S01]  /*1b70*/  FFMA.FTZ R74, R74, R167.reuse, R164 ;  /* 0x000000a74a4a7223 */ /* 0x080fe200000100a4 */
[----:B------:R-:W-:Y:S01]  /*1b80*/  FSEL R68, R72, RZ, P4 ;  /* 0x000000ff48447208 */ /* 0x000fe20002000000 */
[----:B------:R-:W-:Y:S01]  /*1b90*/  FMUL.FTZ R170, R75, UR18 ;  /* 0x000000124baa7c20 */ /* 0x000fe20008410000 */
[----:B------:R-:W-:Y:S01]  /*1ba0*/  FSEL R171, R166, RZ, P6 ;  /* 0x000000ffa6ab7208 */ /* 0x000fe20003000000 */
[----:B------:R-:W-:Y:S01]  /*1bb0*/  FADD.FTZ R157, R157, -R74 ;  /* 0x8000004a9d9d7221 */ /* 0x000fe20000010000 */
[----:B------:R-:W-:Y:S01]  /*1bc0*/  LOP3.LUT P4, RZ, R83, 0xff00, RZ, 0xc0, !PT ;  /* 0x0000ff0053ff7812 */ /* 0x000fe2000788c0ff */
[----:B------:R-:W-:Y:S01]  /*1bd0*/  FFMA.FTZ R69, R69, R167, R164 ;  /* 0x000000a745457223 */ /* 0x000fe200000100a4 */
[----:B------:R-:W-:Y:S01]  /*1be0*/  @P1 LOP3.LUT P6, RZ, R0, 0xff, RZ, 0xc0, !PT ;  /* 0x000000ff00ff1812 */ /* 0x000fe200078cc0ff */
[----:B------:R-:W-:Y:S01]  /*1bf0*/  FMUL.FTZ R157, R154, R157 ;  /* 0x0000009d9a9d7220 */ /* 0x000fe20000410000 */
[----:B------:R-:W-:Y:S01]  /*1c00*/  @P1 MOV R0, R2 ;  /* 0x0000000200001202 */ /* 0x000fe20000000f00 */
[----:B------:R-:W-:Y:S01]  /*1c10*/  FADD.FTZ R69, R66, -R69 ;  /* 0x8000004542457221 */ /* 0x000fe20000010000 */
[----:B------:R-:W-:Y:S01]  /*1c20*/  FSEL R173, R170, RZ, P4 ;  /* 0x000000ffaaad7208 */ /* 0x000fe20002000000 */
[----:B------:R-:W-:Y:S01]  /*1c30*/  FMUL.FTZ R162, R67, UR18 ;  /* 0x0000001243a27c20 */ /* 0x000fe20008410000 */
[----:B------:R-:W-:Y:S01]  /*1c40*/  @P1 LOP3.LUT P4, RZ, R0, 0xff, RZ, 0xc0, !PT ;  /* 0x000000ff00ff1812 */ /* 0x000fe2000788c0ff */
[----:B------:R-:W-:-:S02]  /*1c50*/  @P0 HADD2.F32 R0, -RZ, R39.H0_H0 ;  /* 0x20000027ff000230 */ /* 0x000fc40000004100 */
[----:B------:R-:W-:Y:S01]  /*1c60*/  FFMA.FTZ R57, R57, R167, R164 ;  /* 0x000000a739397223 */ /* 0x000fe200000100a4 */
[----:B------:R-:W-:Y:S02]  /*1c70*/  @P0 HADD2.F32 R66, -RZ, R37.H0_H0 ;  /* 0x20000025ff420230 */ /* 0x000fe40000004100 */
[----:B------:R-:W-:Y:S01]  /*1c80*/  FMUL.FTZ R168, R73, UR18 ;  /* 0x0000001249a87c20 */ /* 0x000fe20008410000 */
[----:B------:R-:W-:Y:S01]  /*1c90*/  FMUL.FTZ R69, R154, R69 ;  /* 0x000000459a457220 */ /* 0x000fe20000410000 */
[----:B------:R-:W-:Y:S01]  /*1ca0*/  @P0 FADD.FTZ R157, R157, R0 ;  /* 0x000000009d9d0221 */ /* 0x000fe20000010000 */
[----:B------:R-:W-:Y:S01]  /*1cb0*/  MOV R63, R78 ;  /* 0x0000004e003f7202 */ /* 0x000fe20000000f00 */
[----:B------:R-:W-:Y:S01]  /*1cc0*/  FADD.FTZ R57, R58, -R57 ;  /* 0x800000393a397221 */ /* 0x000fe20000010000 */
[----:B------:R-:W-:Y:S01]  /*1cd0*/  FSEL R169, R162, RZ, P2 ;  /* 0x000000ffa2a97208 */ /* 0x000fe20001000000 */
[----:B------:R-:W-:Y:S01]  /*1ce0*/  FMUL.FTZ R74, R157, UR18 ;  /* 0x000000129d4a7c20 */ /* 0x000fe20008410000 */
[----:B------:R-:W-:Y:S01]  /*1cf0*/  LOP3.LUT P2, RZ, R83, 0xff0000, RZ, 0xc0, !PT ;  /* 0x00ff000053ff7812 */ /* 0x000fe2000784c0ff */
[----:B------:R-:W-:Y:S01]  /*1d00*/  FFMA.FTZ R156, R156, R167, R164 ;  /* 0x000000a79c9c7223 */ /* 0x000fe200000100a4 */
[----:B------:R-:W-:Y:S01]  /*1d10*/  @P0 FADD.FTZ R69, R69, R66 ;  /* 0x0000004245450221 */ /* 0x000fe20000010000 */
[----:B------:R-:W-:Y:S01]  /*1d20*/  FSEL R64, R168, RZ, P3 ;  /* 0x000000ffa8407208 */ /* 0x000fe20001800000 */
[----:B------:R-:W-:Y:S01]  /*1d30*/  @P0 HADD2.F32 R0, -RZ, R39.H1_H1 ;  /* 0x30000027ff000230 */ /* 0x000fe20000004100 */
[----:B------:R-:W-:Y:S01]  /*1d40*/  LOP3.LUT P3, RZ, R63, 0xff, RZ, 0xc0, !PT ;  /* 0x000000ff3fff7812 */ /* 0x000fe2000786c0ff */
[----:B------:R-:W-:Y:S01]  /*1d50*/  FMUL.FTZ R63, R154, R57 ;  /* 0x000000399a3f7220 */ /* 0x000fe20000410000 */
[----:B------:R-:W-:Y:S01]  /*1d60*/  LOP3.LUT P5, RZ, R82, 0xff0000, RZ, 0xc0, !PT ;  /* 0x00ff000052ff7812 */ /* 0x000fe200078ac0ff */
[----:B------:R-:W-:Y:S01]  /*1d70*/  FADD.FTZ R159, R159, -R156 ;  /* 0x8000009c9f9f7221 */ /* 0x000fe20000010000 */
[----:B------:R-:W-:Y:S01]  /*1d80*/  FSEL R57, R74, RZ, P2 ;  /* 0x000000ff4a397208 */ /* 0x000fe20001000000 */
[----:B------:R-:W-:Y:S01]  /*1d90*/  FMUL.FTZ R82, R69, UR18 ;  /* 0x0000001245527c20 */ /* 0x000fe20008410000 */
[----:B------:R-:W-:Y:S01]  /*1da0*/  ISETP.NE.U32.AND P2, PT, RZ, UR16, PT ;  /* 0x00000010ff007c0c */ /* 0x000fe2000bf45070 */
[--C-:B------:R-:W-:Y:S01]  /*1db0*/  FFMA.FTZ R60, R60, R167, R164.reuse ;  /* 0x000000a73c3c7223 */ /* 0x100fe200000100a4 */
[----:B------:R-:W-:Y:S01]  /*1dc0*/  FMUL.FTZ R159, R154, R159 ;  /* 0x0000009f9a9f7220 */ /* 0x000fe20000410000 */
[-CC-:B------:R-:W-:Y:S01]  /*1dd0*/  FFMA.FTZ R52, R52, R167.reuse, R164.reuse ;  /* 0x000000a734347223 */ /* 0x180fe200000100a4 */
[----:B------:R-:W-:Y:S01]  /*1de0*/  ISETP.NE.AND.EX P2, PT, RZ, UR17, PT, P2 ;  /* 0x00000011ff007c0c */ /* 0x000fe2000bf45320 */
[-CC-:B------:R-:W-:Y:S01]  /*1df0*/  FFMA.FTZ R54, R54, R167.reuse, R164.reuse ;  /* 0x000000a736367223 */ /* 0x180fe200000100a4 */
[----:B------:R-:W-:Y:S01]  /*1e00*/  FSEL R70, R82, RZ, P5 ;  /* 0x000000ff52467208 */ /* 0x000fe20002800000 */
[-CC-:B------:R-:W-:Y:S01]  /*1e10*/  FFMA.FTZ R56, R56, R167.reuse, R164.reuse ;  /* 0x000000a738387223 */ /* 0x180fe200000100a4 */
[----:B------:R-:W-:Y:S01]  /*1e20*/  LOP3.LUT P5, RZ, R83, 0xff000000, RZ, 0xc0, !PT ;  /* 0xff00000053ff7812 */ /* 0x000fe200078ac0ff */
[-CC-:B------:R-:W-:Y:S01]  /*1e30*/  FFMA.FTZ R62, R62, R167.reuse, R164.reuse ;  /* 0x000000a73e3e7223 */ /* 0x180fe200000100a4 */
[-CC-:B------:R-:W-:Y:S01]  /*1e40*/  FFMA.FTZ R163, R163, R167.reuse, R164.reuse ;  /* 0x000000a7a3a37223 */ /* 0x180fe200000100a4 */
[----:B------:R-:W-:Y:S01]  /*1e50*/  FFMA.FTZ R165, R165, R167, R164 ;  /* 0x000000a7a5a57223 */ /* 0x000fe200000100a4 */
[----:B------:R-:W-:Y:S01]  /*1e60*/  FADD.FTZ R83, R61, -R60 ;  /* 0x8000003c3d537221 */ /* 0x000fe20000010000 */
[----:B------:R-:W-:Y:S01]  /*1e70*/  @P0 FADD.FTZ R159, R159, R0 ;  /* 0x000000009f9f0221 */ /* 0x000fe20000010000 */
[----:B------:R-:W-:Y:S01]  /*1e80*/  FADD.FTZ R53, R53, -R52 ;  /* 0x8000003435357221 */ /* 0x000fe20000010000 */
[----:B------:R-:W-:Y:S01]  /*1e90*/  FADD.FTZ R55, R55, -R54 ;  /* 0x8000003637377221 */ /* 0x000fe20000010000 */
[----:B------:R-:W-:Y:S01]  /*1ea0*/  FADD.FTZ R59, R59, -R56 ;  /* 0x800000383b3b7221 */ /* 0x000fe20000010000 */
[----:B------:R-:W-:Y:S01]  /*1eb0*/  FADD.FTZ R161, R161, -R62 ;  /* 0x8000003ea1a17221 */ /* 0x000fe20000010000 */
[----:B------:R-:W-:Y:S01]  /*1ec0*/  FADD.FTZ R163, R158, -R163 ;  /* 0x800000a39ea37221 */ /* 0x000fe20000010000 */
[----:B------:R-:W-:-:S02]  /*1ed0*/  @P0 HADD2.F32 R0, -RZ, R42.H0_H0 ;  /* 0x2000002aff000230 */ /* 0x000fc40000004100 */
[----:B------:R-:W-:Y:S01]  /*1ee0*/  FADD.FTZ R165, R160, -R165 ;  /* 0x800000a5a0a57221 */ /* 0x000fe20000010000 */
[C---:B------:R-:W-:Y:S01]  /*1ef0*/  FMUL.FTZ R83, R154.reuse, R83 ;  /* 0x000000539a537220 */ /* 0x040fe20000410000 */
[----:B------:R-:W-:Y:S01]  /*1f00*/  FMUL.FTZ R156, R159, UR18 ;  /* 0x000000129f9c7c20 */ /* 0x000fe20008410000 */
[C---:B------:R-:W-:Y:S01]  /*1f10*/  FMUL.FTZ R60, R154.reuse, R53 ;  /* 0x000000359a3c7220 */ /* 0x040fe20000410000 */
[C---:B------:R-:W-:Y:S01]  /*1f20*/  FMUL.FTZ R61, R154.reuse, R55 ;  /* 0x000000379a3d7220 */ /* 0x040fe20000410000 */
[C---:B------:R-:W-:Y:S01]  /*1f30*/  FMUL.FTZ R66, R154.reuse, R59 ;  /* 0x0000003b9a427220 */ /* 0x040fe20000410000 */
[C---:B------:R-:W-:Y:S01]  /*1f40*/  FMUL.FTZ R161, R154.reuse, R161 ;  /* 0x000000a19aa17220 */ /* 0x040fe20000410000 */
[C---:B------:R-:W-:Y:S01]  /*1f50*/  FMUL.FTZ R163, R154.reuse, R163 ;  /* 0x000000a39aa37220 */ /* 0x040fe20000410000 */
[--C-:B------:R-:W-:Y:S02]  /*1f60*/  @P0 HADD2.F32 R53, -RZ, R40.reuse.H0_H0 ;  /* 0x20000028ff350230 */ /* 0x100fe40000004100 */
[----:B------:R-:W-:Y:S01]  /*1f70*/  FMUL.FTZ R154, R154, R165 ;  /* 0x000000a59a9a7220 */ /* 0x000fe20000410000 */
[----:B------:R-:W-:-:S02]  /*1f80*/  @P0 HADD2.F32 R52, -RZ, R40.H1_H1 ;  /* 0x30000028ff340230 */ /* 0x000fc40000004100 */
[----:B------:R-:W-:Y:S01]  /*1f90*/  @P0 FADD.FTZ R83, R83, R0 ;  /* 0x0000000053530221 */ /* 0x000fe20000010000 */
[----:B------:R-:W-:Y:S01]  /*1fa0*/  @P0 HADD2.F32 R54, -RZ, R41.H0_H0 ;  /* 0x20000029ff360230 */ /* 0x000fe20000004100 */
[----:B------:R-:W-:Y:S01]  /*1fb0*/  FSEL R0, R156, RZ, P5 ;  /* 0x000000ff9c007208 */ /* 0x000fe20002800000 */
[----:B------:R-:W-:Y:S01]  /*1fc0*/  @P0 HADD2.F32 R55, -RZ, R43.H1_H1 ;  /* 0x3000002bff370230 */ /* 0x000fe20000004100 */
[----:B------:R-:W-:Y:S01]  /*1fd0*/  @P2 F2FP.F16.F32.PACK_AB R65, RZ, R65 ;  /* 0x00000041ff41223e */ /* 0x000fe200000000ff */
[----:B------:R-:W-:Y:S01]  /*1fe0*/  @P0 FADD.FTZ R60, R60, R53 ;  /* 0x000000353c3c0221 */ /* 0x000fe20000010000 */
[----:B------:R-:W-:Y:S01]  /*1ff0*/  @P2 F2FP.F16.F32.PACK_AB R69, RZ, R69 ;  /* 0x00000045ff45223e */ /* 0x000fe200000000ff */
[----:B------:R-:W-:Y:S01]  /*2000*/  @P0 FADD.FTZ R61, R61, R52 ;  /* 0x000000343d3d0221 */ /* 0x000fe20000010000 */
[----:B------:R-:W-:Y:S01]  /*2010*/  @P2 F2FP.F16.F32.PACK_AB R73, RZ, R73 ;  /* 0x00000049ff49223e */ /* 0x000fe200000000ff */
[----:B------:R-:W-:Y:S01]  /*2020*/  @P0 FADD.FTZ R63, R63, R54 ;  /* 0x000000363f3f0221 */ /* 0x000fe20000010000 */
[----:B------:R-:W-:Y:S01]  /*2030*/  @P2 F2FP.F16.F32.PACK_AB R157, RZ, R157 ;  /* 0x0000009dff9d223e */ /* 0x000fe200000000ff */
[----:B------:R-:W-:Y:S01]  /*2040*/  @P0 FADD.FTZ R154, R154, R55 ;  /* 0x000000379a9a0221 */ /* 0x000fe20000010000 */
[----:B------:R-:W-:Y:S01]  /*2050*/  @P2 IADD3 R56, P5, R153, UR16, RZ ;  /* 0x0000001099382c10 */ /* 0x000fe2000ffbe0ff */
[----:B------:R-:W-:Y:S01]  /*2060*/  @P0 HADD2.F32 R53, -RZ, R41.H1_H1 ;  /* 0x30000029ff350230 */ /* 0x000fe20000004100 */
[----:B------:R-:W-:Y:S01]  /*2070*/  F2FP.F16.F32.PACK_AB R55, R0, R57 ;  /* 0x000000390037723e */ /* 0x000fe200000000ff */
[----:B------:R-:W-:Y:S01]  /*2080*/  @P0 HADD2.F32 R52, -RZ, R42.H1_H1 ;  /* 0x3000002aff340230 */ /* 0x000fe20000004100 */
[----:B------:R-:W-:Y:S01]  /*2090*/  @P2 F2FP.F16.F32.PACK_AB R67, RZ, R67 ;  /* 0x00000043ff43223e */ /* 0x000fe200000000ff */
[----:B------:R-:W-:Y:S01]  /*20a0*/  @P0 HADD2.F32 R54, -RZ, R43.H0_H0 ;  /* 0x2000002bff360230 */ /* 0x000fe20000004100 */
[----:B------:R-:W-:Y:S01]  /*20b0*/  @P2 F2FP.F16.F32.PACK_AB R71, RZ, R71 ;  /* 0x00000047ff47223e */ /* 0x000fe200000000ff */
[----:B------:R-:W-:Y:S01]  /*20c0*/  @P0 FADD.FTZ R66, R66, R53 ;  /* 0x0000003542420221 */ /* 0x000fe20000010000 */
[----:B------:R-:W-:Y:S01]  /*20d0*/  @P2 F2FP.F16.F32.PACK_AB R75, RZ, R75 ;  /* 0x0000004bff4b223e */ /* 0x000fe200000000ff */
[----:B------:R-:W-:Y:S01]  /*20e0*/  @P0 FADD.FTZ R161, R161, R52 ;  /* 0x00000034a1a10221 */ /* 0x000fe20000010000 */
[----:B------:R-:W-:Y:S01]  /*20f0*/  @P2 F2FP.F16.F32.PACK_AB R159, RZ, R159 ;  /* 0x0000009fff9f223e */ /* 0x000fe200000000ff */
[----:B------:R-:W-:Y:S01]  /*2100*/  @P0 FADD.FTZ R163, R163, R54 ;  /* 0x00000036a3a30221 */ /* 0x000fe20000010000 */
[----:B------:R-:W-:-:S02]  /*2110*/  @P2 PRMT R44, R65, 0x7610, R44 ;  /* 0x00007610412c2816 */ /* 0x000fc4000000002c */
[----:B------:R-:W-:Y:S02]  /*2120*/  @P2 PRMT R45, R69, 0x7610, R45 ;  /* 0x00007610452d2816 */ /* 0x000fe4000000002d */
[----:B------:R-:W-:Y:S02]  /*2130*/  @P2 PRMT R46, R73, 0x7610, R46 ;  /* 0x00007610492e2816 */ /* 0x000fe4000000002e */
[----:B------:R-:W-:Y:S02]  /*2140*/  @P2 PRMT R47, R157, 0x7610, R47 ;  /* 0x000076109d2f2816 */ /* 0x000fe4000000002f */
[----:B------:R-:W-:Y:S02]  /*2150*/  @P2 IADD3.X R57, R150, UR17, RZ, P5, !PT ;  /* 0x0000001196392c10 */ /* 0x000fe4000affe4ff */
[----:B------:R-:W-:Y:S02]  /*2160*/  IADD3 R58, P5, R153, UR20, RZ ;  /* 0x00000014993a7c10 */ /* 0x000fe4000ffbe0ff */
        /* <DEDUP_REMOVED lines=8> */
[----:B------:R-:W-:Y:S02]  /*21f0*/  IADD3.X R59, R150, UR21, RZ, P5, !PT ;  /* 0x00000015963b7c10 */ /* 0x000fe4000affe4ff */
[----:B------:R-:W-:Y:S02]  /*2200*/  @P1 LOP3.LUT P5, RZ, R76, 0xff00, RZ, 0xc0, !PT ;  /* 0x0000ff004cff1812 */ /* 0x000fe400078ac0ff */
[----:B------:R-:W-:Y:S01]  /*2210*/  @P1 FSEL R0, R72, RZ, P6 ;  /* 0x000000ff48001208 */ /* 0x000fe20003000000 */
[----:B------:R1:W-:Y:S01]  /*2220*/  STG.E.128 desc[UR4][R58.64], R52 ;  /* 0x000000343a007986 */ /* 0x0003e2000c101d04 */
[----:B------:R-:W-:Y:S02]  /*2230*/  @P1 LOP3.LUT P6, RZ, R76, 0xff0000, RZ, 0xc0, !PT ;  /* 0x00ff00004cff1812 */ /* 0x000fe400078cc0ff */
[----:B------:R-:W-:Y:S02]  /*2240*/  @P1 F2FP.F16.F32.PACK_AB R0, RZ, R0 ;  /* 0x00000000ff00123e */ /* 0x000fe400000000ff */
[----:B------:R-:W-:Y:S01]  /*2250*/  @P2 F2FP.F16.F32.PACK_AB R64, RZ, R63 ;  /* 0x0000003fff40223e */ /* 0x000fe200000000ff */
[----:B------:R-:W-:Y:S01]  /*2260*/  FMUL.FTZ R63, R63, UR18 ;  /* 0x000000123f3f7c20 */ /* 0x000fe20008410000 */
[----:B------:R-:W-:Y:S01]  /*2270*/  @P1 PRMT R48, R0, 0x7610, R48 ;  /* 0x0000761000301816 */ /* 0x000fe20000000030 */
[----:B------:R-:W-:Y:S01]  /*2280*/  FMUL.FTZ R0, R60, UR18 ;  /* 0x000000123c007c20 */ /* 0x000fe20008410000 */
[----:B------:R-:W-:-:S02]  /*2290*/  @P2 F2FP.F16.F32.PACK_AB R65, RZ, R66 ;  /* 0x00000042ff41223e */ /* 0x000fc400000000ff */
[----:B0-----:R-:W-:Y:S01]  /*22a0*/  @P2 PRMT R45, R64, 0x7610, R45 ;  /* 0x00007610402d2816 */ /* 0x001fe2000000002d */
[----:B------:R-:W-:Y:S01]  /*22b0*/  FMUL.FTZ R64, R154, UR18 ;  /* 0x000000129a407c20 */ /* 0x000fe20008410000 */
[----:B------:R-:W-:Y:S01]  /*22c0*/  @P2 F2FP.F16.F32.PACK_AB R67, RZ, R83 ;  /* 0x00000053ff43223e */ /* 0x000fe200000000ff */
[----:B------:R-:W-:Y:S01]  /*22d0*/  FMUL.FTZ R83, R83, UR18 ;  /* 0x0000001253537c20 */ /* 0x000fe20008410000 */
[----:B------:R-:W-:Y:S02]  /*22e0*/  @P2 PRMT R45, R45, 0x5410, R65 ;  /* 0x000054102d2d2816 */ /* 0x000fe40000000041 */
[----:B------:R-:W-:Y:S02]  /*22f0*/  @P2 F2FP.F16.F32.PACK_AB R69, RZ, R163 ;  /* 0x000000a3ff45223e */ /* 0x000fe400000000ff */
[----:B-1----:R-:W-:Y:S02]  /*2300*/  @P1 FSEL R52, R162, RZ, P5 ;  /* 0x000000ffa2341208 */ /* 0x002fe40002800000 */
[----:B------:R-:W-:-:S02]  /*2310*/  @P1 LOP3.LUT P5, RZ, R76, 0xff000000, RZ, 0xc0, !PT ;  /* 0xff0000004cff1812 */ /* 0x000fc400078ac0ff */
[----:B------:R-:W-:Y:S02]  /*2320*/  @P1 FSEL R53, R82, RZ, P6 ;  /* 0x000000ff52351208 */ /* 0x000fe40003000000 */
[----:B------:R-:W-:Y:S02]  /*2330*/  @P1 FSEL R54, R166, RZ, P5 ;  /* 0x000000ffa6361208 */ /* 0x000fe40002800000 */
[C---:B------:R-:W-:Y:S02]  /*2340*/  @P1 LOP3.LUT P5, RZ, R77.reuse, 0xff00, RZ, 0xc0, !PT ;  /* 0x0000ff004dff1812 */ /* 0x040fe400078ac0ff */
[----:B------:R-:W-:Y:S02]  /*2350*/  @P1 LOP3.LUT P6, RZ, R77, 0xff, RZ, 0xc0, !PT ;  /* 0x000000ff4dff1812 */ /* 0x000fe400078cc0ff */
[----:B------:R-:W-:Y:S02]  /*2360*/  @P1 FSEL R56, R170, RZ, P5 ;  /* 0x000000ffaa381208 */ /* 0x000fe40002800000 */
[----:B------:R-:W-:-:S02]  /*2370*/  @P1 F2FP.F16.F32.PACK_AB R52, RZ, R52 ;  /* 0x00000034ff34123e */ /* 0x000fc400000000ff */
[----:B------:R-:W-:Y:S02]  /*2380*/  @P1 FSEL R55, R168, RZ, P6 ;  /* 0x000000ffa8371208 */ /* 0x000fe40003000000 */
[C---:B------:R-:W-:Y:S02]  /*2390*/  @P1 LOP3.LUT P5, RZ, R77.reuse, 0xff000000, RZ, 0xc0, !PT ;  /* 0xff0000004dff1812 */ /* 0x040fe400078ac0ff */
[----:B------:R-:W-:Y:S02]  /*23a0*/  @P1 LOP3.LUT P6, RZ, R77, 0xff0000, RZ, 0xc0, !PT ;  /* 0x00ff00004dff1812 */ /* 0x000fe400078cc0ff */
[----:B------:R-:W-:Y:S02]  /*23b0*/  @P1 F2FP.F16.F32.PACK_AB R53, RZ, R53 ;  /* 0x00000035ff35123e */ /* 0x000fe400000000ff */
[----:B------:R-:W-:Y:S02]  /*23c0*/  @P1 FSEL R58, R156, RZ, P5 ;  /* 0x000000ff9c3a1208 */ /* 0x000fe40002800000 */
[----:B------:R-:W-:-:S02]  /*23d0*/  @P1 PRMT R48, R48, 0x5410, R52 ;  /* 0x0000541030301816 */ /* 0x000fc40000000034 */
[----:B------:R-:W-:Y:S02]  /*23e0*/  @P1 F2FP.F16.F32.PACK_AB R54, RZ, R54 ;  /* 0x00000036ff36123e */ /* 0x000fe400000000ff */
[----:B------:R-:W-:Y:S02]  /*23f0*/  @P1 FSEL R57, R74, RZ, P6 ;  /* 0x000000ff4a391208 */ /* 0x000fe40003000000 */
[----:B------:R-:W-:Y:S02]  /*2400*/  @P1 PRMT R49, R53, 0x7610, R49 ;  /* 0x0000761035311816 */ /* 0x000fe40000000031 */
[----:B------:R-:W-:Y:S02]  /*2410*/  @P1 IADD3 R52, P5, R153, R80, RZ ;  /* 0x0000005099341210 */ /* 0x000fe40007fbe0ff */
[----:B------:R-:W-:Y:S02]  /*2420*/  @P1 F2FP.F16.F32.PACK_AB R55, RZ, R55 ;  /* 0x00000037ff37123e */ /* 0x000fe400000000ff */
[----:B------:R-:W-:-:S02]  /*2430*/  @P1 F2FP.F16.F32.PACK_AB R57, RZ, R57 ;  /* 0x00000039ff39123e */ /* 0x000fc400000000ff */
[----:B------:R-:W-:Y:S02]  /*2440*/  @P1 PRMT R49, R49, 0x5410, R54 ;  /* 0x0000541031311816 */ /* 0x000fe40000000036 */
[----:B------:R-:W-:Y:S02]  /*2450*/  @P1 IADD3.X R53, R150, R81, RZ, P5, !PT ;  /* 0x0000005196351210 */ /* 0x000fe40002ffe4ff */
[----:B------:R-:W-:Y:S02]  /*2460*/  @P2 IADD3 R54, P5, R155, UR16, RZ ;  /* 0x000000109b362c10 */ /* 0x000fe4000ffbe0ff */
[----:B------:R-:W-:Y:S02]  /*2470*/  @P1 PRMT R50, R55, 0x7610, R50 ;  /* 0x0000761037321816 */ /* 0x000fe40000000032 */
[----:B------:R-:W-:Y:S01]  /*2480*/  @P1 PRMT R51, R57, 0x7610, R51 ;  /* 0x0000761039331816 */ /* 0x000fe20000000033 */
[----:B------:R-:W-:Y:S01]  /*2490*/  FMUL.FTZ R57, R163, UR18 ;  /* 0x00000012a3397c20 */ /* 0x000fe20008410000 */
[----:B------:R-:W-:-:S02]  /*24a0*/  @P2 IADD3.X R55, R152, UR17, RZ, P5, !PT ;  /* 0x0000001198372c10 */ /* 0x000fc4000affe4ff */
[----:B------:R-:W-:Y:S02]  /*24b0*/  FSEL R65, R0, RZ, P3 ;  /* 0x000000ff00417208 */ /* 0x000fe40001800000 */
[----:B------:R-:W-:Y:S02]  /*24c0*/  LOP3.LUT P5, RZ, R78, 0xff0000, RZ, 0xc0, !PT ;  /* 0x00ff00004eff7812 */ /* 0x000fe400078ac0ff */
[----:B------:R-:W-:Y:S02]  /*24d0*/  @P1 FSEL R0, R0, RZ, P4 ;  /* 0x000000ff00001208 */ /* 0x000fe40002000000 */
[----:B------:R-:W-:Y:S02]  /*24e0*/  LOP3.LUT P6, RZ, R79, 0xff0000, RZ, 0xc0, !PT ;  /* 0x00ff00004fff7812 */ /* 0x000fe400078cc0ff */
[----:B------:R-:W-:Y:S02]  /*24f0*/  @P2 F2FP.F16.F32.PACK_AB R59, RZ, R60 ;  /* 0x0000003cff3b223e */ /* 0x000fe400000000ff */
[----:B------:R-:W-:-:S02]  /*2500*/  @P1 LOP3.LUT P4, RZ, R3, 0xff0000, RZ, 0xc0, !PT ;  /* 0x00ff000003ff1812 */ /* 0x000fc4000788c0ff */
[----:B------:R-:W-:Y:S02]  /*2510*/  @P2 PRMT R46, R67, 0x7610, R46 ;  /* 0x00007610432e2816 */ /* 0x000fe4000000002e */
[----:B------:R-:W-:Y:S02]  /*2520*/  @P2 PRMT R47, R69, 0x7610, R47 ;  /* 0x00007610452f2816 */ /* 0x000fe4000000002f */
[----:B------:R-:W-:Y:S02]  /*2530*/  @P1 F2FP.F16.F32.PACK_AB R56, RZ, R56 ;  /* 0x00000038ff38123e */ /* 0x000fe400000000ff */
[----:B------:R-:W-:Y:S02]  /*2540*/  @P1 F2FP.F16.F32.PACK_AB R58, RZ, R58 ;  /* 0x0000003aff3a123e */ /* 0x000fe400000000ff */
[----:B------:R-:W-:Y:S02]  /*2550*/  FSEL R69, R63, RZ, P5 ;  /* 0x000000ff3f457208 */ /* 0x000fe40002800000 */
[----:B------:R-:W-:-:S02]  /*2560*/  FSEL R67, R57, RZ, P6 ;  /* 0x000000ff39437208 */ /* 0x000fc40003000000 */
[----:B------:R-:W-:Y:S02]  /*2570*/  @P2 F2FP.F16.F32.PACK_AB R62, RZ, R61 ;  /* 0x0000003dff3e223e */ /* 0x000fe400000000ff */
[----:B------:R-:W-:Y:S01]  /*2580*/  @P2 F2FP.F16.F32.PACK_AB R68, RZ, R161 ;  /* 0x000000a1ff44223e */ /* 0x000fe200000000ff */
[----:B------:R-:W-:Y:S01]  /*2590*/  FMUL.FTZ R161, R161, UR18 ;  /* 0x00000012a1a17c20 */ /* 0x000fe20008410000 */
[----:B------:R-:W-:Y:S02]  /*25a0*/  @P2 F2FP.F16.F32.PACK_AB R70, RZ, R154 ;  /* 0x0000009aff46223e */ /* 0x000fe400000000ff */
[----:B------:R-:W-:Y:S02]  /*25b0*/  @P2 PRMT R44, R59, 0x7610, R44 ;  /* 0x000076103b2c2816 */ /* 0x000fe4000000002c */
[----:B------:R-:W-:Y:S02]  /*25c0*/  LOP3.LUT P5, RZ, R79, 0xff000000, RZ, 0xc0, !PT ;  /* 0xff0000004fff7812 */ /* 0x000fe400078ac0ff */
[----:B------:R-:W-:-:S02]  /*25d0*/  @P1 FSEL R57, R57, RZ, P4 ;  /* 0x000000ff39391208 */ /* 0x000fc40002000000 */
[----:B------:R-:W-:Y:S02]  /*25e0*/  @P1 LOP3.LUT P4, RZ, R3, 0xff000000, RZ, 0xc0, !PT ;  /* 0xff00000003ff1812 */ /* 0x000fe4000788c0ff */
[----:B------:R-:W-:Y:S02]  /*25f0*/  @P1 PRMT R50, R50, 0x5410, R56 ;  /* 0x0000541032321816 */ /* 0x000fe40000000038 */
        /* <DEDUP_REMOVED lines=15> */
[----:B------:R-:W-:Y:S02]  /*26f0*/  @P1 F2FP.F16.F32.PACK_AB R0, RZ, R0 ;  /* 0x00000000ff00123e */ /* 0x000fe400000000ff */
[----:B0-----:R-:W-:-:S02]  /*2700*/  @P1 FSEL R53, R63, RZ, P3 ;  /* 0x000000ff3f351208 */ /* 0x001fc40001800000 */
[----:B------:R-:W-:Y:S02]  /*2710*/  @P1 LOP3.LUT P3, RZ, R2, 0xff00, RZ, 0xc0, !PT ;  /* 0x0000ff0002ff1812 */ /* 0x000fe4000786c0ff */
[----:B------:R-:W-:Y:S02]  /*2720*/  @P1 F2FP.F16.F32.PACK_AB R59, RZ, R53 ;  /* 0x00000035ff3b123e */ /* 0x000fe400000000ff */
[----:B-1----:R-:W-:Y:S02]  /*2730*/  @P1 FSEL R55, R83, RZ, P4 ;  /* 0x000000ff53371208 */ /* 0x002fe40002000000 */
[----:B------:R-:W-:Y:S02]  /*2740*/  @P1 FSEL R52, R68, RZ, P3 ;  /* 0x000000ff44341208 */ /* 0x000fe40001800000 */
[----:B------:R-:W-:Y:S02]  /*2750*/  @P1 F2FP.F16.F32.PACK_AB R61, RZ, R55 ;  /* 0x00000037ff3d123e */ /* 0x000fe400000000ff */
[----:B------:R-:W-:-:S02]  /*2760*/  F2FP.F16.F32.PACK_AB R55, R72, R67 ;  /* 0x000000434837723e */ /* 0x000fc400000000ff */
[----:B------:R-:W0:Y:S01]  /*2770*/  LDC.64 R66, c[0x0][0x210] ;  /* 0x00008400ff427b82 */ /* 0x000e220000000a00 */
[----:B------:R-:W-:Y:S02]  /*2780*/  @P1 LOP3.LUT P3, RZ, R3, 0xff00, RZ, 0xc0, !PT ;  /* 0x0000ff0003ff1812 */ /* 0x000fe4000786c0ff */
[----:B------:R-:W-:Y:S02]  /*2790*/  @P1 FSEL R54, R70, RZ, P5 ;  /* 0x000000ff46361208 */ /* 0x000fe40002800000 */
[----:B------:R-:W-:Y:S02]  /*27a0*/  @P1 FSEL R56, R161, RZ, P3 ;  /* 0x000000ffa1381208 */ /* 0x000fe40001800000 */
[----:B------:R-:W-:Y:S02]  /*27b0*/  LOP3.LUT P5, RZ, R78, 0xff000000, RZ, 0xc0, !PT ;  /* 0xff0000004eff7812 */ /* 0x000fe400078ac0ff */
[----:B------:R-:W-:Y:S02]  /*27c0*/  LOP3.LUT P3, RZ, R79, 0xff, RZ, 0xc0, !PT ;  /* 0x000000ff4fff7812 */ /* 0x000fe4000786c0ff */
[----:B------:R-:W-:-:S02]  /*27d0*/  @P1 F2FP.F16.F32.PACK_AB R63, RZ, R57 ;  /* 0x00000039ff3f123e */ /* 0x000fc400000000ff */
[----:B------:R-:W-:Y:S02]  /*27e0*/  @P1 F2FP.F16.F32.PACK_AB R58, RZ, R52 ;  /* 0x00000034ff3a123e */ /* 0x000fe400000000ff */
[----:B------:R-:W-:Y:S02]  /*27f0*/  @P1 F2FP.F16.F32.PACK_AB R60, RZ, R54 ;  /* 0x00000036ff3c123e */ /* 0x000fe400000000ff */
[----:B------:R-:W-:Y:S02]  /*2800*/  @P1 F2FP.F16.F32.PACK_AB R62, RZ, R56 ;  /* 0x00000038ff3e123e */ /* 0x000fe400000000ff */
[----:B------:R-:W-:Y:S02]  /*2810*/  FSEL R52, R68, RZ, P2 ;  /* 0x000000ff44347208 */ /* 0x000fe40001000000 */
[----:B------:R-:W-:Y:S02]  /*2820*/  FSEL R54, R83, RZ, P3 ;  /* 0x000000ff53367208 */ /* 0x000fe40001800000 */
[----:B------:R-:W-:-:S02]  /*2830*/  FSEL R161, R161, RZ, P6 ;  /* 0x000000ffa1a17208 */ /* 0x000fc40003000000 */
[----:B------:R-:W-:Y:S02]  /*2840*/  FSEL R70, R70, RZ, P5 ;  /* 0x000000ff46467208 */ /* 0x000fe40002800000 */
[C---:B------:R-:W-:Y:S02]  /*2850*/  IADD3 R56, P2, R155.reuse, UR20, RZ ;  /* 0x000000149b387c10 */ /* 0x040fe4000ff5e0ff */
[----:B------:R-:W-:Y:S02]  /*2860*/  @P1 IADD3 R80, P4, R155, R80, RZ ;  /* 0x000000509b501210 */ /* 0x000fe40007f9e0ff */
[----:B------:R-:W-:Y:S02]  /*2870*/  @P1 F2FP.F16.F32.PACK_AB R64, RZ, R64 ;  /* 0x00000040ff40123e */ /* 0x000fe400000000ff */
[----:B------:R-:W-:Y:S02]  /*2880*/  @P1 PRMT R48, R0, 0x7610, R48 ;  /* 0x0000761000301816 */ /* 0x000fe40000000030 */
[----:B------:R-:W-:-:S02]  /*2890*/  @P1 PRMT R49, R59, 0x7610, R49 ;  /* 0x000076103b311816 */ /* 0x000fc40000000031 */
[----:B------:R-:W-:Y:S02]  /*28a0*/  @P1 PRMT R50, R61, 0x7610, R50 ;  /* 0x000076103d321816 */ /* 0x000fe40000000032 */
[----:B------:R-:W-:Y:S02]  /*28b0*/  @P1 PRMT R51, R63, 0x7610, R51 ;  /* 0x000076103f331816 */ /* 0x000fe40000000033 */
[----:B------:R-:W-:Y:S02]  /*28c0*/  F2FP.F16.F32.PACK_AB R54, R161, R54 ;  /* 0x00000036a136723e */ /* 0x000fe400000000ff */
[----:B------:R-:W-:Y:S02]  /*28d0*/  F2FP.F16.F32.PACK_AB R53, R70, R69 ;  /* 0x000000454635723e */ /* 0x000fe400000000ff */
[----:B------:R-:W-:Y:S02]  /*28e0*/  F2FP.F16.F32.PACK_AB R52, R52, R65 ;  /* 0x000000413434723e */ /* 0x000fe400000000ff */
[----:B------:R-:W-:-:S02]  /*28f0*/  IADD3.X R57, R152, UR21, RZ, P2, !PT ;  /* 0x0000001598397c10 */ /* 0x000fc400097fe4ff */
[----:B------:R-:W-:Y:S02]  /*2900*/  @P1 IADD3.X R81, R152, R81, RZ, P4, !PT ;  /* 0x0000005198511210 */ /* 0x000fe400027fe4ff */
[----:B------:R-:W-:Y:S01]  /*2910*/  @P1 PRMT R48, R48, 0x5410, R58 ;  /* 0x0000541030301816 */ /* 0x000fe2000000003a */
[----:B------:R1:W-:Y:S01]  /*2920*/  STG.E.128 desc[UR4][R56.64], R52 ;  /* 0x0000003438007986 */ /* 0x0003e2000c101d04 */
[----:B------:R-:W-:Y:S02]  /*2930*/  @P1 PRMT R49, R49, 0x5410, R60 ;  /* 0x0000541031311816 */ /* 0x000fe4000000003c */
[----:B------:R-:W-:Y:S02]  /*2940*/  @P1 PRMT R50, R50, 0x5410, R62 ;  /* 0x0000541032321816 */ /* 0x000fe4000000003e */
[----:B------:R-:W-:Y:S02]  /*2950*/  @P1 PRMT R51, R51, 0x5410, R64 ;  /* 0x0000541033331816 */ /* 0x000fe40000000040 */
[----:B0-----:R-:W-:-:S03]  /*2960*/  LEA R144, R66, R144, 0x2 ;  /* 0x0000009042907211 */ /* 0x001fc600078e10ff */
[----:B------:R1:W-:Y:S01]  /*2970*/  @P1 STG.E.128 desc[UR4][R80.64], R48 ;  /* 0x0000003050001986 */ /* 0x0003e2000c101d04 */
[----:B------:R-:W-:-:S13]  /*2980*/  ISETP.GE.AND P1, PT, R144, R67, PT ;  /* 0x000000439000720c */ /* 0x000fda0003f26270 */
[----:B------:R-:W-:Y:S05]  /*2990*/  @!P1 BRA `(.L_x_1656) ;  /* 0xffffffdc00409947 */ /* 0x000fea000383ffff */
[----:B------:R-:W-:Y:S05]  /*29a0*/  BSYNC B1 ;  /* 0x0000000000017941 */ /* 0x000fea0003800000 */
.L_x_1654:
        /* <DEDUP_REMOVED lines=45> */
[----:B-1----:R-:W-:Y:S02]  /*2c80*/  MOV R48, R97 ;  /* 0x0000006100307202 */ /* 0x002fe40000000f00 */
        /* <DEDUP_REMOVED lines=14> */
.L_x_1653:
[----:B------:R-:W-:Y:S05]  /*2d70*/  BSYNC B0 ;  /* 0x0000000000007941 */ /* 0x000fea0003800000 */
.L_x_1651:
        /* <DEDUP_REMOVED lines=11> */
[----:B------:R-:W-:Y:S02]  /*2e30*/  LOP3.LUT R0, R53, 0xffffffc0, R52, 0xe2, !PT ;  /* 0xffffffc035007812 */ /* 0x000fe400078ee234 */
[-C--:B------:R-:W-:Y:S01]  /*2e40*/  LEA R52, R58, R3.reuse, 0x2 ;  /* 0x000000033a347211 */ /* 0x080fe200078e10ff */
[----:B--2---:R-:W-:Y:S01]  /*2e50*/  IMAD R63, R56, UR6, RZ ;  /* 0x00000006383f7c24 */ /* 0x004fe2000f8e02ff */
[----:B------:R-:W-:Y:S01]  /*2e60*/  LEA R0, R0, R3, 0x5 ;  /* 0x0000000300007211 */ /* 0x000fe200078e28ff */
[----:B------:R-:W-:-:S03]  /*2e70*/  ULDC.64 UR6, c[0x0][0x2d8] ;  /* 0x0000b60000067ab9 */ /* 0x000fc60000000a00 */
[----:B------:R-:W-:Y:S01]  /*2e80*/  IADD3 R58, P0, R63, R58, RZ ;  /* 0x0000003a3f3a7210 */ /* 0x000fe20007f1e0ff */
        /* <DEDUP_REMOVED lines=181> */
.L_x_1655:
        /* <DEDUP_REMOVED lines=8> */
.L_x_1658:
[----:B------:R-:W-:Y:S05]  /*3a60*/  BSYNC B2 ;  /* 0x0000000000027941 */ /* 0x000fea0003800000 */
.L_x_1657:
        /* <DEDUP_REMOVED lines=8> */
.L_x_1659:
[----:B------:R-:W-:Y:S01]  /*3af0*/  FADD.FTZ R88, R87, R88 ;  /* 0x0000005857587221 */ /* 0x000fe20000010000 */
[----:B------:R-:W-:-:S04]  /*3b00*/  HFMA2.MMA R175, -RZ, RZ, 0, 1.1920928955078125e-07 ;  /* 0x00000002ffaf7435 */ /* 0x000fc800000001ff */
[----:B------:R-:W-:Y:S02]  /*3b10*/  MOV R176, R88 ;  /* 0x0000005800b07202 */ /* 0x000fe40000000f00 */
[----:B------:R-:W-:-:S07]  /*3b20*/  MOV R104, R174 ;  /* 0x000000ae00687202 */ /* 0x000fce0000000f00 */
[----:B------:R-:W-:Y:S05]  /*3b30*/  WARPSYNC.COLLECTIVE R173, `(.L_x_1660) ;  /* 0x00000000ad087348 */ /* 0x000fea0003c00000 */
[----:B------:R0:W1:Y:S02]  /*3b40*/  SHFL.BFLY P3, R174, R176, R175, R178 ;  /* 0x0c0000afb0ae7389 */ /* 0x00006400000600b2 */
[----:B01----:R-:W-:Y:S01]  /*3b50*/  ENDCOLLECTIVE ;  /* 0x000000000000791b */ /* 0x003fe20003800000 */
.L_x_1660:
[----:B------:R-:W-:-:S05]  /*3b60*/  FADD.FTZ R104, R89, R104 ;  /* 0x0000006859687221 */ /* 0x000fca0000010000 */
[----:B------:R-:W-:Y:S02]  /*3b70*/  MOV R176, R104 ;  /* 0x0000006800b07202 */ /* 0x000fe40000000f00 */
[----:B------:R-:W-:-:S07]  /*3b80*/  MOV R63, R174 ;  /* 0x000000ae003f7202 */ /* 0x000fce0000000f00 */
[----:B------:R-:W-:Y:S05]  /*3b90*/  WARPSYNC.COLLECTIVE R173, `(.L_x_1661) ;  /* 0x00000000ad087348 */ /* 0x000fea0003c00000 */
[----:B------:R0:W1:Y:S02]  /*3ba0*/  SHFL.BFLY P3, R174, R176, R175, R178 ;  /* 0x0c0000afb0ae7389 */ /* 0x00006400000600b2 */
[----:B01----:R-:W-:Y:S01]  /*3bb0*/  ENDCOLLECTIVE ;  /* 0x000000000000791b */ /* 0x003fe20003800000 */
.L_x_1661:
        /* <DEDUP_REMOVED lines=8> */
.L_x_1662:
[----:B------:R-:W-:Y:S01]  /*3c40*/  FADD.FTZ R109, R104, R109 ;  /* 0x0000006d686d7221 */ /* 0x000fe20000010000 */
[----:B------:R-:W-:-:S04]  /*3c50*/  MOV R104, R166 ;  /* 0x000000a600687202 */ /* 0x000fc80000000f00 */
[----:B------:R-:W-:Y:S02]  /*3c60*/  MOV R176, R109 ;  /* 0x0000006d00b07202 */ /* 0x000fe40000000f00 */
[----:B------:R-:W-:-:S07]  /*3c70*/  MOV R168, R174 ;  /* 0x000000ae00a87202 */ /* 0x000fce0000000f00 */
[----:B------:R-:W-:Y:S05]  /*3c80*/  WARPSYNC.COLLECTIVE R173, `(.L_x_1663) ;  /* 0x00000000ad087348 */ /* 0x000fea0003c00000 */
[----:B------:R0:W1:Y:S02]  /*3c90*/  SHFL.BFLY P3, R174, R176, R175, R178 ;  /* 0x0c0000afb0ae7389 */ /* 0x00006400000600b2 */
[----:B01----:R-:W-:Y:S01]  /*3ca0*/  ENDCOLLECTIVE ;  /* 0x000000000000791b */ /* 0x003fe20003800000 */
.L_x_1663:
[----:B------:R-:W-:Y:S01]  /*3cb0*/  FADD.FTZ R168, R63, R168 ;  /* 0x000000a83fa87221 */ /* 0x000fe20000010000 */
[----:B------:R-:W-:-:S04]  /*3cc0*/  HFMA2.MMA R175, -RZ, RZ, 0, 4.76837158203125e-07 ;  /* 0x00000008ffaf7435 */ /* 0x000fc800000001ff */
[----:B------:R-:W-:Y:S02]  /*3cd0*/  MOV R176, R168 ;  /* 0x000000a800b07202 */ /* 0x000fe40000000f00 */
[----:B------:R-:W-:-:S07]  /*3ce0*/  MOV R170, R174 ;  /* 0x000000ae00aa7202 */ /* 0x000fce0000000f00 */
[----:B------:R-:W-:Y:S05]  /*3cf0*/  WARPSYNC.COLLECTIVE R173, `(.L_x_1664) ;  /* 0x00000000ad087348 */ /* 0x000fea0003c00000 */
[----:B------:R0:W1:Y:S02]  /*3d00*/  SHFL.BFLY P3, R174, R176, R175, R178 ;  /* 0x0c0000afb0ae7389 */ /* 0x00006400000600b2 */
[----:B01----:R-:W-:Y:S01]  /*3d10*/  ENDCOLLECTIVE ;  /* 0x000000000000791b */ /* 0x003fe20003800000 */
.L_x_1664:
[----:B------:R-:W-:Y:S01]  /*3d20*/  FADD.FTZ R170, R109, R170 ;  /* 0x000000aa6daa7221 */ /* 0x000fe20000010000 */
[----:B------:R-:W-:-:S04]  /*3d30*/  MOV R109, R164 ;  /* 0x000000a4006d7202 */ /* 0x000fc80000000f00 */
[----:B------:R-:W-:Y:S02]  /*3d40*/  MOV R176, R170 ;  /* 0x000000aa00b07202 */ /* 0x000fe40000000f00 */
[----:B------:R-:W-:-:S07]  /*3d50*/  MOV R87, R174 ;  /* 0x000000ae00577202 */ /* 0x000fce0000000f00 */
[----:B------:R-:W-:Y:S05]  /*3d60*/  WARPSYNC.COLLECTIVE R173, `(.L_x_1665) ;  /* 0x00000000ad087348 */ /* 0x000fea0003c00000 */
[----:B------:R0:W1:Y:S02]  /*3d70*/  SHFL.BFLY P3, R174, R176, R175, R178 ;  /* 0x0c0000afb0ae7389 */ /* 0x00006400000600b2 */
[----:B01----:R-:W-:Y:S01]  /*3d80*/  ENDCOLLECTIVE ;  /* 0x000000000000791b */ /* 0x003fe20003800000 */
.L_x_1665:
        /* <DEDUP_REMOVED lines=8> */
.L_x_1666:
[----:B------:R-:W-:Y:S01]  /*3e10*/  FADD.FTZ R172, R170, R89 ;  /* 0x00000059aaac7221 */ /* 0x000fe20000010000 */
[----:B------:R-:W-:-:S04]  /*3e20*/  MOV R89, R162 ;  /* 0x000000a200597202 */ /* 0x000fc80000000f00 */
[----:B------:R-:W-:Y:S02]  /*3e30*/  MOV R176, R172 ;  /* 0x000000ac00b07202 */ /* 0x000fe40000000f00 */
[----:B------:R-:W-:-:S07]  /*3e40*/  MOV R164, R174 ;  /* 0x000000ae00a47202 */ /* 0x000fce0000000f00 */
[----:B------:R-:W-:Y:S05]  /*3e50*/  WARPSYNC.COLLECTIVE R173, `(.L_x_1667) ;  /* 0x00000000ad087348 */ /* 0x000fea0003c00000 */
[----:B------:R0:W1:Y:S02]  /*3e60*/  SHFL.BFLY P3, R174, R176, R175, R178 ;  /* 0x0c0000afb0ae7389 */ /* 0x00006400000600b2 */
[----:B01----:R-:W-:Y:S01]  /*3e70*/  ENDCOLLECTIVE ;  /* 0x000000000000791b */ /* 0x003fe20003800000 */
.L_x_1667:
[----:B------:R-:W-:Y:S01]  /*3e80*/  MOV R63, R174 ;  /* 0x000000ae003f7202 */ /* 0x000fe20000000f00 */
[----:B------:R-:W-:Y:S06]  /*3e90*/  BRA `(.L_x_1668) ;  /* 0xffffffd8009c7947 */ /* 0x000fec000383ffff */
.L_x_1669:
        /* <DEDUP_REMOVED lines=14> */
.L_x_3207:


//--------------------- .text._ZN10layer_norm22ln_bwd_finalize_kernelINS_22Kernel_traits_finalizeILj512Ef6__halfS2_S2_fjLb0ELj1024ELj4ENS_18Kernel_traits_baseILj512EfS2_S2_S2_fjLj1024EEEEELb0ELb0EEEvNS_9BwdParamsE --------------------------
	.section	.text._ZN10layer_norm22ln_bwd_finalize_kernelINS_22Kernel_traits_finalizeILj512Ef6__halfS2_S2_fjLb0ELj1024ELj4ENS_18Kernel_traits_baseILj512EfS2_S2_S2_fjLj1024EEEEELb0ELb0EEEvNS_9BwdParamsE,"ax",@progbits
	.align	128
        .global         _ZN10layer_norm22ln_bwd_finalize_kernelINS_22Kernel_traits_finalizeILj512Ef6__halfS2_S2_fjLb0ELj1024ELj4ENS_18Kernel_traits_baseILj512EfS2_S2_S2_fjLj1024EEEEELb0ELb0EEEvNS_9BwdParamsE
        .type           _ZN10layer_norm22ln_bwd_finalize_kernelINS_22Kernel_traits_finalizeILj512Ef6__halfS2_S2_fjLb0ELj1024ELj4ENS_18Kernel_traits_baseILj512EfS2_S2_S2_fjLj1024EEEEELb0ELb0EEEvNS_9BwdParamsE,@function
        .size           _ZN10layer_norm22ln_bwd_finalize_kernelINS_22Kernel_traits_finalizeILj512Ef6__halfS2_S2_fjLb0ELj1024ELj4ENS_18Kernel_traits_baseILj512EfS2_S2_S2_fjLj1024EEEEELb0ELb0EEEvNS_9BwdParamsE,(.L_x_3208 - _ZN10layer_norm22ln_bwd_finalize_kernelINS_22Kernel_traits_finalizeILj512Ef6__halfS2_S2_fjLb0ELj1024ELj4ENS_18Kernel_traits_baseILj512EfS2_S2_S2_fjLj1024EEEEELb0ELb0EEEvNS_9BwdParamsE)
        .other          _ZN10layer_norm22ln_bwd_finalize_kernelINS_22Kernel_traits_finalizeILj512Ef6__halfS2_S2_fjLb0ELj1024ELj4ENS_18Kernel_traits_baseILj512EfS2_S2_S2_fjLj1024EEEEELb0ELb0EEEvNS_9BwdParamsE,@"STO_CUDA_ENTRY STV_DEFAULT"
_ZN10layer_norm22ln_bwd_finalize_kernelINS_22Kernel_traits_finalizeILj512Ef6__halfS2_S2_fjLb0ELj1024ELj4ENS_18Kernel_traits_baseILj512EfS2_S2_S2_fjLj1024EEEEELb0ELb0EEEvNS_9BwdParamsE:
.text._ZN10layer_norm22ln_bwd_finalize_kernelINS_22Kernel_traits_finalizeILj512Ef6__halfS2_S2_fjLb0ELj1024ELj4ENS_18Kernel_traits_baseILj512EfS2_S2_S2_fjLj1024EEEEELb0ELb0EEEvNS_9BwdParamsE:
        /* <DEDUP_REMOVED lines=25> */
.L_x_1682:
        /* <DEDUP_REMOVED lines=30> */
.L_x_1674:
        /* <DEDUP_REMOVED lines=36> */
.L_x_1673:
[----:B------:R-:W-:Y:S05]  /*05b0*/  BSYNC B1 ;  /* 0x0000000000017941 */ /* 0x000fea0003800000 */
.L_x_1672:
        /* <DEDUP_REMOVED lines=24> */
.L_x_1676:
[----:B------:R-:W-:Y:S05]  /*0740*/  BSYNC B1 ;  /* 0x0000000000017941 */ /* 0x000fea0003800000 */
.L_x_1675:
        /* <DEDUP_REMOVED lines=12> */
.L_x_1677:
[----:B------:R-:W-:Y:S05]  /*0810*/  BSYNC B1 ;  /* 0x0000000000017941 */ /* 0x000fea0003800000 */
.L_x_1671:
[----:B------:R-:W-:Y:S05]  /*0820*/  BSYNC B0 ;  /* 0x0000000000007941 */ /* 0x000fea0003800000 */
.L_x_1670:
        /* <DEDUP_REMOVED lines=29> */
.L_x_1693:
[----:B---3--:R-:W-:Y:S01]  /*0a00*/  FADD.FTZ R9, R18, R9 ;  /* 0x0000000912097221 */ /* 0x008fe20000010000 */
[----:B--2---:R-:W-:-:S04]  /*0a10*/  FADD.FTZ R11, R10, R11 ;  /* 0x0000000b0a0b7221 */ /* 0x004fc80000010000 */
[----:B------:R2:W-:Y:S04]  /*0a20*/  @!P1 STS [R6+0x2000], R9 ;  /* 0x0020000906009388 */ /* 0x0005e80000000800 */
[----:B------:R2:W-:Y:S02]  /*0a30*/  @!P1 STS [R6+0x2080], R11 ;  /* 0x0020800b06009388 */ /* 0x0005e40000000800 */
.L_x_1678:
        /* <DEDUP_REMOVED lines=16> */
.L_x_1681:
[----:B------:R-:W-:Y:S05]  /*0b40*/  BSYNC B0 ;  /* 0x0000000000007941 */ /* 0x000fea0003800000 */
.L_x_1680:
[C---:B------:R-:W-:Y:S01]  /*0b50*/  ISETP.GT.U32.AND P1, PT, R3.reuse, -0x201, PT ;  /* 0xfffffdff0300780c */ /* 0x040fe20003f24070 */
[----:B------:R-:W-:Y:S01]  /*0b60*/  VIADD R4, R4, 0x100 ;  /* 0x0000010004047836 */ /* 0x000fe20000000000 */
[----:B------:R-:W-:-:S11]  /*0b70*/  IADD3 R3, R3, 0x200, RZ ;  /* 0x0000020003037810 */ /* 0x000fd60007ffe0ff */
[----:B------:R-:W-:Y:S05]  /*0b80*/  @P1 BRA `(.L_x_1682) ;  /* 0xfffffff400801947 */ /* 0x000fea000383ffff */
[----:B------:R-:W-:Y:S05]  /*0b90*/  EXIT ;  /* 0x000000000000794d */ /* 0x000fea0003800000 */
.L_x_1679:
[----:B------:R-:W-:Y:S01]  /*0ba0*/  HFMA2.MMA R21, -RZ, RZ, 0, 5.9604644775390625e-08 ;  /* 0x00000001ff157435 */ /* 0x000fe200000001ff */
[----:B0--3--:R-:W-:Y:S01]  /*0bb0*/  MOV R22, R10 ;  /* 0x0000000a00167202 */ /* 0x009fe20000000f00 */
[----:B------:R-:W-:Y:S01]  /*0bc0*/  IMAD.MOV.U32 R19, RZ, RZ, -0x1 ;  /* 0xffffffffff137424 */ /* 0x000fe200078e00ff */
[----:B------:R-:W-:-:S08]  /*0bd0*/  MOV R24, 0x1f ;  /* 0x0000001f00187802 */ /* 0x000fd00000000f00 */
[----:B-12---:R-:W-:Y:S05]  /*0be0*/  WARPSYNC.COLLECTIVE R19, `(.L_x_1683) ;  /* 0x0000000013087348 */ /* 0x006fea0003c00000 */
[----:B------:R0:W3:Y:S02]  /*0bf0*/  SHFL.BFLY P2, R20, R22, R21, R24 ;  /* 0x0c00001516147389 */ /* 0x0000e40000040018 */
[----:B0123--:R-:W-:Y:S01]  /*0c00*/  ENDCOLLECTIVE ;  /* 0x000000000000791b */ /* 0x00ffe20003800000 */
.L_x_1683:
[----:B------:R-:W-:Y:S01]  /*0c10*/  HFMA2.MMA R21, -RZ, RZ, 0, 1.1920928955078125e-07 ;  /* 0x00000002ff157435 */ /* 0x000fe200000001ff */
[----:B------:R-:W-:-:S05]  /*0c20*/  MOV R11, R20 ;  /* 0x00000014000b7202 */ /* 0x000fca0000000f00 */
[----:B------:R-:W-:-:S05]  /*0c30*/  FADD.FTZ R11, R10, R11 ;  /* 0x0000000b0a0b7221 */ /* 0x000fca0000010000 */
[----:B------:R-:W-:-:S07]  /*0c40*/  MOV R22, R11 ;  /* 0x0000000b00167202 */ /* 0x000fce0000000f00 */
[----:B------:R-:W-:Y:S05]  /*0c50*/  WARPSYNC.COLLECTIVE R19, `(.L_x_1684) ;  /* 0x0000000013087348 */ /* 0x000fea0003c00000 */
[----:B------:R0:W1:Y:S02]  /*0c60*/  SHFL.BFLY P2, R20, R22, R21, R24 ;  /* 0x0c00001516147389 */ /* 0x0000640000040018 */
[----:B01----:R-:W-:Y:S01]  /*0c70*/  ENDCOLLECTIVE ;  /* 0x000000000000791b */ /* 0x003fe20003800000 */
.L_x_1684:
[----:B------:R-:W-:Y:S01]  /*0c80*/  HFMA2.MMA R21, -RZ, RZ, 0, 2.384185791015625e-07 ;  /* 0x00000004ff157435 */ /* 0x000fe200000001ff */
[----:B------:R-:W-:-:S04]  /*0c90*/  IMAD.MOV.U32 R14, RZ, RZ, R20 ;  /* 0x000000ffff0e7224 */ /* 0x000fc800078e0014 */
[----:B------:R-:W-:-:S05]  /*0ca0*/  FADD.FTZ R14, R11, R14 ;  /* 0x0000000e0b0e7221 */ /* 0x000fca0000010000 */
[----:B------:R-:W-:-:S07]  /*0cb0*/  MOV R22, R14 ;  /* 0x0000000e00167202 */ /* 0x000fce0000000f00 */
[----:B------:R-:W-:Y:S05]  /*0cc0*/  WARPSYNC.COLLECTIVE R19, `(.L_x_1685) ;  /* 0x0000000013087348 */ /* 0x000fea0003c00000 */
[----:B------:R0:W1:Y:S02]  /*0cd0*/  SHFL.BFLY P2, R20, R22, R21, R24 ;  /* 0x0c00001516147389 */ /* 0x0000640000040018 */
[----:B01----:R-:W-:Y:S01]  /*0ce0*/  ENDCOLLECTIVE ;  /* 0x000000000000791b */ /* 0x003fe20003800000 */
.L_x_1685:
[----:B------:R-:W-:Y:S01]  /*0cf0*/  IMAD.MOV.U32 R21, RZ, RZ, 0x8 ;  /* 0x00000008ff157424 */ /* 0x000fe200078e00ff */
[----:B------:R-:W-:-:S05]  /*0d00*/  MOV R13, R20 ;  /* 0x00000014000d7202 */ /* 0x000fca0000000f00 */
[----:B------:R-:W-:-:S05]  /*0d10*/  FADD.FTZ R13, R14, R13 ;  /* 0x0000000d0e0d7221 */ /* 0x000fca0000010000 */
[----:B------:R-:W-:-:S07]  /*0d20*/  MOV R22, R13 ;  /* 0x0000000d00167202 */ /* 0x000fce0000000f00 */
[----:B------:R-:W-:Y:S05]  /*0d30*/  WARPSYNC.COLLECTIVE R19, `(.L_x_1686) ;  /* 0x0000000013087348 */ /* 0x000fea0003c00000 */
[----:B------:R0:W1:Y:S02]  /*0d40*/  SHFL.BFLY P2, R20, R22, R21, R24 ;  /* 0x0c00001516147389 */ /* 0x0000640000040018 */
[----:B01----:R-:W-:Y:S01]  /*0d50*/  ENDCOLLECTIVE ;  /* 0x000000000000791b */ /* 0x003fe20003800000 */
.L_x_1686:
[----:B------:R-:W-:Y:S01]  /*0d60*/  HFMA2.MMA R21, -RZ, RZ, 0, 9.5367431640625e-07 ;  /* 0x00000010ff157435 */ /* 0x000fe200000001ff */
[----:B------:R-:W-:-:S05]  /*0d70*/  MOV R10, R20 ;  /* 0x00000014000a7202 */ /* 0x000fca0000000f00 */
[----:B------:R-:W-:-:S05]  /*0d80*/  FADD.FTZ R10, R13, R10 ;  /* 0x0000000a0d0a7221 */ /* 0x000fca0000010000 */
[----:B------:R-:W-:-:S07]  /*0d90*/  MOV R22, R10 ;  /* 0x0000000a00167202 */ /* 0x000fce0000000f00 */
[----:B------:R-:W-:Y:S05]  /*0da0*/  WARPSYNC.COLLECTIVE R19, `(.L_x_1687) ;  /* 0x0000000013087348 */ /* 0x000fea0003c00000 */
[----:B------:R0:W1:Y:S02]  /*0db0*/  SHFL.BFLY P2, R20, R22, R21, R24 ;  /* 0x0c00001516147389 */ /* 0x0000640000040018 */
[----:B01----:R-:W-:Y:S01]  /*0dc0*/  ENDCOLLECTIVE ;  /* 0x000000000000791b */ /* 0x003fe20003800000 */
.L_x_1687:
[----:B------:R-:W-:Y:S01]  /*0dd0*/  HFMA2.MMA R21, -RZ, RZ, 0, 5.9604644775390625e-08 ;  /* 0x00000001ff157435 */ /* 0x000fe200000001ff */
[----:B------:R-:W-:Y:S01]  /*0de0*/  IMAD.MOV.U32 R22, RZ, RZ, R9 ;  /* 0x000000ffff167224 */ /* 0x000fe200078e0009 */
[----:B------:R-:W-:-:S09]  /*0df0*/  MOV R11, R20 ;  /* 0x00000014000b7202 */ /* 0x000fd20000000f00 */
[----:B------:R-:W-:Y:S05]  /*0e00*/  WARPSYNC.COLLECTIVE R19, `(.L_x_1688) ;  /* 0x0000000013087348 */ /* 0x000fea0003c00000 */
[----:B------:R0:W1:Y:S02]  /*0e10*/  SHFL.BFLY P2, R20, R22, R21, R24 ;  /* 0x0c00001516147389 */ /* 0x0000640000040018 */
[----:B01----:R-:W-:Y:S01]  /*0e20*/  ENDCOLLECTIVE ;  /* 0x000000000000791b */ /* 0x003fe20003800000 */
.L_x_1688:
[----:B------:R-:W-:Y:S01]  /*0e30*/  HFMA2.MMA R21, -RZ, RZ, 0, 1.1920928955078125e-07 ;  /* 0x00000002ff157435 */ /* 0x000fe200000001ff */
[----:B------:R-:W-:-:S05]  /*0e40*/  MOV R14, R20 ;  /* 0x00000014000e7202 */ /* 0x000fca0000000f00 */
[----:B------:R-:W-:-:S05]  /*0e50*/  FADD.FTZ R15, R9, R14 ;  /* 0x0000000e090f7221 */ /* 0x000fca0000010000 */
[----:B------:R-:W-:-:S07]  /*0e60*/  MOV R22, R15 ;  /* 0x0000000f00167202 */ /* 0x000fce0000000f00 */
[----:B------:R-:W-:Y:S05]  /*0e70*/  WARPSYNC.COLLECTIVE R19, `(.L_x_1689) ;  /* 0x0000000013087348 */ /* 0x000fea0003c00000 */
[----:B------:R0:W1:Y:S02]  /*0e80*/  SHFL.BFLY P2, R20, R22, R21, R24 ;  /* 0x0c00001516147389 */ /* 0x0000640000040018 */
[----:B01----:R-:W-:Y:S01]  /*0e90*/  ENDCOLLECTIVE ;  /* 0x000000000000791b */ /* 0x003fe20003800000 */
.L_x_1689:
[----:B------:R-:W-:Y:S01]  /*0ea0*/  HFMA2.MMA R21, -RZ, RZ, 0, 2.384185791015625e-07 ;  /* 0x00000004ff157435 */ /* 0x000fe200000001ff */
[----:B------:R-:W-:-:S04]  /*0eb0*/  IMAD.MOV.U32 R16, RZ, RZ, R20 ;  /* 0x000000ffff107224 */ /* 0x000fc800078e0014 */
[----:B------:R-:W-:-:S05]  /*0ec0*/  FADD.FTZ R16, R15, R16 ;  /* 0x000000100f107221 */ /* 0x000fca0000010000 */
[----:B------:R-:W-:-:S07]  /*0ed0*/  MOV R22, R16 ;  /* 0x0000001000167202 */ /* 0x000fce0000000f00 */
[----:B------:R-:W-:Y:S05]  /*0ee0*/  WARPSYNC.COLLECTIVE R19, `(.L_x_1690) ;  /* 0x0000000013087348 */ /* 0x000fea0003c00000 */
[----:B------:R0:W1:Y:S02]  /*0ef0*/  SHFL.BFLY P2, R20, R22, R21, R24 ;  /* 0x0c00001516147389 */ /* 0x0000640000040018 */
[----:B01----:R-:W-:Y:S01]  /*0f00*/  ENDCOLLECTIVE ;  /* 0x000000000000791b */ /* 0x003fe20003800000 */
.L_x_1690:
[----:B------:R-:W-:Y:S01]  /*0f10*/  IMAD.MOV.U32 R21, RZ, RZ, 0x8 ;  /* 0x00000008ff157424 */ /* 0x000fe200078e00ff */
[----:B------:R-:W-:-:S05]  /*0f20*/  MOV R17, R20 ;  /* 0x0000001400117202 */ /* 0x000fca0000000f00 */
[----:B------:R-:W-:-:S05]  /*0f30*/  FADD.FTZ R17, R16, R17 ;  /* 0x0000001110117221 */ /* 0x000fca0000010000 */
[----:B------:R-:W-:-:S07]  /*0f40*/  MOV R22, R17 ;  /* 0x0000001100167202 */ /* 0x000fce0000000f00 */
[----:B------:R-:W-:Y:S05]  /*0f50*/  WARPSYNC.COLLECTIVE R19, `(.L_x_1691) ;  /* 0x0000000013087348 */ /* 0x000fea0003c00000 */
[----:B------:R0:W1:Y:S02]  /*0f60*/  SHFL.BFLY P2, R20, R22, R21, R24 ;  /* 0x0c00001516147389 */ /* 0x0000640000040018 */
[----:B01----:R-:W-:Y:S01]  /*0f70*/  ENDCOLLECTIVE ;  /* 0x000000000000791b */ /* 0x003fe20003800000 */
.L_x_1691:
[----:B------:R-:W-:Y:S01]  /*0f80*/  HFMA2.MMA R21, -RZ, RZ, 0, 9.5367431640625e-07 ;  /* 0x00000010ff157435 */ /* 0x000fe200000001ff */
[----:B------:R-:W-:-:S05]  /*0f90*/  MOV R18, R20 ;  /* 0x0000001400127202 */ /* 0x000fca0000000f00 */
[----:B------:R-:W-:-:S05]  /*0fa0*/  FADD.FTZ R18, R17, R18 ;  /* 0x0000001211127221 */ /* 0x000fca0000010000 */
[----:B------:R-:W-:-:S07]  /*0fb0*/  MOV R22, R18 ;  /* 0x0000001200167202 */ /* 0x000fce0000000f00 */
[----:B------:R-:W-:Y:S05]  /*0fc0*/  WARPSYNC.COLLECTIVE R19, `(.L_x_1692) ;  /* 0x0000000013087348 */ /* 0x000fea0003c00000 */
[----:B------:R0:W1:Y:S02]  /*0fd0*/  SHFL.BFLY P2, R20, R22, R21, R24 ;  /* 0x0c00001516147389 */ /* 0x0000640000040018 */
[----:B01----:R-:W-:Y:S01]  /*0fe0*/  ENDCOLLECTIVE ;  /* 0x000000000000791b */ /* 0x003fe20003800000 */
.L_x_1692:
[----:B------:R-:W-:Y:S01]  /*0ff0*/  MOV R9, R20 ;  /* 0x0000001400097202 */ /* 0x000fe20000000f00 */
[----:B------:R-:W-:Y:S06]  /*1000*/  BRA `(.L_x_1693) ;  /* 0xfffffff8007c7947 */ /* 0x000fec000383ffff */
.L_x_1694:
        /* <DEDUP_REMOVED lines=15> */
.L_x_3208:


//--------------------- .text._ZN10layer_norm40ln_parallel_residual_bwd_finalize_kernelINS_22Kernel_traits_finalizeILj512Ef6__halfS2_S2_fjLb0ELj1024ELj4ENS_18Kernel_traits_baseILj512EfS2_S2_S2_fjLj1024EEEEELb0EEEvNS_9BwdParamsE --------------------------
	.section	.text._ZN10layer_norm40ln_parallel_residual_bwd_finalize_kernelINS_22Kernel_traits_finalizeILj512Ef6__halfS2_S2_fjLb0ELj1024ELj4ENS_18Kernel_traits_baseILj512EfS2_S2_S2_fjLj1024EEEEELb0EEEvNS_9BwdParamsE,"ax",@progbits
	.align	128
        .global         _ZN10layer_norm40ln_parallel_residual_bwd_finalize_kernelINS_22Kernel_traits_finalizeILj512Ef6__halfS2_S2_fjLb0ELj1024ELj4ENS_18Kernel_traits_baseILj512EfS2_S2_S2_fjLj1024EEEEELb0EEEvNS_9BwdParamsE
        .type           _ZN10layer_norm40ln_parallel_residual_bwd_finalize_kernelINS_22Kernel_traits_finalizeILj512Ef6__halfS2_S2_fjLb0ELj1024ELj4ENS_18Kernel_traits_baseILj512EfS2_S2_S2_fjLj1024EEEEELb0EEEvNS_9BwdParamsE,@function
        .size           _ZN10layer_norm40ln_parallel_residual_bwd_finalize_kernelINS_22Kernel_traits_finalizeILj512Ef6__halfS2_S2_fjLb0ELj1024ELj4ENS_18Kernel_traits_baseILj512EfS2_S2_S2_fjLj1024EEEEELb0EEEvNS_9BwdParamsE,(.L_x_3209 - _ZN10layer_norm40ln_parallel_residual_bwd_finalize_kernelINS_22Kernel_traits_finalizeILj512Ef6__halfS2_S2_fjLb0ELj1024ELj4ENS_18Kernel_traits_baseILj512EfS2_S2_S2_fjLj1024EEEEELb0EEEvNS_9BwdParamsE)
        .other          _ZN10layer_norm40ln_parallel_residual_bwd_finalize_kernelINS_22Kernel_traits_finalizeILj512Ef6__halfS2_S2_fjLb0ELj1024ELj4ENS_18Kernel_traits_baseILj512EfS2_S2_S2_fjLj1024EEEEELb0EEEvNS_9BwdParamsE,@"STO_CUDA_ENTRY STV_DEFAULT"
_ZN10layer_norm40ln_parallel_residual_bwd_finalize_kernelINS_22Kernel_traits_finalizeILj512Ef6__halfS2_S2_fjLb0ELj1024ELj4ENS_18Kernel_traits_baseILj512EfS2_S2_S2_fjLj1024EEEEELb0EEEvNS_9BwdParamsE:
.text._ZN10layer_norm40ln_parallel_residual_bwd_finalize_kernelINS_22Kernel_traits_finalizeILj512Ef6__halfS2_S2_fjLb0ELj1024ELj4ENS_18Kernel_traits_baseILj512EfS2_S2_S2_fjLj1024EEEEELb0EEEvNS_9BwdParamsE:
        /* <DEDUP_REMOVED lines=22> */
.L_x_1707:
        /* <DEDUP_REMOVED lines=42> */
.L_x_1699:
        /* <DEDUP_REMOVED lines=62> */
.L_x_1698:
[----:B------:R-:W-:Y:S05]  /*07e0*/  BSYNC B1 ;  /* 0x0000000000017941 */ /* 0x000fea0003800000 */
.L_x_1697:
        /* <DEDUP_REMOVED lines=38> */
.L_x_1701:
[----:B------:R-:W-:Y:S05]  /*0a50*/  BSYNC B1 ;  /* 0x0000000000017941 */ /* 0x000fea0003800000 */
.L_x_1700:
        /* <DEDUP_REMOVED lines=20> */
.L_x_1702:
[----:B------:R-:W-:Y:S05]  /*0ba0*/  BSYNC B1 ;  /* 0x0000000000017941 */ /* 0x000fea0003800000 */
.L_x_1696:
[----:B------:R-:W-:Y:S05]  /*0bb0*/  BSYNC B0 ;  /* 0x0000000000007941 */ /* 0x000fea0003800000 */
.L_x_1695:
        /* <DEDUP_REMOVED lines=54> */
.L_x_1728:
        /* <DEDUP_REMOVED lines=10> */
.L_x_1703:
        /* <DEDUP_REMOVED lines=24> */
.L_x_1706:
[----:B------:R-:W-:Y:S05]  /*1140*/  BSYNC B0 ;  /* 0x0000000000007941 */ /* 0x000fea0003800000 */
.L_x_1705:
[C---:B------:R-:W-:Y:S02]  /*1150*/  ISETP.GT.U32.AND P1, PT, R4.reuse, -0x201, PT ;  /* 0xfffffdff0400780c */ /* 0x040fe40003f24070 */
[----:B------:R-:W-:Y:S02]  /*1160*/  IADD3 R4, R4, 0x200, RZ ;  /* 0x0000020004047810 */ /* 0x000fe40007ffe0ff */
[----:B------:R-:W-:-:S09]  /*1170*/  IADD3 R5, R5, 0x100, RZ ;  /* 0x0000010005057810 */ /* 0x000fd20007ffe0ff */
[----:B------:R-:W-:Y:S05]  /*1180*/  @P1 BRA `(.L_x_1707) ;  /* 0xffffffec00f41947 */ /* 0x000fea000383ffff */
[----:B------:R-:W-:Y:S05]  /*1190*/  EXIT ;  /* 0x000000000000794d */ /* 0x000fea0003800000 */
.L_x_1704:
[----:B------:R-:W-:Y:S01]  /*11a0*/  HFMA2.MMA R14, -RZ, RZ, 0, 5.9604644775390625e-08 ;  /* 0x00000001ff0e7435 */ /* 0x000fe200000001ff */
[----:B----4-:R-:W-:Y:S02]  /*11b0*/  MOV R27, R10 ;  /* 0x0000000a001b7202 */ /* 0x010fe40000000f00 */
[----:B------:R-:W-:Y:S02]  /*11c0*/  MOV R13, 0x1f ;  /* 0x0000001f000d7802 */ /* 0x000fe40000000f00 */
[----:B------:R-:W-:-:S07]  /*11d0*/  MOV R12, 0xffffffff ;  /* 0xffffffff000c7802 */ /* 0x000fce0000000f00 */
[----:B0123--:R-:W-:Y:S05]  /*11e0*/  WARPSYNC.COLLECTIVE R12, `(.L_x_1708) ;  /* 0x000000000c087348 */ /* 0x00ffea0003c00000 */
[----:B------:R4:W0:Y:S02]  /*11f0*/  SHFL.BFLY P2, R17, R27, R14, R13 ;  /* 0x0c00000e1b117389 */ /* 0x000824000004000d */
[----:B01234-:R-:W-:Y:S01]  /*1200*/  ENDCOLLECTIVE ;  /* 0x000000000000791b */ /* 0x01ffe20003800000 */
.L_x_1708:
[----:B------:R-:W-:Y:S01]  /*1210*/  HFMA2.MMA R14, -RZ, RZ, 0, 1.1920928955078125e-07 ;  /* 0x00000002ff0e7435 */ /* 0x000fe200000001ff */
[----:B------:R-:W-:-:S05]  /*1220*/  FADD.FTZ R11, R10, R17 ;  /* 0x000000110a0b7221 */ /* 0x000fca0000010000 */
[----:B------:R-:W-:-:S07]  /*1230*/  MOV R27, R11 ;  /* 0x0000000b001b7202 */ /* 0x000fce0000000f00 */
[----:B------:R-:W-:Y:S05]  /*1240*/  WARPSYNC.COLLECTIVE R12, `(.L_x_1709) ;  /* 0x000000000c087348 */ /* 0x000fea0003c00000 */
[----:B------:R0:W1:Y:S02]  /*1250*/  SHFL.BFLY P2, R17, R27, R14, R13 ;  /* 0x0c00000e1b117389 */ /* 0x000064000004000d */
[----:B01----:R-:W-:Y:S01]  /*1260*/  ENDCOLLECTIVE ;  /* 0x000000000000791b */ /* 0x003fe20003800000 */
.L_x_1709:
[----:B------:R-:W-:Y:S01]  /*1270*/  HFMA2.MMA R14, -RZ, RZ, 0, 2.384185791015625e-07 ;  /* 0x00000004ff0e7435 */ /* 0x000fe200000001ff */
[----:B------:R-:W-:-:S05]  /*1280*/  FADD.FTZ R10, R11, R17 ;  /* 0x000000110b0a7221 */ /* 0x000fca0000010000 */
[----:B------:R-:W-:-:S07]  /*1290*/  MOV R27, R10 ;  /* 0x0000000a001b7202 */ /* 0x000fce0000000f00 */
[----:B------:R-:W-:Y:S05]  /*12a0*/  WARPSYNC.COLLECTIVE R12, `(.L_x_1710) ;  /* 0x000000000c087348 */ /* 0x000fea0003c00000 */
[----:B------:R0:W1:Y:S02]  /*12b0*/  SHFL.BFLY P2, R17, R27, R14, R13 ;  /* 0x0c00000e1b117389 */ /* 0x000064000004000d */
[----:B01----:R-:W-:Y:S01]  /*12c0*/  ENDCOLLECTIVE ;  /* 0x000000000000791b */ /* 0x003fe20003800000 */
.L_x_1710:
[----:B------:R-:W-:Y:S01]  /*12d0*/  HFMA2.MMA R14, -RZ, RZ, 0, 4.76837158203125e-07 ;  /* 0x00000008ff0e7435 */ /* 0x000fe200000001ff */
[----:B------:R-:W-:-:S05]  /*12e0*/  FADD.FTZ R19, R10, R17 ;  /* 0x000000110a137221 */ /* 0x000fca0000010000 */
[----:B------:R-:W-:-:S07]  /*12f0*/  MOV R27, R19 ;  /* 0x00000013001b7202 */ /* 0x000fce0000000f00 */
[----:B------:R-:W-:Y:S05]  /*1300*/  WARPSYNC.COLLECTIVE R12, `(.L_x_1711) ;  /* 0x000000000c087348 */ /* 0x000fea0003c00000 */
[----:B------:R0:W1:Y:S02]  /*1310*/  SHFL.BFLY P2, R17, R27, R14, R13 ;  /* 0x0c00000e1b117389 */ /* 0x000064000004000d */
[----:B01----:R-:W-:Y:S01]  /*1320*/  ENDCOLLECTIVE ;  /* 0x000000000000791b */ /* 0x003fe20003800000 */
.L_x_1711:
[----:B------:R-:W-:Y:S01]  /*1330*/  HFMA2.MMA R14, -RZ, RZ, 0, 9.5367431640625e-07 ;  /* 0x00000010ff0e7435 */ /* 0x000fe200000001ff */
[----:B------:R-:W-:-:S05]  /*1340*/  FADD.FTZ R11, R19, R17 ;  /* 0x00000011130b7221 */ /* 0x000fca0000010000 */
[----:B------:R-:W-:-:S07]  /*1350*/  MOV R27, R11 ;  /* 0x0000000b001b7202 */ /* 0x000fce0000000f00 */
[----:B------:R-:W-:Y:S05]  /*1360*/  WARPSYNC.COLLECTIVE R12, `(.L_x_1712) ;  /* 0x000000000c087348 */ /* 0x000fea0003c00000 */
[----:B------:R0:W1:Y:S02]  /*1370*/  SHFL.BFLY P2, R17, R27, R14, R13 ;  /* 0x0c00000e1b117389 */ /* 0x000064000004000d */
[----:B01----:R-:W-:Y:S01]  /*1380*/  ENDCOLLECTIVE ;  /* 0x000000000000791b */ /* 0x003fe20003800000 */
.L_x_1712:
[----:B------:R-:W-:Y:S01]  /*1390*/  HFMA2.MMA R14, -RZ, RZ, 0, 5.9604644775390625e-08 ;  /* 0x00000001ff0e7435 */ /* 0x000fe200000001ff */
[----:B------:R-:W-:Y:S01]  /*13a0*/  IMAD.MOV.U32 R27, RZ, RZ, R15 ;  /* 0x000000ffff1b7224 */ /* 0x000fe200078e000f */
[----:B------:R-:W-:-:S09]  /*13b0*/  MOV R10, R17 ;  /* 0x00000011000a7202 */ /* 0x000fd20000000f00 */
[----:B------:R-:W-:Y:S05]  /*13c0*/  WARPSYNC.COLLECTIVE R12, `(.L_x_1713) ;  /* 0x000000000c087348 */ /* 0x000fea0003c00000 */
[----:B------:R0:W1:Y:S02]  /*13d0*/  SHFL.BFLY P2, R17, R27, R14, R13 ;  /* 0x0c00000e1b117389 */ /* 0x000064000004000d */
[----:B01----:R-:W-:Y:S01]  /*13e0*/  ENDCOLLECTIVE ;  /* 0x000000000000791b */ /* 0x003fe20003800000 */
.L_x_1713:
[----:B------:R-:W-:Y:S01]  /*13f0*/  HFMA2.MMA R14, -RZ, RZ, 0, 1.1920928955078125e-07 ;  /* 0x00000002ff0e7435 */ /* 0x000fe200000001ff */
[----:B------:R-:W-:-:S05]  /*1400*/  MOV R16, R17 ;  /* 0x0000001100107202 */ /* 0x000fca0000000f00 */
[----:B------:R-:W-:-:S05]  /*1410*/  FADD.FTZ R16, R15, R16 ;  /* 0x000000100f107221 */ /* 0x000fca0000010000 */
[----:B------:R-:W-:-:S07]  /*1420*/  MOV R27, R16 ;  /* 0x00000010001b7202 */ /* 0x000fce0000000f00 */
[----:B------:R-:W-:Y:S05]  /*1430*/  WARPSYNC.COLLECTIVE R12, `(.L_x_1714) ;  /* 0x000000000c087348 */ /* 0x000fea0003c00000 */
[----:B------:R0:W1:Y:S02]  /*1440*/  SHFL.BFLY P2, R17, R27, R14, R13 ;  /* 0x0c00000e1b117389 */ /* 0x000064000004000d */
[----:B01----:R-:W-:Y:S01]  /*1450*/  ENDCOLLECTIVE ;  /* 0x000000000000791b */ /* 0x003fe20003800000 */
.L_x_1714:
[----:B------:R-:W-:Y:S01]  /*1460*/  HFMA2.MMA R14, -RZ, RZ, 0, 2.384185791015625e-07 ;  /* 0x00000004ff0e7435 */ /* 0x000fe200000001ff */
[----:B------:R-:W-:-:S05]  /*1470*/  MOV R19, R17 ;  /* 0x0000001100137202 */ /* 0x000fca0000000f00 */
[----:B------:R-:W-:-:S05]  /*1480*/  FADD.FTZ R15, R16, R19 ;  /* 0x00000013100f7221 */ /* 0x000fca0000010000 */
[----:B------:R-:W-:-:S07]  /*1490*/  MOV R27, R15 ;  /* 0x0000000f001b7202 */ /* 0x000fce0000000f00 */
[----:B------:R-:W-:Y:S05]  /*14a0*/  WARPSYNC.COLLECTIVE R12, `(.L_x_1715) ;  /* 0x000000000c087348 */ /* 0x000fea0003c00000 */
[----:B------:R0:W1:Y:S02]  /*14b0*/  SHFL.BFLY P2, R17, R27, R14, R13 ;  /* 0x0c00000e1b117389 */ /* 0x000064000004000d */
[----:B01----:R-:W-:Y:S01]  /*14c0*/  ENDCOLLECTIVE ;  /* 0x000000000000791b */ /* 0x003fe20003800000 */
.L_x_1715:
[----:B------:R-:W-:Y:S01]  /*14d0*/  HFMA2.MMA R14, -RZ, RZ, 0, 4.76837158203125e-07 ;  /* 0x00000008ff0e7435 */ /* 0x000fe200000001ff */
[----:B------:R-:W-:-:S05]  /*14e0*/  MOV R18, R17 ;  /* 0x0000001100127202 */ /* 0x000fca0000000f00 */
[----:B------:R-:W-:-:S05]  /*14f0*/  FADD.FTZ R20, R15, R18 ;  /* 0x000000120f147221 */ /* 0x000fca0000010000 */
[----:B------:R-:W-:-:S07]  /*1500*/  MOV R27, R20 ;  /* 0x00000014001b7202 */ /* 0x000fce0000000f00 */
[----:B------:R-:W-:Y:S05]  /*1510*/  WARPSYNC.COLLECTIVE R12, `(.L_x_1716) ;  /* 0x000000000c087348 */ /* 0x000fea0003c00000 */
[----:B------:R0:W1:Y:S02]  /*1520*/  SHFL.BFLY P2, R17, R27, R14, R13 ;  /* 0x0c00000e1b117389 */ /* 0x000064000004000d */
[----:B01----:R-:W-:Y:S01]  /*1530*/  ENDCOLLECTIVE ;  /* 0x000000000000791b */ /* 0x003fe20003800000 */
.L_x_1716:
[----:B------:R-:W-:Y:S01]  /*1540*/  HFMA2.MMA R14, -RZ, RZ, 0, 9.5367431640625e-07 ;  /* 0x00000010ff0e7435 */ /* 0x000fe200000001ff */
[----:B------:R-:W-:-:S05]  /*1550*/  MOV R21, R17 ;  /* 0x0000001100157202 */ /* 0x000fca0000000f00 */
[----:B------:R-:W-:-:S05]  /*1560*/  FADD.FTZ R16, R20, R21 ;  /* 0x0000001514107221 */ /* 0x000fca0000010000 */
[----:B------:R-:W-:-:S07]  /*1570*/  MOV R27, R16 ;  /* 0x00000010001b7202 */ /* 0x000fce0000000f00 */
[----:B------:R-:W-:Y:S05]  /*1580*/  WARPSYNC.COLLECTIVE R12, `(.L_x_1717) ;  /* 0x000000000c087348 */ /* 0x000fea0003c00000 */
[----:B------:R0:W1:Y:S02]  /*1590*/  SHFL.BFLY P2, R17, R27, R14, R13 ;  /* 0x0c00000e1b117389 */ /* 0x000064000004000d */
[----:B01----:R-:W-:Y:S01]  /*15a0*/  ENDCOLLECTIVE ;  /* 0x000000000000791b */ /* 0x003fe20003800000 */
.L_x_1717:
[----:B------:R-:W-:Y:S01]  /*15b0*/  HFMA2.MMA R14, -RZ, RZ, 0, 5.9604644775390625e-08 ;  /* 0x00000001ff0e7435 */ /* 0x000fe200000001ff */
[----:B------:R-:W-:Y:S02]  /*15c0*/  MOV R27, R9 ;  /* 0x00000009001b7202 */ /* 0x000fe40000000f00 */
[----:B------:R-:W-:-:S08]  /*15d0*/  MOV R15, R17 ;  /* 0x00000011000f7202 */ /* 0x000fd00000000f00 */
[----:B------:R-:W-:Y:S05]  /*15e0*/  WARPSYNC.COLLECTIVE R12, `(.L_x_1718) ;  /* 0x000000000c087348 */ /* 0x000fea0003c00000 */
[----:B------:R0:W1:Y:S02]  /*15f0*/  SHFL.BFLY P2, R17, R27, R14, R13 ;  /* 0x0c00000e1b117389 */ /* 0x000064000004000d */
[----:B01----:R-:W-:Y:S01]  /*1600*/  ENDCOLLECTIVE ;  /* 0x000000000000791b */ /* 0x003fe20003800000 */
.L_x_1718:
[----:B------:R-:W-:Y:S01]  /*1610*/  HFMA2.MMA R14, -RZ, RZ, 0, 1.1920928955078125e-07 ;  /* 0x00000002ff0e7435 */ /* 0x000fe200000001ff */
[----:B------:R-:W-:-:S05]  /*1620*/  MOV R18, R17 ;  /* 0x0000001100127202 */ /* 0x000fca0000000f00 */
[----:B------:R-:W-:-:S05]  /*1630*/  FADD.FTZ R20, R9, R18 ;  /* 0x0000001209147221 */ /* 0x000fca0000010000 */
[----:B------:R-:W-:-:S07]  /*1640*/  MOV R27, R20 ;  /* 0x00000014001b7202 */ /* 0x000fce0000000f00 */
[----:B------:R-:W-:Y:S05]  /*1650*/  WARPSYNC.COLLECTIVE R12, `(.L_x_1719) ;  /* 0x000000000c087348 */ /* 0x000fea0003c00000 */
[----:B------:R0:W1:Y:S02]  /*1660*/  SHFL.BFLY P2, R17, R27, R14, R13 ;  /* 0x0c00000e1b117389 */ /* 0x000064000004000d */
[----:B01----:R-:W-:Y:S01]  /*1670*/  ENDCOLLECTIVE ;  /* 0x000000000000791b */ /* 0x003fe20003800000 */
.L_x_1719:
[----:B------:R-:W-:Y:S01]  /*1680*/  IMAD.MOV.U32 R14, RZ, RZ, 0x4 ;  /* 0x00000004ff0e7424 */ /* 0x000fe200078e00ff */
[----:B------:R-:W-:-:S05]  /*1690*/  MOV R21, R17 ;  /* 0x0000001100157202 */ /* 0x000fca0000000f00 */
[----:B------:R-:W-:-:S05]  /*16a0*/  FADD.FTZ R9, R20, R21 ;  /* 0x0000001514097221 */ /* 0x000fca0000010000 */
[----:B------:R-:W-:-:S07]  /*16b0*/  MOV R27, R9 ;  /* 0x00000009001b7202 */ /* 0x000fce0000000f00 */
[----:B------:R-:W-:Y:S05]  /*16c0*/  WARPSYNC.COLLECTIVE R12, `(.L_x_1720) ;  /* 0x000000000c087348 */ /* 0x000fea0003c00000 */
[----:B------:R0:W1:Y:S02]  /*16d0*/  SHFL.BFLY P2, R17, R27, R14, R13 ;  /* 0x0c00000e1b117389 */ /* 0x000064000004000d */
[----:B01----:R-:W-:Y:S01]  /*16e0*/  ENDCOLLECTIVE ;  /* 0x000000000000791b */ /* 0x003fe20003800000 */
.L_x_1720:
[----:B------:R-:W-:Y:S01]  /*16f0*/  HFMA2.MMA R14, -RZ, RZ, 0, 4.76837158203125e-07 ;  /* 0x00000008ff0e7435 */ /* 0x000fe200000001ff */
[----:B------:R-:W-:-:S05]  /*1700*/  MOV R22, R17 ;  /* 0x0000001100167202 */ /* 0x000fca0000000f00 */
[----:B------:R-:W-:-:S05]  /*1710*/  FADD.FTZ R22, R9, R22 ;  /* 0x0000001609167221 */ /* 0x000fca0000010000 */
[----:B------:R-:W-:-:S07]  /*1720*/  MOV R27, R22 ;  /* 0x00000016001b7202 */ /* 0x000fce0000000f00 */
[----:B------:R-:W-:Y:S05]  /*1730*/  WARPSYNC.COLLECTIVE R12, `(.L_x_1721) ;  /* 0x000000000c087348 */ /* 0x000fea0003c00000 */
[----:B------:R0:W1:Y:S02]  /*1740*/  SHFL.BFLY P2, R17, R27, R14, R13 ;  /* 0x0c00000e1b117389 */ /* 0x000064000004000d */
[----:B01----:R-:W-:Y:S01]  /*1750*/  ENDCOLLECTIVE ;  /* 0x000000000000791b */ /* 0x003fe20003800000 */
.L_x_1721:
[----:B------:R-:W-:Y:S01]  /*1760*/  HFMA2.MMA R14, -RZ, RZ, 0, 9.5367431640625e-07 ;  /* 0x00000010ff0e7435 */ /* 0x000fe200000001ff */
[----:B------:R-:W-:-:S05]  /*1770*/  MOV R23, R17 ;  /* 0x0000001100177202 */ /* 0x000fca0000000f00 */
[----:B------:R-:W-:-:S05]  /*1780*/  FADD.FTZ R18, R22, R23 ;  /* 0x0000001716127221 */ /* 0x000fca0000010000 */
[----:B------:R-:W-:-:S07]  /*1790*/  MOV R27, R18 ;  /* 0x00000012001b7202 */ /* 0x000fce0000000f00 */
[----:B------:R-:W-:Y:S05]  /*17a0*/  WARPSYNC.COLLECTIVE R12, `(.L_x_1722) ;  /* 0x000000000c087348 */ /* 0x000fea0003c00000 */
[----:B------:R0:W1:Y:S02]  /*17b0*/  SHFL.BFLY P2, R17, R27, R14, R13 ;  /* 0x0c00000e1b117389 */ /* 0x000064000004000d */
[----:B01----:R-:W-:Y:S01]  /*17c0*/  ENDCOLLECTIVE ;  /* 0x000000000000791b */ /* 0x003fe20003800000 */
.L_x_1722:
[----:B------:R-:W-:Y:S01]  /*17d0*/  HFMA2.MMA R14, -RZ, RZ, 0, 5.9604644775390625e-08 ;  /* 0x00000001ff0e7435 */ /* 0x000fe200000001ff */
[----:B------:R-:W-:Y:S02]  /*17e0*/  MOV R27, R8 ;  /* 0x00000008001b7202 */ /* 0x000fe40000000f00 */
[----:B------:R-:W-:-:S08]  /*17f0*/  MOV R9, R17 ;  /* 0x0000001100097202 */ /* 0x000fd00000000f00 */
[----:B------:R-:W-:Y:S05]  /*1800*/  WARPSYNC.COLLECTIVE R12, `(.L_x_1723) ;  /* 0x000000000c087348 */ /* 0x000fea0003c00000 */
[----:B------:R0:W1:Y:S02]  /*1810*/  SHFL.BFLY P2, R17, R27, R14, R13 ;  /* 0x0c00000e1b117389 */ /* 0x000064000004000d */
[----:B01----:R-:W-:Y:S01]  /*1820*/  ENDCOLLECTIVE ;  /* 0x000000000000791b */ /* 0x003fe20003800000 */
.L_x_1723:
[----:B------:R-:W-:Y:S01]  /*1830*/  HFMA2.MMA R14, -RZ, RZ, 0, 1.1920928955078125e-07 ;  /* 0x00000002ff0e7435 */ /* 0x000fe200000001ff */
[----:B------:R-:W-:-:S05]  /*1840*/  MOV R19, R17 ;  /* 0x0000001100137202 */ /* 0x000fca0000000f00 */
[----:B------:R-:W-:-:S05]  /*1850*/  FADD.FTZ R23, R8, R19 ;  /* 0x0000001308177221 */ /* 0x000fca0000010000 */
[----:B------:R-:W-:-:S07]  /*1860*/  MOV R27, R23 ;  /* 0x00000017001b7202 */ /* 0x000fce0000000f00 */
[----:B------:R-:W-:Y:S05]  /*1870*/  WARPSYNC.COLLECTIVE R12, `(.L_x_1724) ;  /* 0x000000000c087348 */ /* 0x000fea0003c00000 */
[----:B------:R0:W1:Y:S02]  /*1880*/  SHFL.BFLY P2, R17, R27, R14, R13 ;  /* 0x0c00000e1b117389 */ /* 0x000064000004000d */
[----:B01----:R-:W-:Y:S01]  /*1890*/  ENDCOLLECTIVE ;  /* 0x000000000000791b */ /* 0x003fe20003800000 */
.L_x_1724:
[----:B------:R-:W-:Y:S01]  /*18a0*/  HFMA2.MMA R14, -RZ, RZ, 0, 2.384185791015625e-07 ;  /* 0x00000004ff0e7435 */ /* 0x000fe200000001ff */
[----:B------:R-:W-:-:S05]  /*18b0*/  MOV R22, R17 ;  /* 0x0000001100167202 */ /* 0x000fca0000000f00 */
[----:B------:R-:W-:-:S05]  /*18c0*/  FADD.FTZ R8, R23, R22 ;  /* 0x0000001617087221 */ /* 0x000fca0000010000 */
[----:B------:R-:W-:-:S07]  /*18d0*/  MOV R27, R8 ;  /* 0x00000008001b7202 */ /* 0x000fce0000000f00 */
[----:B------:R-:W-:Y:S05]  /*18e0*/  WARPSYNC.COLLECTIVE R12, `(.L_x_1725) ;  /* 0x000000000c087348 */ /* 0x000fea0003c00000 */
[----:B------:R0:W1:Y:S02]  /*18f0*/  SHFL.BFLY P2, R17, R27, R14, R13 ;  /* 0x0c00000e1b117389 */ /* 0x000064000004000d */
[----:B01----:R-:W-:Y:S01]  /*1900*/  ENDCOLLECTIVE ;  /* 0x000000000000791b */ /* 0x003fe20003800000 */
.L_x_1725:
[----:B------:R-:W-:Y:S01]  /*1910*/  HFMA2.MMA R14, -RZ, RZ, 0, 4.76837158203125e-07 ;  /* 0x00000008ff0e7435 */ /* 0x000fe200000001ff */
[----:B------:R-:W-:-:S05]  /*1920*/  MOV R21, R17 ;  /* 0x0000001100157202 */ /* 0x000fca0000000f00 */
[----:B------:R-:W-:-:S05]  /*1930*/  FADD.FTZ R24, R8, R21 ;  /* 0x0000001508187221 */ /* 0x000fca0000010000 */
[----:B------:R-:W-:-:S07]  /*1940*/  MOV R27, R24 ;  /* 0x00000018001b7202 */ /* 0x000fce0000000f00 */
[----:B------:R-:W-:Y:S05]  /*1950*/  WARPSYNC.COLLECTIVE R12, `(.L_x_1726) ;  /* 0x000000000c087348 */ /* 0x000fea0003c00000 */
[----:B------:R0:W1:Y:S02]  /*1960*/  SHFL.BFLY P2, R17, R27, R14, R13 ;  /* 0x0c00000e1b117389 */ /* 0x000064000004000d */
[----:B01----:R-:W-:Y:S01]  /*1970*/  ENDCOLLECTIVE ;  /* 0x000000000000791b */ /* 0x003fe20003800000 */
.L_x_1726:
[----:B------:R-:W-:Y:S01]  /*1980*/  HFMA2.MMA R14, -RZ, RZ, 0, 9.5367431640625e-07 ;  /* 0x00000010ff0e7435 */ /* 0x000fe200000001ff */
[----:B------:R-:W-:-:S05]  /*1990*/  MOV R25, R17 ;  /* 0x0000001100197202 */ /* 0x000fca0000000f00 */
[----:B------:R-:W-:-:S05]  /*19a0*/  FADD.FTZ R25, R24, R25 ;  /* 0x0000001918197221 */ /* 0x000fca0000010000 */
[----:B------:R-:W-:-:S07]  /*19b0*/  MOV R27, R25 ;  /* 0x00000019001b7202 */ /* 0x000fce0000000f00 */
[----:B------:R-:W-:Y:S05]  /*19c0*/  WARPSYNC.COLLECTIVE R12, `(.L_x_1727) ;  /* 0x000000000c087348 */ /* 0x000fea0003c00000 */
[----:B------:R0:W1:Y:S02]  /*19d0*/  SHFL.BFLY P2, R17, R27, R14, R13 ;  /* 0x0c00000e1b117389 */ /* 0x000064000004000d */
[----:B01----:R-:W-:Y:S01]  /*19e0*/  ENDCOLLECTIVE ;  /* 0x000000000000791b */ /* 0x003fe20003800000 */
.L_x_1727:
[----:B------:R-:W-:Y:S05]  /*19f0*/  BRA `(.L_x_1728) ;  /* 0xfffffff400487947 */ /* 0x000fea000383ffff */
.L_x_1729:
        /* <DEDUP_REMOVED lines=16> */
.L_x_3209:


//--------------------- .text._ZN10layer_norm31ln_parallel_residual_bwd_kernelINS_13Kernel_traitsIf6__halfS2_S2_fjLj512ELj1ELj4ELj1ELj16ENS_18Kernel_traits_baseILj512EfS2_S2_S2_fjLj128EEEEELb1ELb1ELb0EEEvNS_9BwdParamsE --------------------------
	.section	.text._ZN10layer_norm31ln_parallel_residual_bwd_kernelINS_13Kernel_traitsIf6__halfS2_S2_fjLj512ELj1ELj4ELj1ELj16ENS_18Kernel_traits_baseILj512EfS2_S2_S2_fjLj128EEEEELb1ELb1ELb0EEEvNS_9BwdParamsE,"ax",@progbits
	.align	128
        .global         _ZN10layer_norm31ln_parallel_residual_bwd_kernelINS_13Kernel_traitsIf6__halfS2_S2_fjLj512ELj1ELj4ELj1ELj16ENS_18Kernel_traits_baseILj512EfS2_S2_S2_fjLj128EEEEELb1ELb1ELb0EEEvNS_9BwdParamsE
        .type           _ZN10layer_norm31ln_parallel_residual_bwd_kernelINS_13Kernel_traitsIf6__halfS2_S2_fjLj512ELj1ELj4ELj1ELj16ENS_18Kernel_traits_baseILj512EfS2_S2_S2_fjLj128EEEEELb1ELb1ELb0EEEvNS_9BwdParamsE,@function
        .size           _ZN10layer_norm31ln_parallel_residual_bwd_kernelINS_13Kernel_traitsIf6__halfS2_S2_fjLj512ELj1ELj4ELj1ELj16ENS_18Kernel_traits_baseILj512EfS2_S2_S2_fjLj128EEEEELb1ELb1ELb0EEEvNS_9BwdParamsE,(.L_x_3210 - _ZN10layer_norm31ln_parallel_residual_bwd_kernelINS_13Kernel_traitsIf6__halfS2_S2_fjLj512ELj1ELj4ELj1ELj16ENS_18Kernel_traits_baseILj512EfS2_S2_S2_fjLj128EEEEELb1ELb1ELb0EEEvNS_9BwdParamsE)
        .other          _ZN10layer_norm31ln_parallel_residual_bwd_kernelINS_13Kernel_traitsIf6__halfS2_S2_fjLj512ELj1ELj4ELj1ELj16ENS_18Kernel_traits_baseILj512EfS2_S2_S2_fjLj128EEEEELb1ELb1ELb0EEEvNS_9BwdParamsE,@"STO_CUDA_ENTRY STV_DEFAULT"
_ZN10layer_norm31ln_parallel_residual_bwd_kernelINS_13Kernel_traitsIf6__halfS2_S2_fjLj512ELj1ELj4ELj1ELj16ENS_18Kernel_traits_baseILj512EfS2_S2_S2_fjLj128EEEEELb1ELb1ELb0EEEvNS_9BwdParamsE:
.text._ZN10layer_norm31ln_parallel_residual_bwd_kernelINS_13Kernel_traitsIf6__halfS2_S2_fjLj512ELj1ELj4ELj1ELj16ENS_18Kernel_traits_baseILj512EfS2_S2_S2_fjLj128EEEEELb1ELb1ELb0EEEvNS_9BwdParamsE:
        /* <DEDUP_REMOVED lines=55> */
[----:B------:R-:W-:-:S04]  /*0370*/  ISETP.NE.AND P0, PT, RZ, UR6, PT ;  /* 0x00000006ff007c0c */ /* 0x000fc8000bf05270 */
[----:B------:R-:W-:-:S09]  /*0380*/  P2R R0, PR, RZ, 0x1 ;  /* 0x00000001ff007803 */ /* 0x000fd20000000000 */
.L_x_1741:
[----:B0-----:R-:W0:Y:S01]  /*0390*/  LDC.64 R86, c[0x0][0x250] ;  /* 0x00009400ff567b82 */ /* 0x001e220000000a00 */
        /* <DEDUP_REMOVED lines=32> */
[----:B------:R-:W-:Y:S02]  /*05a0*/  @P0 IADD3.X R103, R106, R103, RZ, P5, !PT ;  /* 0x000000676a670210 */ /* 0x000fe40002ffe4ff */
[----:B------:R-:W-:Y:S02]  /*05b0*/  IADD3 R116, P5, R117, UR12, RZ ;  /* 0x0000000c75747c10 */ /* 0x000fe4000ffbe0ff */
[----:B------:R-:W-:Y:S01]  /*05c0*/  @P1 LEA.HI.X R105, R6, UR9, RZ, 0x4, P2 ;  /* 0x0000000906691c11 */ /* 0x000fe200090f24ff */
[----:B------:R0:W5:Y:S01]  /*05d0*/  @P0 LDG.E.64 R114, desc[UR4][R102.64] ;  /* 0x0000000466720981 */ /* 0x000162000c1e1b00 */
[----:B------:R-:W-:-:S03]  /*05e0*/  IADD3.X R117, R106, UR13, RZ, P5, !PT ;  /* 0x0000000d6a757c10 */ /* 0x000fc6000affe4ff */
[----:B------:R1:W5:Y:S04]  /*05f0*/  @P1 LDG.E.128 R20, desc[UR4][R104.64] ;  /* 0x0000000468141981 */ /* 0x000368000c1e1d00 */
[----:B------:R-:W5:Y:S01]  /*0600*/  LDG.E.64 R116, desc[UR4][R116.64] ;  /* 0x0000000474747981 */ /* 0x000f62000c1e1b00 */
[--C-:B--2---:R-:W-:Y:S02]  /*0610*/  HADD2.F32 R120, -RZ, R88.reuse.H0_H0 ;  /* 0x20000058ff787230 */ /* 0x104fe40000004100 */
[----:B------:R-:W-:-:S03]  /*0620*/  HADD2.F32 R88, -RZ, R88.H1_H1 ;  /* 0x30000058ff587230 */ /* 0x000fc60000004100 */
[C---:B------:R-:W-:Y:S01]  /*0630*/  FADD.FTZ R120, -R109.reuse, R120 ;  /* 0x000000786d787221 */ /* 0x040fe20000010100 */
[--C-:B------:R-:W-:Y:S02]  /*0640*/  HADD2.F32 R122, -RZ, R89.reuse.H0_H0 ;  /* 0x20000059ff7a7230 */ /* 0x100fe40000004100 */
[----:B------:R-:W-:Y:S01]  /*0650*/  FADD.FTZ R88, -R109, R88 ;  /* 0x000000586d587221 */ /* 0x000fe20000010100 */
[----:B------:R-:W-:Y:S02]  /*0660*/  HADD2.F32 R124, -RZ, R89.H1_H1 ;  /* 0x30000059ff7c7230 */ /* 0x000fe40000004100 */
[C---:B-----5:R-:W-:Y:S01]  /*0670*/  FMUL.FTZ R3, R93.reuse, R120 ;  /* 0x000000785d037220 */ /* 0x060fe20000410000 */
[----:B------:R-:W-:Y:S01]  /*0680*/  FMUL.FTZ R88, R93, R88 ;  /* 0x000000585d587220 */ /* 0x000fe20000410000 */
[--C-:B------:R-:W-:Y:S02]  /*0690*/  HADD2.F32 R106, -RZ, R90.reuse.H0_H0 ;  /* 0x2000005aff6a7230 */ /* 0x100fe40000004100 */
[----:B------:R-:W-:-:S02]  /*06a0*/  HADD2.F32 R108, -RZ, R90.H1_H1 ;  /* 0x3000005aff6c7230 */ /* 0x000fc40000004100 */
[--C-:B---3--:R-:W-:Y:S02]  /*06b0*/  HADD2.F32 R89, -RZ, R84.reuse.H0_H0 ;  /* 0x20000054ff597230 */ /* 0x108fe40000004100 */
[----:B0-----:R-:W-:-:S03]  /*06c0*/  HADD2.F32 R102, -RZ, R84.H1_H1 ;  /* 0x30000054ff667230 */ /* 0x001fc60000004100 */
[----:B------:R-:W-:Y:S01]  /*06d0*/  FADD.FTZ R68, R68, R89 ;  /* 0x0000005944447221 */ /* 0x000fe20000010000 */
[-C--:B------:R-:W-:Y:S01]  /*06e0*/  FFMA.FTZ R72, R3, R89.reuse, R72 ;  /* 0x0000005903487223 */ /* 0x080fe20000010048 */
[----:B------:R-:W-:Y:S01]  /*06f0*/  FMUL.FTZ R90, R24, R89 ;  /* 0x00000059185a7220 */ /* 0x000fe20000410000 */
[----:B------:R-:W-:Y:S01]  /*0700*/  FADD.FTZ R69, R69, R102 ;  /* 0x0000006645457221 */ /* 0x000fe20000010000 */
[-C--:B------:R-:W-:Y:S01]  /*0710*/  FFMA.FTZ R73, R88, R102.reuse, R73 ;  /* 0x0000006658497223 */ /* 0x080fe20000010049 */
[----:B------:R-:W-:Y:S01]  /*0720*/  FMUL.FTZ R89, R25, R102 ;  /* 0x0000006619597220 */ /* 0x000fe20000410000 */
[C---:B------:R-:W-:Y:S01]  /*0730*/  FADD.FTZ R102, -R109.reuse, R124 ;  /* 0x0000007c6d667221 */ /* 0x040fe20000010100 */
[----:B------:R-:W-:Y:S01]  /*0740*/  FADD.FTZ R122, -R109, R122 ;  /* 0x0000007a6d7a7221 */ /* 0x000fe20000010100 */
[----:B------:R-:W-:Y:S02]  /*0750*/  HADD2.F32 R118, -RZ, R85.H1_H1 ;  /* 0x30000055ff767230 */ /* 0x000fe40000004100 */
[----:B------:R-:W-:Y:S01]  /*0760*/  FMUL.FTZ R102, R93, R102 ;  /* 0x000000665d667220 */ /* 0x000fe20000410000 */
[----:B------:R-:W-:-:S02]  /*0770*/  HADD2.F32 R110, -RZ, R91.H0_H0 ;  /* 0x2000005bff6e7230 */ /* 0x000fc40000004100 */
[----:B------:R-:W-:Y:S02]  /*0780*/  HADD2.F32 R112, -RZ, R91.H1_H1 ;  /* 0x3000005bff707230 */ /* 0x000fe40000004100 */
[----:B------:R-:W-:Y:S01]  /*0790*/  FMUL.FTZ R91, R93, R122 ;  /* 0x0000007a5d5b7220 */ /* 0x000fe20000410000 */
[----:B------:R-:W-:Y:S02]  /*07a0*/  HADD2.F32 R95, -RZ, R85.H0_H0 ;  /* 0x20000055ff5f7230 */ /* 0x000fe40000004100 */
[----:B------:R-:W-:Y:S01]  /*07b0*/  FADD.FTZ R106, -R109, R106 ;  /* 0x0000006a6d6a7221 */ /* 0x000fe20000010100 */
[----:B------:R-:W-:Y:S01]  /*07c0*/  FADD.FTZ R71, R71, R118 ;  /* 0x0000007647477221 */ /* 0x000fe20000010000 */
[-C--:B------:R-:W-:Y:S01]  /*07d0*/  FFMA.FTZ R75, R102, R118.reuse, R75 ;  /* 0x00000076664b7223 */ /* 0x080fe2000001004b */
[----:B------:R-:W-:Y:S01]  /*07e0*/  FMUL.FTZ R101, R27, R118 ;  /* 0x000000761b657220 */ /* 0x000fe20000410000 */
[----:B------:R-:W-:Y:S01]  /*07f0*/  FADD.FTZ R108, -R109, R108 ;  /* 0x0000006c6d6c7221 */ /* 0x000fe20000010100 */
[----:B------:R-:W-:-:S02]  /*0800*/  HADD2.F32 R85, -RZ, R87.H0_H0 ;  /* 0x20000057ff557230 */ /* 0x000fc40000004100 */
[----:B------:R-:W-:Y:S01]  /*0810*/  FADD.FTZ R118, RZ, R90 ;  /* 0x0000005aff767221 */ /* 0x000fe20000010000 */
[----:B------:R-:W-:Y:S02]  /*0820*/  HADD2.F32 R84, -RZ, R87.H1_H1 ;  /* 0x30000057ff547230 */ /* 0x000fe40000004100 */
[----:B------:R-:W-:Y:S01]  /*0830*/  FADD.FTZ R70, R70, R95 ;  /* 0x0000005f46467221 */ /* 0x000fe20000010000 */
[--C-:B------:R-:W-:Y:S02]  /*0840*/  HADD2.F32 R103, -RZ, R86.reuse.H0_H0 ;  /* 0x20000056ff677230 */ /* 0x100fe40000004100 */
[-C--:B------:R-:W-:Y:S01]  /*0850*/  FFMA.FTZ R74, R91, R95.reuse, R74 ;  /* 0x0000005f5b4a7223 */ /* 0x080fe2000001004a */
[----:B-1----:R-:W-:Y:S01]  /*0860*/  FMUL.FTZ R104, R26, R95 ;  /* 0x0000005f1a687220 */ /* 0x002fe20000410000 */
[----:B------:R-:W-:Y:S01]  /*0870*/  FFMA.FTZ R87, R3, R90, RZ ;  /* 0x0000005a03577223 */ /* 0x000fe200000100ff */
[----:B------:R-:W-:Y:S02]  /*0880*/  HADD2.F32 R86, -RZ, R86.H1_H1 ;  /* 0x30000056ff567230 */ /* 0x000fe40000004100 */
[C---:B------:R-:W-:Y:S01]  /*0890*/  FMUL.FTZ R95, R93.reuse, R106 ;  /* 0x0000006a5d5f7220 */ /* 0x040fe20000410000 */
        /* <DEDUP_REMOVED lines=30> */
[----:B------:R-:W-:Y:S01]  /*0a80*/  IADD3 R86, R6, 0x20, RZ ;  /* 0x0000002006567810 */ /* 0x000fe20007ffe0ff */
[----:B------:R-:W-:-:S07]  /*0a90*/  FFMA.FTZ R118, R112, R107, R120 ;  /* 0x0000006b70767223 */ /* 0x000fce0000010078 */
.L_x_1733:
[----:B------:R-:W-:Y:S05]  /*0aa0*/  BSYNC B1 ;  /* 0x0000000000017941 */ /* 0x000fea0003800000 */
.L_x_1732:
        /* <DEDUP_REMOVED lines=27> */
[----:B------:R-:W-:-:S02]  /*0c60*/  HADD2.F32 R100, -RZ, R14.H0_H0 ;  /* 0x2000000eff647230 */ /* 0x000fc40000004100 */
[----:B------:R-:W-:Y:S02]  /*0c70*/  HADD2.F32 R120, -RZ, R14.H1_H1 ;  /* 0x3000000eff787230 */ /* 0x000fe40000004100 */
[C---:B------:R-:W-:Y:S01]  /*0c80*/  FADD.FTZ R14, -R109.reuse, R84 ;  /* 0x000000546d0e7221 */ /* 0x040fe20000010100 */
[----:B------:R-:W-:Y:S02]  /*0c90*/  HADD2.F32 R86, -RZ, R13.H0_H0 ;  /* 0x2000000dff567230 */ /* 0x000fe40000004100 */
[C---:B0-----:R-:W-:Y:S01]  /*0ca0*/  FADD.FTZ R16, -R109.reuse, R12 ;  /* 0x0000000c6d107221 */ /* 0x041fe20000010100 */
[----:B------:R-:W-:Y:S01]  /*0cb0*/  FADD.FTZ R18, -R109, R94 ;  /* 0x0000005e6d127221 */ /* 0x000fe20000010100 */
[----:B-----5:R-:W-:Y:S01]  /*0cc0*/  FMUL.FTZ R7, R93, R14 ;  /* 0x0000000e5d077220 */ /* 0x020fe20000410000 */
[----:B------:R-:W-:Y:S01]  /*0cd0*/  FADD.FTZ R94, -R109, R100 ;  /* 0x000000646d5e7221 */ /* 0x000fe20000010100 */
[----:B------:R-:W-:Y:S01]  /*0ce0*/  FMUL.FTZ R14, R93, R16 ;  /* 0x000000105d0e7220 */ /* 0x000fe20000410000 */
[----:B---3--:R-:W-:-:S02]  /*0cf0*/  HADD2.F32 R13, -RZ, R8.H0_H0 ;  /* 0x20000008ff0d7230 */ /* 0x008fc40000004100 */
[----:B------:R-:W-:-:S03]  /*0d00*/  HADD2.F32 R8, -RZ, R8.H1_H1 ;  /* 0x30000008ff087230 */ /* 0x000fc60000004100 */
[-C--:B------:R-:W-:Y:S01]  /*0d10*/  FMUL.FTZ R16, R32, R13.reuse ;  /* 0x0000000d20107220 */ /* 0x080fe20000410000 */
[--C-:B------:R-:W-:Y:S02]  /*0d20*/  HADD2.F32 R122, -RZ, R15.reuse.H0_H0 ;  /* 0x2000000fff7a7230 */ /* 0x100fe40000004100 */
[----:B------:R-:W-:Y:S01]  /*0d30*/  FADD.FTZ R60, R60, R13 ;  /* 0x0000000d3c3c7221 */ /* 0x000fe20000010000 */
[----:B------:R-:W-:Y:S02]  /*0d40*/  HADD2.F32 R124, -RZ, R15.H1_H1 ;  /* 0x3000000fff7c7230 */ /* 0x000fe40000004100 */
[----:B------:R-:W-:Y:S01]  /*0d50*/  FFMA.FTZ R44, R7, R13, R44 ;  /* 0x0000000d072c7223 */ /* 0x000fe2000001002c */
[----:B------:R-:W-:Y:S02]  /*0d60*/  HADD2.F32 R19, -RZ, R10.H0_H0 ;  /* 0x2000000aff137230 */ /* 0x000fe40000004100 */
[C---:B------:R-:W-:Y:S01]  /*0d70*/  FADD.FTZ R92, -R109.reuse, R86 ;  /* 0x000000566d5c7221 */ /* 0x040fe20000010100 */
[----:B------:R-:W-:Y:S01]  /*0d80*/  FADD.FTZ R100, -R109, R120 ;  /* 0x000000786d647221 */ /* 0x000fe20000010100 */
[----:B------:R-:W-:-:S02]  /*0d90*/  HADD2.F32 R15, -RZ, R9.H0_H0 ;  /* 0x20000009ff0f7230 */ /* 0x000fc40000004100 */
[----:B------:R-:W-:Y:S01]  /*0da0*/  FADD.FTZ R61, R61, R8 ;  /* 0x000000083d3d7221 */ /* 0x000fe20000010000 */
[-C--:B------:R-:W-:Y:S01]  /*0db0*/  FFMA.FTZ R45, R14, R8.reuse, R45 ;  /* 0x000000080e2d7223 */ /* 0x080fe2000001002d */
[----:B------:R-:W-:Y:S01]  /*0dc0*/  FMUL.FTZ R13, R33, R8 ;  /* 0x00000008210d7220 */ /* 0x000fe20000410000 */
[----:B------:R-:W-:Y:S01]  /*0dd0*/  FMUL.FTZ R17, R93, R94 ;  /* 0x0000005e5d117220 */ /* 0x000fe20000410000 */
[----:B------:R-:W-:Y:S02]  /*0de0*/  HADD2.F32 R120, -RZ, R9.H1_H1 ;  /* 0x30000009ff787230 */ /* 0x000fe40000004100 */
[----:B------:R-:W-:Y:S01]  /*0df0*/  FADD.FTZ R8, R111, R16 ;  /* 0x000000106f087221 */ /* 0x000fe20000010000 */
[----:B------:R-:W-:Y:S01]  /*0e00*/  FFMA.FTZ R9, R7, R16, R118 ;  /* 0x0000001007097223 */ /* 0x000fe20000010076 */
[--C-:B------:R-:W-:Y:S02]  /*0e10*/  HADD2.F32 R85, -RZ, R11.reuse.H0_H0 ;  /* 0x2000000bff557230 */ /* 0x100fe40000004100 */
[----:B------:R-:W-:Y:S01]  /*0e20*/  FADD.FTZ R64, R64, R19 ;  /* 0x0000001340407221 */ /* 0x000fe20000010000 */
[----:B------:R-:W-:-:S02]  /*0e30*/  HADD2.F32 R86, -RZ, R11.H1_H1 ;  /* 0x3000000bff567230 */ /* 0x000fc40000004100 */
[----:B------:R-:W-:Y:S01]  /*0e40*/  FMUL.FTZ R11, R93, R92 ;  /* 0x0000005c5d0b7220 */ /* 0x000fe20000410000 */
[-C--:B------:R-:W-:Y:S01]  /*0e50*/  FFMA.FTZ R48, R17, R19.reuse, R48 ;  /* 0x0000001311307223 */ /* 0x080fe20000010030 */
[----:B------:R-:W-:Y:S01]  /*0e60*/  FMUL.FTZ R94, R36, R19 ;  /* 0x00000013245e7220 */ /* 0x000fe20000410000 */
        /* <DEDUP_REMOVED lines=9> */
[----:B------:R-:W-:-:S02]  /*0f00*/  HADD2.F32 R10, -RZ, R10.H1_H1 ;  /* 0x3000000aff0a7230 */ /* 0x000fc40000004100 */
[----:B------:R-:W-:Y:S01]  /*0f10*/  FMUL.FTZ R100, R93, R100 ;  /* 0x000000645d647220 */ /* 0x000fe20000410000 */
[----:B------:R-:W-:Y:S01]  /*0f20*/  FADD.FTZ R84, -R109, R122 ;  /* 0x0000007a6d547221 */ /* 0x000fe20000010100 */
        /* <DEDUP_REMOVED lines=24> */
.L_x_1735:
[----:B------:R-:W-:Y:S05]  /*10b0*/  BSYNC B1 ;  /* 0x0000000000017941 */ /* 0x000fea0003800000 */
.L_x_1734:
        /* <DEDUP_REMOVED lines=20> */
.L_x_1753:
[----:B-1----:R-:W-:Y:S01]  /*1200*/  FADD.FTZ R84, R111, R84 ;  /* 0x000000546f547221 */ /* 0x002fe20000010000 */
[----:B--2---:R-:W-:Y:S01]  /*1210*/  FADD.FTZ R85, R118, R85 ;  /* 0x0000005576557221 */ /* 0x004fe20000010000 */
        /* <DEDUP_REMOVED lines=8> */
[-CC-:B0-----:R-:W-:Y:S01]  /*12a0*/  FFMA.FTZ R118, R88, R113.reuse, R84.reuse ;  /* 0x0000007158767223 */ /* 0x181fe20000010054 */
[-CC-:B------:R-:W-:Y:S01]  /*12b0*/  FFMA.FTZ R85, R3, R113.reuse, R84.reuse ;  /* 0x0000007103557223 */ /* 0x180fe20000010054 */
[----:B------:R-:W-:Y:S01]  /*12c0*/  FFMA.FTZ R87, R95, R113, R84 ;  /* 0x000000715f577223 */ /* 0x000fe20000010054 */
[----:B------:R-:W-:Y:S01]  /*12d0*/  ISETP.NE.AND.EX P1, PT, RZ, UR17, PT, P1 ;  /* 0x00000011ff007c0c */ /* 0x000fe2000bf25310 */
[----:B------:R-:W-:Y:S01]  /*12e0*/  FADD.FTZ R118, R89, -R118 ;  /* 0x8000007659767221 */ /* 0x000fe20000010000 */
[----:B------:R-:W-:Y:S01]  /*12f0*/  FADD.FTZ R86, R90, -R85 ;  /* 0x800000555a567221 */ /* 0x000fe20000010000 */
[----:B------:R-:W-:Y:S01]  /*1300*/  ISETP.NE.U32.AND P2, PT, RZ, UR14, PT ;  /* 0x0000000eff007c0c */ /* 0x000fe2000bf45070 */
[----:B------:R-:W-:Y:S01]  /*1310*/  FADD.FTZ R124, R106, -R87 ;  /* 0x800000576a7c7221 */ /* 0x000fe20000010000 */
[C---:B-----5:R-:W-:Y:S01]  /*1320*/  FMUL.FTZ R120, R93.reuse, R118 ;  /* 0x000000765d787220 */ /* 0x060fe20000410000 */
[----:B------:R-:W-:Y:S01]  /*1330*/  FMUL.FTZ R121, R93, R86 ;  /* 0x000000565d797220 */ /* 0x000fe20000410000 */
[--C-:B------:R-:W-:Y:S01]  /*1340*/  @P0 HADD2.F32 R85, -RZ, R20.reuse.H1_H1 ;  /* 0x30000014ff550230 */ /* 0x100fe20000004100 */
[----:B------:R-:W-:Y:S01]  /*1350*/  ISETP.NE.AND.EX P2, PT, RZ, UR15, PT, P2 ;  /* 0x0000000fff007c0c */ /* 0x000fe2000bf45320 */
[----:B------:R-:W-:-:S02]  /*1360*/  @P0 HADD2.F32 R86, -RZ, R20.H0_H0 ;  /* 0x20000014ff560230 */ /* 0x000fc40000004100 */
[----:B------:R-:W-:Y:S01]  /*1370*/  FMUL.FTZ R124, R93, R124 ;  /* 0x0000007c5d7c7220 */ /* 0x000fe20000410000 */
[----:B------:R-:W-:Y:S02]  /*1380*/  @P0 HADD2.F32 R87, -RZ, R21.H1_H1 ;  /* 0x30000015ff570230 */ /* 0x000fe40000004100 */
[----:B------:R-:W-:Y:S01]  /*1390*/  @P0 FADD.FTZ R120, R120, R85 ;  /* 0x0000005578780221 */ /* 0x000fe20000010000 */
[-C--:B------:R-:W-:Y:S01]  /*13a0*/  FFMA.FTZ R85, R91, R113.reuse, R84 ;  /* 0x000000715b557223 */ /* 0x080fe20000010054 */
[----:B------:R-:W-:Y:S01]  /*13b0*/  @P0 FADD.FTZ R121, R121, R86 ;  /* 0x0000005679790221 */ /* 0x000fe20000010000 */
[----:B------:R-:W-:Y:S01]  /*13c0*/  FFMA.FTZ R118, R108, R113, R84 ;  /* 0x000000716c767223 */ /* 0x000fe20000010054 */
[--C-:B------:R-:W-:Y:S02]  /*13d0*/  @P0 HADD2.F32 R119, -RZ, R22.reuse.H1_H1 ;  /* 0x30000016ff770230 */ /* 0x100fe40000004100 */
[----:B------:R-:W-:Y:S01]  /*13e0*/  FADD.FTZ R86, R104, -R85 ;  /* 0x8000005568567221 */ /* 0x000fe20000010000 */
[----:B------:R-:W-:-:S03]  /*13f0*/  @P0 HADD2.F32 R85, -RZ, R22.H0_H0 ;  /* 0x20000016ff550230 */ /* 0x000fc60000004100 */
[----:B------:R-:W-:Y:S01]  /*1400*/  FMUL.FTZ R123, R93, R86 ;  /* 0x000000565d7b7220 */ /* 0x000fe20000410000 */
[----:B------:R-:W-:Y:S02]  /*1410*/  @P0 HADD2.F32 R86, -RZ, R21.H0_H0 ;  /* 0x20000015ff560230 */ /* 0x000fe40000004100 */
[----:B------:R-:W-:Y:S01]  /*1420*/  @P0 FADD.FTZ R124, R124, R85 ;  /* 0x000000557c7c0221 */ /* 0x000fe20000010000 */
[----:B------:R-:W-:Y:S01]  /*1430*/  @P1 F2FP.F16.F32.PACK_AB R85, RZ, R121 ;  /* 0x00000079ff55123e */ /* 0x000fe200000000ff */
[----:B------:R-:W-:Y:S01]  /*1440*/  FMUL.FTZ R121, R121, UR18 ;  /* 0x0000001279797c20 */ /* 0x000fe20008410000 */
[----:B------:R-:W-:Y:S01]  /*1450*/  @P2 LOP3.LUT P6, RZ, R115, 0xff0000, RZ, 0xc0, !PT ;  /* 0x00ff000073ff2812 */ /* 0x000fe200078cc0ff */
[----:B------:R-:W-:Y:S01]  /*1460*/  @P0 FADD.FTZ R123, R123, R86 ;  /* 0x000000567b7b0221 */ /* 0x000fe20000010000 */
[----:B------:R-:W-:Y:S01]  /*1470*/  FFMA.FTZ R86, R102, R113, R84 ;  /* 0x0000007166567223 */ /* 0x000fe20000010054 */
[----:B------:R-:W-:Y:S02]  /*1480*/  @P1 PRMT R56, R85, 0x7610, R56 ;  /* 0x0000761055381816 */ /* 0x000fe40000000038 */
[----:B------:R-:W-:Y:S01]  /*1490*/  @P2 MOV R85, R114 ;  /* 0x0000007200552202 */ /* 0x000fe20000000f00 */
[----:B------:R-:W-:Y:S01]  /*14a0*/  FADD.FTZ R122, R101, -R86 ;  /* 0x80000056657a7221 */ /* 0x000fe20000010000 */
[----:B------:R-:W-:Y:S01]  /*14b0*/  @P1 F2FP.F16.F32.PACK_AB R86, RZ, R123 ;  /* 0x0000007bff56123e */ /* 0x000fe200000000ff */
[----:B------:R-:W-:Y:S01]  /*14c0*/  FMUL.FTZ R123, R123, UR18 ;  /* 0x000000127b7b7c20 */ /* 0x000fe20008410000 */
[----:B------:R-:W-:Y:S01]  /*14d0*/  @P2 LOP3.LUT P5, RZ, R85, 0xff, RZ, 0xc0, !PT ;  /* 0x000000ff55ff2812 */ /* 0x000fe200078ac0ff */
[----:B------:R-:W-:Y:S01]  /*14e0*/  FMUL.FTZ R122, R93, R122 ;  /* 0x0000007a5d7a7220 */ /* 0x000fe20000410000 */
[----:B------:R-:W-:-:S02]  /*14f0*/  @P1 PRMT R57, R86, 0x7610, R57 ;  /* 0x0000761056391816 */ /* 0x000fc40000000039 */
[----:B------:R-:W-:Y:S01]  /*1500*/  @P1 F2FP.F16.F32.PACK_AB R86, RZ, R120 ;  /* 0x00000078ff56123e */ /* 0x000fe200000000ff */
[----:B------:R-:W-:Y:S01]  /*1510*/  @P0 FADD.FTZ R122, R122, R87 ;  /* 0x000000577a7a0221 */ /* 0x000fe20000010000 */
[----:B------:R-:W-:Y:S01]  /*1520*/  FMUL.FTZ R120, R120, UR18 ;  /* 0x0000001278787c20 */ /* 0x000fe20008410000 */
[----:B------:R-:W-:Y:S02]  /*1530*/  @P2 FSEL R85, R121, RZ, P5 ;  /* 0x000000ff79552208 */ /* 0x000fe40002800000 */
[----:B------:R-:W-:Y:S01]  /*1540*/  @P1 F2FP.F16.F32.PACK_AB R111, RZ, R124 ;  /* 0x0000007cff6f123e */ /* 0x000fe200000000ff */
[----:B------:R-:W-:Y:S01]  /*1550*/  FMUL.FTZ R124, R124, UR18 ;  /* 0x000000127c7c7c20 */ /* 0x000fe20008410000 */
[----:B------:R-:W-:Y:S02]  /*1560*/  @P2 LOP3.LUT P5, RZ, R114, 0xff00, RZ, 0xc0, !PT ;  /* 0x0000ff0072ff2812 */ /* 0x000fe400078ac0ff */
[----:B------:R-:W-:Y:S02]  /*1570*/  @P1 PRMT R56, R56, 0x5410, R86 ;  /* 0x0000541038381816 */ /* 0x000fe40000000056 */
        /* <DEDUP_REMOVED lines=13> */
[----:B------:R-:W-:Y:S01]  /*1650*/  @P2 PRMT R40, R85, 0x7610, R40 ;  /* 0x0000761055282816 */ /* 0x000fe20000000028 */
[----:B------:R-:W-:Y:S01]  /*1660*/  IMAD.MOV.U32 R85, RZ, RZ, R116 ;  /* 0x000000ffff557224 */ /* 0x000fe200078e0074 */
[----:B------:R-:W-:-:S02]  /*1670*/  @P2 FSEL R118, R124, RZ, P5 ;  /* 0x000000ff7c762208 */ /* 0x000fc40002800000 */
[----:B------:R-:W-:Y:S02]  /*1680*/  @P2 LOP3.LUT P5, RZ, R114, 0xff000000, RZ, 0xc0, !PT ;  /* 0xff00000072ff2812 */ /* 0x000fe400078ac0ff */
[----:B------:R-:W-:Y:S01]  /*1690*/  @P2 PRMT R40, R40, 0x5410, R86 ;  /* 0x0000541028282816 */ /* 0x000fe20000000056 */
[----:B------:R-:W-:Y:S01]  /*16a0*/  FMUL.FTZ R86, R111, UR18 ;  /* 0x000000126f567c20 */ /* 0x000fe20008410000 */
[----:B------:R-:W-:Y:S02]  /*16b0*/  @P1 F2FP.F16.F32.PACK_AB R119, RZ, R111 ;  /* 0x0000006fff77123e */ /* 0x000fe400000000ff */
[----:B------:R-:W-:Y:S02]  /*16c0*/  @P2 F2FP.F16.F32.PACK_AB R118, RZ, R118 ;  /* 0x00000076ff76223e */ /* 0x000fe400000000ff */
[----:B------:R-:W-:Y:S02]  /*16d0*/  @P2 FSEL R111, R122, RZ, P5 ;  /* 0x000000ff7a6f2208 */ /* 0x000fe40002800000 */
[----:B------:R-:W-:-:S02]  /*16e0*/  @P2 LOP3.LUT P5, RZ, R115, 0xff00, RZ, 0xc0, !PT ;  /* 0x0000ff0073ff2812 */ /* 0x000fc400078ac0ff */
[----:B------:R-:W-:Y:S02]  /*16f0*/  @P2 PRMT R42, R118, 0x7610, R42 ;  /* 0x00007610762a2816 */ /* 0x000fe4000000002a */
[----:B------:R-:W-:Y:S02]  /*1700*/  @P2 FSEL R118, R86, RZ, P5 ;  /* 0x000000ff56762208 */ /* 0x000fe40002800000 */
[----:B------:R-:W-:Y:S01]  /*1710*/  LOP3.LUT P5, RZ, R85, 0xff, RZ, 0xc0, !PT ;  /* 0x000000ff55ff7812 */ /* 0x000fe200078ac0ff */
[--C-:B------:R-:W-:Y:S01]  /*1720*/  FFMA.FTZ R85, R105, R113, R84.reuse ;  /* 0x0000007169557223 */ /* 0x100fe20000010054 */
[----:B------:R-:W-:Y:S01]  /*1730*/  @P2 F2FP.F16.F32.PACK_AB R87, RZ, R87 ;  /* 0x00000057ff57223e */ /* 0x000fe200000000ff */
[----:B------:R-:W-:Y:S01]  /*1740*/  FFMA.FTZ R84, R112, R113, R84 ;  /* 0x0000007170547223 */ /* 0x000fe20000010054 */
[----:B------:R-:W-:Y:S01]  /*1750*/  @P1 PRMT R58, R58, 0x5410, R119 ;  /* 0x000054103a3a1816 */ /* 0x000fe20000000077 */
[----:B------:R-:W-:Y:S01]  /*1760*/  FADD.FTZ R85, R110, -R85 ;  /* 0x800000556e557221 */ /* 0x000fe20000010000 */
[----:B------:R-:W-:Y:S01]  /*1770*/  @P2 PRMT R41, R87, 0x7610, R41 ;  /* 0x0000761057292816 */ /* 0x000fe20000000029 */
[----:B------:R-:W-:-:S02]  /*1780*/  @P0 HADD2.F32 R87, -RZ, R23.H0_H0 ;  /* 0x20000017ff570230 */ /* 0x000fc40000004100 */
[----:B------:R-:W-:Y:S01]  /*1790*/  FADD.FTZ R84, R107, -R84 ;  /* 0x800000546b547221 */ /* 0x000fe20000010000 */
[----:B------:R-:W-:Y:S01]  /*17a0*/  FMUL.FTZ R85, R93, R85 ;  /* 0x000000555d557220 */ /* 0x000fe20000410000 */
[----:B------:R-:W-:Y:S02]  /*17b0*/  FSEL R121, R121, RZ, P5 ;  /* 0x000000ff79797208 */ /* 0x000fe40002800000 */
[----:B------:R-:W-:Y:S01]  /*17c0*/  FMUL.FTZ R119, R93, R84 ;  /* 0x000000545d777220 */ /* 0x000fe20000410000 */
[----:B------:R-:W-:Y:S01]  /*17d0*/  @P0 FADD.FTZ R85, R85, R87 ;  /* 0x0000005755550221 */ /* 0x000fe20000010000 */
[----:B------:R-:W-:Y:S01]  /*17e0*/  @P0 HADD2.F32 R84, -RZ, R23.H1_H1 ;  /* 0x30000017ff540230 */ /* 0x000fe20000004100 */
[----:B------:R-:W-:Y:S02]  /*17f0*/  @P2 F2FP.F16.F32.PACK_AB R111, RZ, R111 ;  /* 0x0000006fff6f223e */ /* 0x000fe400000000ff */
[----:B------:R-:W-:Y:S02]  /*1800*/  @P2 F2FP.F16.F32.PACK_AB R118, RZ, R118 ;  /* 0x00000076ff76223e */ /* 0x000fe400000000ff */
[----:B------:R-:W-:Y:S01]  /*1810*/  @P1 F2FP.F16.F32.PACK_AB R87, RZ, R85 ;  /* 0x00000055ff57123e */ /* 0x000fe200000000ff */
[----:B------:R-:W-:Y:S01]  /*1820*/  @P0 FADD.FTZ R119, R119, R84 ;  /* 0x0000005477770221 */ /* 0x000fe20000010000 */
[----:B------:R-:W-:-:S02]  /*1830*/  ISETP.NE.U32.AND P0, PT, RZ, UR16, PT ;  /* 0x00000010ff007c0c */ /* 0x000fc4000bf05070 */
[----:B------:R-:W-:Y:S01]  /*1840*/  @P1 PRMT R59, R87, 0x7610, R59 ;  /* 0x00007610573b1816 */ /* 0x000fe2000000003b */
[----:B------:R-:W-:Y:S01]  /*1850*/  FMUL.FTZ R87, R85, UR18 ;  /* 0x0000001255577c20 */ /* 0x000fe20008410000 */
[----:B------:R-:W-:Y:S02]  /*1860*/  ISETP.NE.AND.EX P0, PT, RZ, UR17, PT, P0 ;  /* 0x00000011ff007c0c */ /* 0x000fe4000bf05300 */
[----:B------:R-:W-:Y:S01]  /*1870*/  @P1 F2FP.F16.F32.PACK_AB R84, RZ, R119 ;  /* 0x00000077ff54123e */ /* 0x000fe200000000ff */
[----:B------:R-:W-:Y:S01]  /*1880*/  FMUL.FTZ R119, R119, UR18 ;  /* 0x0000001277777c20 */ /* 0x000fe20008410000 */
[----:B------:R-:W-:Y:S02]  /*1890*/  @P2 FSEL R85, R87, RZ, P6 ;  /* 0x000000ff57552208 */ /* 0x000fe40003000000 */
[----:B------:R-:W-:Y:S02]  /*18a0*/  @P1 PRMT R59, R59, 0x5410, R84 ;  /* 0x000054103b3b1816 */ /* 0x000fe40000000054 */
[----:B------:R-:W-:-:S02]  /*18b0*/  @P2 F2FP.F16.F32.PACK_AB R85, RZ, R85 ;  /* 0x00000055ff55223e */ /* 0x000fc400000000ff */
[----:B------:R-:W-:Y:S02]  /*18c0*/  LOP3.LUT P1, RZ, R116, 0xff000000, RZ, 0xc0, !PT ;  /* 0xff00000074ff7812 */ /* 0x000fe4000782c0ff */
[----:B------:R-:W-:Y:S02]  /*18d0*/  @P2 PRMT R43, R85, 0x7610, R43 ;  /* 0x00007610552b2816 */ /* 0x000fe4000000002b */
[----:B------:R-:W0:Y:S01]  /*18e0*/  @P0 LDC.64 R84, c[0x0][0x308] ;  /* 0x0000c200ff540b82 */ /* 0x000e220000000a00 */
[----:B------:R-:W-:Y:S02]  /*18f0*/  FSEL R122, R122, RZ, P1 ;  /* 0x000000ff7a7a7208 */ /* 0x000fe40000800000 */
[----:B------:R-:W-:Y:S02]  /*1900*/  LOP3.LUT P1, RZ, R117, 0xff000000, RZ, 0xc0, !PT ;  /* 0xff00000075ff7812 */ /* 0x000fe4000782c0ff */
[----:B------:R-:W-:Y:S02]  /*1910*/  @P2 PRMT R41, R41, 0x5410, R111 ;  /* 0x0000541029292816 */ /* 0x000fe4000000006f */
[----:B------:R-:W-:Y:S01]  /*1920*/  @P2 PRMT R42, R42, 0x5410, R118 ;  /* 0x000054102a2a2816 */ /* 0x000fe20000000076 */
        /* <DEDUP_REMOVED lines=21> */
[----:B-1----:R-:W-:Y:S01]  /*1a80*/  IMAD.WIDE.U32 R124, R6, 0x10, R124 ;  /* 0x00000010067c7825 */ /* 0x002fe200078e007c */
[----:B------:R-:W-:Y:S02]  /*1a90*/  F2FP.F16.F32.PACK_AB R84, R84, R121 ;  /* 0x000000795454723e */ /* 0x000fe400000000ff */
[C---:B------:R-:W-:Y:S02]  /*1aa0*/  @P2 LEA.HI.X R121, R6.reuse, UR15, RZ, 0x4, P0 ;  /* 0x0000000f06792c11 */ /* 0x040fe400080f24ff */
[----:B------:R-:W-:Y:S01]  /*1ab0*/  @P2 PRMT R43, R43, 0x5410, R119 ;  /* 0x000054102b2b2816 */ /* 0x000fe20000000077 */
[----:B------:R1:W-:Y:S01]  /*1ac0*/  STG.E.128 desc[UR4][R124.64], R84 ;  /* 0x000000547c007986 */ /* 0x0003e2000c101d04 */
[----:B------:R-:W-:-:S03]  /*1ad0*/  IADD3 R6, R6, 0x20, RZ ;  /* 0x0000002006067810 */ /* 0x000fc60007ffe0ff */
[----:B------:R1:W-:Y:S04]  /*1ae0*/  @P2 STG.E.128 desc[UR4][R120.64], R40 ;  /* 0x0000002878002986 */ /* 0x0003e8000c101d04 */
.L_x_1738:
[----:B------:R-:W-:Y:S05]  /*1af0*/  BSYNC B1 ;  /* 0x0000000000017941 */ /* 0x000fea0003800000 */
.L_x_1737:
[----:B------:R-:W-:Y:S04]  /*1b00*/  BSSY B1, `(.L_x_1739) ;  /* 0x000008b000017945 */ /* 0x000fe80003800000 */
[----:B------:R-:W-:Y:S05]  /*1b10*/  @!P4 BRA `(.L_x_1740) ;  /* 0x000000080024c947 */ /* 0x000fea0003800000 */
[----:B------:R-:W-:Y:S02]  /*1b20*/  ISETP.NE.U32.AND P0, PT, RZ, UR8, PT ;  /* 0x00000008ff007c0c */ /* 0x000fe4000bf05070 */
[----:B------:R-:W-:Y:S02]  /*1b30*/  ISETP.NE.AND P1, PT, R0, RZ, PT ;  /* 0x000000ff0000720c */ /* 0x000fe40003f25270 */
[----:B------:R-:W-:Y:S02]  /*1b40*/  ISETP.NE.AND.EX P0, PT, RZ, UR9, PT, P0 ;  /* 0x00000009ff007c0c */ /* 0x000fe4000bf05300 */
[----:B-1----:R-:W-:Y:S02]  /*1b50*/  FSEL R84, R109, RZ, !P1 ;  /* 0x000000ff6d547208 */ /* 0x002fe40004800000 */
[----:B------:R-:W-:Y:S02]  /*1b60*/  ISETP.NE.U32.AND P1, PT, RZ, UR16, PT ;  /* 0x00000010ff007c0c */ /* 0x000fe4000bf25070 */
[----:B------:R-:W-:Y:S01]  /*1b70*/  ISETP.NE.U32.AND P2, PT, RZ, UR14, PT ;  /* 0x0000000eff007c0c */ /* 0x000fe2000bf45070 */
[-CC-:B------:R-:W-:Y:S01]  /*1b80*/  FFMA.FTZ R87, R11, R113.reuse, R84.reuse ;  /* 0x000000710b577223 */ /* 0x180fe20000010054 */
[----:B------:R-:W-:Y:S01]  /*1b90*/  FFMA.FTZ R85, R7, R113, R84 ;  /* 0x0000007107557223 */ /* 0x000fe20000010054 */
[----:B------:R-:W-:-:S02]  /*1ba0*/  ISETP.NE.AND.EX P1, PT, RZ, UR17, PT, P1 ;  /* 0x00000011ff007c0c */ /* 0x000fc4000bf25310 */
[----:B------:R-:W-:Y:S01]  /*1bb0*/  FADD.FTZ R122, R92, -R87 ;  /* 0x800000575c7a7221 */ /* 0x000fe20000010000 */
[----:B------:R-:W-:Y:S01]  /*1bc0*/  FADD.FTZ R86, R16, -R85 ;  /* 0x8000005510567221 */ /* 0x000fe20000010000 */
[----:B------:R-:W-:Y:S01]  /*1bd0*/  @P0 HADD2.F32 R85, -RZ, R81.H0_H0 ;  /* 0x20000051ff550230 */ /* 0x000fe20000004100 */
[----:B------:R-:W-:Y:S01]  /*1be0*/  ISETP.NE.AND.EX P2, PT, RZ, UR15, PT, P2 ;  /* 0x0000000fff007c0c */ /* 0x000fe2000bf45320 */
[C---:B-----5:R-:W-:Y:S01]  /*1bf0*/  FMUL.FTZ R122, R93.reuse, R122 ;  /* 0x0000007a5d7a7220 */ /* 0x060fe20000410000 */
[----:B------:R-:W-:Y:S01]  /*1c00*/  FMUL.FTZ R121, R93, R86 ;  /* 0x000000565d797220 */ /* 0x000fe20000410000 */
[----:B------:R-:W-:Y:S02]  /*1c10*/  @P0 HADD2.F32 R86, -RZ, R80.H0_H0 ;  /* 0x20000050ff560230 */ /* 0x000fe40000004100 */
[----:B------:R-:W-:Y:S01]  /*1c20*/  FFMA.FTZ R87, R17, R113, R84 ;  /* 0x0000007111577223 */ /* 0x000fe20000010054 */
[----:B------:R-:W-:Y:S02]  /*1c30*/  @P0 FADD.FTZ R122, R122, R85 ;  /* 0x000000557a7a0221 */ /* 0x000fe40000010000 */
[----:B------:R-:W-:Y:S01]  /*1c40*/  @P0 FADD.FTZ R121, R121, R86 ;  /* 0x0000005679790221 */ /* 0x000fe20000010000 */
[----:B0-----:R-:W-:-:S02]  /*1c50*/  FADD.FTZ R118, R94, -R87 ;  /* 0x800000575e767221 */ /* 0x001fc40000010000 */
[----:B------:R-:W-:Y:S01]  /*1c60*/  @P1 F2FP.F16.F32.PACK_AB R86, RZ, R122 ;  /* 0x0000007aff56123e */ /* 0x000fe200000000ff */
[----:B------:R-:W-:Y:S01]  /*1c70*/  FMUL.FTZ R122, R122, UR18 ;  /* 0x000000127a7a7c20 */ /* 0x000fe20008410000 */
[----:B------:R-:W-:Y:S01]  /*1c80*/  @P1 F2FP.F16.F32.PACK_AB R85, RZ, R121 ;  /* 0x00000079ff55123e */ /* 0x000fe200000000ff */
[----:B------:R-:W-:Y:S01]  /*1c90*/  FMUL.FTZ R121, R121, UR18 ;  /* 0x0000001279797c20 */ /* 0x000fe20008410000 */
[----:B------:R-:W-:Y:S01]  /*1ca0*/  @P1 PRMT R57, R86, 0x7610, R57 ;  /* 0x0000761056391816 */ /* 0x000fe20000000039 */
[----:B------:R-:W-:Y:S01]  /*1cb0*/  FFMA.FTZ R86, R14, R113, R84 ;  /* 0x000000710e567223 */ /* 0x000fe20000010054 */
[----:B------:R-:W-:Y:S01]  /*1cc0*/  @P1 PRMT R56, R85, 0x7610, R56 ;  /* 0x0000761055381816 */ /* 0x000fe20000000038 */
[----:B------:R-:W-:Y:S01]  /*1cd0*/  FMUL.FTZ R123, R93, R118 ;  /* 0x000000765d7b7220 */ /* 0x000fe20000410000 */
[----:B------:R-:W-:Y:S01]  /*1ce0*/  @P2 MOV R85, R98 ;  /* 0x0000006200552202 */ /* 0x000fe20000000f00 */
[----:B------:R-:W-:Y:S01]  /*1cf0*/  FADD.FTZ R86, R13, -R86 ;  /* 0x800000560d567221 */ /* 0x000fe20000010000 */
[----:B------:R-:W-:Y:S01]  /*1d00*/  @P0 HADD2.F32 R118, -RZ, R82.H0_H0 ;  /* 0x20000052ff760230 */ /* 0x000fe20000004100 */
[----:B------:R-:W-:-:S02]  /*1d10*/  @P2 LOP3.LUT P6, RZ, R99, 0xff00, RZ, 0xc0, !PT ;  /* 0x0000ff0063ff2812 */ /* 0x000fc400078cc0ff */
[----:B------:R-:W-:Y:S01]  /*1d20*/  FMUL.FTZ R120, R93, R86 ;  /* 0x000000565d787220 */ /* 0x000fe20000410000 */
[----:B------:R-:W-:Y:S01]  /*1d30*/  FFMA.FTZ R86, R18, R113, R84 ;  /* 0x0000007112567223 */ /* 0x000fe20000010054 */
[----:B------:R-:W-:Y:S01]  /*1d40*/  @P2 LOP3.LUT P5, RZ, R85, 0xff, RZ, 0xc0, !PT ;  /* 0x000000ff55ff2812 */ /* 0x000fe200078ac0ff */
[----:B------:R-:W-:Y:S02]  /*1d50*/  @P0 HADD2.F32 R85, -RZ, R80.H1_H1 ;  /* 0x30000050ff550230 */ /* 0x000fe40000004100 */
[----:B------:R-:W-:Y:S01]  /*1d60*/  @P0 FADD.FTZ R123, R123, R118 ;  /* 0x000000767b7b0221 */ /* 0x000fe20000010000 */
[----:B------:R-:W-:Y:S02]  /*1d70*/  FADD.FTZ R86, R15, -R86 ;  /* 0x800000560f567221 */ /* 0x000fe40000010000 */
[----:B------:R-:W-:Y:S02]  /*1d80*/  @P0 FADD.FTZ R120, R120, R85 ;  /* 0x0000005578780221 */ /* 0x000fe40000010000 */
[----:B------:R-:W-:Y:S01]  /*1d90*/  FMUL.FTZ R119, R93, R86 ;  /* 0x000000565d777220 */ /* 0x000fe20000410000 */
[----:B------:R-:W-:Y:S01]  /*1da0*/  @P0 HADD2.F32 R86, -RZ, R81.H1_H1 ;  /* 0x30000051ff560230 */ /* 0x000fe20000004100 */
[----:B------:R-:W-:-:S02]  /*1db0*/  @P2 FSEL R85, R121, RZ, P5 ;  /* 0x000000ff79552208 */ /* 0x000fc40002800000 */
[----:B------:R-:W-:Y:S02]  /*1dc0*/  @P2 LOP3.LUT P5, RZ, R98, 0xff0000, RZ, 0xc0, !PT ;  /* 0x00ff000062ff2812 */ /* 0x000fe400078ac0ff */
[----:B------:R-:W-:Y:S01]  /*1dd0*/  @P0 FADD.FTZ R119, R119, R86 ;  /* 0x0000005677770221 */ /* 0x000fe20000010000 */
[----:B------:R-:W-:Y:S01]  /*1de0*/  @P1 F2FP.F16.F32.PACK_AB R86, RZ, R120 ;  /* 0x00000078ff56123e */ /* 0x000fe200000000ff */
[----:B------:R-:W-:Y:S01]  /*1df0*/  FMUL.FTZ R120, R120, UR18 ;  /* 0x0000001278787c20 */ /* 0x000fe20008410000 */
[----:B------:R-:W-:Y:S02]  /*1e00*/  @P2 FSEL R87, R122, RZ, P5 ;  /* 0x000000ff7a572208 */ /* 0x000fe40002800000 */
[----:B------:R-:W-:Y:S01]  /*1e10*/  @P1 F2FP.F16.F32.PACK_AB R109, RZ, R119 ;  /* 0x00000077ff6d123e */ /* 0x000fe200000000ff */
[----:B------:R-:W-:Y:S01]  /*1e20*/  FMUL.FTZ R119, R119, UR18 ;  /* 0x0000001277777c20 */ /* 0x000fe20008410000 */
[----:B------:R-:W-:Y:S02]  /*1e30*/  @P2 LOP3.LUT P5, RZ, R98, 0xff00, RZ, 0xc0, !PT ;  /* 0x0000ff0062ff2812 */ /* 0x000fe400078ac0ff */
[----:B------:R-:W-:-:S02]  /*1e40*/  @P1 PRMT R57, R57, 0x5410, R109 ;  /* 0x0000541039391816 */ /* 0x000fc4000000006d */
[----:B------:R-:W-:Y:S01]  /*1e50*/  @P1 F2FP.F16.F32.PACK_AB R111, RZ, R123 ;  /* 0x0000007bff6f123e */ /* 0x000fe200000000ff */
[----:B------:R-:W-:Y:S01]  /*1e60*/  FMUL.FTZ R123, R123, UR18 ;  /* 0x000000127b7b7c20 */ /* 0x000fe20008410000 */
[----:B------:R-:W-:Y:S02]  /*1e70*/  @P2 FSEL R109, R120, RZ, P5 ;  /* 0x000000ff786d2208 */ /* 0x000fe40002800000 */
[----:B------:R-:W-:Y:S02]  /*1e80*/  @P2 LOP3.LUT P5, RZ, R98, 0xff000000, RZ, 0xc0, !PT ;  /* 0xff00000062ff2812 */ /* 0x000fe400078ac0ff */
[----:B------:R-:W-:Y:S02]  /*1e90*/  @P2 F2FP.F16.F32.PACK_AB R85, RZ, R85 ;  /* 0x00000055ff55223e */ /* 0x000fe400000000ff */
[----:B------:R-:W-:Y:S02]  /*1ea0*/  @P1 PRMT R58, R111, 0x7610, R58 ;  /* 0x000076106f3a1816 */ /* 0x000fe4000000003a */
[----:B------:R-:W-:Y:S01]  /*1eb0*/  @P1 PRMT R56, R56, 0x5410, R86 ;  /* 0x0000541038381816 */ /* 0x000fe20000000056 */
[----:B------:R-:W-:Y:S01]  /*1ec0*/  FFMA.FTZ R86, R100, R113, R84 ;  /* 0x0000007164567223 */ /* 0x000fe20000010054 */
[----:B------:R-:W-:-:S02]  /*1ed0*/  @P2 FSEL R111, R119, RZ, P5 ;  /* 0x000000ff776f2208 */ /* 0x000fc40002800000 */
[----:B------:R-:W-:Y:S01]  /*1ee0*/  @P2 PRMT R40, R85, 0x7610, R40 ;  /* 0x0000761055282816 */ /* 0x000fe20000000028 */
[----:B------:R-:W-:Y:S01]  /*1ef0*/  FADD.FTZ R86, R19, -R86 ;  /* 0x8000005613567221 */ /* 0x000fe20000010000 */
[----:B------:R-:W-:Y:S02]  /*1f00*/  @P2 LOP3.LUT P5, RZ, R99, 0xff, RZ, 0xc0, !PT ;  /* 0x000000ff63ff2812 */ /* 0x000fe400078ac0ff */
[----:B------:R-:W-:Y:S01]  /*1f10*/  MOV R85, R96 ;  /* 0x0000006000557202 */ /* 0x000fe20000000f00 */
[----:B------:R-:W-:Y:S01]  /*1f20*/  FMUL.FTZ R86, R93, R86 ;  /* 0x000000565d567220 */ /* 0x000fe20000410000 */
[----:B------:R-:W-:Y:S02]  /*1f30*/  @P2 FSEL R124, R123, RZ, P5 ;  /* 0x000000ff7b7c2208 */ /* 0x000fe40002800000 */
[----:B------:R-:W-:Y:S01]  /*1f40*/  LOP3.LUT P5, RZ, R85, 0xff, RZ, 0xc0, !PT ;  /* 0x000000ff55ff7812 */ /* 0x000fe200078ac0ff */
[----:B------:R-:W-:Y:S01]  /*1f50*/  @P0 HADD2.F32 R85, -RZ, R82.H1_H1 ;  /* 0x30000052ff550230 */ /* 0x000fe20000004100 */
[----:B------:R-:W-:-:S02]  /*1f60*/  @P2 F2FP.F16.F32.PACK_AB R87, RZ, R87 ;  /* 0x00000057ff57223e */ /* 0x000fc400000000ff */
[----:B------:R-:W-:Y:S02]  /*1f70*/  FSEL R121, R121, RZ, P5 ;  /* 0x000000ff79797208 */ /* 0x000fe40002800000 */
[----:B------:R-:W-:Y:S01]  /*1f80*/  @P0 FADD.FTZ R86, R86, R85 ;  /* 0x0000005556560221 */ /* 0x000fe20000010000 */
[----:B------:R-:W-:Y:S01]  /*1f90*/  @P2 PRMT R41, R87, 0x7610, R41 ;  /* 0x0000761057292816 */ /* 0x000fe20000000029 */
[-CC-:B------:R-:W-:Y:S01]  /*1fa0*/  FFMA.FTZ R87, R9, R113.reuse, R84.reuse ;  /* 0x0000007109577223 */ /* 0x180fe20000010054 */
[----:B------:R-:W-:Y:S01]  /*1fb0*/  FFMA.FTZ R113, R12, R113, R84 ;  /* 0x000000710c717223 */ /* 0x000fe20000010054 */
[----:B------:R-:W-:Y:S02]  /*1fc0*/  @P2 F2FP.F16.F32.PACK_AB R109, RZ, R109 ;  /* 0x0000006dff6d223e */ /* 0x000fe400000000ff */
[----:B------:R-:W-:Y:S01]  /*1fd0*/  @P1 F2FP.F16.F32.PACK_AB R85, RZ, R86 ;  /* 0x00000056ff55123e */ /* 0x000fe200000000ff */
[----:B------:R-:W-:Y:S01]  /*1fe0*/  FMUL.FTZ R86, R86, UR18 ;  /* 0x0000001256567c20 */ /* 0x000fe20008410000 */
[----:B------:R-:W-:Y:S01]  /*1ff0*/  FADD.FTZ R84, R8, -R87 ;  /* 0x8000005708547221 */ /* 0x000fe20000010000 */
[----:B------:R-:W-:Y:S01]  /*2000*/  FADD.FTZ R118, R10, -R113 ;  /* 0x800000710a767221 */ /* 0x000fe20000010000 */
[----:B------:R-:W-:-:S02]  /*2010*/  @P1 PRMT R58, R58, 0x5410, R85 ;  /* 0x000054103a3a1816 */ /* 0x000fc40000000055 */
[----:B------:R-:W-:Y:S01]  /*2020*/  @P2 FSEL R85, R86, RZ, P6 ;  /* 0x000000ff56552208 */ /* 0x000fe20003000000 */
[C---:B------:R-:W-:Y:S01]  /*2030*/  FMUL.FTZ R87, R93.reuse, R84 ;  /* 0x000000545d577220 */ /* 0x040fe20000410000 */
[--C-:B------:R-:W-:Y:S02]  /*2040*/  @P0 HADD2.F32 R84, -RZ, R83.reuse.H0_H0 ;  /* 0x20000053ff540230 */ /* 0x100fe40000004100 */
[----:B------:R-:W-:Y:S01]  /*2050*/  FMUL.FTZ R118, R93, R118 ;  /* 0x000000765d767220 */ /* 0x000fe20000410000 */
[----:B------:R-:W-:Y:S01]  /*2060*/  @P2 F2FP.F16.F32.PACK_AB R113, RZ, R85 ;  /* 0x00000055ff71223e */ /* 0x000fe200000000ff */
[----:B------:R-:W-:Y:S01]  /*2070*/  @P0 HADD2.F32 R85, -RZ, R83.H1_H1 ;  /* 0x30000053ff550230 */ /* 0x000fe20000004100 */
[----:B------:R-:W-:Y:S01]  /*2080*/  @P2 F2FP.F16.F32.PACK_AB R93, RZ, R124 ;  /* 0x0000007cff5d223e */ /* 0x000fe200000000ff */
[----:B------:R-:W-:Y:S01]  /*2090*/  @P0 FADD.FTZ R87, R87, R84 ;  /* 0x0000005457570221 */ /* 0x000fe20000010000 */
[----:B------:R-:W-:Y:S02]  /*20a0*/  @P2 F2FP.F16.F32.PACK_AB R111, RZ, R111 ;  /* 0x0000006fff6f223e */ /* 0x000fe400000000ff */
[----:B------:R-:W-:Y:S01]  /*20b0*/  @P0 FADD.FTZ R118, R118, R85 ;  /* 0x0000005576760221 */ /* 0x000fe20000010000 */
[----:B------:R-:W-:-:S02]  /*20c0*/  ISETP.NE.U32.AND P0, PT, RZ, UR16, PT ;  /* 0x00000010ff007c0c */ /* 0x000fc4000bf05070 */
[----:B------:R-:W-:Y:S02]  /*20d0*/  @P1 F2FP.F16.F32.PACK_AB R125, RZ, R87 ;  /* 0x00000057ff7d123e */ /* 0x000fe400000000ff */
[----:B------:R-:W-:Y:S02]  /*20e0*/  ISETP.NE.AND.EX P0, PT, RZ, UR17, PT, P0 ;  /* 0x00000011ff007c0c */ /* 0x000fe4000bf05300 */
[----:B------:R-:W-:Y:S01]  /*20f0*/  @P1 F2FP.F16.F32.PACK_AB R124, RZ, R118 ;  /* 0x00000076ff7c123e */ /* 0x000fe200000000ff */
[----:B------:R-:W-:Y:S01]  /*2100*/  FMUL.FTZ R118, R118, UR18 ;  /* 0x0000001276767c20 */ /* 0x000fe20008410000 */
[----:B------:R-:W-:Y:S02]  /*2110*/  @P1 PRMT R59, R125, 0x7610, R59 ;  /* 0x000076107d3b1816 */ /* 0x000fe4000000003b */
[----:B------:R-:W-:Y:S02]  /*2120*/  @P2 PRMT R42, R93, 0x7610, R42 ;  /* 0x000076105d2a2816 */ /* 0x000fe4000000002a */
[----:B------:R-:W-:-:S02]  /*2130*/  @P1 PRMT R59, R59, 0x5410, R124 ;  /* 0x000054103b3b1816 */ /* 0x000fc4000000007c */
[----:B------:R-:W-:Y:S02]  /*2140*/  LOP3.LUT P1, RZ, R96, 0xff0000, RZ, 0xc0, !PT ;  /* 0x00ff000060ff7812 */ /* 0x000fe4000782c0ff */
[----:B------:R-:W-:Y:S01]  /*2150*/  @P2 PRMT R40, R40, 0x5410, R109 ;  /* 0x0000541028282816 */ /* 0x000fe2000000006d */
        /* <DEDUP_REMOVED lines=24> */
[----:B------:R-:W-:Y:S02]  /*22e0*/  F2FP.F16.F32.PACK_AB R87, R120, R87 ;  /* 0x000000577857723e */ /* 0x000fe400000000ff */
[----:B------:R-:W-:Y:S02]  /*22f0*/  @P2 FSEL R120, R118, RZ, P1 ;  /* 0x000000ff76782208 */ /* 0x000fe40000800000 */
[----:B------:R-:W-:Y:S01]  /*2300*/  @P2 F2FP.F16.F32.PACK_AB R119, RZ, R119 ;  /* 0x00000077ff77223e */ /* 0x000fe200000000ff */
[C---:B-1----:R-:W-:Y:S01]  /*2310*/  IMAD.WIDE.U32 R122, R6.reuse, 0x10, R122 ;  /* 0x00000010067a7825 */ /* 0x042fe200078e007a */
[----:B------:R-:W-:Y:S02]  /*2320*/  @P2 LEA R118, P0, R6, UR14, 0x4 ;  /* 0x0000000e06762c11 */ /* 0x000fe4000f8020ff */
[----:B------:R-:W-:Y:S02]  /*2330*/  @P2 F2FP.F16.F32.PACK_AB R120, RZ, R120 ;  /* 0x00000078ff78223e */ /* 0x000fe400000000ff */
[----:B------:R-:W-:-:S02]  /*2340*/  @P2 PRMT R43, R119, 0x7610, R43 ;  /* 0x00007610772b2816 */ /* 0x000fc4000000002b */
[----:B------:R-:W-:Y:S02]  /*2350*/  F2FP.F16.F32.PACK_AB R85, R85, R124 ;  /* 0x0000007c5555723e */ /* 0x000fe400000000ff */
[----:B------:R-:W-:Y:S02]  /*2360*/  F2FP.F16.F32.PACK_AB R84, R84, R121 ;  /* 0x000000795454723e */ /* 0x000fe400000000ff */
[----:B------:R-:W-:Y:S02]  /*2370*/  @P2 LEA.HI.X R119, R6, UR15, RZ, 0x4, P0 ;  /* 0x0000000f06772c11 */ /* 0x000fe400080f24ff */
[----:B------:R-:W-:Y:S01]  /*2380*/  @P2 PRMT R43, R43, 0x5410, R120 ;  /* 0x000054102b2b2816 */ /* 0x000fe20000000078 */
[----:B------:R2:W-:Y:S04]  /*2390*/  STG.E.128 desc[UR4][R122.64], R84 ;  /* 0x000000547a007986 */ /* 0x0005e8000c101d04 */
[----:B------:R2:W-:Y:S02]  /*23a0*/  @P2 STG.E.128 desc[UR4][R118.64], R40 ;  /* 0x0000002876002986 */ /* 0x0005e4000c101d04 */
.L_x_1740:
[----:B------:R-:W-:Y:S05]  /*23b0*/  BSYNC B1 ;  /* 0x0000000000017941 */ /* 0x000fea0003800000 */
.L_x_1739:
[----:B-12---:R-:W1:Y:S02]  /*23c0*/  LDC.64 R84, c[0x0][0x210] ;  /* 0x00008400ff547b82 */ /* 0x006e640000000a00 */
[----:B-1----:R-:W-:-:S04]  /*23d0*/  LEA R2, R84, R2, 0x2 ;  /* 0x0000000254027211 */ /* 0x002fc800078e10ff */
[----:B------:R-:W-:-:S13]  /*23e0*/  ISETP.GE.AND P0, PT, R2, R85, PT ;  /* 0x000000550200720c */ /* 0x000fda0003f06270 */
[----:B------:R-:W-:Y:S05]  /*23f0*/  @!P0 BRA `(.L_x_1741) ;  /* 0xffffffdc00e48947 */ /* 0x000fea000383ffff */
.L_x_1731:
[----:B------:R-:W-:Y:S05]  /*2400*/  BSYNC B0 ;  /* 0x0000000000007941 */ /* 0x000fea0003800000 */
.L_x_1730:
        /* <DEDUP_REMOVED lines=11> */
[----:B------:R-:W-:Y:S01]  /*24c0*/  LOP3.LUT R0, R7, 0xffffffc0, R4, 0xe2, !PT ;  /* 0xffffffc007007812 */ /* 0x000fe200078ee204 */
[----:B---3-5:R-:W-:Y:S01]  /*24d0*/  IMAD R31, R16, R5, RZ ;  /* 0x00000005101f7224 */ /* 0x028fe200078e02ff */
        /* <DEDUP_REMOVED lines=91> */
[----:B----4-:R-:W-:Y:S01]  /*2a90*/  @P3 IMAD.MOV.U32 R2, RZ, RZ, R10 ;  /* 0x000000ffff023224 */ /* 0x010fe200078e000a */
[----:B------:R-:W-:-:S02]  /*2aa0*/  @P3 MOV R3, R29 ;  /* 0x0000001d00033202 */ /* 0x000fc40000000f00 */
[----:B------:R-:W-:Y:S01]  /*2ab0*/  @P3 IADD3 R10, P5, R10, 0x200, RZ ;  /* 0x000002000a0a3810 */ /* 0x000fe20007fbe0ff */
[----:B-1----:R-:W-:Y:S02]  /*2ac0*/  FADD.FTZ R19, R0, R19 ;  /* 0x0000001300137221 */ /* 0x002fe40000010000 */
[----:B------:R0:W-:Y:S01]  /*2ad0*/  @P3 STG.E desc[UR4][R2.64], R21 ;  /* 0x0000001502003986 */ /* 0x0001e2000c101904 */
[----:B------:R-:W-:Y:S01]  /*2ae0*/  @P3 IADD3.X R29, RZ, R29, RZ, P5, !PT ;  /* 0x0000001dff1d3210 */ /* 0x000fe20002ffe4ff */
[----:B--2---:R-:W-:Y:S01]  /*2af0*/  FADD.FTZ R8, R8, R13 ;  /* 0x0000000d08087221 */ /* 0x004fe20000010000 */
[----:B------:R-:W-:Y:S02]  /*2b00*/  @P2 MOV R4, R10 ;  /* 0x0000000a00042202 */ /* 0x000fe40000000f00 */
[----:B------:R-:W-:Y:S01]  /*2b10*/  @P2 IADD3 R10, P4, R10, 0x200, RZ ;  /* 0x000002000a0a2810 */ /* 0x000fe20007f9e0ff */
[----:B---3--:R-:W-:Y:S01]  /*2b20*/  FADD.FTZ R8, R8, R17 ;  /* 0x0000001108087221 */ /* 0x008fe20000010000 */
[----:B------:R-:W-:-:S02]  /*2b30*/  @P2 MOV R5, R29 ;  /* 0x0000001d00052202 */ /* 0x000fc40000000f00 */
[----:B------:R-:W-:Y:S01]  /*2b40*/  @P2 IADD3.X R29, RZ, R29, RZ, P4, !PT ;  /* 0x0000001dff1d2210 */ /* 0x000fe200027fe4ff */
[----:B------:R-:W-:Y:S01]  /*2b50*/  @P1 IMAD.MOV.U32 R6, RZ, RZ, R10 ;  /* 0x000000ffff061224 */ /* 0x000fe200078e000a */
[----:B------:R-:W-:Y:S01]  /*2b60*/  @P1 IADD3 R10, P4, R10, 0x200, RZ ;  /* 0x000002000a0a1810 */ /* 0x000fe20007f9e0ff */
[----:B------:R-:W-:Y:S01]  /*2b70*/  FADD.FTZ R27, R8, R27 ;  /* 0x0000001b081b7221 */ /* 0x000fe20000010000 */
[----:B0-----:R-:W-:Y:S02]  /*2b80*/  @P2 MOV R2, R22 ;  /* 0x0000001600022202 */ /* 0x001fe40000000f00 */
[----:B------:R-:W-:Y:S02]  /*2b90*/  @P2 IADD3 R22, P3, R22, 0x200, RZ ;  /* 0x0000020016162810 */ /* 0x000fe40007f7e0ff */
[-C--:B------:R-:W-:Y:S02]  /*2ba0*/  @P2 MOV R3, R33.reuse ;  /* 0x0000002100032202 */ /* 0x080fe40000000f00 */
[----:B------:R-:W-:-:S03]  /*2bb0*/  @P2 IADD3.X R33, RZ, R33, RZ, P3, !PT ;  /* 0x00000021ff212210 */ /* 0x000fc60001ffe4ff */
[----:B------:R0:W-:Y:S04]  /*2bc0*/  @P2 STG.E desc[UR4][R2.64], R7 ;  /* 0x0000000702002986 */ /* 0x0001e8000c101904 */
[----:B------:R1:W-:Y:S01]  /*2bd0*/  @P2 STG.E desc[UR4][R4.64], R23 ;  /* 0x0000001704002986 */ /* 0x0003e2000c101904 */
[----:B0-----:R-:W-:Y:S02]  /*2be0*/  @P1 MOV R2, R22 ;  /* 0x0000001600021202 */ /* 0x001fe40000000f00 */
[----:B------:R-:W-:Y:S02]  /*2bf0*/  @P1 MOV R3, R33 ;  /* 0x0000002100031202 */ /* 0x000fe40000000f00 */
[-C--:B------:R-:W-:Y:S02]  /*2c00*/  @P1 MOV R7, R29.reuse ;  /* 0x0000001d00071202 */ /* 0x080fe40000000f00 */
[----:B------:R-:W-:Y:S01]  /*2c10*/  @P1 IADD3 R22, P3, R22, 0x200, RZ ;  /* 0x0000020016161810 */ /* 0x000fe20007f7e0ff */
[----:B------:R0:W-:Y:S01]  /*2c20*/  @P1 STG.E desc[UR4][R2.64], R19 ;  /* 0x0000001302001986 */ /* 0x0001e2000c101904 */
[----:B------:R-:W-:-:S02]  /*2c30*/  @P1 IADD3.X R29, RZ, R29, RZ, P4, !PT ;  /* 0x0000001dff1d1210 */ /* 0x000fc400027fe4ff */
[----:B------:R-:W-:Y:S01]  /*2c40*/  @P1 IADD3.X R33, RZ, R33, RZ, P3, !PT ;  /* 0x00000021ff211210 */ /* 0x000fe20001ffe4ff */
[----:B------:R2:W-:Y:S01]  /*2c50*/  @P1 STG.E desc[UR4][R6.64], R25 ;  /* 0x0000001906001986 */ /* 0x0005e2000c101904 */
[----:B-1----:R-:W-:Y:S02]  /*2c60*/  MOV R4, R10 ;  /* 0x0000000a00047202 */ /* 0x002fe40000000f00 */
[----:B------:R-:W-:Y:S02]  /*2c70*/  MOV R5, R29 ;  /* 0x0000001d00057202 */ /* 0x000fe40000000f00 */
[----:B0-----:R-:W-:Y:S02]  /*2c80*/  MOV R2, R22 ;  /* 0x0000001600027202 */ /* 0x001fe40000000f00 */
[----:B------:R-:W-:Y:S01]  /*2c90*/  MOV R3, R33 ;  /* 0x0000002100037202 */ /* 0x000fe20000000f00 */
[----:B------:R-:W-:Y:S06]  /*2ca0*/  @!P0 EXIT ;  /* 0x000000000000894d */ /* 0x000fec0003800000 */
[----:B------:R-:W-:Y:S04]  /*2cb0*/  STG.E desc[UR4][R2.64], R27 ;  /* 0x0000001b02007986 */ /* 0x000fe8000c101904 */
[----:B------:R-:W-:Y:S01]  /*2cc0*/  STG.E desc[UR4][R4.64], R9 ;  /* 0x0000000904007986 */ /* 0x000fe2000c101904 */
[----:B------:R-:W-:Y:S05]  /*2cd0*/  EXIT ;  /* 0x000000000000794d */ /* 0x000fea0003800000 */
.L_x_1736:
        /* <DEDUP_REMOVED lines=8> */
.L_x_1743:
[----:B------:R-:W-:Y:S05]  /*2d60*/  BSYNC B1 ;  /* 0x0000000000017941 */ /* 0x000fea0003800000 */
.L_x_1742:
[----:B------:R-:W-:Y:S01]  /*2d70*/  HFMA2.MMA R121, -RZ, RZ, 0, 5.9604644775390625e-08 ;  /* 0x00000001ff797435 */ /* 0x000fe200000001ff */
[----:B------:R-:W-:Y:S01]  /*2d80*/  MOV R122, R118 ;  /* 0x00000076007a7202 */ /* 0x000fe20000000f00 */
[----:B------:R-:W-:Y:S01]  /*2d90*/  IMAD.MOV.U32 R84, RZ, RZ, R119 ;  /* 0x000000ffff547224 */ /* 0x000fe200078e0077 */
[----:B------:R-:W-:Y:S02]  /*2da0*/  MOV R124, 0x1f ;  /* 0x0000001f007c7802 */ /* 0x000fe40000000f00 */
[----:B------:R-:W-:Y:S01]  /*2db0*/  MOV R113, 0xffffffff ;  /* 0xffffffff00717802 */ /* 0x000fe20000000f00 */
[----:B------:R-:W-:-:S07]  /*2dc0*/  FADD.FTZ R84, R84, R111 ;  /* 0x0000006f54547221 */ /* 0x000fce0000010000 */
[----:B------:R-:W-:Y:S05]  /*2dd0*/  WARPSYNC.COLLECTIVE R113, `(.L_x_1744) ;  /* 0x0000000071087348 */ /* 0x000fea0003c00000 */
[----:B------:R0:W1:Y:S02]  /*2de0*/  SHFL.BFLY P0, R119, R122, R121, R124 ;  /* 0x0c0000797a777389 */ /* 0x000064000000007c */
[----:B01----:R-:W-:Y:S01]  /*2df0*/  ENDCOLLECTIVE ;  /* 0x000000000000791b */ /* 0x003fe20003800000 */
.L_x_1744:
[----:B------:R-:W-:Y:S01]  /*2e00*/  HFMA2.MMA R121, -RZ, RZ, 0, 1.1920928955078125e-07 ;  /* 0x00000002ff797435 */ /* 0x000fe200000001ff */
[----:B------:R-:W-:Y:S02]  /*2e10*/  MOV R122, R84 ;  /* 0x00000054007a7202 */ /* 0x000fe40000000f00 */
[----:B------:R-:W-:-:S08]  /*2e20*/  MOV R85, R119 ;  /* 0x0000007700557202 */ /* 0x000fd00000000f00 */
[----:B------:R-:W-:Y:S05]  /*2e30*/  WARPSYNC.COLLECTIVE R113, `(.L_x_1745) ;  /* 0x0000000071087348 */ /* 0x000fea0003c00000 */
[----:B------:R0:W1:Y:S02]  /*2e40*/  SHFL.BFLY P0, R119, R122, R121, R124 ;  /* 0x0c0000797a777389 */ /* 0x000064000000007c */
[----:B01----:R-:W-:Y:S01]  /*2e50*/  ENDCOLLECTIVE ;  /* 0x000000000000791b */ /* 0x003fe20003800000 */
.L_x_1745:
[----:B------:R-:W-:-:S05]  /*2e60*/  FADD.FTZ R85, R85, R118 ;  /* 0x0000007655557221 */ /* 0x000fca0000010000 */
[----:B------:R-:W-:Y:S02]  /*2e70*/  MOV R122, R85 ;  /* 0x00000055007a7202 */ /* 0x000fe40000000f00 */
[----:B------:R-:W-:-:S07]  /*2e80*/  MOV R87, R119 ;  /* 0x0000007700577202 */ /* 0x000fce0000000f00 */
[----:B------:R-:W-:Y:S05]  /*2e90*/  WARPSYNC.COLLECTIVE R113, `(.L_x_1746) ;  /* 0x0000000071087348 */ /* 0x000fea0003c00000 */
[----:B------:R0:W1:Y:S02]  /*2ea0*/  SHFL.BFLY P0, R119, R122, R121, R124 ;  /* 0x0c0000797a777389 */ /* 0x000064000000007c */
[----:B01----:R-:W-:Y:S01]  /*2eb0*/  ENDCOLLECTIVE ;  /* 0x000000000000791b */ /* 0x003fe20003800000 */
.L_x_1746:
[----:B------:R-:W-:Y:S01]  /*2ec0*/  FADD.FTZ R87, R84, R87 ;  /* 0x0000005754577221 */ /* 0x000fe20000010000 */
[----:B------:R-:W-:-:S04]  /*2ed0*/  HFMA2.MMA R121, -RZ, RZ, 0, 2.384185791015625e-07 ;  /* 0x00000004ff797435 */ /* 0x000fc800000001ff */
[----:B------:R-:W-:Y:S02]  /*2ee0*/  MOV R122, R87 ;  /* 0x00000057007a7202 */ /* 0x000fe40000000f00 */
[----:B------:R-:W-:-:S07]  /*2ef0*/  MOV R86, R119 ;  /* 0x0000007700567202 */ /* 0x000fce0000000f00 */
[----:B------:R-:W-:Y:S05]  /*2f00*/  WARPSYNC.COLLECTIVE R113, `(.L_x_1747) ;  /* 0x0000000071087348 */ /* 0x000fea0003c00000 */
[----:B------:R0:W1:Y:S02]  /*2f10*/  SHFL.BFLY P0, R119, R122, R121, R124 ;  /* 0x0c0000797a777389 */ /* 0x000064000000007c */
[----:B01----:R-:W-:Y:S01]  /*2f20*/  ENDCOLLECTIVE ;  /* 0x000000000000791b */ /* 0x003fe20003800000 */
.L_x_1747:
[----:B------:R-:W-:-:S05]  /*2f30*/  FADD.FTZ R86, R85, R86 ;  /* 0x0000005655567221 */ /* 0x000fca0000010000 */
[----:B------:R-:W-:Y:S01]  /*2f40*/  MOV R122, R86 ;  /* 0x00000056007a7202 */ /* 0x000fe20000000f00 */
[----:B------:R-:W-:-:S07]  /*2f50*/  IMAD.MOV.U32 R120, RZ, RZ, R119 ;  /* 0x000000ffff787224 */ /* 0x000fce00078e0077 */
[----:B------:R-:W-:Y:S05]  /*2f60*/  WARPSYNC.COLLECTIVE R113, `(.L_x_1748) ;  /* 0x0000000071087348 */ /* 0x000fea0003c00000 */
[----:B------:R0:W1:Y:S02]  /*2f70*/  SHFL.BFLY P0, R119, R122, R121, R124 ;  /* 0x0c0000797a777389 */ /* 0x000064000000007c */
[----:B01----:R-:W-:Y:S01]  /*2f80*/  ENDCOLLECTIVE ;  /* 0x000000000000791b */ /* 0x003fe20003800000 */
.L_x_1748:
[----:B------:R-:W-:Y:S01]  /*2f90*/  FADD.FTZ R120, R87, R120 ;  /* 0x0000007857787221 */ /* 0x000fe20000010000 */
[----:B------:R-:W-:-:S04]  /*2fa0*/  HFMA2.MMA R121, -RZ, RZ, 0, 4.76837158203125e-07 ;  /* 0x00000008ff797435 */ /* 0x000fc800000001ff */
[----:B------:R-:W-:Y:S02]  /*2fb0*/  MOV R122, R120 ;  /* 0x00000078007a7202 */ /* 0x000fe40000000f00 */
[----:B------:R-:W-:-:S07]  /*2fc0*/  MOV R109, R119 ;  /* 0x00000077006d7202 */ /* 0x000fce0000000f00 */
[----:B------:R-:W-:Y:S05]  /*2fd0*/  WARPSYNC.COLLECTIVE R113, `(.L_x_1749) ;  /* 0x0000000071087348 */ /* 0x000fea0003c00000 */
[----:B------:R0:W1:Y:S02]  /*2fe0*/  SHFL.BFLY P0, R119, R122, R121, R124 ;  /* 0x0c0000797a777389 */ /* 0x000064000000007c */
[----:B01----:R-:W-:Y:S01]  /*2ff0*/  ENDCOLLECTIVE ;  /* 0x000000000000791b */ /* 0x003fe20003800000 */
.L_x_1749:
[----:B------:R-:W-:-:S05]  /*3000*/  FADD.FTZ R109, R86, R109 ;  /* 0x0000006d566d7221 */ /* 0x000fca0000010000 */
[----:B------:R-:W-:Y:S02]  /*3010*/  MOV R122, R109 ;  /* 0x0000006d007a7202 */ /* 0x000fe40000000f00 */
[----:B------:R-:W-:-:S07]  /*3020*/  MOV R111, R119 ;  /* 0x00000077006f7202 */ /* 0x000fce0000000f00 */
[----:B------:R-:W-:Y:S05]  /*3030*/  WARPSYNC.COLLECTIVE R113, `(.L_x_1750) ;  /* 0x0000000071087348 */ /* 0x000fea0003c00000 */
[----:B------:R0:W1:Y:S02]  /*3040*/  SHFL.BFLY P0, R119, R122, R121, R124 ;  /* 0x0c0000797a777389 */ /* 0x000064000000007c */
[----:B01----:R-:W-:Y:S01]  /*3050*/  ENDCOLLECTIVE ;  /* 0x000000000000791b */ /* 0x003fe20003800000 */
.L_x_1750:
[----:B------:R-:W-:Y:S01]  /*3060*/  FADD.FTZ R111, R120, R111 ;  /* 0x0000006f786f7221 */ /* 0x000fe20000010000 */
[----:B------:R-:W-:-:S04]  /*3070*/  HFMA2.MMA R121, -RZ, RZ, 0, 9.5367431640625e-07 ;  /* 0x00000010ff797435 */ /* 0x000fc800000001ff */
[----:B------:R-:W-:Y:S02]  /*3080*/  MOV R122, R111 ;  /* 0x0000006f007a7202 */ /* 0x000fe40000000f00 */
[----:B------:R-:W-:-:S07]  /*3090*/  MOV R118, R119 ;  /* 0x0000007700767202 */ /* 0x000fce0000000f00 */
[----:B------:R-:W-:Y:S05]  /*30a0*/  WARPSYNC.COLLECTIVE R113, `(.L_x_1751) ;  /* 0x0000000071087348 */ /* 0x000fea0003c00000 */
[----:B------:R0:W1:Y:S02]  /*30b0*/  SHFL.BFLY P0, R119, R122, R121, R124 ;  /* 0x0c0000797a777389 */ /* 0x000064000000007c */
[----:B01----:R-:W-:Y:S01]  /*30c0*/  ENDCOLLECTIVE ;  /* 0x000000000000791b */ /* 0x003fe20003800000 */
.L_x_1751:
[----:B------:R-:W-:-:S05]  /*30d0*/  FADD.FTZ R118, R109, R118 ;  /* 0x000000766d767221 */ /* 0x000fca0000010000 */
[----:B------:R-:W-:Y:S02]  /*30e0*/  MOV R122, R118 ;  /* 0x00000076007a7202 */ /* 0x000fe40000000f00 */
[----:B------:R-:W-:-:S07]  /*30f0*/  MOV R84, R119 ;  /* 0x0000007700547202 */ /* 0x000fce0000000f00 */
[----:B------:R-:W-:Y:S05]  /*3100*/  WARPSYNC.COLLECTIVE R113, `(.L_x_1752) ;  /* 0x0000000071087348 */ /* 0x000fea0003c00000 */
[----:B------:R0:W1:Y:S02]  /*3110*/  SHFL.BFLY P0, R119, R122, R121, R124 ;  /* 0x0c0000797a777389 */ /* 0x000064000000007c */
[----:B01----:R-:W-:Y:S01]  /*3120*/  ENDCOLLECTIVE ;  /* 0x000000000000791b */ /* 0x003fe20003800000 */
.L_x_1752:
[----:B------:R-:W-:Y:S01]  /*3130*/  MOV R85, R119 ;  /* 0x0000007700557202 */ /* 0x000fe20000000f00 */
[----:B------:R-:W-:Y:S06]  /*3140*/  BRA `(.L_x_1753) ;  /* 0xffffffe0002c7947 */ /* 0x000fec000383ffff */
.L_x_1754:
        /* <DEDUP_REMOVED lines=11> */
.L_x_3210:


//--------------------- .text._ZN10layer_norm22ln_bwd_finalize_kernelINS_22Kernel_traits_finalizeILj512Ef6__halfS2_S2_fjLb0ELj1024ELj4ENS_18Kernel_traits_baseILj512EfS2_S2_S2_fjLj1024EEEEELb0ELb1EEEvNS_9BwdParamsE --------------------------
	.section	.text._ZN10layer_norm22ln_bwd_finalize_kernelINS_22Kernel_traits_finalizeILj512Ef6__halfS2_S2_fjLb0ELj1024ELj4ENS_18Kernel_traits_baseILj512EfS2_S2_S2_fjLj1024EEEEELb0ELb1EEEvNS_9BwdParamsE,"ax",@progbits
	.align	128
        .global         _ZN10layer_norm22ln_bwd_finalize_kernelINS_22Kernel_traits_finalizeILj512Ef6__halfS2_S2_fjLb0ELj1024ELj4ENS_18Kernel_traits_baseILj512EfS2_S2_S2_fjLj1024EEEEELb0ELb1EEEvNS_9BwdParamsE
        .type           _ZN10layer_norm22ln_bwd_finalize_kernelINS_22Kernel_traits_finalizeILj512Ef6__halfS2_S2_fjLb0ELj1024ELj4ENS_18Kernel_traits_baseILj512EfS2_S2_S2_fjLj1024EEEEELb0ELb1EEEvNS_9BwdParamsE,@function
        .size           _ZN10layer_norm22ln_bwd_finalize_kernelINS_22Kernel_traits_finalizeILj512Ef6__halfS2_S2_fjLb0ELj1024ELj4ENS_18Kernel_traits_baseILj512EfS2_S2_S2_fjLj1024EEEEELb0ELb1EEEvNS_9BwdParamsE,(.L_x_3211 - _ZN10layer_norm22ln_bwd_finalize_kernelINS_22Kernel_traits_finalizeILj512Ef6__halfS2_S2_fjLb0ELj1024ELj4ENS_18Kernel_traits_baseILj512EfS2_S2_S2_fjLj1024EEEEELb0ELb1EEEvNS_9BwdParamsE)
        .other          _ZN10layer_norm22ln_bwd_finalize_kernelINS_22Kernel_traits_finalizeILj512Ef6__halfS2_S2_fjLb0ELj1024ELj4ENS_18Kernel_traits_baseILj512EfS2_S2_S2_fjLj1024EEEEELb0ELb1EEEvNS_9BwdParamsE,@"STO_CUDA_ENTRY STV_DEFAULT"
_ZN10layer_norm22ln_bwd_finalize_kernelINS_22Kernel_traits_finalizeILj512Ef6__halfS2_S2_fjLb0ELj1024ELj4ENS_18Kernel_traits_baseILj512EfS2_S2_S2_fjLj1024EEEEELb0ELb1EEEvNS_9BwdParamsE:
.text._ZN10layer_norm22ln_bwd_finalize_kernelINS_22Kernel_traits_finalizeILj512Ef6__halfS2_S2_fjLb0ELj1024ELj4ENS_18Kernel_traits_baseILj512EfS2_S2_S2_fjLj1024EEEEELb0ELb1EEEvNS_9BwdParamsE:
        /* <DEDUP_REMOVED lines=26> */
.L_x_1764:
        /* <DEDUP_REMOVED lines=31> */
.L_x_1759:
        /* <DEDUP_REMOVED lines=34> */
.L_x_1758:
[----:B------:R-:W-:Y:S05]  /*05b0*/  BSYNC B1 ;  /* 0x0000000000017941 */ /* 0x000fea0003800000 */
.L_x_1757:
        /* <DEDUP_REMOVED lines=25> */
.L_x_1761:
[----:B------:R-:W-:Y:S05]  /*0750*/  BSYNC B1 ;  /* 0x0000000000017941 */ /* 0x000fea0003800000 */
.L_x_1760:
        /* <DEDUP_REMOVED lines=12> */
.L_x_1756:
[----:B------:R-:W-:Y:S05]  /*0820*/  BSYNC B0 ;  /* 0x0000000000007941 */ /* 0x000fea0003800000 */
.L_x_1755:
        /* <DEDUP_REMOVED lines=29> */
.L_x_1775:
[----:B------:R-:W-:Y:S01]  /*0a00*/  @!P1 SHF.R.U32.HI R12, RZ, 0x3, R0 ;  /* 0x00000003ff0c9819 */ /* 0x000fe20000011600 */
[----:B----4-:R-:W-:Y:S01]  /*0a10*/  FADD.FTZ R14, R9, R14 ;  /* 0x0000000e090e7221 */ /* 0x010fe20000010000 */
[----:B---3--:R-:W-:Y:S02]  /*0a20*/  FADD.FTZ R11, R10, R11 ;  /* 0x0000000b0a0b7221 */ /* 0x008fe40000010000 */
[----:B------:R-:W-:-:S05]  /*0a30*/  @!P1 LOP3.LUT R12, R12, 0x1ffffffc, RZ, 0xc0, !PT ;  /* 0x1ffffffc0c0c9812 */ /* 0x000fca00078ec0ff */
[----:B------:R3:W-:Y:S04]  /*0a40*/  @!P1 STS [R12+UR4+0x2000], R14 ;  /* 0x0020000e0c009988 */ /* 0x0007e80008000804 */
[----:B------:R3:W-:Y:S02]  /*0a50*/  @!P1 STS [R12+UR4+0x2080], R11 ;  /* 0x0020800b0c009988 */ /* 0x0007e40008000804 */
.L_x_1762:
        /* <DEDUP_REMOVED lines=15> */
.L_x_1763:
[----:B------:R-:W-:Y:S01]  /*0b50*/  HFMA2.MMA R19, -RZ, RZ, 0, 5.9604644775390625e-08 ;  /* 0x00000001ff137435 */ /* 0x000fe200000001ff */
[----:B0--3--:R-:W-:Y:S01]  /*0b60*/  MOV R20, R10 ;  /* 0x0000000a00147202 */ /* 0x009fe20000000f00 */
[----:B------:R-:W-:Y:S01]  /*0b70*/  IMAD.MOV.U32 R22, RZ, RZ, 0x1f ;  /* 0x0000001fff167424 */ /* 0x000fe200078e00ff */
[----:B------:R-:W-:-:S08]  /*0b80*/  MOV R17, 0xffffffff ;  /* 0xffffffff00117802 */ /* 0x000fd00000000f00 */
[----:B-12---:R-:W-:Y:S05]  /*0b90*/  WARPSYNC.COLLECTIVE R17, `(.L_x_1765) ;  /* 0x0000000011087348 */ /* 0x006fea0003c00000 */
[----:B------:R0:W3:Y:S02]  /*0ba0*/  SHFL.BFLY P2, R18, R20, R19, R22 ;  /* 0x0c00001314127389 */ /* 0x0000e40000040016 */
[----:B0123--:R-:W-:Y:S01]  /*0bb0*/  ENDCOLLECTIVE ;  /* 0x000000000000791b */ /* 0x00ffe20003800000 */
.L_x_1765:
[----:B------:R-:W-:Y:S01]  /*0bc0*/  HFMA2.MMA R19, -RZ, RZ, 0, 1.1920928955078125e-07 ;  /* 0x00000002ff137435 */ /* 0x000fe200000001ff */
[----:B------:R-:W-:-:S05]  /*0bd0*/  MOV R11, R18 ;  /* 0x00000012000b7202 */ /* 0x000fca0000000f00 */
[----:B------:R-:W-:-:S05]  /*0be0*/  FADD.FTZ R11, R10, R11 ;  /* 0x0000000b0a0b7221 */ /* 0x000fca0000010000 */
[----:B------:R-:W-:-:S07]  /*0bf0*/  MOV R20, R11 ;  /* 0x0000000b00147202 */ /* 0x000fce0000000f00 */
[----:B------:R-:W-:Y:S05]  /*0c00*/  WARPSYNC.COLLECTIVE R17, `(.L_x_1766) ;  /* 0x0000000011087348 */ /* 0x000fea0003c00000 */
[----:B------:R0:W1:Y:S02]  /*0c10*/  SHFL.BFLY P2, R18, R20, R19, R22 ;  /* 0x0c00001314127389 */ /* 0x0000640000040016 */
[----:B01----:R-:W-:Y:S01]  /*0c20*/  ENDCOLLECTIVE ;  /* 0x000000000000791b */ /* 0x003fe20003800000 */
.L_x_1766:
[----:B------:R-:W-:Y:S01]  /*0c30*/  HFMA2.MMA R19, -RZ, RZ, 0, 2.384185791015625e-07 ;  /* 0x00000004ff137435 */ /* 0x000fe200000001ff */
[----:B------:R-:W-:-:S04]  /*0c40*/  IMAD.MOV.U32 R12, RZ, RZ, R18 ;  /* 0x000000ffff0c7224 */ /* 0x000fc800078e0012 */
[----:B------:R-:W-:-:S05]  /*0c50*/  FADD.FTZ R12, R11, R12 ;  /* 0x0000000c0b0c7221 */ /* 0x000fca0000010000 */
[----:B------:R-:W-:-:S07]  /*0c60*/  MOV R20, R12 ;  /* 0x0000000c00147202 */ /* 0x000fce0000000f00 */
[----:B------:R-:W-:Y:S05]  /*0c70*/  WARPSYNC.COLLECTIVE R17, `(.L_x_1767) ;  /* 0x0000000011087348 */ /* 0x000fea0003c00000 */
[----:B------:R0:W1:Y:S02]  /*0c80*/  SHFL.BFLY P2, R18, R20, R19, R22 ;  /* 0x0c00001314127389 */ /* 0x0000640000040016 */
[----:B01----:R-:W-:Y:S01]  /*0c90*/  ENDCOLLECTIVE ;  /* 0x000000000000791b */ /* 0x003fe20003800000 */
.L_x_1767:
[----:B------:R-:W-:Y:S01]  /*0ca0*/  IMAD.MOV.U32 R19, RZ, RZ, 0x8 ;  /* 0x00000008ff137424 */ /* 0x000fe200078e00ff */
[----:B------:R-:W-:-:S05]  /*0cb0*/  MOV R13, R18 ;  /* 0x00000012000d7202 */ /* 0x000fca0000000f00 */
[----:B------:R-:W-:-:S05]  /*0cc0*/  FADD.FTZ R13, R12, R13 ;  /* 0x0000000d0c0d7221 */ /* 0x000fca0000010000 */
[----:B------:R-:W-:-:S07]  /*0cd0*/  MOV R20, R13 ;  /* 0x0000000d00147202 */ /* 0x000fce0000000f00 */
[----:B------:R-:W-:Y:S05]  /*0ce0*/  WARPSYNC.COLLECTIVE R17, `(.L_x_1768) ;  /* 0x0000000011087348 */ /* 0x000fea0003c00000 */
[----:B------:R0:W1:Y:S02]  /*0cf0*/  SHFL.BFLY P2, R18, R20, R19, R22 ;  /* 0x0c00001314127389 */ /* 0x0000640000040016 */
[----:B01----:R-:W-:Y:S01]  /*0d00*/  ENDCOLLECTIVE ;  /* 0x000000000000791b */ /* 0x003fe20003800000 */
.L_x_1768:
[----:B------:R-:W-:Y:S01]  /*0d10*/  HFMA2.MMA R19, -RZ, RZ, 0, 9.5367431640625e-07 ;  /* 0x00000010ff137435 */ /* 0x000fe200000001ff */
[----:B------:R-:W-:-:S05]  /*0d20*/  MOV R10, R18 ;  /* 0x00000012000a7202 */ /* 0x000fca0000000f00 */
[----:B------:R-:W-:-:S05]  /*0d30*/  FADD.FTZ R10, R13, R10 ;  /* 0x0000000a0d0a7221 */ /* 0x000fca0000010000 */
[----:B------:R-:W-:-:S07]  /*0d40*/  MOV R20, R10 ;  /* 0x0000000a00147202 */ /* 0x000fce0000000f00 */
[----:B------:R-:W-:Y:S05]  /*0d50*/  WARPSYNC.COLLECTIVE R17, `(.L_x_1769) ;  /* 0x0000000011087348 */ /* 0x000fea0003c00000 */
[----:B------:R0:W1:Y:S02]  /*0d60*/  SHFL.BFLY P2, R18, R20, R19, R22 ;  /* 0x0c00001314127389 */ /* 0x0000640000040016 */
[----:B01----:R-:W-:Y:S01]  /*0d70*/  ENDCOLLECTIVE ;  /* 0x000000000000791b */ /* 0x003fe20003800000 */
.L_x_1769:
[----:B------:R-:W-:Y:S01]  /*0d80*/  HFMA2.MMA R19, -RZ, RZ, 0, 5.9604644775390625e-08 ;  /* 0x00000001ff137435 */ /* 0x000fe200000001ff */
[----:B------:R-:W-:Y:S01]  /*0d90*/  IMAD.MOV.U32 R20, RZ, RZ, R9 ;  /* 0x000000ffff147224 */ /* 0x000fe200078e0009 */
[----:B------:R-:W-:-:S09]  /*0da0*/  MOV R11, R18 ;  /* 0x00000012000b7202 */ /* 0x000fd20000000f00 */
[----:B------:R-:W-:Y:S05]  /*0db0*/  WARPSYNC.COLLECTIVE R17, `(.L_x_1770) ;  /* 0x0000000011087348 */ /* 0x000fea0003c00000 */
[----:B------:R0:W1:Y:S02]  /*0dc0*/  SHFL.BFLY P2, R18, R20, R19, R22 ;  /* 0x0c00001314127389 */ /* 0x0000640000040016 */
[----:B01----:R-:W-:Y:S01]  /*0dd0*/  ENDCOLLECTIVE ;  /* 0x000000000000791b */ /* 0x003fe20003800000 */
.L_x_1770:
[----:B------:R-:W-:Y:S01]  /*0de0*/  HFMA2.MMA R19, -RZ, RZ, 0, 1.1920928955078125e-07 ;  /* 0x00000002ff137435 */ /* 0x000fe200000001ff */
[----:B------:R-:W-:-:S05]  /*0df0*/  MOV R12, R18 ;  /* 0x00000012000c7202 */ /* 0x000fca0000000f00 */
[----:B------:R-:W-:-:S05]  /*0e00*/  FADD.FTZ R14, R9, R12 ;  /* 0x0000000c090e7221 */ /* 0x000fca0000010000 */
[----:B------:R-:W-:-:S07]  /*0e10*/  MOV R20, R14 ;  /* 0x0000000e00147202 */ /* 0x000fce0000000f00 */
[----:B------:R-:W-:Y:S05]  /*0e20*/  WARPSYNC.COLLECTIVE R17, `(.L_x_1771) ;  /* 0x0000000011087348 */ /* 0x000fea0003c00000 */
[----:B------:R0:W1:Y:S02]  /*0e30*/  SHFL.BFLY P2, R18, R20, R19, R22 ;  /* 0x0c00001314127389 */ /* 0x0000640000040016 */
[----:B01----:R-:W-:Y:S01]  /*0e40*/  ENDCOLLECTIVE ;  /* 0x000000000000791b */ /* 0x003fe20003800000 */
.L_x_1771:
[----:B------:R-:W-:Y:S01]  /*0e50*/  HFMA2.MMA R19, -RZ, RZ, 0, 2.384185791015625e-07 ;  /* 0x00000004ff137435 */ /* 0x000fe200000001ff */
[----:B------:R-:W-:-:S04]  /*0e60*/  IMAD.MOV.U32 R13, RZ, RZ, R18 ;  /* 0x000000ffff0d7224 */ /* 0x000fc800078e0012 */
[----:B------:R-:W-:-:S05]  /*0e70*/  FADD.FTZ R15, R14, R13 ;  /* 0x0000000d0e0f7221 */ /* 0x000fca0000010000 */
[----:B------:R-:W-:-:S07]  /*0e80*/  MOV R20, R15 ;  /* 0x0000000f00147202 */ /* 0x000fce0000000f00 */
[----:B------:R-:W-:Y:S05]  /*0e90*/  WARPSYNC.COLLECTIVE R17, `(.L_x_1772) ;  /* 0x0000000011087348 */ /* 0x000fea0003c00000 */
[----:B------:R0:W1:Y:S02]  /*0ea0*/  SHFL.BFLY P2, R18, R20, R19, R22 ;  /* 0x0c00001314127389 */ /* 0x0000640000040016 */
[----:B01----:R-:W-:Y:S01]  /*0eb0*/  ENDCOLLECTIVE ;  /* 0x000000000000791b */ /* 0x003fe20003800000 */
.L_x_1772:
[----:B------:R-:W-:Y:S01]  /*0ec0*/  IMAD.MOV.U32 R19, RZ, RZ, 0x8 ;  /* 0x00000008ff137424 */ /* 0x000fe200078e00ff */
[----:B------:R-:W-:-:S05]  /*0ed0*/  MOV R16, R18 ;  /* 0x0000001200107202 */ /* 0x000fca0000000f00 */
[----:B------:R-:W-:-:S05]  /*0ee0*/  FADD.FTZ R16, R15, R16 ;  /* 0x000000100f107221 */ /* 0x000fca0000010000 */
[----:B------:R-:W-:-:S07]  /*0ef0*/  MOV R20, R16 ;  /* 0x0000001000147202 */ /* 0x000fce0000000f00 */
[----:B------:R-:W-:Y:S05]  /*0f00*/  WARPSYNC.COLLECTIVE R17, `(.L_x_1773) ;  /* 0x0000000011087348 */ /* 0x000fea0003c00000 */
[----:B------:R0:W1:Y:S02]  /*0f10*/  SHFL.BFLY P2, R18, R20, R19, R22 ;  /* 0x0c00001314127389 */ /* 0x0000640000040016 */
[----:B01----:R-:W-:Y:S01]  /*0f20*/  ENDCOLLECTIVE ;  /* 0x000000000000791b */ /* 0x003fe20003800000 */
.L_x_1773:
[----:B------:R-:W-:Y:S01]  /*0f30*/  HFMA2.MMA R19, -RZ, RZ, 0, 9.5367431640625e-07 ;  /* 0x00000010ff137435 */ /* 0x000fe200000001ff */
[----:B------:R-:W-:-:S05]  /*0f40*/  MOV R9, R18 ;  /* 0x0000001200097202 */ /* 0x000fca0000000f00 */
[----:B------:R-:W-:-:S05]  /*0f50*/  FADD.FTZ R9, R16, R9 ;  /* 0x0000000910097221 */ /* 0x000fca0000010000 */
[----:B------:R-:W-:-:S07]  /*0f60*/  MOV R20, R9 ;  /* 0x0000000900147202 */ /* 0x000fce0000000f00 */
[----:B------:R-:W-:Y:S05]  /*0f70*/  WARPSYNC.COLLECTIVE R17, `(.L_x_1774) ;  /* 0x0000000011087348 */ /* 0x000fea0003c00000 */
[----:B------:R0:W1:Y:S02]  /*0f80*/  SHFL.BFLY P2, R18, R20, R19, R22 ;  /* 0x0c00001314127389 */ /* 0x0000640000040016 */
[----:B01----:R-:W-:Y:S01]  /*0f90*/  ENDCOLLECTIVE ;  /* 0x000000000000791b */ /* 0x003fe20003800000 */
.L_x_1774:
[----:B------:R-:W-:Y:S01]  /*0fa0*/  MOV R14, R18 ;  /* 0x00000012000e7202 */ /* 0x000fe20000000f00 */
[----:B------:R-:W-:Y:S06]  /*0fb0*/  BRA `(.L_x_1775) ;  /* 0xfffffff800907947 */ /* 0x000fec000383ffff */
.L_x_1776:
        /* <DEDUP_REMOVED lines=12> */
.L_x_3211:


//--------------------- .text._ZN10layer_norm40ln_parallel_residual_bwd_finalize_kernelINS_22Kernel_traits_finalizeILj512Ef6__halfS2_S2_fjLb0ELj1024ELj4ENS_18Kernel_traits_baseILj512EfS2_S2_S2_fjLj1024EEEEELb1EEEvNS_9BwdParamsE --------------------------
	.section	.text._ZN10layer_norm40ln_parallel_residual_bwd_finalize_kernelINS_22Kernel_traits_finalizeILj512Ef6__halfS2_S2_fjLb0ELj1024ELj4ENS_18Kernel_traits_baseILj512EfS2_S2_S2_fjLj1024EEEEELb1EEEvNS_9BwdParamsE,"ax",@progbits
	.align	128
        .global         _ZN10layer_norm40ln_parallel_residual_bwd_finalize_kernelINS_22Kernel_traits_finalizeILj512Ef6__halfS2_S2_fjLb0ELj1024ELj4ENS_18Kernel_traits_baseILj512EfS2_S2_S2_fjLj1024EEEEELb1EEEvNS_9BwdParamsE
        .type           _ZN10layer_norm40ln_parallel_residual_bwd_finalize_kernelINS_22Kernel_traits_finalizeILj512Ef6__halfS2_S2_fjLb0ELj1024ELj4ENS_18Kernel_traits_baseILj512EfS2_S2_S2_fjLj1024EEEEELb1EEEvNS_9BwdParamsE,@function
        .size           _ZN10layer_norm40ln_parallel_residual_bwd_finalize_kernelINS_22Kernel_traits_finalizeILj512Ef6__halfS2_S2_fjLb0ELj1024ELj4ENS_18Kernel_traits_baseILj512EfS2_S2_S2_fjLj1024EEEEELb1EEEvNS_9BwdParamsE,(.L_x_3212 - _ZN10layer_norm40ln_parallel_residual_bwd_finalize_kernelINS_22Kernel_traits_finalizeILj512Ef6__halfS2_S2_fjLb0ELj1024ELj4ENS_18Kernel_traits_baseILj512EfS2_S2_S2_fjLj1024EEEEELb1EEEvNS_9BwdParamsE)
        .other          _ZN10layer_norm40ln_parallel_residual_bwd_finalize_kernelINS_22Kernel_traits_finalizeILj512Ef6__halfS2_S2_fjLb0ELj1024ELj4ENS_18Kernel_traits_baseILj512EfS2_S2_S2_fjLj1024EEEEELb1EEEvNS_9BwdParamsE,@"STO_CUDA_ENTRY STV_DEFAULT"
_ZN10layer_norm40ln_parallel_residual_bwd_finalize_kernelINS_22Kernel_traits_finalizeILj512Ef6__halfS2_S2_fjLb0ELj1024ELj4ENS_18Kernel_traits_baseILj512EfS2_S2_S2_fjLj1024EEEEELb1EEEvNS_9BwdParamsE:
.text._ZN10layer_norm40ln_parallel_residual_bwd_finalize_kernelINS_22Kernel_traits_finalizeILj512Ef6__halfS2_S2_fjLb0ELj1024ELj4ENS_18Kernel_traits_baseILj512EfS2_S2_S2_fjLj1024EEEEELb1EEEvNS_9BwdParamsE:
        /* <DEDUP_REMOVED lines=23> */
.L_x_1788:
        /* <DEDUP_REMOVED lines=41> */
.L_x_1781:
        /* <DEDUP_REMOVED lines=62> */
.L_x_1780:
[----:B------:R-:W-:Y:S05]  /*07e0*/  BSYNC B1 ;  /* 0x0000000000017941 */ /* 0x000fea0003800000 */
.L_x_1779:
        /* <DEDUP_REMOVED lines=39> */
.L_x_1783:
[----:B------:R-:W-:Y:S05]  /*0a60*/  BSYNC B1 ;  /* 0x0000000000017941 */ /* 0x000fea0003800000 */
.L_x_1782:
        /* <DEDUP_REMOVED lines=20> */
.L_x_1778:
[----:B------:R-:W-:Y:S05]  /*0bb0*/  BSYNC B0 ;  /* 0x0000000000007941 */ /* 0x000fea0003800000 */
.L_x_1777:
        /* <DEDUP_REMOVED lines=54> */
.L_x_1809:
        /* <DEDUP_REMOVED lines=10> */
.L_x_1784:
        /* <DEDUP_REMOVED lines=22> */
.L_x_1787:
[----:B------:R-:W-:Y:S05]  /*1120*/  BSYNC B0 ;  /* 0x0000000000007941 */ /* 0x000fea0003800000 */
.L_x_1786:
[C---:B------:R-:W-:Y:S02]  /*1130*/  ISETP.GT.U32.AND P1, PT, R4.reuse, -0x201, PT ;  /* 0xfffffdff0400780c */ /* 0x040fe40003f24070 */
[----:B------:R-:W-:Y:S02]  /*1140*/  IADD3 R4, R4, 0x200, RZ ;  /* 0x0000020004047810 */ /* 0x000fe40007ffe0ff */
[----:B------:R-:W-:-:S09]  /*1150*/  IADD3 R5, R5, 0x100, RZ ;  /* 0x0000010005057810 */ /* 0x000fd20007ffe0ff */
[----:B------:R-:W-:Y:S05]  /*1160*/  @P1 BRA `(.L_x_1788) ;  /* 0xfffffff000001947 */ /* 0x000fea000383ffff */
[----:B------:R-:W-:Y:S05]  /*1170*/  EXIT ;  /* 0x000000000000794d */ /* 0x000fea0003800000 */
.L_x_1785:
[----:B------:R-:W-:Y:S01]  /*1180*/  HFMA2.MMA R13, -RZ, RZ, 0, 5.9604644775390625e-08 ;  /* 0x00000001ff0d7435 */ /* 0x000fe200000001ff */
[----:B0-----:R-:W-:Y:S02]  /*1190*/  MOV R26, R9 ;  /* 0x00000009001a7202 */ /* 0x001fe40000000f00 */
[----:B------:R-:W-:Y:S02]  /*11a0*/  MOV R12, 0x1f ;  /* 0x0000001f000c7802 */ /* 0x000fe40000000f00 */
[----:B------:R-:W-:-:S07]  /*11b0*/  MOV R11, 0xffffffff ;  /* 0xffffffff000b7802 */ /* 0x000fce0000000f00 */
[----:B-1234-:R-:W-:Y:S05]  /*11c0*/  WARPSYNC.COLLECTIVE R11, `(.L_x_1789) ;  /* 0x000000000b087348 */ /* 0x01efea0003c00000 */
[----:B------:R0:W0:Y:S02]  /*11d0*/  SHFL.BFLY P2, R16, R26, R13, R12 ;  /* 0x0c00000d1a107389 */ /* 0x000024000004000c */
[----:B01234-:R-:W-:Y:S01]  /*11e0*/  ENDCOLLECTIVE ;  /* 0x000000000000791b */ /* 0x01ffe20003800000 */
.L_x_1789:
[----:B------:R-:W-:Y:S01]  /*11f0*/  HFMA2.MMA R13, -RZ, RZ, 0, 1.1920928955078125e-07 ;  /* 0x00000002ff0d7435 */ /* 0x000fe200000001ff */
[----:B------:R-:W-:-:S05]  /*1200*/  FADD.FTZ R10, R9, R16 ;  /* 0x00000010090a7221 */ /* 0x000fca0000010000 */
[----:B------:R-:W-:-:S07]  /*1210*/  MOV R26, R10 ;  /* 0x0000000a001a7202 */ /* 0x000fce0000000f00 */
[----:B------:R-:W-:Y:S05]  /*1220*/  WARPSYNC.COLLECTIVE R11, `(.L_x_1790) ;  /* 0x000000000b087348 */ /* 0x000fea0003c00000 */
[----:B------:R0:W1:Y:S02]  /*1230*/  SHFL.BFLY P2, R16, R26, R13, R12 ;  /* 0x0c00000d1a107389 */ /* 0x000064000004000c */
[----:B01----:R-:W-:Y:S01]  /*1240*/  ENDCOLLECTIVE ;  /* 0x000000000000791b */ /* 0x003fe20003800000 */
.L_x_1790:
[----:B------:R-:W-:Y:S01]  /*1250*/  HFMA2.MMA R13, -RZ, RZ, 0, 2.384185791015625e-07 ;  /* 0x00000004ff0d7435 */ /* 0x000fe200000001ff */
[----:B------:R-:W-:-:S05]  /*1260*/  FADD.FTZ R9, R10, R16 ;  /* 0x000000100a097221 */ /* 0x000fca0000010000 */
[----:B------:R-:W-:-:S07]  /*1270*/  MOV R26, R9 ;  /* 0x00000009001a7202 */ /* 0x000fce0000000f00 */
[----:B------:R-:W-:Y:S05]  /*1280*/  WARPSYNC.COLLECTIVE R11, `(.L_x_1791) ;  /* 0x000000000b087348 */ /* 0x000fea0003c00000 */
[----:B------:R0:W1:Y:S02]  /*1290*/  SHFL.BFLY P2, R16, R26, R13, R12 ;  /* 0x0c00000d1a107389 */ /* 0x000064000004000c */
[----:B01----:R-:W-:Y:S01]  /*12a0*/  ENDCOLLECTIVE ;  /* 0x000000000000791b */ /* 0x003fe20003800000 */
.L_x_1791:
[----:B------:R-:W-:Y:S01]  /*12b0*/  HFMA2.MMA R13, -RZ, RZ, 0, 4.76837158203125e-07 ;  /* 0x00000008ff0d7435 */ /* 0x000fe200000001ff */
[----:B------:R-:W-:-:S05]  /*12c0*/  FADD.FTZ R18, R9, R16 ;  /* 0x0000001009127221 */ /* 0x000fca0000010000 */
[----:B------:R-:W-:-:S07]  /*12d0*/  MOV R26, R18 ;  /* 0x00000012001a7202 */ /* 0x000fce0000000f00 */
[----:B------:R-:W-:Y:S05]  /*12e0*/  WARPSYNC.COLLECTIVE R11, `(.L_x_1792) ;  /* 0x000000000b087348 */ /* 0x000fea0003c00000 */
[----:B------:R0:W1:Y:S02]  /*12f0*/  SHFL.BFLY P2, R16, R26, R13, R12 ;  /* 0x0c00000d1a107389 */ /* 0x000064000004000c */
[----:B01----:R-:W-:Y:S01]  /*1300*/  ENDCOLLECTIVE ;  /* 0x000000000000791b */ /* 0x003fe20003800000 */
.L_x_1792:
[----:B------:R-:W-:Y:S01]  /*1310*/  HFMA2.MMA R13, -RZ, RZ, 0, 9.5367431640625e-07 ;  /* 0x00000010ff0d7435 */ /* 0x000fe200000001ff */
[----:B------:R-:W-:-:S05]  /*1320*/  FADD.FTZ R10, R18, R16 ;  /* 0x00000010120a7221 */ /* 0x000fca0000010000 */
[----:B------:R-:W-:-:S07]  /*1330*/  MOV R26, R10 ;  /* 0x0000000a001a7202 */ /* 0x000fce0000000f00 */
[----:B------:R-:W-:Y:S05]  /*1340*/  WARPSYNC.COLLECTIVE R11, `(.L_x_1793) ;  /* 0x000000000b087348 */ /* 0x000fea0003c00000 */
[----:B------:R0:W1:Y:S02]  /*1350*/  SHFL.BFLY P2, R16, R26, R13, R12 ;  /* 0x0c00000d1a107389 */ /* 0x000064000004000c */
[----:B01----:R-:W-:Y:S01]  /*1360*/  ENDCOLLECTIVE ;  /* 0x000000000000791b */ /* 0x003fe20003800000 */
.L_x_1793:
[----:B------:R-:W-:Y:S01]  /*1370*/  HFMA2.MMA R13, -RZ, RZ, 0, 5.9604644775390625e-08 ;  /* 0x00000001ff0d7435 */ /* 0x000fe200000001ff */
[----:B------:R-:W-:Y:S02]  /*1380*/  MOV R26, R14 ;  /* 0x0000000e001a7202 */ /* 0x000fe40000000f00 */
[----:B------:R-:W-:-:S08]  /*1390*/  MOV R9, R16 ;  /* 0x0000001000097202 */ /* 0x000fd00000000f00 */
[----:B------:R-:W-:Y:S05]  /*13a0*/  WARPSYNC.COLLECTIVE R11, `(.L_x_1794) ;  /* 0x000000000b087348 */ /* 0x000fea0003c00000 */
[----:B------:R0:W1:Y:S02]  /*13b0*/  SHFL.BFLY P2, R16, R26, R13, R12 ;  /* 0x0c00000d1a107389 */ /* 0x000064000004000c */
[----:B01----:R-:W-:Y:S01]  /*13c0*/  ENDCOLLECTIVE ;  /* 0x000000000000791b */ /* 0x003fe20003800000 */
.L_x_1794:
[----:B------:R-:W-:Y:S01]  /*13d0*/  HFMA2.MMA R13, -RZ, RZ, 0, 1.1920928955078125e-07 ;  /* 0x00000002ff0d7435 */ /* 0x000fe200000001ff */
[----:B------:R-:W-:-:S05]  /*13e0*/  MOV R15, R16 ;  /* 0x00000010000f7202 */ /* 0x000fca0000000f00 */
[----:B------:R-:W-:-:S05]  /*13f0*/  FADD.FTZ R15, R14, R15 ;  /* 0x0000000f0e0f7221 */ /* 0x000fca0000010000 */
[----:B------:R-:W-:-:S07]  /*1400*/  MOV R26, R15 ;  /* 0x0000000f001a7202 */ /* 0x000fce0000000f00 */
[----:B------:R-:W-:Y:S05]  /*1410*/  WARPSYNC.COLLECTIVE R11, `(.L_x_1795) ;  /* 0x000000000b087348 */ /* 0x000fea0003c00000 */
[----:B------:R0:W1:Y:S02]  /*1420*/  SHFL.BFLY P2, R16, R26, R13, R12 ;  /* 0x0c00000d1a107389 */ /* 0x000064000004000c */
[----:B01----:R-:W-:Y:S01]  /*1430*/  ENDCOLLECTIVE ;  /* 0x000000000000791b */ /* 0x003fe20003800000 */
.L_x_1795:
[----:B------:R-:W-:Y:S01]  /*1440*/  HFMA2.MMA R13, -RZ, RZ, 0, 2.384185791015625e-07 ;  /* 0x00000004ff0d7435 */ /* 0x000fe200000001ff */
[----:B------:R-:W-:-:S05]  /*1450*/  MOV R18, R16 ;  /* 0x0000001000127202 */ /* 0x000fca0000000f00 */
[----:B------:R-:W-:-:S05]  /*1460*/  FADD.FTZ R14, R15, R18 ;  /* 0x000000120f0e7221 */ /* 0x000fca0000010000 */
[----:B------:R-:W-:-:S07]  /*1470*/  MOV R26, R14 ;  /* 0x0000000e001a7202 */ /* 0x000fce0000000f00 */
[----:B------:R-:W-:Y:S05]  /*1480*/  WARPSYNC.COLLECTIVE R11, `(.L_x_1796) ;  /* 0x000000000b087348 */ /* 0x000fea0003c00000 */
[----:B------:R0:W1:Y:S02]  /*1490*/  SHFL.BFLY P2, R16, R26, R13, R12 ;  /* 0x0c00000d1a107389 */ /* 0x000064000004000c */
[----:B01----:R-:W-:Y:S01]  /*14a0*/  ENDCOLLECTIVE ;  /* 0x000000000000791b */ /* 0x003fe20003800000 */
.L_x_1796:
[----:B------:R-:W-:Y:S01]  /*14b0*/  HFMA2.MMA R13, -RZ, RZ, 0, 4.76837158203125e-07 ;  /* 0x00000008ff0d7435 */ /* 0x000fe200000001ff */
[----:B------:R-:W-:-:S05]  /*14c0*/  MOV R17, R16 ;  /* 0x0000001000117202 */ /* 0x000fca0000000f00 */
[----:B------:R-:W-:-:S05]  /*14d0*/  FADD.FTZ R19, R14, R17 ;  /* 0x000000110e137221 */ /* 0x000fca0000010000 */
[----:B------:R-:W-:-:S07]  /*14e0*/  MOV R26, R19 ;  /* 0x00000013001a7202 */ /* 0x000fce0000000f00 */
[----:B------:R-:W-:Y:S05]  /*14f0*/  WARPSYNC.COLLECTIVE R11, `(.L_x_1797) ;  /* 0x000000000b087348 */ /* 0x000fea0003c00000 */
[----:B------:R0:W1:Y:S02]  /*1500*/  SHFL.BFLY P2, R16, R26, R13, R12 ;  /* 0x0c00000d1a107389 */ /* 0x000064000004000c */
[----:B01----:R-:W-:Y:S01]  /*1510*/  ENDCOLLECTIVE ;  /* 0x000000000000791b */ /* 0x003fe20003800000 */
.L_x_1797:
[----:B------:R-:W-:Y:S01]  /*1520*/  HFMA2.MMA R13, -RZ, RZ, 0, 9.5367431640625e-07 ;  /* 0x00000010ff0d7435 */ /* 0x000fe200000001ff */
[----:B------:R-:W-:-:S05]  /*1530*/  MOV R20, R16 ;  /* 0x0000001000147202 */ /* 0x000fca0000000f00 */
[----:B------:R-:W-:-:S05]  /*1540*/  FADD.FTZ R15, R19, R20 ;  /* 0x00000014130f7221 */ /* 0x000fca0000010000 */
[----:B------:R-:W-:-:S07]  /*1550*/  MOV R26, R15 ;  /* 0x0000000f001a7202 */ /* 0x000fce0000000f00 */
[----:B------:R-:W-:Y:S05]  /*1560*/  WARPSYNC.COLLECTIVE R11, `(.L_x_1798) ;  /* 0x000000000b087348 */ /* 0x000fea0003c00000 */
[----:B------:R0:W1:Y:S02]  /*1570*/  SHFL.BFLY P2, R16, R26, R13, R12 ;  /* 0x0c00000d1a107389 */ /* 0x000064000004000c */
[----:B01----:R-:W-:Y:S01]  /*1580*/  ENDCOLLECTIVE ;  /* 0x000000000000791b */ /* 0x003fe20003800000 */
.L_x_1798:
[----:B------:R-:W-:Y:S01]  /*1590*/  HFMA2.MMA R13, -RZ, RZ, 0, 5.9604644775390625e-08 ;  /* 0x00000001ff0d7435 */ /* 0x000fe200000001ff */
[----:B------:R-:W-:Y:S02]  /*15a0*/  MOV R26, R8 ;  /* 0x00000008001a7202 */ /* 0x000fe40000000f00 */
[----:B------:R-:W-:-:S08]  /*15b0*/  MOV R14, R16 ;  /* 0x00000010000e7202 */ /* 0x000fd00000000f00 */
[----:B------:R-:W-:Y:S05]  /*15c0*/  WARPSYNC.COLLECTIVE R11, `(.L_x_1799) ;  /* 0x000000000b087348 */ /* 0x000fea0003c00000 */
[----:B------:R0:W1:Y:S02]  /*15d0*/  SHFL.BFLY P2, R16, R26, R13, R12 ;  /* 0x0c00000d1a107389 */ /* 0x000064000004000c */
[----:B01----:R-:W-:Y:S01]  /*15e0*/  ENDCOLLECTIVE ;  /* 0x000000000000791b */ /* 0x003fe20003800000 */
.L_x_1799:
[----:B------:R-:W-:Y:S01]  /*15f0*/  HFMA2.MMA R13, -RZ, RZ, 0, 1.1920928955078125e-07 ;  /* 0x00000002ff0d7435 */ /* 0x000fe200000001ff */
[----:B------:R-:W-:-:S05]  /*1600*/  MOV R17, R16 ;  /* 0x0000001000117202 */ /* 0x000fca0000000f00 */
[----:B------:R-:W-:-:S05]  /*1610*/  FADD.FTZ R19, R8, R17 ;  /* 0x0000001108137221 */ /* 0x000fca0000010000 */
[----:B------:R-:W-:-:S07]  /*1620*/  MOV R26, R19 ;  /* 0x00000013001a7202 */ /* 0x000fce0000000f00 */
[----:B------:R-:W-:Y:S05]  /*1630*/  WARPSYNC.COLLECTIVE R11, `(.L_x_1800) ;  /* 0x000000000b087348 */ /* 0x000fea0003c00000 */
[----:B------:R0:W1:Y:S02]  /*1640*/  SHFL.BFLY P2, R16, R26, R13, R12 ;  /* 0x0c00000d1a107389 */ /* 0x000064000004000c */
[----:B01----:R-:W-:Y:S01]  /*1650*/  ENDCOLLECTIVE ;  /* 0x000000000000791b */ /* 0x003fe20003800000 */
.L_x_1800:
[----:B------:R-:W-:Y:S01]  /*1660*/  HFMA2.MMA R13, -RZ, RZ, 0, 2.384185791015625e-07 ;  /* 0x00000004ff0d7435 */ /* 0x000fe200000001ff */
[----:B------:R-:W-:-:S05]  /*1670*/  MOV R20, R16 ;  /* 0x0000001000147202 */ /* 0x000fca0000000f00 */
[----:B------:R-:W-:-:S05]  /*1680*/  FADD.FTZ R8, R19, R20 ;  /* 0x0000001413087221 */ /* 0x000fca0000010000 */
[----:B------:R-:W-:-:S07]  /*1690*/  MOV R26, R8 ;  /* 0x00000008001a7202 */ /* 0x000fce0000000f00 */
[----:B------:R-:W-:Y:S05]  /*16a0*/  WARPSYNC.COLLECTIVE R11, `(.L_x_1801) ;  /* 0x000000000b087348 */ /* 0x000fea0003c00000 */
[----:B------:R0:W1:Y:S02]  /*16b0*/  SHFL.BFLY P2, R16, R26, R13, R12 ;  /* 0x0c00000d1a107389 */ /* 0x000064000004000c */
[----:B01----:R-:W-:Y:S01]  /*16c0*/  ENDCOLLECTIVE ;  /* 0x000000000000791b */ /* 0x003fe20003800000 */
.L_x_1801:
[----:B------:R-:W-:Y:S01]  /*16d0*/  HFMA2.MMA R13, -RZ, RZ, 0, 4.76837158203125e-07 ;  /* 0x00000008ff0d7435 */ /* 0x000fe200000001ff */
[----:B------:R-:W-:-:S05]  /*16e0*/  MOV R21, R16 ;  /* 0x0000001000157202 */ /* 0x000fca0000000f00 */
[----:B------:R-:W-:-:S05]  /*16f0*/  FADD.FTZ R21, R8, R21 ;  /* 0x0000001508157221 */ /* 0x000fca0000010000 */
[----:B------:R-:W-:-:S07]  /*1700*/  MOV R26, R21 ;  /* 0x00000015001a7202 */ /* 0x000fce0000000f00 */
[----:B------:R-:W-:Y:S05]  /*1710*/  WARPSYNC.COLLECTIVE R11, `(.L_x_1802) ;  /* 0x000000000b087348 */ /* 0x000fea0003c00000 */
[----:B------:R0:W1:Y:S02]  /*1720*/  SHFL.BFLY P2, R16, R26, R13, R12 ;  /* 0x0c00000d1a107389 */ /* 0x000064000004000c */
[----:B01----:R-:W-:Y:S01]  /*1730*/  ENDCOLLECTIVE ;  /* 0x000000000000791b */ /* 0x003fe20003800000 */
.L_x_1802:
[----:B------:R-:W-:Y:S01]  /*1740*/  HFMA2.MMA R13, -RZ, RZ, 0, 9.5367431640625e-07 ;  /* 0x00000010ff0d7435 */ /* 0x000fe200000001ff */
[----:B------:R-:W-:-:S05]  /*1750*/  MOV R22, R16 ;  /* 0x0000001000167202 */ /* 0x000fca0000000f00 */
[----:B------:R-:W-:-:S05]  /*1760*/  FADD.FTZ R17, R21, R22 ;  /* 0x0000001615117221 */ /* 0x000fca0000010000 */
[----:B------:R-:W-:-:S07]  /*1770*/  MOV R26, R17 ;  /* 0x00000011001a7202 */ /* 0x000fce0000000f00 */
[----:B------:R-:W-:Y:S05]  /*1780*/  WARPSYNC.COLLECTIVE R11, `(.L_x_1803) ;  /* 0x000000000b087348 */ /* 0x000fea0003c00000 */
[----:B------:R0:W1:Y:S02]  /*1790*/  SHFL.BFLY P2, R16, R26, R13, R12 ;  /* 0x0c00000d1a107389 */ /* 0x000064000004000c */
[----:B01----:R-:W-:Y:S01]  /*17a0*/  ENDCOLLECTIVE ;  /* 0x000000000000791b */ /* 0x003fe20003800000 */
.L_x_1803:
[----:B------:R-:W-:Y:S01]  /*17b0*/  HFMA2.MMA R13, -RZ, RZ, 0, 5.9604644775390625e-08 ;  /* 0x00000001ff0d7435 */ /* 0x000fe200000001ff */
[----:B------:R-:W-:Y:S02]  /*17c0*/  MOV R26, R7 ;  /* 0x00000007001a7202 */ /* 0x000fe40000000f00 */
[----:B------:R-:W-:-:S08]  /*17d0*/  MOV R8, R16 ;  /* 0x0000001000087202 */ /* 0x000fd00000000f00 */
[----:B------:R-:W-:Y:S05]  /*17e0*/  WARPSYNC.COLLECTIVE R11, `(.L_x_1804) ;  /* 0x000000000b087348 */ /* 0x000fea0003c00000 */
[----:B------:R0:W1:Y:S02]  /*17f0*/  SHFL.BFLY P2, R16, R26, R13, R12 ;  /* 0x0c00000d1a107389 */ /* 0x000064000004000c */
[----:B01----:R-:W-:Y:S01]  /*1800*/  ENDCOLLECTIVE ;  /* 0x000000000000791b */ /* 0x003fe20003800000 */
.L_x_1804:
[----:B------:R-:W-:Y:S01]  /*1810*/  HFMA2.MMA R13, -RZ, RZ, 0, 1.1920928955078125e-07 ;  /* 0x00000002ff0d7435 */ /* 0x000fe200000001ff */
[----:B------:R-:W-:-:S05]  /*1820*/  MOV R18, R16 ;  /* 0x0000001000127202 */ /* 0x000fca0000000f00 */
[----:B------:R-:W-:-:S05]  /*1830*/  FADD.FTZ R22, R7, R18 ;  /* 0x0000001207167221 */ /* 0x000fca0000010000 */
[----:B------:R-:W-:-:S07]  /*1840*/  MOV R26, R22 ;  /* 0x00000016001a7202 */ /* 0x000fce0000000f00 */
[----:B------:R-:W-:Y:S05]  /*1850*/  WARPSYNC.COLLECTIVE R11, `(.L_x_1805) ;  /* 0x000000000b087348 */ /* 0x000fea0003c00000 */
[----:B------:R0:W1:Y:S02]  /*1860*/  SHFL.BFLY P2, R16, R26, R13, R12 ;  /* 0x0c00000d1a107389 */ /* 0x000064000004000c */
[----:B01----:R-:W-:Y:S01]  /*1870*/  ENDCOLLECTIVE ;  /* 0x000000000000791b */ /* 0x003fe20003800000 */
.L_x_1805:
[----:B------:R-:W-:Y:S01]  /*1880*/  HFMA2.MMA R13, -RZ, RZ, 0, 2.384185791015625e-07 ;  /* 0x00000004ff0d7435 */ /* 0x000fe200000001ff */
[----:B------:R-:W-:-:S05]  /*1890*/  MOV R21, R16 ;  /* 0x0000001000157202 */ /* 0x000fca0000000f00 */
[----:B------:R-:W-:-:S05]  /*18a0*/  FADD.FTZ R7, R22, R21 ;  /* 0x0000001516077221 */ /* 0x000fca0000010000 */
[----:B------:R-:W-:-:S07]  /*18b0*/  MOV R26, R7 ;  /* 0x00000007001a7202 */ /* 0x000fce0000000f00 */
[----:B------:R-:W-:Y:S05]  /*18c0*/  WARPSYNC.COLLECTIVE R11, `(.L_x_1806) ;  /* 0x000000000b087348 */ /* 0x000fea0003c00000 */
[----:B------:R0:W1:Y:S02]  /*18d0*/  SHFL.BFLY P2, R16, R26, R13, R12 ;  /* 0x0c00000d1a107389 */ /* 0x000064000004000c */
[----:B01----:R-:W-:Y:S01]  /*18e0*/  ENDCOLLECTIVE ;  /* 0x000000000000791b */ /* 0x003fe20003800000 */
.L_x_1806:
[----:B------:R-:W-:Y:S01]  /*18f0*/  HFMA2.MMA R13, -RZ, RZ, 0, 4.76837158203125e-07 ;  /* 0x00000008ff0d7435 */ /* 0x000fe200000001ff */
[----:B------:R-:W-:-:S05]  /*1900*/  MOV R20, R16 ;  /* 0x0000001000147202 */ /* 0x000fca0000000f00 */
[----:B------:R-:W-:-:S05]  /*1910*/  FADD.FTZ R23, R7, R20 ;  /* 0x0000001407177221 */ /* 0x000fca0000010000 */
[----:B------:R-:W-:-:S07]  /*1920*/  MOV R26, R23 ;  /* 0x00000017001a7202 */ /* 0x000fce0000000f00 */
[----:B------:R-:W-:Y:S05]  /*1930*/  WARPSYNC.COLLECTIVE R11, `(.L_x_1807) ;  /* 0x000000000b087348 */ /* 0x000fea0003c00000 */
[----:B------:R0:W1:Y:S02]  /*1940*/  SHFL.BFLY P2, R16, R26, R13, R12 ;  /* 0x0c00000d1a107389 */ /* 0x000064000004000c */
[----:B01----:R-:W-:Y:S01]  /*1950*/  ENDCOLLECTIVE ;  /* 0x000000000000791b */ /* 0x003fe20003800000 */
.L_x_1807:
[----:B------:R-:W-:Y:S01]  /*1960*/  HFMA2.MMA R13, -RZ, RZ, 0, 9.5367431640625e-07 ;  /* 0x00000010ff0d7435 */ /* 0x000fe200000001ff */
[----:B------:R-:W-:-:S05]  /*1970*/  MOV R24, R16 ;  /* 0x0000001000187202 */ /* 0x000fca0000000f00 */
[----:B------:R-:W-:-:S05]  /*1980*/  FADD.FTZ R24, R23, R24 ;  /* 0x0000001817187221 */ /* 0x000fca0000010000 */
[----:B------:R-:W-:-:S07]  /*1990*/  MOV R26, R24 ;  /* 0x00000018001a7202 */ /* 0x000fce0000000f00 */
[----:B------:R-:W-:Y:S05]  /*19a0*/  WARPSYNC.COLLECTIVE R11, `(.L_x_1808) ;  /* 0x000000000b087348 */ /* 0x000fea0003c00000 */
[----:B------:R0:W1:Y:S02]  /*19b0*/  SHFL.BFLY P2, R16, R26, R13, R12 ;  /* 0x0c00000d1a107389 */ /* 0x000064000004000c */
[----:B01----:R-:W-:Y:S01]  /*19c0*/  ENDCOLLECTIVE ;  /* 0x000000000000791b */ /* 0x003fe20003800000 */
.L_x_1808:
[----:B------:R-:W-:Y:S05]  /*19d0*/  BRA `(.L_x_1809) ;  /* 0xfffffff400507947 */ /* 0x000fea000383ffff */
.L_x_1810:
        /* <DEDUP_REMOVED lines=10> */
.L_x_3212:


//--------------------- .text._ZN10layer_norm31ln_parallel_residual_bwd_kernelINS_13Kernel_traitsIf6__halfS2_S2_fjLj512ELj1ELj4ELj1ELj16ENS_18Kernel_traits_baseILj512EfS2_S2_S2_fjLj128EEEEELb1ELb1ELb1EEEvNS_9BwdParamsE --------------------------
	.section	.text._ZN10layer_norm31ln_parallel_residual_bwd_kernelINS_13Kernel_traitsIf6__halfS2_S2_fjLj512ELj1ELj4ELj1ELj16ENS_18Kernel_traits_baseILj512EfS2_S2_S2_fjLj128EEEEELb1ELb1ELb1EEEvNS_9BwdParamsE,"ax",@progbits
	.align	128
        .global         _ZN10layer_norm31ln_parallel_residual_bwd_kernelINS_13Kernel_traitsIf6__halfS2_S2_fjLj512ELj1ELj4ELj1ELj16ENS_18Kernel_traits_baseILj512EfS2_S2_S2_fjLj128EEEEELb1ELb1ELb1EEEvNS_9BwdParamsE
        .type           _ZN10layer_norm31ln_parallel_residual_bwd_kernelINS_13Kernel_traitsIf6__halfS2_S2_fjLj512ELj1ELj4ELj1ELj16ENS_18Kernel_traits_baseILj512EfS2_S2_S2_fjLj128EEEEELb1ELb1ELb1EEEvNS_9BwdParamsE,@function
        .size           _ZN10layer_norm31ln_parallel_residual_bwd_kernelINS_13Kernel_traitsIf6__halfS2_S2_fjLj512ELj1ELj4ELj1ELj16ENS_18Kernel_traits_baseILj512EfS2_S2_S2_fjLj128EEEEELb1ELb1ELb1EEEvNS_9BwdParamsE,(.L_x_3213 - _ZN10layer_norm31ln_parallel_residual_bwd_kernelINS_13Kernel_traitsIf6__halfS2_S2_fjLj512ELj1ELj4ELj1ELj16ENS_18Kernel_traits_baseILj512EfS2_S2_S2_fjLj128EEEEELb1ELb1ELb1EEEvNS_9BwdParamsE)
        .other          _ZN10layer_norm31ln_parallel_residual_bwd_kernelINS_13Kernel_traitsIf6__halfS2_S2_fjLj512ELj1ELj4ELj1ELj16ENS_18Kernel_traits_baseILj512EfS2_S2_S2_fjLj128EEEEELb1ELb1ELb1EEEvNS_9BwdParamsE,@"STO_CUDA_ENTRY STV_DEFAULT"
_ZN10layer_norm31ln_parallel_residual_bwd_kernelINS_13Kernel_traitsIf6__halfS2_S2_fjLj512ELj1ELj4ELj1ELj16ENS_18Kernel_traits_baseILj512EfS2_S2_S2_fjLj128EEEEELb1ELb1ELb1EEEvNS_9BwdParamsE:
.text._ZN10layer_norm31ln_parallel_residual_bwd_kernelINS_13Kernel_traitsIf6__halfS2_S2_fjLj512ELj1ELj4ELj1ELj16ENS_18Kernel_traits_baseILj512EfS2_S2_S2_fjLj128EEEEELb1ELb1ELb1EEEvNS_9BwdParamsE:
        /* <DEDUP_REMOVED lines=32> */
.L_x_1812:
        /* <DEDUP_REMOVED lines=33> */
.L_x_1816:
        /* <DEDUP_REMOVED lines=12> */
[----:B-1----:R-:W-:Y:S01]  /*04d0*/  IMAD.WIDE.U32 R56, R90, 0x10, R54 ;  /* 0x000000105a387825 */ /* 0x002fe200078e0036 */
[----:B------:R-:W0:Y:S05]  /*04e0*/  LDC.64 R116, c[0x0][0x240] ;  /* 0x00009000ff747b82 */ /* 0x000e2a0000000a00 */
[----:B------:R-:W4:Y:S01]  /*04f0*/  LDG.E.128 R56, desc[UR4][R56.64] ;  /* 0x0000000438387981 */ /* 0x000f22000c1e1d00 */
[----:B--2---:R-:W-:Y:S01]  /*0500*/  IMAD.WIDE R94, R88, 0x4, R64 ;  /* 0x00000004585e7825 */ /* 0x004fe200078e0240 */
[----:B------:R-:W-:Y:S01]  /*0510*/  ISETP.NE.U32.AND P1, PT, RZ, UR10, PT ;  /* 0x0000000aff007c0c */ /* 0x000fe2000bf25070 */
[----:B------:R-:W1:Y:S03]  /*0520*/  @P0 LDC.64 R96, c[0x0][0x2c8] ;  /* 0x0000b200ff600b82 */ /* 0x000e660000000a00 */
[----:B------:R2:W4:Y:S01]  /*0530*/  LDG.E R0, desc[UR4][R94.64] ;  /* 0x000000045e007981 */ /* 0x000522000c1e1900 */
[----:B------:R-:W-:-:S04]  /*0540*/  IMAD.WIDE.U32 R64, R89, 0x10, R54 ;  /* 0x0000001059407825 */ /* 0x000fc800078e0036 */
[----:B---3--:R-:W-:Y:S02]  /*0550*/  IMAD.WIDE R100, R88, 0x4, R92 ;  /* 0x0000000458647825 */ /* 0x008fe400078e025c */
[----:B------:R-:W3:Y:S02]  /*0560*/  LDG.E.128 R64, desc[UR4][R64.64] ;  /* 0x0000000440407981 */ /* 0x000ee4000c1e1d00 */
[----:B------:R-:W-:-:S04]  /*0570*/  IMAD.WIDE.U32 R52, R86, 0x10, R52 ;  /* 0x0000001056347825 */ /* 0x000fc800078e0034 */
[--C-:B0-----:R-:W-:Y:S01]  /*0580*/  IMAD.WIDE.U32 R118, R90, 0x8, R116.reuse ;  /* 0x000000085a767825 */ /* 0x101fe200078e0074 */
[----:B------:R-:W3:Y:S01]  /*0590*/  LDG.E R91, desc[UR4][R100.64] ;  /* 0x00000004645b7981 */ /* 0x000ee2000c1e1900 */
[----:B------:R-:W-:Y:S01]  /*05a0*/  ISETP.NE.AND.EX P1, PT, RZ, UR11, PT, P1 ;  /* 0x0000000bff007c0c */ /* 0x000fe2000bf25310 */
[----:B--2---:R-:W0:Y:S02]  /*05b0*/  @P0 LDC.64 R94, c[0x0][0x2c8] ;  /* 0x0000b200ff5e0b82 */ /* 0x004e240000000a00 */
[----:B------:R-:W2:Y:S01]  /*05c0*/  LDG.E.128 R52, desc[UR4][R52.64] ;  /* 0x0000000434347981 */ /* 0x000ea2000c1e1d00 */
[----:B------:R-:W-:-:S03]  /*05d0*/  IMAD.WIDE.U32 R116, R89, 0x8, R116 ;  /* 0x0000000859747825 */ /* 0x000fc600078e0074 */
[----:B-----5:R-:W5:Y:S04]  /*05e0*/  LDG.E.64 R118, desc[UR4][R118.64] ;  /* 0x0000000476767981 */ /* 0x020f68000c1e1b00 */
[----:B------:R-:W5:Y:S02]  /*05f0*/  LDG.E.64 R116, desc[UR4][R116.64] ;  /* 0x0000000474747981 */ /* 0x000f64000c1e1b00 */
[----:B------:R-:W0:Y:S08]  /*0600*/  @P1 LDC.64 R92, c[0x0][0x248] ;  /* 0x00009200ff5c1b82 */ /* 0x000e300000000a00 */
[----:B------:R-:W0:Y:S01]  /*0610*/  @P1 LDC.64 R98, c[0x0][0x248] ;  /* 0x00009200ff621b82 */ /* 0x000e220000000a00 */
[----:B-1----:R-:W-:-:S04]  /*0620*/  @P0 IMAD.WIDE.U32 R96, R90, 0x10, R96 ;  /* 0x000000105a600825 */ /* 0x002fc800078e0060 */
[----:B0-----:R-:W-:Y:S01]  /*0630*/  @P0 IMAD.WIDE.U32 R94, R86, 0x10, R94 ;  /* 0x00000010565e0825 */ /* 0x001fe200078e005e */
[----:B------:R-:W5:Y:S04]  /*0640*/  @P0 LDG.E.128 R24, desc[UR4][R96.64] ;  /* 0x0000000460180981 */ /* 0x000f68000c1e1d00 */
[----:B------:R-:W5:Y:S01]  /*0650*/  @P0 LDG.E.128 R20, desc[UR4][R94.64] ;  /* 0x000000045e140981 */ /* 0x000f62000c1e1d00 */
[----:B------:R-:W-:-:S05]  /*0660*/  @P1 IMAD.WIDE.U32 R92, R89, 0x8, R92 ;  /* 0x00000008595c1825 */ /* 0x000fca00078e005c */
[----:B------:R4:W5:Y:S01]  /*0670*/  @P1 LDG.E.64 R84, desc[UR4][R92.64] ;  /* 0x000000045c541981 */ /* 0x000962000c1e1b00 */
[----:B------:R-:W-:-:S05]  /*0680*/  @P1 IMAD.WIDE.U32 R98, R90, 0x8, R98 ;  /* 0x000000085a621825 */ /* 0x000fca00078e0062 */
[----:B------:R0:W5:Y:S01]  /*0690*/  @P1 LDG.E.64 R82, desc[UR4][R98.64] ;  /* 0x0000000462521981 */ /* 0x000162000c1e1b00 */
[----:B------:R-:W-:Y:S01]  /*06a0*/  UMOV UR6, 0xffffffff ;  /* 0xffffffff00067882 */ /* 0x000fe20000000000 */
[--C-:B----4-:R-:W-:Y:S02]  /*06b0*/  HADD2.F32 R93, -RZ, R60.reuse.H0_H0 ;  /* 0x2000003cff5d7230 */ /* 0x110fe40000004100 */
[----:B------:R-:W-:Y:S02]  /*06c0*/  HADD2.F32 R114, -RZ, R60.H1_H1 ;  /* 0x3000003cff727230 */ /* 0x000fe40000004100 */
[----:B------:R-:W-:Y:S02]  /*06d0*/  HADD2.F32 R101, -RZ, R56.H0_H0 ;  /* 0x20000038ff657230 */ /* 0x000fe40000004100 */
[----:B------:R-:W-:Y:S01]  /*06e0*/  HADD2.F32 R115, -RZ, R59.H1_H1 ;  /* 0x3000003bff737230 */ /* 0x000fe20000004100 */
[----:B------:R-:W-:Y:S01]  /*06f0*/  FSEL R60, R0, RZ, !P3 ;  /* 0x000000ff003c7208 */ /* 0x000fe20005800000 */
[----:B------:R-:W-:-:S02]  /*0700*/  HADD2.F32 R109, -RZ, R58.H0_H0 ;  /* 0x2000003aff6d7230 */ /* 0x000fc40000004100 */
[----:B------:R-:W-:Y:S02]  /*0710*/  HADD2.F32 R111, -RZ, R58.H1_H1 ;  /* 0x3000003aff6f7230 */ /* 0x000fe40000004100 */
[C---:B------:R-:W-:Y:S01]  /*0720*/  FADD.FTZ R0, -R60.reuse, R101 ;  /* 0x000000653c007221 */ /* 0x040fe20000010100 */
[----:B------:R-:W-:Y:S02]  /*0730*/  HADD2.F32 R113, -RZ, R59.H0_H0 ;  /* 0x2000003bff717230 */ /* 0x000fe40000004100 */
[----:B------:R-:W-:Y:S01]  /*0740*/  FADD.FTZ R112, -R60, R115 ;  /* 0x000000733c707221 */ /* 0x000fe20000010100 */
[----:B------:R-:W-:Y:S02]  /*0750*/  HADD2.F32 R105, -RZ, R57.H0_H0 ;  /* 0x20000039ff697230 */ /* 0x000fe40000004100 */
[--C-:B------:R-:W-:Y:S02]  /*0760*/  HADD2.F32 R59, -RZ, R61.reuse.H0_H0 ;  /* 0x2000003dff3b7230 */ /* 0x100fe40000004100 */
[----:B------:R-:W-:-:S02]  /*0770*/  HADD2.F32 R58, -RZ, R61.H1_H1 ;  /* 0x3000003dff3a7230 */ /* 0x000fc40000004100 */
[----:B------:R-:W-:Y:S02]  /*0780*/  HADD2.F32 R103, -RZ, R56.H1_H1 ;  /* 0x30000038ff677230 */ /* 0x000fe40000004100 */
[----:B---3--:R-:W-:Y:S01]  /*0790*/  FMUL.FTZ R0, R91, R0 ;  /* 0x000000005b007220 */ /* 0x008fe20000410000 */
[----:B------:R-:W-:Y:S02]  /*07a0*/  HADD2.F32 R107, -RZ, R57.H1_H1 ;  /* 0x30000039ff6b7230 */ /* 0x000fe40000004100 */
[--C-:B------:R-:W-:Y:S02]  /*07b0*/  HADD2.F32 R97, -RZ, R63.reuse.H0_H0 ;  /* 0x2000003fff617230 */ /* 0x100fe40000004100 */
[----:B0-----:R-:W-:Y:S02]  /*07c0*/  HADD2.F32 R99, -RZ, R63.H1_H1 ;  /* 0x3000003fff637230 */ /* 0x001fe40000004100 */
[----:B------:R-:W-:Y:S02]  /*07d0*/  HADD2.F32 R61, -RZ, R64.H0_H0 ;  /* 0x20000040ff3d7230 */ /* 0x000fe40000004100 */
[----:B------:R-:W-:-:S02]  /*07e0*/  HADD2.F32 R121, -RZ, R65.H0_H0 ;  /* 0x20000041ff797230 */ /* 0x000fc40000004100 */
[--C-:B------:R-:W-:Y:S02]  /*07f0*/  HADD2.F32 R57, -RZ, R62.reuse.H0_H0 ;  /* 0x2000003eff397230 */ /* 0x100fe40000004100 */
[----:B------:R-:W-:Y:S02]  /*0800*/  HADD2.F32 R56, -RZ, R62.H1_H1 ;  /* 0x3000003eff387230 */ /* 0x000fe40000004100 */
[----:B------:R-:W-:Y:S01]  /*0810*/  FADD.FTZ R62, -R60, R109 ;  /* 0x0000006d3c3e7221 */ /* 0x000fe20000010100 */
[----:B------:R-:W-:Y:S02]  /*0820*/  HADD2.F32 R63, -RZ, R64.H1_H1 ;  /* 0x30000040ff3f7230 */ /* 0x000fe40000004100 */
[----:B------:R-:W-:Y:S02]  /*0830*/  HADD2.F32 R65, -RZ, R65.H1_H1 ;  /* 0x30000041ff417230 */ /* 0x000fe40000004100 */
[--C-:B------:R-:W-:Y:S02]  /*0840*/  HADD2.F32 R123, -RZ, R66.reuse.H0_H0 ;  /* 0x20000042ff7b7230 */ /* 0x100fe40000004100 */
[----:B------:R-:W-:-:S02]  /*0850*/  HADD2.F32 R125, -RZ, R66.H1_H1 ;  /* 0x30000042ff7d7230 */ /* 0x000fc40000004100 */
[--C-:B------:R-:W-:Y:S02]  /*0860*/  HADD2.F32 R100, -RZ, R67.reuse.H0_H0 ;  /* 0x20000043ff647230 */ /* 0x100fe40000004100 */
[----:B------:R-:W-:Y:S02]  /*0870*/  HADD2.F32 R67, -RZ, R67.H1_H1 ;  /* 0x30000043ff437230 */ /* 0x000fe40000004100 */
[----:B------:R-:W-:Y:S01]  /*0880*/  FADD.FTZ R64, -R60, R105 ;  /* 0x000000693c407221 */ /* 0x000fe20000010100 */
[--C-:B--2---:R-:W-:Y:S02]  /*0890*/  HADD2.F32 R109, -RZ, R55.reuse.H0_H0 ;  /* 0x20000037ff6d7230 */ /* 0x104fe40000004100 */
[----:B------:R-:W-:Y:S01]  /*08a0*/  FADD.FTZ R81, R93, R81 ;  /* 0x000000515d517221 */ /* 0x000fe20000010000 */
[----:B------:R-:W-:Y:S02]  /*08b0*/  HADD2.F32 R104, -RZ, R55.H1_H1 ;  /* 0x30000037ff687230 */ /* 0x000fe40000004100 */
[-C--:B------:R-:W-:Y:S01]  /*08c0*/  FFMA.FTZ R87, R0, R93.reuse, R87 ;  /* 0x0000005d00577223 */ /* 0x080fe20000010057 */
[----:B------:R-:W-:Y:S01]  /*08d0*/  FMUL.FTZ R55, R91, R112 ;  /* 0x000000705b377220 */ /* 0x000fe20000410000 */
[----:B------:R-:W-:Y:S01]  /*08e0*/  FADD.FTZ R110, -R60, R61 ;  /* 0x0000003d3c6e7221 */ /* 0x000fe20000010100 */
[----:B------:R-:W-:Y:S01]  /*08f0*/  FMUL.FTZ R93, R28, R93 ;  /* 0x0000005d1c5d7220 */ /* 0x000fe20000410000 */
[C---:B------:R-:W-:Y:S01]  /*0900*/  FADD.FTZ R95, -R60.reuse, R103 ;  /* 0x000000673c5f7221 */ /* 0x040fe20000010100 */
        /* <DEDUP_REMOVED lines=14> */
[--C-:B------:R-:W-:Y:S02]  /*09f0*/  HADD2.F32 R103, -RZ, R52.reuse.H0_H0 ;  /* 0x20000034ff677230 */ /* 0x100fe40000004100 */
[-C--:B------:R-:W-:Y:S01]  /*0a00*/  FFMA.FTZ R4, R55, R99.reuse, R4 ;  /* 0x0000006337047223 */ /* 0x080fe20000010004 */
[----:B------:R-:W-:Y:S02]  /*0a10*/  HADD2.F32 R66, -RZ, R52.H1_H1 ;  /* 0x30000034ff427230 */ /* 0x000fe40000004100 */
[----:B------:R-:W-:Y:S01]  /*0a20*/  FMUL.FTZ R53, R35, R99 ;  /* 0x0000006323357220 */ /* 0x000fe20000410000 */
[----:B------:R-:W-:Y:S01]  /*0a30*/  FMUL.FTZ R64, R29, R114 ;  /* 0x000000721d407220 */ /* 0x000fe20000410000 */
[C---:B------:R-:W-:Y:S01]  /*0a40*/  FMUL.FTZ R52, R91.reuse, R110 ;  /* 0x0000006e5b347220 */ /* 0x040fe20000410000 */
[----:B------:R-:W-:Y:S01]  /*0a50*/  FADD.FTZ R99, RZ, R93 ;  /* 0x0000005dff637221 */ /* 0x000fe20000010000 */
[C---:B------:R-:W-:Y:S01]  /*0a60*/  FMUL.FTZ R95, R91.reuse, R95 ;  /* 0x0000005f5b5f7220 */ /* 0x040fe20000410000 */
[----:B------:R-:W-:Y:S01]  /*0a70*/  FFMA.FTZ R110, R0, R93, RZ ;  /* 0x0000005d006e7223 */ /* 0x000fe200000100ff */
[----:B------:R-:W-:Y:S01]  /*0a80*/  FMUL.FTZ R65, R91, R124 ;  /* 0x0000007c5b417220 */ /* 0x000fe20000410000 */
[----:B------:R-:W-:Y:S01]  /*0a90*/  FMUL.FTZ R63, R30, R59 ;  /* 0x0000003b1e3f7220 */ /* 0x000fe20000410000 */
[----:B------:R-:W-:Y:S01]  /*0aa0*/  FADD.FTZ R112, R99, R64 ;  /* 0x0000004063707221 */ /* 0x000fe20000010000 */
        /* <DEDUP_REMOVED lines=8> */
[----:B------:R-:W-:-:S02]  /*0b30*/  HADD2.F32 R105, -RZ, R54.H0_H0 ;  /* 0x20000036ff697230 */ /* 0x000fc40000004100 */
[----:B------:R-:W-:Y:S01]  /*0b40*/  FADD.FTZ R77, R59, R77 ;  /* 0x0000004d3b4d7221 */ /* 0x000fe20000010000 */
[----:B------:R-:W-:Y:S02]  /*0b50*/  HADD2.F32 R102, -RZ, R54.H1_H1 ;  /* 0x30000036ff667230 */ /* 0x000fe40000004100 */
[----:B------:R-:W-:Y:S01]  /*0b60*/  FFMA.FTZ R78, R67, R59, R78 ;  /* 0x0000003b434e7223 */ /* 0x000fe2000001004e */
[----:B------:R-:W-:Y:S01]  /*0b70*/  FADD.FTZ R15, R57, R15 ;  /* 0x0000000f390f7221 */ /* 0x000fe20000010000 */
[----:B------:R-:W-:Y:S01]  /*0b80*/  FMUL.FTZ R59, R91, R122 ;  /* 0x0000007a5b3b7220 */ /* 0x000fe20000410000 */
        /* <DEDUP_REMOVED lines=87> */
.L_x_1828:
[----:B-1----:R-:W-:Y:S01]  /*1100*/  FADD.FTZ R113, R104, R113 ;  /* 0x0000007168717221 */ /* 0x002fe20000010000 */
[----:B--2---:R-:W-:Y:S01]  /*1110*/  FADD.FTZ R115, R106, R115 ;  /* 0x000000736a737221 */ /* 0x004fe20000010000 */
[----:B-----5:R-:W-:Y:S02]  /*1120*/  @P1 MOV R108, R82 ;  /* 0x00000052006c1202 */ /* 0x020fe40000000f00 */
[----:B0-----:R-:W-:Y:S01]  /*1130*/  FMUL.FTZ R104, R113, UR9 ;  /* 0x0000000971687c20 */ /* 0x001fe20008410000 */
[----:B------:R-:W-:Y:S01]  /*1140*/  FMUL.FTZ R113, R115, UR9 ;  /* 0x0000000973717c20 */ /* 0x000fe20008410000 */
[----:B------:R-:W-:Y:S01]  /*1150*/  MOV R106, R118 ;  /* 0x00000076006a7202 */ /* 0x000fe20000000f00 */
[----:B------:R-:W-:Y:S01]  /*1160*/  @P0 HADD2.F32 R115, -RZ, R26.H1_H1 ;  /* 0x3000001aff730230 */ /* 0x000fe20000004100 */
[----:B------:R-:W-:Y:S02]  /*1170*/  @P1 LOP3.LUT P2, RZ, R108, 0xff, RZ, 0xc0, !PT ;  /* 0x000000ff6cff1812 */ /* 0x000fe4000784c0ff */
[----:B------:R-:W-:-:S02]  /*1180*/  FSEL R104, R104, RZ, !P3 ;  /* 0x000000ff68687208 */ /* 0x000fc40005800000 */
[----:B------:R-:W-:Y:S02]  /*1190*/  LOP3.LUT P6, RZ, R106, 0xff, RZ, 0xc0, !PT ;  /* 0x000000ff6aff7812 */ /* 0x000fe400078cc0ff */
[----:B------:R-:W-:Y:S01]  /*11a0*/  @P1 LOP3.LUT P4, RZ, R82, 0xff00, RZ, 0xc0, !PT ;  /* 0x0000ff0052ff1812 */ /* 0x000fe2000788c0ff */
[-CC-:B------:R-:W-:Y:S01]  /*11b0*/  FFMA.FTZ R0, R0, R113.reuse, R104.reuse ;  /* 0x0000007100007223 */ /* 0x180fe20000010068 */
[-CC-:B------:R-:W-:Y:S01]  /*11c0*/  FFMA.FTZ R108, R65, R113.reuse, R104.reuse ;  /* 0x00000071416c7223 */ /* 0x180fe20000010068 */
[-CC-:B------:R-:W-:Y:S01]  /*11d0*/  FFMA.FTZ R95, R95, R113.reuse, R104.reuse ;  /* 0x000000715f5f7223 */ /* 0x180fe20000010068 */
[-C--:B------:R-:W-:Y:S01]  /*11e0*/  FFMA.FTZ R106, R67, R113.reuse, R104 ;  /* 0x00000071436a7223 */ /* 0x080fe20000010068 */
[----:B------:R-:W-:Y:S01]  /*11f0*/  FADD.FTZ R0, R93, -R0 ;  /* 0x800000005d007221 */ /* 0x000fe20000010000 */
[----:B------:R-:W-:Y:S01]  /*1200*/  FADD.FTZ R114, R61, -R108 ;  /* 0x8000006c3d727221 */ /* 0x000fe20000010000 */
[--C-:B------:R-:W-:Y:S02]  /*1210*/  @P0 HADD2.F32 R61, -RZ, R24.reuse.H0_H0 ;  /* 0x20000018ff3d0230 */ /* 0x100fe40000004100 */
[----:B------:R-:W-:Y:S01]  /*1220*/  FADD.FTZ R64, R64, -R95 ;  /* 0x8000005f40407221 */ /* 0x000fe20000010000 */
[----:B------:R-:W-:Y:S01]  /*1230*/  FMUL.FTZ R108, R91, R0 ;  /* 0x000000005b6c7220 */ /* 0x000fe20000410000 */
[----:B------:R-:W-:Y:S01]  /*1240*/  FADD.FTZ R106, R63, -R106 ;  /* 0x8000006a3f6a7221 */ /* 0x000fe20000010000 */
[----:B------:R-:W-:Y:S01]  /*1250*/  FFMA.FTZ R59, R59, R113, R104 ;  /* 0x000000713b3b7223 */ /* 0x000fe20000010068 */
[----:B------:R-:W-:-:S02]  /*1260*/  @P0 HADD2.F32 R63, -RZ, R24.H1_H1 ;  /* 0x30000018ff3f0230 */ /* 0x000fc40000004100 */
[C---:B------:R-:W-:Y:S01]  /*1270*/  FMUL.FTZ R110, R91.reuse, R64 ;  /* 0x000000405b6e7220 */ /* 0x040fe20000410000 */
[----:B------:R-:W-:Y:S01]  /*1280*/  @P0 FADD.FTZ R108, R108, R61 ;  /* 0x0000003d6c6c0221 */ /* 0x000fe20000010000 */
[--C-:B------:R-:W-:Y:S02]  /*1290*/  @P0 HADD2.F32 R0, -RZ, R25.reuse.H0_H0 ;  /* 0x20000019ff000230 */ /* 0x100fe40000004100 */
[----:B------:R-:W-:Y:S01]  /*12a0*/  FFMA.FTZ R62, R62, R113, R104 ;  /* 0x000000713e3e7223 */ /* 0x000fe20000010068 */
[C---:B------:R-:W-:Y:S01]  /*12b0*/  FMUL.FTZ R95, R91.reuse, R106 ;  /* 0x0000006a5b5f7220 */ /* 0x040fe20000410000 */
[----:B------:R-:W-:Y:S01]  /*12c0*/  FADD.FTZ R112, R56, -R59 ;  /* 0x8000003b38707221 */ /* 0x000fe20000010000 */
[----:B------:R-:W-:Y:S02]  /*12d0*/  @P0 HADD2.F32 R56, -RZ, R25.H1_H1 ;  /* 0x30000019ff380230 */ /* 0x000fe40000004100 */
[----:B------:R-:W-:Y:S01]  /*12e0*/  @P0 FADD.FTZ R110, R110, R63 ;  /* 0x0000003f6e6e0221 */ /* 0x000fe20000010000 */
[----:B------:R-:W-:Y:S01]  /*12f0*/  FMUL.FTZ R93, R91, R114 ;  /* 0x000000725b5d7220 */ /* 0x000fe20000410000 */
[----:B------:R-:W-:Y:S01]  /*1300*/  FMUL.FTZ R59, R108, UR14 ;  /* 0x0000000e6c3b7c20 */ /* 0x000fe20008410000 */
[----:B------:R-:W-:Y:S01]  /*1310*/  FADD.FTZ R62, R57, -R62 ;  /* 0x8000003e393e7221 */ /* 0x000fe20000010000 */
[----:B------:R-:W-:Y:S01]  /*1320*/  @P0 FADD.FTZ R95, R95, R0 ;  /* 0x000000005f5f0221 */ /* 0x000fe20000010000 */
[----:B------:R-:W-:-:S02]  /*1330*/  @P0 HADD2.F32 R57, -RZ, R26.H0_H0 ;  /* 0x2000001aff390230 */ /* 0x000fc40000004100 */
[----:B------:R-:W-:Y:S01]  /*1340*/  @P0 FADD.FTZ R93, R93, R56 ;  /* 0x000000385d5d0221 */ /* 0x000fe20000010000 */
[----:B------:R-:W-:Y:S01]  /*1350*/  FMUL.FTZ R63, R110, UR14 ;  /* 0x0000000e6e3f7c20 */ /* 0x000fe20008410000 */
[----:B------:R-:W-:Y:S01]  /*1360*/  FMUL.FTZ R106, R91, R62 ;  /* 0x0000003e5b6a7220 */ /* 0x000fe20000410000 */
[----:B------:R-:W-:Y:S01]  /*1370*/  FSEL R56, R59, RZ, P6 ;  /* 0x000000ff3b387208 */ /* 0x000fe20003000000 */
[----:B------:R-:W-:Y:S01]  /*1380*/  FMUL.FTZ R64, R95, UR14 ;  /* 0x0000000e5f407c20 */ /* 0x000fe20008410000 */
[----:B------:R-:W-:Y:S01]  /*1390*/  LOP3.LUT P6, RZ, R118, 0xff0000, RZ, 0xc0, !PT ;  /* 0x00ff000076ff7812 */ /* 0x000fe200078cc0ff */
[----:B------:R-:W-:Y:S01]  /*13a0*/  FMUL.FTZ R112, R91, R112 ;  /* 0x000000705b707220 */ /* 0x000fe20000410000 */
[----:B------:R-:W-:Y:S01]  /*13b0*/  @P0 FADD.FTZ R106, R106, R57 ;  /* 0x000000396a6a0221 */ /* 0x000fe20000010000 */
[----:B------:R-:W-:Y:S01]  /*13c0*/  @P1 FSEL R62, R63, RZ, P4 ;  /* 0x000000ff3f3e1208 */ /* 0x000fe20002000000 */
[----:B------:R-:W-:Y:S01]  /*13d0*/  FMUL.FTZ R67, R93, UR14 ;  /* 0x0000000e5d437c20 */ /* 0x000fe20008410000 */
[----:B------:R-:W-:Y:S01]  /*13e0*/  LOP3.LUT P4, RZ, R118, 0xff000000, RZ, 0xc0, !PT ;  /* 0xff00000076ff7812 */ /* 0x000fe2000788c0ff */
[----:B------:R-:W-:Y:S01]  /*13f0*/  @P0 FADD.FTZ R112, R112, R115 ;  /* 0x0000007370700221 */ /* 0x000fe20000010000 */
[----:B------:R-:W-:Y:S01]  /*1400*/  FSEL R57, R64, RZ, P6 ;  /* 0x000000ff40397208 */ /* 0x000fe20003000000 */
[-CC-:B------:R-:W-:Y:S01]  /*1410*/  FFMA.FTZ R115, R58, R113.reuse, R104.reuse ;  /* 0x000000713a737223 */ /* 0x180fe20000010068 */
[----:B------:R-:W-:Y:S01]  /*1420*/  @P1 LOP3.LUT P6, RZ, R82, 0xff000000, RZ, 0xc0, !PT ;  /* 0xff00000052ff1812 */ /* 0x000fe200078cc0ff */
[-CC-:B------:R-:W-:Y:S01]  /*1430*/  FFMA.FTZ R58, R55, R113.reuse, R104.reuse ;  /* 0x00000071373a7223 */ /* 0x180fe20000010068 */
[----:B------:R-:W-:Y:S01]  /*1440*/  LOP3.LUT P5, RZ, R118, 0xff00, RZ, 0xc0, !PT ;  /* 0x0000ff0076ff7812 */ /* 0x000fe200078ac0ff */
[-CC-:B------:R-:W-:Y:S01]  /*1450*/  FFMA.FTZ R118, R92, R113.reuse, R104.reuse ;  /* 0x000000715c767223 */ /* 0x180fe20000010068 */
[C---:B------:R-:W-:Y:S01]  /*1460*/  FSEL R0, R67.reuse, RZ, P4 ;  /* 0x000000ff43007208 */ /* 0x040fe20002000000 */
[----:B------:R-:W-:Y:S01]  /*1470*/  FMUL.FTZ R92, R112, UR14 ;  /* 0x0000000e705c7c20 */ /* 0x000fe20008410000 */
[----:B------:R-:W-:Y:S01]  /*1480*/  @P1 FSEL R67, R67, RZ, P6 ;  /* 0x000000ff43431208 */ /* 0x000fe20003000000 */
[-C--:B------:R-:W-:Y:S01]  /*1490*/  FFMA.FTZ R114, R52, R113.reuse, R104 ;  /* 0x0000007134727223 */ /* 0x080fe20000010068 */
[----:B------:R-:W-:Y:S01]  /*14a0*/  LOP3.LUT P6, RZ, R119, 0xff00, RZ, 0xc0, !PT ;  /* 0x0000ff0077ff7812 */ /* 0x000fe200078cc0ff */
[----:B------:R-:W-:Y:S01]  /*14b0*/  FADD.FTZ R52, R53, -R58 ;  /* 0x8000003a35347221 */ /* 0x000fe20000010000 */
[----:B------:R-:W-:Y:S01]  /*14c0*/  MOV R53, R116 ;  /* 0x0000007400357202 */ /* 0x000fe20000000f00 */
[-C--:B------:R-:W-:Y:S01]  /*14d0*/  FFMA.FTZ R99, R99, R113.reuse, R104 ;  /* 0x0000007163637223 */ /* 0x080fe20000010068 */
[----:B------:R-:W-:Y:S01]  /*14e0*/  FSEL R58, R92, RZ, P6 ;  /* 0x000000ff5c3a7208 */ /* 0x000fe20003000000 */
[----:B------:R-:W-:Y:S01]  /*14f0*/  FADD.FTZ R114, R97, -R114 ;  /* 0x8000007261727221 */ /* 0x000fe20000010000 */
[----:B------:R-:W-:Y:S01]  /*1500*/  @P1 LOP3.LUT P6, RZ, R83, 0xff00, RZ, 0xc0, !PT ;  /* 0x0000ff0053ff1812 */ /* 0x000fe200078cc0ff */
[-CC-:B------:R-:W-:Y:S01]  /*1510*/  FFMA.FTZ R103, R103, R113.reuse, R104.reuse ;  /* 0x0000007167677223 */ /* 0x180fe20000010068 */
[-CC-:B------:R-:W-:Y:S01]  /*1520*/  FFMA.FTZ R96, R96, R113.reuse, R104.reuse ;  /* 0x0000007160607223 */ /* 0x180fe20000010068 */
[-CC-:B------:R-:W-:Y:S01]  /*1530*/  FFMA.FTZ R107, R107, R113.reuse, R104.reuse ;  /* 0x000000716b6b7223 */ /* 0x180fe20000010068 */
[----:B------:R-:W-:Y:S01]  /*1540*/  @P1 FSEL R92, R92, RZ, P6 ;  /* 0x000000ff5c5c1208 */ /* 0x000fe20003000000 */
[-CC-:B------:R-:W-:Y:S01]  /*1550*/  FFMA.FTZ R100, R100, R113.reuse, R104.reuse ;  /* 0x0000007164647223 */ /* 0x180fe20000010068 */
[----:B------:R-:W-:Y:S01]  /*1560*/  FFMA.FTZ R111, R111, R113, R104 ;  /* 0x000000716f6f7223 */ /* 0x000fe20000010068 */
[----:B------:R-:W-:Y:S01]  /*1570*/  LOP3.LUT P6, RZ, R53, 0xff, RZ, 0xc0, !PT ;  /* 0x000000ff35ff7812 */ /* 0x000fe200078cc0ff */
[----:B------:R-:W-:Y:S01]  /*1580*/  FADD.FTZ R54, R54, -R115 ;  /* 0x8000007336367221 */ /* 0x000fe20000010000 */
[----:B------:R-:W-:Y:S01]  /*1590*/  FADD.FTZ R104, R66, -R99 ;  /* 0x8000006342687221 */ /* 0x000fe20000010000 */
[----:B------:R-:W-:-:S02]  /*15a0*/  @P0 HADD2.F32 R53, -RZ, R20.H0_H0 ;  /* 0x20000014ff350230 */ /* 0x000fc40000004100 */
[----:B------:R-:W-:Y:S01]  /*15b0*/  FMUL.FTZ R66, R91, R114 ;  /* 0x000000725b427220 */ /* 0x000fe20000410000 */
[----:B------:R-:W-:Y:S01]  /*15c0*/  @P1 FSEL R59, R59, RZ, P2 ;  /* 0x000000ff3b3b1208 */ /* 0x000fe20001000000 */
[----:B------:R-:W-:Y:S01]  /*15d0*/  FADD.FTZ R122, R94, -R103 ;  /* 0x800000675e7a7221 */ /* 0x000fe20000010000 */
[----:B------:R-:W-:Y:S01]  /*15e0*/  @P1 LOP3.LUT P2, RZ, R82, 0xff0000, RZ, 0xc0, !PT ;  /* 0x00ff000052ff1812 */ /* 0x000fe2000784c0ff */
[----:B------:R-:W-:Y:S02]  /*15f0*/  @P0 HADD2.F32 R94, -RZ, R27.H0_H0 ;  /* 0x2000001bff5e0230 */ /* 0x000fe40000004100 */
[----:B------:R-:W-:Y:S01]  /*1600*/  FMUL.FTZ R121, R91, R54 ;  /* 0x000000365b797220 */ /* 0x000fe20000410000 */
[----:B------:R-:W-:Y:S01]  /*1610*/  @P0 FADD.FTZ R66, R66, R53 ;  /* 0x0000003542420221 */ /* 0x000fe20000010000 */
[----:B------:R-:W-:Y:S01]  /*1620*/  FADD.FTZ R114, R98, -R107 ;  /* 0x8000006b62727221 */ /* 0x000fe20000010000 */
[----:B------:R-:W-:Y:S01]  /*1630*/  @P0 HADD2.F32 R53, -RZ, R20.H1_H1 ;  /* 0x30000014ff350230 */ /* 0x000fe20000004100 */
[----:B------:R-:W-:Y:S01]  /*1640*/  @P1 FSEL R64, R64, RZ, P2 ;  /* 0x000000ff40401208 */ /* 0x000fe20001000000 */
[----:B------:R-:W-:Y:S01]  /*1650*/  FMUL.FTZ R65, R106, UR14 ;  /* 0x0000000e6a417c20 */ /* 0x000fe20008410000 */
[----:B------:R-:W-:Y:S01]  /*1660*/  FADD.FTZ R118, R101, -R118 ;  /* 0x8000007665767221 */ /* 0x000fe20000010000 */
[----:B------:R-:W-:Y:S01]  /*1670*/  FMUL.FTZ R98, R91, R104 ;  /* 0x000000685b627220 */ /* 0x000fe20000410000 */
[----:B------:R-:W-:Y:S01]  /*1680*/  LOP3.LUT P2, RZ, R119, 0xff, RZ, 0xc0, !PT ;  /* 0x000000ff77ff7812 */ /* 0x000fe2000784c0ff */
[----:B------:R-:W-:Y:S01]  /*1690*/  FADD.FTZ R96, R105, -R96 ;  /* 0x8000006069607221 */ /* 0x000fe20000010000 */
[----:B------:R-:W-:Y:S01]  /*16a0*/  @P0 FADD.FTZ R121, R121, R94 ;  /* 0x0000005e79790221 */ /* 0x000fe20000010000 */
[----:B------:R-:W-:-:S02]  /*16b0*/  @P0 HADD2.F32 R99, -RZ, R22.H0_H0 ;  /* 0x20000016ff630230 */ /* 0x000fc40000004100 */
[----:B------:R-:W-:Y:S01]  /*16c0*/  FMUL.FTZ R120, R91, R118 ;  /* 0x000000765b787220 */ /* 0x000fe20000410000 */
[----:B------:R-:W-:Y:S01]  /*16d0*/  @P0 FADD.FTZ R98, R98, R53 ;  /* 0x0000003562620221 */ /* 0x000fe20000010000 */
[----:B------:R-:W-:Y:S01]  /*16e0*/  FSEL R61, R65, RZ, P2 ;  /* 0x000000ff413d7208 */ /* 0x000fe20001000000 */
[----:B------:R-:W-:Y:S01]  /*16f0*/  FMUL.FTZ R118, R91, R96 ;  /* 0x000000605b767220 */ /* 0x000fe20000410000 */
[----:B------:R-:W-:Y:S01]  /*1700*/  FMUL.FTZ R53, R121, UR14 ;  /* 0x0000000e79357c20 */ /* 0x000fe20008410000 */
[----:B------:R-:W-:Y:S01]  /*1710*/  LOP3.LUT P2, RZ, R119, 0xff0000, RZ, 0xc0, !PT ;  /* 0x00ff000077ff7812 */ /* 0x000fe2000784c0ff */
[--C-:B------:R-:W-:Y:S02]  /*1720*/  @P0 HADD2.F32 R97, -RZ, R21.reuse.H0_H0 ;  /* 0x20000015ff610230 */ /* 0x100fe40000004100 */
[----:B------:R-:W-:Y:S01]  /*1730*/  @P0 FADD.FTZ R118, R118, R99 ;  /* 0x0000006376760221 */ /* 0x000fe20000010000 */
[----:B------:R-:W-:Y:S01]  /*1740*/  FADD.FTZ R100, R109, -R100 ;  /* 0x800000646d647221 */ /* 0x000fe20000010000 */
[----:B------:R-:W-:Y:S01]  /*1750*/  FSEL R99, R53, RZ, P2 ;  /* 0x000000ff35637208 */ /* 0x000fe20001000000 */
[----:B------:R-:W-:Y:S01]  /*1760*/  @P0 HADD2.F32 R54, -RZ, R21.H1_H1 ;  /* 0x30000015ff360230 */ /* 0x000fe20000004100 */
[----:B------:R-:W-:Y:S01]  /*1770*/  @P1 LOP3.LUT P2, RZ, R83, 0xff0000, RZ, 0xc0, !PT ;  /* 0x00ff000053ff1812 */ /* 0x000fe2000784c0ff */
[----:B------:R-:W-:Y:S01]  /*1780*/  FMUL.FTZ R55, R91, R122 ;  /* 0x0000007a5b377220 */ /* 0x000fe20000410000 */
[----:B------:R-:W-:Y:S01]  /*1790*/  @P0 FADD.FTZ R120, R120, R97 ;  /* 0x0000006178780221 */ /* 0x000fe20000010000 */
[----:B------:R-:W-:-:S02]  /*17a0*/  @P0 HADD2.F32 R94, -RZ, R23.H0_H0 ;  /* 0x20000017ff5e0230 */ /* 0x000fc40000004100 */
[----:B------:R-:W-:Y:S01]  /*17b0*/  FMUL.FTZ R113, R91, R100 ;  /* 0x000000645b717220 */ /* 0x000fe20000410000 */
[----:B------:R-:W-:Y:S01]  /*17c0*/  FMUL.FTZ R97, R66, UR14 ;  /* 0x0000000e42617c20 */ /* 0x000fe20008410000 */
[----:B------:R-:W-:Y:S01]  /*17d0*/  @P1 FSEL R100, R53, RZ, P2 ;  /* 0x000000ff35641208 */ /* 0x000fe20001000000 */
[----:B------:R-:W-:Y:S01]  /*17e0*/  FMUL.FTZ R96, R98, UR14 ;  /* 0x0000000e62607c20 */ /* 0x000fe20008410000 */
[----:B------:R-:W-:Y:S01]  /*17f0*/  @P1 LOP3.LUT P4, RZ, R83, 0xff, RZ, 0xc0, !PT ;  /* 0x000000ff53ff1812 */ /* 0x000fe2000788c0ff */
[----:B------:R-:W-:Y:S01]  /*1800*/  @P0 FADD.FTZ R55, R55, R54 ;  /* 0x0000003637370221 */ /* 0x000fe20000010000 */
[----:B------:R-:W-:Y:S01]  /*1810*/  LOP3.LUT P2, RZ, R116, 0xff00, RZ, 0xc0, !PT ;  /* 0x0000ff0074ff7812 */ /* 0x000fe2000784c0ff */
[----:B------:R-:W-:Y:S01]  /*1820*/  @P0 FADD.FTZ R113, R113, R94 ;  /* 0x0000005e71710221 */ /* 0x000fe20000010000 */
[----:B------:R-:W-:Y:S01]  /*1830*/  @P1 FSEL R65, R65, RZ, P4 ;  /* 0x000000ff41411208 */ /* 0x000fe20002000000 */
[----:B------:R-:W-:Y:S01]  /*1840*/  FMUL.FTZ R94, R120, UR14 ;  /* 0x0000000e785e7c20 */ /* 0x000fe20008410000 */
[----:B------:R-:W-:Y:S01]  /*1850*/  FSEL R101, R97, RZ, P6 ;  /* 0x000000ff61657208 */ /* 0x000fe20003000000 */
[----:B------:R-:W-:Y:S01]  /*1860*/  FMUL.FTZ R53, R55, UR14 ;  /* 0x0000000e37357c20 */ /* 0x000fe20008410000 */
[----:B------:R-:W-:Y:S01]  /*1870*/  FSEL R104, R96, RZ, P2 ;  /* 0x000000ff60687208 */ /* 0x000fe20001000000 */
[----:B------:R-:W-:Y:S01]  /*1880*/  @P0 HADD2.F32 R54, -RZ, R22.H1_H1 ;  /* 0x30000016ff360230 */ /* 0x000fe20000004100 */
[----:B------:R-:W-:Y:S01]  /*1890*/  LOP3.LUT P4, RZ, R119, 0xff000000, RZ, 0xc0, !PT ;  /* 0xff00000077ff7812 */ /* 0x000fe2000788c0ff */
[----:B------:R-:W-:Y:S01]  /*18a0*/  FMUL.FTZ R119, R91, R114 ;  /* 0x000000725b777220 */ /* 0x000fe20000410000 */
[----:B------:R-:W-:Y:S01]  /*18b0*/  LOP3.LUT P6, RZ, R116, 0xff0000, RZ, 0xc0, !PT ;  /* 0x00ff000074ff7812 */ /* 0x000fe200078cc0ff */
[----:B------:R-:W-:Y:S01]  /*18c0*/  FMUL.FTZ R107, R118, UR14 ;  /* 0x0000000e766b7c20 */ /* 0x000fe20008410000 */
[----:B------:R-:W-:Y:S01]  /*18d0*/  LOP3.LUT P2, RZ, R116, 0xff000000, RZ, 0xc0, !PT ;  /* 0xff00000074ff7812 */ /* 0x000fe2000784c0ff */
[----:B------:R-:W-:Y:S01]  /*18e0*/  @P0 FADD.FTZ R119, R119, R54 ;  /* 0x0000003677770221 */ /* 0x000fe20000010000 */
[----:B------:R-:W-:Y:S01]  /*18f0*/  FSEL R103, R94, RZ, P6 ;  /* 0x000000ff5e677208 */ /* 0x000fe20003000000 */
[----:B------:R-:W-:Y:S01]  /*1900*/  FADD.FTZ R122, R102, -R111 ;  /* 0x8000006f667a7221 */ /* 0x000fe20000010000 */
[----:B------:R-:W-:Y:S01]  /*1910*/  FSEL R114, R53, RZ, P2 ;  /* 0x000000ff35727208 */ /* 0x000fe20001000000 */
[----:B------:R-:W-:Y:S01]  /*1920*/  FMUL.FTZ R109, R119, UR14 ;  /* 0x0000000e776d7c20 */ /* 0x000fe20008410000 */
[----:B------:R-:W-:Y:S01]  /*1930*/  @P1 LOP3.LUT P6, RZ, R84, 0xff000000, RZ, 0xc0, !PT ;  /* 0xff00000054ff1812 */ /* 0x000fe200078cc0ff */
[----:B------:R-:W-:Y:S01]  /*1940*/  FMUL.FTZ R102, R91, R52 ;  /* 0x000000345b667220 */ /* 0x000fe20000410000 */
[----:B------:R-:W-:Y:S01]  /*1950*/  LOP3.LUT P2, RZ, R117, 0xff, RZ, 0xc0, !PT ;  /* 0x000000ff75ff7812 */ /* 0x000fe2000784c0ff */
[----:B------:R-:W-:Y:S01]  /*1960*/  FMUL.FTZ R91, R91, R122 ;  /* 0x0000007a5b5b7220 */ /* 0x000fe20000410000 */
[----:B------:R-:W-:Y:S01]  /*1970*/  @P1 FSEL R116, R53, RZ, P6 ;  /* 0x000000ff35741208 */ /* 0x000fe20003000000 */
[----:B------:R-:W-:Y:S01]  /*1980*/  FMUL.FTZ R53, R113, UR14 ;  /* 0x0000000e71357c20 */ /* 0x000fe20008410000 */
[----:B------:R-:W-:-:S02]  /*1990*/  FSEL R54, R107, RZ, P2 ;  /* 0x000000ff6b367208 */ /* 0x000fc40001000000 */
[----:B------:R-:W-:Y:S02]  /*19a0*/  @P1 LOP3.LUT P6, RZ, R85, 0xff, RZ, 0xc0, !PT ;  /* 0x000000ff55ff1812 */ /* 0x000fe400078cc0ff */
[----:B------:R-:W-:Y:S02]  /*19b0*/  LOP3.LUT P2, RZ, R117, 0xff00, RZ, 0xc0, !PT ;  /* 0x0000ff0075ff7812 */ /* 0x000fe4000784c0ff */
[----:B------:R-:W-:Y:S02]  /*19c0*/  @P1 FSEL R107, R107, RZ, P6 ;  /* 0x000000ff6b6b1208 */ /* 0x000fe40003000000 */
[----:B------:R-:W-:Y:S02]  /*19d0*/  FSEL R105, R109, RZ, P2 ;  /* 0x000000ff6d697208 */ /* 0x000fe40001000000 */
[----:B------:R-:W-:Y:S02]  /*19e0*/  @P1 LOP3.LUT P6, RZ, R85, 0xff00, RZ, 0xc0, !PT ;  /* 0x0000ff0055ff1812 */ /* 0x000fe400078cc0ff */
[----:B------:R-:W-:-:S02]  /*19f0*/  ISETP.NE.U32.AND P2, PT, RZ, UR12, PT ;  /* 0x0000000cff007c0c */ /* 0x000fc4000bf45070 */
[----:B------:R-:W-:Y:S02]  /*1a00*/  @P1 FSEL R109, R109, RZ, P6 ;  /* 0x000000ff6d6d1208 */ /* 0x000fe40003000000 */
[----:B------:R-:W-:Y:S02]  /*1a10*/  ISETP.NE.AND.EX P2, PT, RZ, UR13, PT, P2 ;  /* 0x0000000dff007c0c */ /* 0x000fe4000bf45320 */
[----:B------:R-:W-:Y:S02]  /*1a20*/  LOP3.LUT P6, RZ, R117, 0xff0000, RZ, 0xc0, !PT ;  /* 0x00ff000075ff7812 */ /* 0x000fe400078cc0ff */
[----:B------:R-:W-:Y:S02]  /*1a30*/  @P1 F2FP.F16.F32.PACK_AB R65, RZ, R65 ;  /* 0x00000041ff41123e */ /* 0x000fe400000000ff */
[----:B------:R-:W-:Y:S02]  /*1a40*/  FSEL R115, R53, RZ, P6 ;  /* 0x000000ff35737208 */ /* 0x000fe40003000000 */
[----:B------:R-:W-:-:S02]  /*1a50*/  @P1 LOP3.LUT P6, RZ, R85, 0xff0000, RZ, 0xc0, !PT ;  /* 0x00ff000055ff1812 */ /* 0x000fc400078cc0ff */
[----:B------:R-:W-:Y:S02]  /*1a60*/  @P1 F2FP.F16.F32.PACK_AB R64, RZ, R64 ;  /* 0x00000040ff40123e */ /* 0x000fe400000000ff */
[----:B------:R-:W-:Y:S02]  /*1a70*/  @P1 FSEL R111, R53, RZ, P6 ;  /* 0x000000ff356f1208 */ /* 0x000fe40003000000 */
[----:B------:R-:W-:Y:S01]  /*1a80*/  LOP3.LUT P6, RZ, R117, 0xff000000, RZ, 0xc0, !PT ;  /* 0xff00000075ff7812 */ /* 0x000fe200078cc0ff */
[----:B------:R-:W-:Y:S01]  /*1a90*/  @P0 HADD2.F32 R117, -RZ, R27.H1_H1 ;  /* 0x3000001bff750230 */ /* 0x000fe20000004100 */
[----:B------:R-:W-:Y:S01]  /*1aa0*/  @P2 F2FP.F16.F32.PACK_AB R95, RZ, R95 ;  /* 0x0000005fff5f223e */ /* 0x000fe200000000ff */
[----:B------:R-:W0:Y:S01]  /*1ab0*/  @P2 LDC.64 R52, c[0x0][0x308] ;  /* 0x0000c200ff342b82 */ /* 0x000e220000000a00 */
[----:B------:R-:W-:Y:S02]  /*1ac0*/  @P2 F2FP.F16.F32.PACK_AB R106, RZ, R106 ;  /* 0x0000006aff6a223e */ /* 0x000fe400000000ff */
[----:B------:R-:W-:Y:S01]  /*1ad0*/  @P2 F2FP.F16.F32.PACK_AB R93, RZ, R93 ;  /* 0x0000005dff5d223e */ /* 0x000fe200000000ff */
[----:B------:R-:W-:Y:S01]  /*1ae0*/  @P0 FADD.FTZ R102, R102, R117 ;  /* 0x0000007566660221 */ /* 0x000fe20000010000 */
[----:B------:R-:W-:-:S02]  /*1af0*/  @P2 PRMT R45, R95, 0x7610, R45 ;  /* 0x000076105f2d2816 */ /* 0x000fc4000000002d */
[----:B------:R-:W-:Y:S02]  /*1b00*/  @P2 F2FP.F16.F32.PACK_AB R121, RZ, R121 ;  /* 0x00000079ff79223e */ /* 0x000fe400000000ff */
[----:B------:R-:W-:Y:S01]  /*1b10*/  @P2 PRMT R46, R106, 0x7610, R46 ;  /* 0x000076106a2e2816 */ /* 0x000fe2000000002e */
[----:B------:R-:W-:Y:S01]  /*1b20*/  @P0 HADD2.F32 R106, -RZ, R23.H1_H1 ;  /* 0x30000017ff6a0230 */ /* 0x000fe20000004100 */
[----:B------:R-:W-:Y:S02]  /*1b30*/  @P2 PRMT R45, R45, 0x5410, R93 ;  /* 0x000054102d2d2816 */ /* 0x000fe4000000005d */
[----:B------:R-:W-:Y:S02]  /*1b40*/  @P2 PRMT R47, R121, 0x7610, R47 ;  /* 0x00007610792f2816 */ /* 0x000fe4000000002f */
[----:B------:R-:W-:Y:S01]  /*1b50*/  @P2 F2FP.F16.F32.PACK_AB R93, RZ, R102 ;  /* 0x00000066ff5d223e */ /* 0x000fe200000000ff */
[----:B------:R-:W-:Y:S01]  /*1b60*/  @P0 FADD.FTZ R91, R91, R106 ;  /* 0x0000006a5b5b0221 */ /* 0x000fe20000010000 */
[----:B------:R-:W-:-:S02]  /*1b70*/  @P2 F2FP.F16.F32.PACK_AB R106, RZ, R118 ;  /* 0x00000076ff6a223e */ /* 0x000fc400000000ff */
[----:B------:R-:W-:Y:S02]  /*1b80*/  @P2 PRMT R47, R47, 0x5410, R93 ;  /* 0x000054102f2f2816 */ /* 0x000fe4000000005d */
[----:B------:R-:W-:Y:S02]  /*1b90*/  @P2 F2FP.F16.F32.PACK_AB R93, RZ, R119 ;  /* 0x00000077ff5d223e */ /* 0x000fe400000000ff */
[----:B------:R-:W1:Y:S01]  /*1ba0*/  LDC.64 R118, c[0x0][0x2f8] ;  /* 0x0000be00ff767b82 */ /* 0x000e620000000a00 */
[----:B------:R-:W-:Y:S01]  /*1bb0*/  @P2 F2FP.F16.F32.PACK_AB R108, RZ, R108 ;  /* 0x0000006cff6c223e */ /* 0x000fe200000000ff */
[----:B0-----:R-:W-:Y:S01]  /*1bc0*/  @P2 IMAD.WIDE.U32 R52, R90, 0x10, R52 ;  /* 0x000000105a342825 */ /* 0x001fe200078e0034 */
[----:B------:R-:W-:Y:S02]  /*1bd0*/  @P2 F2FP.F16.F32.PACK_AB R110, RZ, R110 ;  /* 0x0000006eff6e223e */ /* 0x000fe400000000ff */
[----:B------:R-:W-:Y:S02]  /*1be0*/  @P2 F2FP.F16.F32.PACK_AB R112, RZ, R112 ;  /* 0x00000070ff70223e */ /* 0x000fe400000000ff */
[----:B------:R-:W-:Y:S01]  /*1bf0*/  @P2 PRMT R44, R108, 0x7610, R44 ;  /* 0x000076106c2c2816 */ /* 0x000fe2000000002c */
[----:B------:R-:W-:Y:S01]  /*1c00*/  FMUL.FTZ R108, R91, UR14 ;  /* 0x0000000e5b6c7c20 */ /* 0x000fe20008410000 */
[----:B------:R-:W-:-:S02]  /*1c10*/  @P2 PRMT R46, R46, 0x5410, R112 ;  /* 0x000054102e2e2816 */ /* 0x000fc40000000070 */
[----:B------:R-:W-:Y:S02]  /*1c20*/  @P2 PRMT R44, R44, 0x5410, R110 ;  /* 0x000054102c2c2816 */ /* 0x000fe4000000006e */
[----:B------:R-:W-:Y:S02]  /*1c30*/  @P2 F2FP.F16.F32.PACK_AB R120, RZ, R120 ;  /* 0x00000078ff78223e */ /* 0x000fe400000000ff */
[----:B------:R-:W-:Y:S01]  /*1c40*/  @P2 F2FP.F16.F32.PACK_AB R110, RZ, R113 ;  /* 0x00000071ff6e223e */ /* 0x000fe200000000ff */
[----:B------:R0:W-:Y:S01]  /*1c50*/  @P2 STG.E.128 desc[UR4][R52.64], R44 ;  /* 0x0000002c34002986 */ /* 0x0001e2000c101d04 */
[----:B------:R-:W2:Y:S01]  /*1c60*/  @P1 LDC.64 R112, c[0x0][0x300] ;  /* 0x0000c000ff701b82 */ /* 0x000ea20000000a00 */
[----:B------:R-:W-:Y:S02]  /*1c70*/  @P2 F2FP.F16.F32.PACK_AB R95, RZ, R55 ;  /* 0x00000037ff5f223e */ /* 0x000fe400000000ff */
[----:B------:R-:W-:Y:S02]  /*1c80*/  FSEL R122, R108, RZ, P6 ;  /* 0x000000ff6c7a7208 */ /* 0x000fe40003000000 */
[----:B------:R-:W-:-:S02]  /*1c90*/  @P1 LOP3.LUT P6, RZ, R85, 0xff000000, RZ, 0xc0, !PT ;  /* 0xff00000055ff1812 */ /* 0x000fc400078cc0ff */
[----:B------:R-:W-:Y:S02]  /*1ca0*/  @P1 F2FP.F16.F32.PACK_AB R92, RZ, R92 ;  /* 0x0000005cff5c123e */ /* 0x000fe400000000ff */
[----:B------:R-:W-:Y:S02]  /*1cb0*/  @P1 PRMT R50, R65, 0x7610, R50 ;  /* 0x0000761041321816 */ /* 0x000fe40000000032 */
[----:B------:R-:W-:Y:S02]  /*1cc0*/  @P1 F2FP.F16.F32.PACK_AB R62, RZ, R62 ;  /* 0x0000003eff3e123e */ /* 0x000fe400000000ff */
[----:B------:R-:W-:Y:S02]  /*1cd0*/  FSEL R63, R63, RZ, P5 ;  /* 0x000000ff3f3f7208 */ /* 0x000fe40002800000 */
[----:B------:R-:W-:Y:S02]  /*1ce0*/  @P1 PRMT R49, R64, 0x7610, R49 ;  /* 0x0000761040311816 */ /* 0x000fe40000000031 */
[----:B0-----:R-:W-:Y:S01]  /*1cf0*/  @P2 PRMT R45, R120, 0x7610, R45 ;  /* 0x00007610782d2816 */ /* 0x001fe2000000002d */
[----:B------:R-:W0:Y:S01]  /*1d00*/  @P2 LDC.64 R64, c[0x0][0x308] ;  /* 0x0000c200ff402b82 */ /* 0x000e220000000a00 */
[----:B------:R-:W-:-:S02]  /*1d10*/  F2FP.F16.F32.PACK_AB R53, R114, R103 ;  /* 0x000000677235723e */ /* 0x000fc400000000ff */
[----:B------:R-:W-:Y:S01]  /*1d20*/  @P2 PRMT R45, R45, 0x5410, R95 ;  /* 0x000054102d2d2816 */ /* 0x000fe2000000005f */
[----:B------:R-:W-:Y:S01]  /*1d30*/  FMUL.FTZ R95, R102, UR14 ;  /* 0x0000000e665f7c20 */ /* 0x000fe20008410000 */
[--C-:B-1----:R-:W-:Y:S01]  /*1d40*/  IMAD.WIDE.U32 R102, R89, 0x10, R118.reuse ;  /* 0x0000001059667825 */ /* 0x102fe200078e0076 */
[----:B------:R-:W-:Y:S02]  /*1d50*/  @P1 F2FP.F16.F32.PACK_AB R89, RZ, R59 ;  /* 0x0000003bff59123e */ /* 0x000fe400000000ff */
[----:B------:R-:W-:Y:S01]  /*1d60*/  @P1 MOV R52, R84 ;  /* 0x0000005400341202 */ /* 0x000fe20000000f00 */
[----:B------:R-:W-:Y:S01]  /*1d70*/  IMAD.WIDE.U32 R118, R90, 0x10, R118 ;  /* 0x000000105a767825 */ /* 0x000fe200078e0076 */
[----:B------:R-:W-:Y:S02]  /*1d80*/  @P2 PRMT R46, R106, 0x7610, R46 ;  /* 0x000076106a2e2816 */ /* 0x000fe4000000002e */
[----:B------:R-:W-:Y:S01]  /*1d90*/  @P1 PRMT R48, R89, 0x7610, R48 ;  /* 0x0000761059301816 */ /* 0x000fe20000000030 */
[----:B--2---:R-:W-:Y:S01]  /*1da0*/  @P1 IMAD.WIDE.U32 R112, R90, 0x10, R112 ;  /* 0x000000105a701825 */ /* 0x004fe200078e0070 */
[----:B------:R-:W-:-:S02]  /*1db0*/  @P1 FSEL R108, R108, RZ, P6 ;  /* 0x000000ff6c6c1208 */ /* 0x000fc40003000000 */
[----:B------:R-:W-:Y:S02]  /*1dc0*/  @P1 LOP3.LUT P6, RZ, R52, 0xff, RZ, 0xc0, !PT ;  /* 0x000000ff34ff1812 */ /* 0x000fe400078cc0ff */
[----:B------:R-:W-:Y:S02]  /*1dd0*/  @P1 PRMT R50, R50, 0x5410, R92 ;  /* 0x0000541032321816 */ /* 0x000fe4000000005c */
[----:B------:R-:W-:Y:S02]  /*1de0*/  @P2 PRMT R46, R46, 0x5410, R93 ;  /* 0x000054102e2e2816 */ /* 0x000fe4000000005d */
[----:B------:R-:W-:Y:S01]  /*1df0*/  F2FP.F16.F32.PACK_AB R52, R104, R101 ;  /* 0x000000656834723e */ /* 0x000fe200000000ff */
[----:B------:R-:W1:Y:S01]  /*1e00*/  @P1 LDC.64 R92, c[0x0][0x300] ;  /* 0x0000c000ff5c1b82 */ /* 0x000e620000000a00 */
[----:B------:R-:W-:Y:S01]  /*1e10*/  FSEL R104, R95, RZ, P4 ;  /* 0x000000ff5f687208 */ /* 0x000fe20002000000 */
[----:B0-----:R-:W-:Y:S01]  /*1e20*/  @P2 IMAD.WIDE.U32 R64, R86, 0x10, R64 ;  /* 0x0000001056402825 */ /* 0x001fe200078e0040 */
[----:B------:R-:W-:-:S02]  /*1e30*/  F2FP.F16.F32.PACK_AB R56, R63, R56 ;  /* 0x000000383f38723e */ /* 0x000fc400000000ff */
[----:B------:R-:W-:Y:S02]  /*1e40*/  @P1 PRMT R48, R48, 0x5410, R62 ;  /* 0x0000541030301816 */ /* 0x000fe4000000003e */
[----:B------:R-:W-:Y:S01]  /*1e50*/  @P1 LOP3.LUT P4, RZ, R83, 0xff000000, RZ, 0xc0, !PT ;  /* 0xff00000053ff1812 */ /* 0x000fe2000788c0ff */
[----:B------:R-:W0:Y:S01]  /*1e60*/  LDC.64 R62, c[0x0][0x210] ;  /* 0x00008400ff3e7b82 */ /* 0x000e220000000a00 */
[----:B------:R-:W-:Y:S02]  /*1e70*/  @P1 F2FP.F16.F32.PACK_AB R100, RZ, R100 ;  /* 0x00000064ff64123e */ /* 0x000fe400000000ff */
[----:B------:R-:W-:Y:S02]  /*1e80*/  @P1 FSEL R59, R95, RZ, P4 ;  /* 0x000000ff5f3b1208 */ /* 0x000fe40002000000 */
[----:B------:R-:W-:Y:S02]  /*1e90*/  @P1 LOP3.LUT P5, RZ, R84, 0xff0000, RZ, 0xc0, !PT ;  /* 0x00ff000054ff1812 */ /* 0x000fe400078ac0ff */
[----:B------:R-:W-:-:S02]  /*1ea0*/  @P1 F2FP.F16.F32.PACK_AB R67, RZ, R67 ;  /* 0x00000043ff43123e */ /* 0x000fc400000000ff */
[----:B------:R-:W-:Y:S02]  /*1eb0*/  @P1 F2FP.F16.F32.PACK_AB R90, RZ, R59 ;  /* 0x0000003bff5a123e */ /* 0x000fe400000000ff */
[----:B------:R-:W-:Y:S02]  /*1ec0*/  @P1 PRMT R51, R100, 0x7610, R51 ;  /* 0x0000761064331816 */ /* 0x000fe40000000033 */
[----:B------:R-:W-:Y:S02]  /*1ed0*/  @P1 LOP3.LUT P4, RZ, R84, 0xff00, RZ, 0xc0, !PT ;  /* 0x0000ff0054ff1812 */ /* 0x000fe4000788c0ff */
[----:B------:R-:W-:Y:S01]  /*1ee0*/  @P1 FSEL R97, R97, RZ, P6 ;  /* 0x000000ff61611208 */ /* 0x000fe20003000000 */
[----:B-1----:R-:W-:Y:S01]  /*1ef0*/  @P1 IMAD.WIDE.U32 R92, R86, 0x10, R92 ;  /* 0x00000010565c1825 */ /* 0x002fe200078e005c */
[----:B------:R-:W-:Y:S02]  /*1f00*/  @P1 FSEL R94, R94, RZ, P5 ;  /* 0x000000ff5e5e1208 */ /* 0x000fe40002800000 */
[----:B------:R-:W-:-:S02]  /*1f10*/  F2FP.F16.F32.PACK_AB R59, R104, R99 ;  /* 0x00000063683b723e */ /* 0x000fc400000000ff */
[----:B------:R-:W-:Y:S02]  /*1f20*/  F2FP.F16.F32.PACK_AB R58, R58, R61 ;  /* 0x0000003d3a3a723e */ /* 0x000fe400000000ff */
[----:B------:R-:W-:Y:S02]  /*1f30*/  F2FP.F16.F32.PACK_AB R57, R0, R57 ;  /* 0x000000390039723e */ /* 0x000fe400000000ff */
[----:B------:R-:W-:Y:S02]  /*1f40*/  @P1 PRMT R49, R49, 0x5410, R67 ;  /* 0x0000541031311816 */ /* 0x000fe40000000043 */
[----:B------:R-:W-:Y:S01]  /*1f50*/  @P1 PRMT R51, R51, 0x5410, R90 ;  /* 0x0000541033331816 */ /* 0x000fe2000000005a */
[----:B------:R-:W-:Y:S01]  /*1f60*/  STG.E.128 desc[UR4][R118.64], R56 ;  /* 0x0000003876007986 */ /* 0x000fe2000c101d04 */
[----:B------:R-:W-:Y:S02]  /*1f70*/  @P2 F2FP.F16.F32.PACK_AB R66, RZ, R66 ;  /* 0x00000042ff42223e */ /* 0x000fe400000000ff */
[----:B------:R-:W-:Y:S01]  /*1f80*/  @P1 F2FP.F16.F32.PACK_AB R107, RZ, R107 ;  /* 0x0000006bff6b123e */ /* 0x000fe200000000ff */
[----:B------:R1:W-:Y:S01]  /*1f90*/  @P1 STG.E.128 desc[UR4][R112.64], R48 ;  /* 0x0000003070001986 */ /* 0x0003e2000c101d04 */
[----:B------:R-:W-:-:S02]  /*1fa0*/  @P1 F2FP.F16.F32.PACK_AB R111, RZ, R111 ;  /* 0x0000006fff6f123e */ /* 0x000fc400000000ff */
[----:B------:R-:W-:Y:S02]  /*1fb0*/  @P1 FSEL R96, R96, RZ, P4 ;  /* 0x000000ff60601208 */ /* 0x000fe40002000000 */
[----:B------:R-:W-:Y:S02]  /*1fc0*/  @P1 F2FP.F16.F32.PACK_AB R97, RZ, R97 ;  /* 0x00000061ff61123e */ /* 0x000fe400000000ff */
[----:B------:R-:W-:Y:S02]  /*1fd0*/  @P1 F2FP.F16.F32.PACK_AB R94, RZ, R94 ;  /* 0x0000005eff5e123e */ /* 0x000fe400000000ff */
[----:B------:R-:W-:Y:S02]  /*1fe0*/  @P2 F2FP.F16.F32.PACK_AB R91, RZ, R91 ;  /* 0x0000005bff5b223e */ /* 0x000fe400000000ff */
[----:B------:R-:W-:Y:S02]  /*1ff0*/  @P2 PRMT R47, R110, 0x7610, R47 ;  /* 0x000076106e2f2816 */ /* 0x000fe4000000002f */
[----:B------:R-:W-:-:S02]  /*2000*/  @P2 F2FP.F16.F32.PACK_AB R98, RZ, R98 ;  /* 0x00000062ff62223e */ /* 0x000fc400000000ff */
[----:B------:R-:W-:Y:S02]  /*2010*/  @P2 PRMT R44, R66, 0x7610, R44 ;  /* 0x00007610422c2816 */ /* 0x000fe4000000002c */
[----:B------:R-:W-:Y:S02]  /*2020*/  @P1 F2FP.F16.F32.PACK_AB R116, RZ, R116 ;  /* 0x00000074ff74123e */ /* 0x000fe400000000ff */
[----:B------:R-:W-:Y:S02]  /*2030*/  @P1 F2FP.F16.F32.PACK_AB R109, RZ, R109 ;  /* 0x0000006dff6d123e */ /* 0x000fe400000000ff */
[----:B------:R-:W-:Y:S02]  /*2040*/  @P1 F2FP.F16.F32.PACK_AB R108, RZ, R108 ;  /* 0x0000006cff6c123e */ /* 0x000fe400000000ff */
[----:B------:R-:W-:Y:S02]  /*2050*/  @P1 F2FP.F16.F32.PACK_AB R96, RZ, R96 ;  /* 0x00000060ff60123e */ /* 0x000fe400000000ff */
[----:B-1----:R-:W-:-:S02]  /*2060*/  @P1 PRMT R48, R97, 0x7610, R48 ;  /* 0x0000761061301816 */ /* 0x002fc40000000030 */
[----:B------:R-:W-:Y:S02]  /*2070*/  @P1 PRMT R49, R94, 0x7610, R49 ;  /* 0x000076105e311816 */ /* 0x000fe40000000031 */
[----:B------:R-:W-:Y:S02]  /*2080*/  @P1 PRMT R50, R107, 0x7610, R50 ;  /* 0x000076106b321816 */ /* 0x000fe40000000032 */
[----:B------:R-:W-:Y:S02]  /*2090*/  @P1 PRMT R51, R111, 0x7610, R51 ;  /* 0x000076106f331816 */ /* 0x000fe40000000033 */
[----:B------:R-:W-:Y:S02]  /*20a0*/  @P2 PRMT R47, R47, 0x5410, R91 ;  /* 0x000054102f2f2816 */ /* 0x000fe4000000005b */
[----:B------:R-:W-:Y:S02]  /*20b0*/  @P2 PRMT R44, R44, 0x5410, R98 ;  /* 0x000054102c2c2816 */ /* 0x000fe40000000062 */
[----:B------:R-:W-:-:S02]  /*20c0*/  F2FP.F16.F32.PACK_AB R55, R122, R115 ;  /* 0x000000737a37723e */ /* 0x000fc400000000ff */
[----:B------:R-:W-:Y:S01]  /*20d0*/  F2FP.F16.F32.PACK_AB R54, R105, R54 ;  /* 0x000000366936723e */ /* 0x000fe200000000ff */
[----:B------:R1:W-:Y:S01]  /*20e0*/  @P2 STG.E.128 desc[UR4][R64.64], R44 ;  /* 0x0000002c40002986 */ /* 0x0003e2000c101d04 */
        /* <DEDUP_REMOVED lines=10> */
.L_x_1814:
        /* <DEDUP_REMOVED lines=32> */
.L_x_1813:
[----:B------:R-:W-:Y:S05]  /*2390*/  BSYNC B0 ;  /* 0x0000000000007941 */ /* 0x000fea0003800000 */
.L_x_1811:
[----:B------:R-:W0:Y:S01]  /*23a0*/  S2R R3, SR_CgaCtaId ;  /* 0x0000000000037919 */ /* 0x000e220000008800 */
[----:B------:R-:W-:Y:S01]  /*23b0*/  SHF.R.U32.HI R2, RZ, 0x5, R74 ;  /* 0x00000005ff027819 */ /* 0x000fe2000001164a */
[----:B------:R-:W-:Y:S05]  /*23c0*/  WARPSYNC.ALL ;  /* 0x0000000000007948 */ /* 0x000fea0003800000 */
[----:B------:R-:W-:Y:S01]  /*23d0*/  MOV R0, 0x400 ;  /* 0x0000040000007802 */ /* 0x000fe20000000f00 */
[----:B------:R-:W2:Y:S01]  /*23e0*/  S2R R40, SR_CTAID.X ;  /* 0x0000000000287919 */ /* 0x000ea20000002500 */
        /* <DEDUP_REMOVED lines=13> */
[----:B------:R-:W3:Y:S04]  /*24c0*/  LDS R15, [R3+0x800] ;  /* 0x00080000030f7984 */ /* 0x000ee80000000800 */
[----:B------:R-:W4:Y:S04]  /*24d0*/  LDS R12, [R3+0x200] ;  /* 0x00020000030c7984 */ /* 0x000f280000000800 */
[----:B------:R-:W5:Y:S04]  /*24e0*/  LDS R25, [R3+0xa00] ;  /* 0x000a000003197984 */ /* 0x000f680000000800 */
[----:B------:R-:W1:Y:S04]  /*24f0*/  LDS R13, [R3+0x400] ;  /* 0x00040000030d7984 */ /* 0x000e680000000800 */
        /* <DEDUP_REMOVED lines=8> */
[----:B---3--:R-:W-:-:S03]  /*2580*/  FADD.FTZ R2, R2, R15 ;  /* 0x0000000f02027221 */ /* 0x008fc60000010000 */
[----:B------:R-:W3:Y:S01]  /*2590*/  LDS R35, [R3+0x1800] ;  /* 0x0018000003237984 */ /* 0x000ee20000000800 */
[----:B----4-:R-:W-:-:S03]  /*25a0*/  FADD.FTZ R12, RZ, R12 ;  /* 0x0000000cff0c7221 */ /* 0x010fc60000010000 */
[----:B------:R-:W4:Y:S01]  /*25b0*/  LDS R37, [R3+0x1a00] ;  /* 0x001a000003257984 */ /* 0x000f220000000800 */
[----:B-----5:R-:W-:-:S03]  /*25c0*/  FADD.FTZ R12, R12, R25 ;  /* 0x000000190c0c7221 */ /* 0x020fc60000010000 */
[----:B------:R-:W5:Y:S01]  /*25d0*/  LDS R24, [R3+0x1c00] ;  /* 0x001c000003187984 */ /* 0x000f620000000800 */
[----:B-1----:R-:W-:-:S03]  /*25e0*/  FADD.FTZ R13, RZ, R13 ;  /* 0x0000000dff0d7221 */ /* 0x002fc60000010000 */
[----:B------:R-:W1:Y:S01]  /*25f0*/  LDS R39, [R3+0x1e00] ;  /* 0x001e000003277984 */ /* 0x000e620000000800 */
        /* <DEDUP_REMOVED lines=9> */
[----:B---3--:R-:W-:-:S03]  /*2690*/  FADD.FTZ R35, R2, R35 ;  /* 0x0000002302237221 */ /* 0x008fc60000010000 */
[----:B------:R-:W-:Y:S01]  /*26a0*/  STS.128 [R0+0x10], R28 ;  /* 0x0000101c00007388 */ /* 0x000fe20000000c00 */
[----:B----4-:R-:W-:-:S03]  /*26b0*/  FADD.FTZ R37, R12, R37 ;  /* 0x000000250c257221 */ /* 0x010fc60000010000 */
[----:B------:R-:W-:Y:S01]  /*26c0*/  STS.128 [R0+0x400], R4 ;  /* 0x0004000400007388 */ /* 0x000fe20000000c00 */
[----:B-----5:R-:W-:-:S03]  /*26d0*/  FADD.FTZ R13, R13, R24 ;  /* 0x000000180d0d7221 */ /* 0x020fc60000010000 */
[----:B------:R0:W-:Y:S01]  /*26e0*/  STS.128 [R0+0x410], R8 ;  /* 0x0004100800007388 */ /* 0x0001e20000000c00 */
        /* <DEDUP_REMOVED lines=54> */
.L_x_1815:
[----:B------:R-:W-:Y:S01]  /*2a50*/  HFMA2.MMA R108, -RZ, RZ, 0, 5.9604644775390625e-08 ;  /* 0x00000001ff6c7435 */ /* 0x000fe200000001ff */
[----:B------:R-:W-:Y:S01]  /*2a60*/  BSSY B2, `(.L_x_1817) ;  /* 0x0000006000027945 */ /* 0x000fe20003800000 */
[----:B------:R-:W-:Y:S02]  /*2a70*/  MOV R121, 0x1f ;  /* 0x0000001f00797802 */ /* 0x000fe40000000f00 */
[----:B------:R-:W-:-:S07]  /*2a80*/  MOV R110, 0xffffffff ;  /* 0xffffffff006e7802 */ /* 0x000fce0000000f00 */
[----:B-----5:R-:W-:Y:S05]  /*2a90*/  WARPSYNC.COLLECTIVE R110, `(.L_x_1818) ;  /* 0x000000006e087348 */ /* 0x020fea0003c00000 */
[----:B------:R0:W1:Y:S02]  /*2aa0*/  SHFL.BFLY P2, R124, R115, R108, R121 ;  /* 0x0c00006c737c7389 */ /* 0x0000640000040079 */
[----:B01---5:R-:W-:Y:S01]  /*2ab0*/  ENDCOLLECTIVE ;  /* 0x000000000000791b */ /* 0x023fe20003800000 */
.L_x_1818:
[----:B------:R-:W-:Y:S05]  /*2ac0*/  BSYNC B2 ;  /* 0x0000000000027941 */ /* 0x000fea0003800000 */
.L_x_1817:
[----:B------:R-:W-:Y:S01]  /*2ad0*/  MOV R104, R124 ;  /* 0x0000007c00687202 */ /* 0x000fe20000000f00 */
[----:B------:R-:W-:Y:S01]  /*2ae0*/  HFMA2.MMA R108, -RZ, RZ, 0, 5.9604644775390625e-08 ;  /* 0x00000001ff6c7435 */ /* 0x000fe200000001ff */
[----:B------:R-:W-:Y:S02]  /*2af0*/  MOV R121, 0x1f ;  /* 0x0000001f00797802 */ /* 0x000fe40000000f00 */
[----:B------:R-:W-:Y:S01]  /*2b00*/  MOV R110, 0xffffffff ;  /* 0xffffffff006e7802 */ /* 0x000fe20000000f00 */
[----:B------:R-:W-:Y:S01]  /*2b10*/  FADD.FTZ R112, R115, R104 ;  /* 0x0000006873707221 */ /* 0x000fe20000010000 */
[----:B------:R-:W-:-:S07]  /*2b20*/  MOV R115, R113 ;  /* 0x0000007100737202 */ /* 0x000fce0000000f00 */
[----:B------:R-:W-:Y:S05]  /*2b30*/  WARPSYNC.COLLECTIVE R110, `(.L_x_1819) ;  /* 0x000000006e087348 */ /* 0x000fea0003c00000 */
[----:B------:R0:W1:Y:S02]  /*2b40*/  SHFL.BFLY P2, R124, R115, R108, R121 ;  /* 0x0c00006c737c7389 */ /* 0x0000640000040079 */
[----:B01----:R-:W-:Y:S01]  /*2b50*/  ENDCOLLECTIVE ;  /* 0x000000000000791b */ /* 0x003fe20003800000 */
.L_x_1819:
[----:B------:R-:W-:Y:S01]  /*2b60*/  HFMA2.MMA R108, -RZ, RZ, 0, 1.1920928955078125e-07 ;  /* 0x00000002ff6c7435 */ /* 0x000fe200000001ff */
[----:B------:R-:W-:Y:S02]  /*2b70*/  MOV R115, R112 ;  /* 0x0000007000737202 */ /* 0x000fe40000000f00 */
[----:B------:R-:W-:-:S08]  /*2b80*/  MOV R106, R124 ;  /* 0x0000007c006a7202 */ /* 0x000fd00000000f00 */
[----:B------:R-:W-:Y:S05]  /*2b90*/  WARPSYNC.COLLECTIVE R110, `(.L_x_1820) ;  /* 0x000000006e087348 */ /* 0x000fea0003c00000 */
[----:B------:R0:W1:Y:S02]  /*2ba0*/  SHFL.BFLY P2, R124, R115, R108, R121 ;  /* 0x0c00006c737c7389 */ /* 0x0000640000040079 */
[----:B01----:R-:W-:Y:S01]  /*2bb0*/  ENDCOLLECTIVE ;  /* 0x000000000000791b */ /* 0x003fe20003800000 */
.L_x_1820:
[----:B------:R-:W-:-:S05]  /*2bc0*/  FADD.FTZ R114, R113, R106 ;  /* 0x0000006a71727221 */ /* 0x000fca0000010000 */
[----:B------:R-:W-:Y:S02]  /*2bd0*/  MOV R115, R114 ;  /* 0x0000007200737202 */ /* 0x000fe40000000f00 */
[----:B------:R-:W-:-:S07]  /*2be0*/  MOV R123, R124 ;  /* 0x0000007c007b7202 */ /* 0x000fce0000000f00 */
[----:B------:R-:W-:Y:S05]  /*2bf0*/  WARPSYNC.COLLECTIVE R110, `(.L_x_1821) ;  /* 0x000000006e087348 */ /* 0x000fea0003c00000 */
[----:B------:R0:W1:Y:S02]  /*2c00*/  SHFL.BFLY P2, R124, R115, R108, R121 ;  /* 0x0c00006c737c7389 */ /* 0x0000640000040079 */
[----:B01----:R-:W-:Y:S01]  /*2c10*/  ENDCOLLECTIVE ;  /* 0x000000000000791b */ /* 0x003fe20003800000 */
.L_x_1821:
[----:B------:R-:W-:Y:S01]  /*2c20*/  FADD.FTZ R123, R112, R123 ;  /* 0x0000007b707b7221 */ /* 0x000fe20000010000 */
[----:B------:R-:W-:-:S04]  /*2c30*/  HFMA2.MMA R108, -RZ, RZ, 0, 2.384185791015625e-07 ;  /* 0x00000004ff6c7435 */ /* 0x000fc800000001ff */
[----:B------:R-:W-:Y:S02]  /*2c40*/  MOV R115, R123 ;  /* 0x0000007b00737202 */ /* 0x000fe40000000f00 */
[----:B------:R-:W-:-:S07]  /*2c50*/  MOV R125, R124 ;  /* 0x0000007c007d7202 */ /* 0x000fce0000000f00 */
[----:B------:R-:W-:Y:S05]  /*2c60*/  WARPSYNC.COLLECTIVE R110, `(.L_x_1822) ;  /* 0x000000006e087348 */ /* 0x000fea0003c00000 */
[----:B------:R0:W1:Y:S02]  /*2c70*/  SHFL.BFLY P2, R124, R115, R108, R121 ;  /* 0x0c00006c737c7389 */ /* 0x0000640000040079 */
[----:B01----:R-:W-:Y:S01]  /*2c80*/  ENDCOLLECTIVE ;  /* 0x000000000000791b */ /* 0x003fe20003800000 */
.L_x_1822:
[----:B------:R-:W-:-:S05]  /*2c90*/  FADD.FTZ R125, R114, R125 ;  /* 0x0000007d727d7221 */ /* 0x000fca0000010000 */
[----:B------:R-:W-:Y:S02]  /*2ca0*/  MOV R115, R125 ;  /* 0x0000007d00737202 */ /* 0x000fe40000000f00 */
[----:B------:R-:W-:-:S07]  /*2cb0*/  MOV R104, R124 ;  /* 0x0000007c00687202 */ /* 0x000fce0000000f00 */
[----:B------:R-:W-:Y:S05]  /*2cc0*/  WARPSYNC.COLLECTIVE R110, `(.L_x_1823) ;  /* 0x000000006e087348 */ /* 0x000fea0003c00000 */
[----:B------:R0:W1:Y:S02]  /*2cd0*/  SHFL.BFLY P2, R124, R115, R108, R121 ;  /* 0x0c00006c737c7389 */ /* 0x0000640000040079 */
[----:B01----:R-:W-:Y:S01]  /*2ce0*/  ENDCOLLECTIVE ;  /* 0x000000000000791b */ /* 0x003fe20003800000 */
.L_x_1823:
[----:B------:R-:W-:Y:S01]  /*2cf0*/  FADD.FTZ R120, R123, R104 ;  /* 0x000000687b787221 */ /* 0x000fe20000010000 */
[----:B------:R-:W-:-:S04]  /*2d00*/  HFMA2.MMA R108, -RZ, RZ, 0, 4.76837158203125e-07 ;  /* 0x00000008ff6c7435 */ /* 0x000fc800000001ff */
[----:B------:R-:W-:Y:S02]  /*2d10*/  MOV R115, R120 ;  /* 0x0000007800737202 */ /* 0x000fe40000000f00 */
[----:B------:R-:W-:-:S07]  /*2d20*/  MOV R106, R124 ;  /* 0x0000007c006a7202 */ /* 0x000fce0000000f00 */
[----:B------:R-:W-:Y:S05]  /*2d30*/  WARPSYNC.COLLECTIVE R110, `(.L_x_1824) ;  /* 0x000000006e087348 */ /* 0x000fea0003c00000 */
[----:B------:R0:W1:Y:S02]  /*2d40*/  SHFL.BFLY P2, R124, R115, R108, R121 ;  /* 0x0c00006c737c7389 */ /* 0x0000640000040079 */
[----:B01----:R-:W-:Y:S01]  /*2d50*/  ENDCOLLECTIVE ;  /* 0x000000000000791b */ /* 0x003fe20003800000 */
.L_x_1824:
[----:B------:R-:W-:-:S05]  /*2d60*/  FADD.FTZ R122, R125, R106 ;  /* 0x0000006a7d7a7221 */ /* 0x000fca0000010000 */
[----:B------:R-:W-:Y:S02]  /*2d70*/  MOV R115, R122 ;  /* 0x0000007a00737202 */ /* 0x000fe40000000f00 */
[----:B------:R-:W-:-:S07]  /*2d80*/  MOV R113, R124 ;  /* 0x0000007c00717202 */ /* 0x000fce0000000f00 */
[----:B------:R-:W-:Y:S05]  /*2d90*/  WARPSYNC.COLLECTIVE R110, `(.L_x_1825) ;  /* 0x000000006e087348 */ /* 0x000fea0003c00000 */
[----:B------:R0:W1:Y:S02]  /*2da0*/  SHFL.BFLY P2, R124, R115, R108, R121 ;  /* 0x0c00006c737c7389 */ /* 0x0000640000040079 */
[----:B01----:R-:W-:Y:S01]  /*2db0*/  ENDCOLLECTIVE ;  /* 0x000000000000791b */ /* 0x003fe20003800000 */
.L_x_1825:
[----:B------:R-:W-:Y:S01]  /*2dc0*/  FADD.FTZ R104, R120, R113 ;  /* 0x0000007178687221 */ /* 0x000fe20000010000 */
[----:B------:R-:W-:Y:S01]  /*2dd0*/  HFMA2.MMA R108, -RZ, RZ, 0, 9.5367431640625e-07 ;  /* 0x00000010ff6c7435 */ /* 0x000fe200000001ff */
[----:B------:R-:W-:-:S05]  /*2de0*/  MOV R115, R124 ;  /* 0x0000007c00737202 */ /* 0x000fca0000000f00 */
[----:B------:R-:W-:Y:S01]  /*2df0*/  FADD.FTZ R106, R122, R115 ;  /* 0x000000737a6a7221 */ /* 0x000fe20000010000 */
[----:B------:R-:W-:-:S07]  /*2e00*/  MOV R115, R104 ;  /* 0x0000006800737202 */ /* 0x000fce0000000f00 */
[----:B------:R-:W-:Y:S05]  /*2e10*/  WARPSYNC.COLLECTIVE R110, `(.L_x_1826) ;  /* 0x000000006e087348 */ /* 0x000fea0003c00000 */
[----:B------:R0:W1:Y:S02]  /*2e20*/  SHFL.BFLY P2, R124, R115, R108, R121 ;  /* 0x0c00006c737c7389 */ /* 0x0000640000040079 */
[----:B01----:R-:W-:Y:S01]  /*2e30*/  ENDCOLLECTIVE ;  /* 0x000000000000791b */ /* 0x003fe20003800000 */
.L_x_1826:
[----:B------:R-:W-:Y:S02]  /*2e40*/  MOV R115, R106 ;  /* 0x0000006a00737202 */ /* 0x000fe40000000f00 */
[----:B------:R-:W-:-:S07]  /*2e50*/  MOV R113, R124 ;  /* 0x0000007c00717202 */ /* 0x000fce0000000f00 */
[----:B------:R-:W-:Y:S05]  /*2e60*/  WARPSYNC.COLLECTIVE R110, `(.L_x_1827) ;  /* 0x000000006e087348 */ /* 0x000fea0003c00000 */
[----:B------:R0:W1:Y:S02]  /*2e70*/  SHFL.BFLY P2, R124, R115, R108, R121 ;  /* 0x0c00006c737c7389 */ /* 0x0000640000040079 */
[----:B01----:R-:W-:Y:S01]  /*2e80*/  ENDCOLLECTIVE ;  /* 0x000000000000791b */ /* 0x003fe20003800000 */
.L_x_1827:
[----:B------:R-:W-:Y:S01]  /*2e90*/  MOV R115, R124 ;  /* 0x0000007c00737202 */ /* 0x000fe20000000f00 */
[----:B------:R-:W-:Y:S06]  /*2ea0*/  BRA `(.L_x_1828) ;  /* 0xffffffe000947947 */ /* 0x000fec000383ffff */
.L_x_1829:
        /* <DEDUP_REMOVED lines=13> */
.L_x_3213:


//--------------------- .text._ZN10layer_norm31ln_parallel_residual_bwd_kernelINS_13Kernel_traitsI6__halfS2_fS2_fjLj512ELj1ELj4ELj1ELj16ENS_18Kernel_traits_baseILj512ES2_S2_fS2_fjLj128EEEEELb0ELb0ELb0EEEvNS_9BwdParamsE --------------------------
	.section	.text._ZN10layer_norm31ln_parallel_residual_bwd_kernelINS_13Kernel_traitsI6__halfS2_fS2_fjLj512ELj1ELj4ELj1ELj16ENS_18Kernel_traits_baseILj512ES2_S2_fS2_fjLj128EEEEELb0ELb0ELb0EEEvNS_9BwdParamsE,"ax",@progbits
	.align	128
        .global         _ZN10layer_norm31ln_parallel_residual_bwd_kernelINS_13Kernel_traitsI6__halfS2_fS2_fjLj512ELj1ELj4ELj1ELj16ENS_18Kernel_traits_baseILj512ES2_S2_fS2_fjLj128EEEEELb0ELb0ELb0EEEvNS_9BwdParamsE
        .type           _ZN10layer_norm31ln_parallel_residual_bwd_kernelINS_13Kernel_traitsI6__halfS2_fS2_fjLj512ELj1ELj4ELj1ELj16ENS_18Kernel_traits_baseILj512ES2_S2_fS2_fjLj128EEEEELb0ELb0ELb0EEEvNS_9BwdParamsE,@function
        .size           _ZN10layer_norm31ln_parallel_residual_bwd_kernelINS_13Kernel_traitsI6__halfS2_fS2_fjLj512ELj1ELj4ELj1ELj16ENS_18Kernel_traits_baseILj512ES2_S2_fS2_fjLj128EEEEELb0ELb0ELb0EEEvNS_9BwdParamsE,(.L_x_3214 - _ZN10layer_norm31ln_parallel_residual_bwd_kernelINS_13Kernel_traitsI6__halfS2_fS2_fjLj512ELj1ELj4ELj1ELj16ENS_18Kernel_traits_baseILj512ES2_S2_fS2_fjLj128EEEEELb0ELb0ELb0EEEvNS_9BwdParamsE)
        .other          _ZN10layer_norm31ln_parallel_residual_bwd_kernelINS_13Kernel_traitsI6__halfS2_fS2_fjLj512ELj1ELj4ELj1ELj16ENS_18Kernel_traits_baseILj512ES2_S2_fS2_fjLj128EEEEELb0ELb0ELb0EEEvNS_9BwdParamsE,@"STO_CUDA_ENTRY STV_DEFAULT"
_ZN10layer_norm31ln_parallel_residual_bwd_kernelINS_13Kernel_traitsI6__halfS2_fS2_fjLj512ELj1ELj4ELj1ELj16ENS_18Kernel_traits_baseILj512ES2_S2_fS2_fjLj128EEEEELb0ELb0ELb0EEEvNS_9BwdParamsE:
.text._ZN10layer_norm31ln_parallel_residual_bwd_kernelINS_13Kernel_traitsI6__halfS2_fS2_fjLj512ELj1ELj4ELj1ELj16ENS_18Kernel_traits_baseILj512ES2_S2_fS2_fjLj128EEEEELb0ELb0ELb0EEEvNS_9BwdParamsE:
        /* <DEDUP_REMOVED lines=105> */
.L_x_1841:
        /* <DEDUP_REMOVED lines=20> */
[----:B------:R3:W4:Y:S01]  /*07d0*/  LDG.E.128 R108, desc[UR4][R168.64+0x10] ;  /* 0x00001004a86c7981 */ /* 0x000722000c1e1d00 */
        /* <DEDUP_REMOVED lines=11> */
[----:B-----5:R-:W-:Y:S02]  /*0890*/  FSEL R3, R165, RZ, !P0 ;  /* 0x000000ffa5037208 */ /* 0x020fe40004000000 */
[----:B------:R-:W-:-:S03]  /*08a0*/  IADD3 R183, R145, 0x20, RZ ;  /* 0x0000002091b77810 */ /* 0x000fc60007ffe0ff */
[--C-:B--2---:R-:W-:Y:S01]  /*08b0*/  FADD.FTZ R163, R96, -R3.reuse ;  /* 0x8000000360a37221 */ /* 0x104fe20000010000 */
[--C-:B------:R-:W-:Y:S01]  /*08c0*/  FADD.FTZ R171, R97, -R3.reuse ;  /* 0x8000000361ab7221 */ /* 0x100fe20000010000 */
[--C-:B---3--:R-:W-:Y:S01]  /*08d0*/  FADD.FTZ R169, R98, -R3.reuse ;  /* 0x8000000362a97221 */ /* 0x108fe20000010000 */
[----:B------:R-:W-:Y:S01]  /*08e0*/  FADD.FTZ R173, R99, -R3 ;  /* 0x8000000363ad7221 */ /* 0x000fe20000010000 */
[C---:B----4-:R-:W-:Y:S01]  /*08f0*/  FADD.FTZ R109, -R3.reuse, R109 ;  /* 0x0000006d036d7221 */ /* 0x050fe20000010100 */
[----:B------:R-:W-:Y:S01]  /*0900*/  FADD.FTZ R111, -R3, R111 ;  /* 0x0000006f036f7221 */ /* 0x000fe20000010100 */
[----:B0-----:R-:W-:Y:S01]  /*0910*/  FMUL.FTZ R167, R146, R169 ;  /* 0x000000a992a77220 */ /* 0x001fe20000410000 */
[----:B------:R-:W-:Y:S02]  /*0920*/  HADD2.F32 R96, -RZ, R104.H0_H0 ;  /* 0x20000068ff607230 */ /* 0x000fe40000004100 */
        /* <DEDUP_REMOVED lines=9> */
[----:B------:R-:W-:-:S02]  /*09c0*/  HADD2.F32 R97, -RZ, R100.H0_H0 ;  /* 0x20000064ff617230 */ /* 0x000fc40000004100 */
[----:B------:R-:W-:Y:S01]  /*09d0*/  FMUL.FTZ R99, R121, R96 ;  /* 0x0000006079637220 */ /* 0x000fe20000410000 */
[--C-:B------:R-:W-:Y:S02]  /*09e0*/  HADD2.F32 R102, -RZ, R105.reuse.H0_H0 ;  /* 0x20000069ff667230 */ /* 0x100fe40000004100 */
[----:B------:R-:W-:Y:S01]  /*09f0*/  FMUL.FTZ R3, R146, R163 ;  /* 0x000000a392037220 */ /* 0x000fe20000410000 */
[----:B------:R-:W-:Y:S02]  /*0a00*/  HADD2.F32 R105, -RZ, R105.H1_H1 ;  /* 0x30000069ff697230 */ /* 0x000fe40000004100 */
[----:B------:R-:W-:Y:S01]  /*0a10*/  FADD.FTZ R48, R48, R97 ;  /* 0x0000006130307221 */ /* 0x000fe20000010000 */
[----:B------:R-:W-:Y:S02]  /*0a20*/  HADD2.F32 R100, -RZ, R100.H1_H1 ;  /* 0x30000064ff647230 */ /* 0x000fe40000004100 */
[----:B------:R-:W-:Y:S01]  /*0a30*/  FFMA.FTZ R166, R112, R97, R99 ;  /* 0x0000006170a67223 */ /* 0x000fe20000010063 */
[----:B------:R-:W-:-:S02]  /*0a40*/  HADD2.F32 R98, -RZ, R101.H0_H0 ;  /* 0x20000065ff627230 */ /* 0x000fc40000004100 */
[C---:B------:R-:W-:Y:S01]  /*0a50*/  FFMA.FTZ R64, R3.reuse, R97, R64 ;  /* 0x0000006103407223 */ /* 0x040fe20000010040 */
[----:B------:R-:W-:Y:S02]  /*0a60*/  HADD2.F32 R172, -RZ, R101.H1_H1 ;  /* 0x30000065ffac7230 */ /* 0x000fe40000004100 */
[----:B------:R-:W-:Y:S01]  /*0a70*/  FMUL.FTZ R101, R122, R104 ;  /* 0x000000687a657220 */ /* 0x000fe20000410000 */
[----:B------:R-:W-:Y:S01]  /*0a80*/  FMUL.FTZ R97, R124, R105 ;  /* 0x000000697c617220 */ /* 0x000fe20000410000 */
[----:B------:R-:W-:Y:S01]  /*0a90*/  FADD.FTZ R16, R16, R96 ;  /* 0x0000006010107221 */ /* 0x000fe20000010000 */
[----:B------:R-:W-:Y:S01]  /*0aa0*/  FFMA.FTZ R32, R3, R96, R32 ;  /* 0x0000006003207223 */ /* 0x000fe20000010020 */
[----:B------:R-:W-:Y:S01]  /*0ab0*/  FFMA.FTZ R163, R114, R100, R101 ;  /* 0x0000006472a37223 */ /* 0x000fe20000010065 */
[----:B------:R-:W-:Y:S01]  /*0ac0*/  FFMA.FTZ R169, R116, R172, R97 ;  /* 0x000000ac74a97223 */ /* 0x000fe20000010061 */
[----:B------:R-:W-:Y:S01]  /*0ad0*/  FADD.FTZ R96, RZ, R166 ;  /* 0x000000a6ff607221 */ /* 0x000fe20000010000 */
[----:B------:R-:W-:Y:S01]  /*0ae0*/  FMUL.FTZ R164, R146, R171 ;  /* 0x000000ab92a47220 */ /* 0x000fe20000410000 */
[----:B------:R-:W-:Y:S01]  /*0af0*/  FMUL.FTZ R170, R123, R102 ;  /* 0x000000667baa7220 */ /* 0x000fe20000410000 */
[----:B------:R-:W-:Y:S01]  /*0b00*/  FFMA.FTZ R97, R3, R166, RZ ;  /* 0x000000a603617223 */ /* 0x000fe200000100ff */
[----:B------:R-:W-:-:S02]  /*0b10*/  HADD2.F32 R176, -RZ, R106.H0_H0 ;  /* 0x2000006affb07230 */ /* 0x000fc40000004100 */
[----:B------:R-:W-:Y:S01]  /*0b20*/  FMUL.FTZ R168, R146, R173 ;  /* 0x000000ad92a87220 */ /* 0x000fe20000410000 */
[----:B------:R-:W-:Y:S01]  /*0b30*/  FADD.FTZ R99, R96, R163 ;  /* 0x000000a360637221 */ /* 0x000fe20000010000 */
[-C--:B------:R-:W-:Y:S01]  /*0b40*/  FFMA.FTZ R170, R115, R98.reuse, R170 ;  /* 0x0000006273aa7223 */ /* 0x080fe200000100aa */
[----:B------:R-:W-:Y:S01]  /*0b50*/  FFMA.FTZ R96, R164, R163, R97 ;  /* 0x000000a3a4607223 */ /* 0x000fe20000010061 */
[----:B------:R-:W-:Y:S02]  /*0b60*/  HADD2.F32 R106, -RZ, R106.H1_H1 ;  /* 0x3000006aff6a7230 */ /* 0x000fe40000004100 */
        /* <DEDUP_REMOVED lines=13> */
[----:B------:R-:W-:Y:S01]  /*0c40*/  FADD.FTZ R12, R12, R176 ;  /* 0x000000b00c0c7221 */ /* 0x000fe20000010000 */
[----:B------:R-:W-:Y:S01]  /*0c50*/  FFMA.FTZ R28, R171, R176, R28 ;  /* 0x000000b0ab1c7223 */ /* 0x000fe2000001001c */
[----:B------:R-:W-:Y:S01]  /*0c60*/  FFMA.FTZ R173, R118, R177, R173 ;  /* 0x000000b176ad7223 */ /* 0x000fe200000100ad */
[----:B------:R-:W-:Y:S01]  /*0c70*/  FMUL.FTZ R176, R127, R180 ;  /* 0x000000b47fb07220 */ /* 0x000fe20000410000 */
[----:B------:R-:W-:Y:S01]  /*0c80*/  FADD.FTZ R98, R99, R172 ;  /* 0x000000ac63627221 */ /* 0x000fe20000010000 */
[C---:B------:R-:W-:Y:S01]  /*0c90*/  FFMA.FTZ R97, R171.reuse, R172, R96 ;  /* 0x000000acab617223 */ /* 0x040fe20000010060 */
        /* <DEDUP_REMOVED lines=8> */
[----:B------:R-:W-:Y:S01]  /*0d20*/  FFMA.FTZ R97, R174, R173, R97 ;  /* 0x000000adae617223 */ /* 0x000fe20000010061 */
[----:B------:R-:W-:Y:S01]  /*0d30*/  FADD.FTZ R46, R46, R178 ;  /* 0x000000b22e2e7221 */ /* 0x000fe20000010000 */
[C---:B------:R-:W-:Y:S01]  /*0d40*/  FFMA.FTZ R62, R175.reuse, R178, R62 ;  /* 0x000000b2af3e7223 */ /* 0x040fe2000001003e */
[----:B------:R-:W-:Y:S01]  /*0d50*/  FMUL.FTZ R178, R146, R111 ;  /* 0x0000006f92b27220 */ /* 0x000fe20000410000 */
[----:B------:R-:W-:Y:S01]  /*0d60*/  FADD.FTZ R14, R14, R180 ;  /* 0x000000b40e0e7221 */ /* 0x000fe20000010000 */
[----:B------:R-:W-:Y:S01]  /*0d70*/  FFMA.FTZ R30, R175, R180, R30 ;  /* 0x000000b4af1e7223 */ /* 0x000fe2000001001e */
[-C--:B------:R-:W-:Y:S01]  /*0d80*/  FFMA.FTZ R177, R120, R181.reuse, R177 ;  /* 0x000000b578b17223 */ /* 0x080fe200000100b1 */
        /* <DEDUP_REMOVED lines=18> */
.L_x_1833:
[----:B------:R-:W-:Y:S05]  /*0eb0*/  BSYNC B1 ;  /* 0x0000000000017941 */ /* 0x000fea0003800000 */
.L_x_1832:
        /* <DEDUP_REMOVED lines=19> */
[----:B---3-5:R-:W-:-:S05]  /*0ff0*/  FSEL R150, R165, RZ, !P0 ;  /* 0x000000ffa5967208 */ /* 0x028fca0004000000 */
[C---:B--2---:R-:W-:Y:S01]  /*1000*/  FADD.FTZ R147, -R150.reuse, R104 ;  /* 0x0000006896937221 */ /* 0x044fe20000010100 */
[C---:B------:R-:W-:Y:S01]  /*1010*/  FADD.FTZ R105, -R150.reuse, R105 ;  /* 0x0000006996697221 */ /* 0x040fe20000010100 */
[C---:B------:R-:W-:Y:S01]  /*1020*/  FADD.FTZ R151, -R150.reuse, R106 ;  /* 0x0000006a96977221 */ /* 0x040fe20000010100 */
[C---:B------:R-:W-:Y:S01]  /*1030*/  FADD.FTZ R107, -R150.reuse, R107 ;  /* 0x0000006b966b7221 */ /* 0x040fe20000010100 */
[C---:B----4-:R-:W-:Y:S01]  /*1040*/  FADD.FTZ R109, -R150.reuse, R109 ;  /* 0x0000006d966d7221 */ /* 0x050fe20000010100 */
[----:B------:R-:W-:Y:S01]  /*1050*/  FADD.FTZ R111, -R150, R111 ;  /* 0x0000006f966f7221 */ /* 0x000fe20000010100 */
[--C-:B------:R-:W-:Y:S02]  /*1060*/  HADD2.F32 R152, -RZ, R96.reuse.H0_H0 ;  /* 0x20000060ff987230 */ /* 0x100fe40000004100 */
[----:B------:R-:W-:Y:S02]  /*1070*/  HADD2.F32 R153, -RZ, R96.H1_H1 ;  /* 0x30000060ff997230 */ /* 0x000fe40000004100 */
[----:B------:R-:W-:-:S02]  /*1080*/  HADD2.F32 R155, -RZ, R97.H0_H0 ;  /* 0x20000061ff9b7230 */ /* 0x000fc40000004100 */
[--C-:B------:R-:W-:Y:S02]  /*1090*/  HADD2.F32 R96, -RZ, R100.reuse.H0_H0 ;  /* 0x20000064ff607230 */ /* 0x100fe40000004100 */
[----:B------:R-:W-:Y:S02]  /*10a0*/  HADD2.F32 R100, -RZ, R100.H1_H1 ;  /* 0x30000064ff647230 */ /* 0x000fe40000004100 */
[----:B------:R-:W-:Y:S02]  /*10b0*/  HADD2.F32 R156, -RZ, R97.H1_H1 ;  /* 0x30000061ff9c7230 */ /* 0x000fe40000004100 */
[--C-:B------:R-:W-:Y:S02]  /*10c0*/  HADD2.F32 R161, -RZ, R99.reuse.H0_H0 ;  /* 0x20000063ffa17230 */ /* 0x100fe40000004100 */
[----:B------:R-:W-:Y:S02]  /*10d0*/  HADD2.F32 R182, -RZ, R99.H1_H1 ;  /* 0x30000063ffb67230 */ /* 0x000fe40000004100 */
[----:B------:R-:W-:Y:S01]  /*10e0*/  FADD.FTZ R99, -R150, R108 ;  /* 0x0000006c96637221 */ /* 0x000fe20000010100 */
[----:B------:R-:W-:-:S02]  /*10f0*/  HADD2.F32 R165, -RZ, R103.H0_H0 ;  /* 0x20000067ffa57230 */ /* 0x000fc40000004100 */
[----:B------:R-:W-:Y:S02]  /*1100*/  HADD2.F32 R183, -RZ, R103.H1_H1 ;  /* 0x30000067ffb77230 */ /* 0x000fe40000004100 */
[----:B------:R-:W-:Y:S01]  /*1110*/  FADD.FTZ R103, -R150, R110 ;  /* 0x0000006e96677221 */ /* 0x000fe20000010100 */
[--C-:B------:R-:W-:Y:S02]  /*1120*/  HADD2.F32 R97, -RZ, R101.reuse.H0_H0 ;  /* 0x20000065ff617230 */ /* 0x100fe40000004100 */
[----:B0-----:R-:W-:Y:S01]  /*1130*/  FMUL.FTZ R148, R137, R96 ;  /* 0x0000006089947220 */ /* 0x001fe20000410000 */
[----:B------:R-:W-:Y:S02]  /*1140*/  HADD2.F32 R101, -RZ, R101.H1_H1 ;  /* 0x30000065ff657230 */ /* 0x000fe40000004100 */
[----:B------:R-:W-:Y:S01]  /*1150*/  FMUL.FTZ R147, R146, R147 ;  /* 0x0000009392937220 */ /* 0x000fe20000410000 */
[----:B------:R-:W-:Y:S01]  /*1160*/  FMUL.FTZ R149, R138, R100 ;  /* 0x000000648a957220 */ /* 0x000fe20000410000 */
[----:B------:R-:W-:Y:S01]  /*1170*/  FMUL.FTZ R150, R146, R105 ;  /* 0x0000006992967220 */ /* 0x000fe20000410000 */
[----:B------:R-:W-:-:S02]  /*1180*/  HADD2.F32 R157, -RZ, R98.H0_H0 ;  /* 0x20000062ff9d7230 */ /* 0x000fc40000004100 */
[----:B------:R-:W-:Y:S01]  /*1190*/  FADD.FTZ R40, R40, R152 ;  /* 0x0000009828287221 */ /* 0x000fe20000010000 */
[----:B------:R-:W-:Y:S02]  /*11a0*/  HADD2.F32 R159, -RZ, R98.H1_H1 ;  /* 0x30000062ff9f7230 */ /* 0x000fe40000004100 */
[-C--:B------:R-:W-:Y:S01]  /*11b0*/  FFMA.FTZ R148, R129, R152.reuse, R148 ;  /* 0x0000009881947223 */ /* 0x080fe20000010094 */
[----:B------:R-:W-:Y:S01]  /*11c0*/  FFMA.FTZ R56, R147, R152, R56 ;  /* 0x0000009893387223 */ /* 0x000fe20000010038 */
[----:B------:R-:W-:Y:S01]  /*11d0*/  FADD.FTZ R41, R41, R153 ;  /* 0x0000009929297221 */ /* 0x000fe20000010000 */
[-C--:B------:R-:W-:Y:S01]  /*11e0*/  FFMA.FTZ R149, R130, R153.reuse, R149 ;  /* 0x0000009982957223 */ /* 0x080fe20000010095 */
[----:B------:R-:W-:Y:S01]  /*11f0*/  FFMA.FTZ R57, R150, R153, R57 ;  /* 0x0000009996397223 */ /* 0x000fe20000010039 */
[--C-:B------:R-:W-:Y:S02]  /*1200*/  HADD2.F32 R98, -RZ, R102.reuse.H0_H0 ;  /* 0x20000066ff627230 */ /* 0x100fe40000004100 */
[----:B------:R-:W-:Y:S01]  /*1210*/  FMUL.FTZ R152, R139, R97 ;  /* 0x000000618b987220 */ /* 0x000fe20000410000 */
[----:B------:R-:W-:Y:S01]  /*1220*/  FMUL.FTZ R153, R140, R101 ;  /* 0x000000658c997220 */ /* 0x000fe20000410000 */
[C---:B------:R-:W-:Y:S01]  /*1230*/  FMUL.FTZ R151, R146.reuse, R151 ;  /* 0x0000009792977220 */ /* 0x040fe20000410000 */
[----:B------:R-:W-:Y:S01]  /*1240*/  FMUL.FTZ R154, R146, R107 ;  /* 0x0000006b929a7220 */ /* 0x000fe20000410000 */
[----:B------:R-:W-:-:S02]  /*1250*/  HADD2.F32 R102, -RZ, R102.H1_H1 ;  /* 0x30000066ff667230 */ /* 0x000fc40000004100 */
        /* <DEDUP_REMOVED lines=25> */
[----:B------:R-:W-:Y:S02]  /*13f0*/  FMUL.FTZ R158, R146, R109 ;  /* 0x0000006d929e7220 */ /* 0x000fe40000410000 */
        /* <DEDUP_REMOVED lines=32> */
.L_x_1835:
[----:B------:R-:W-:Y:S05]  /*1600*/  BSYNC B1 ;  /* 0x0000000000017941 */ /* 0x000fea0003800000 */
.L_x_1834:
        /* <DEDUP_REMOVED lines=20> */
.L_x_1859:
        /* <DEDUP_REMOVED lines=46> */
[----:B------:R-:W-:Y:S01]  /*1a30*/  @P2 F2FP.F16.F32.PACK_AB R104, RZ, R97 ;  /* 0x00000061ff68223e */ /* 0x000fe200000000ff */
[----:B------:R-:W-:Y:S01]  /*1a40*/  @P0 FADD.FTZ R110, R73, R110 ;  /* 0x0000006e496e0221 */ /* 0x000fe20000010000 */
[----:B------:R-:W-:Y:S01]  /*1a50*/  @P0 FADD.FTZ R182, R75, R182 ;  /* 0x000000b64bb60221 */ /* 0x000fe20000010000 */
[----:B------:R-:W-:-:S02]  /*1a60*/  @P2 F2FP.F16.F32.PACK_AB R106, RZ, R99 ;  /* 0x00000063ff6a223e */ /* 0x000fc400000000ff */
[----:B------:R-:W-:Y:S02]  /*1a70*/  @P2 F2FP.F16.F32.PACK_AB R108, RZ, R109 ;  /* 0x0000006dff6c223e */ /* 0x000fe400000000ff */
[----:B------:R-:W-:Y:S02]  /*1a80*/  @P2 F2FP.F16.F32.PACK_AB R180, RZ, R165 ;  /* 0x000000a5ffb4223e */ /* 0x000fe400000000ff */
[----:B------:R-:W-:Y:S01]  /*1a90*/  @P2 F2FP.F16.F32.PACK_AB R105, RZ, R96 ;  /* 0x00000060ff69223e */ /* 0x000fe200000000ff */
[----:B0-----:R-:W-:Y:S01]  /*1aa0*/  @P1 IMAD.WIDE.U32 R102, R145, 0x20, R102 ;  /* 0x0000002091661825 */ /* 0x001fe200078e0066 */
[----:B------:R-:W-:Y:S02]  /*1ab0*/  @P2 PRMT R92, R104, 0x7610, R92 ;  /* 0x00007610685c2816 */ /* 0x000fe4000000005c */
[----:B------:R-:W-:Y:S02]  /*1ac0*/  @P2 F2FP.F16.F32.PACK_AB R107, RZ, R98 ;  /* 0x00000062ff6b223e */ /* 0x000fe400000000ff */
[----:B------:R-:W-:-:S02]  /*1ad0*/  @P2 F2FP.F16.F32.PACK_AB R111, RZ, R110 ;  /* 0x0000006eff6f223e */ /* 0x000fc400000000ff */
[----:B------:R-:W-:Y:S01]  /*1ae0*/  @P2 F2FP.F16.F32.PACK_AB R181, RZ, R182 ;  /* 0x000000b6ffb5223e */ /* 0x000fe200000000ff */
[C---:B-1----:R-:W-:Y:S01]  /*1af0*/  IMAD.WIDE.U32 R100, R145.reuse, 0x10, R100 ;  /* 0x0000001091647825 */ /* 0x042fe200078e0064 */
[----:B------:R-:W-:Y:S02]  /*1b00*/  SEL R85, R96, R85, P1 ;  /* 0x0000005560557207 */ /* 0x000fe40000800000 */
[----:B------:R-:W-:Y:S02]  /*1b10*/  @P2 PRMT R93, R106, 0x7610, R93 ;  /* 0x000076106a5d2816 */ /* 0x000fe4000000005d */
[----:B------:R-:W-:Y:S02]  /*1b20*/  @P2 PRMT R94, R108, 0x7610, R94 ;  /* 0x000076106c5e2816 */ /* 0x000fe4000000005e */
[----:B------:R-:W-:Y:S02]  /*1b30*/  @P2 PRMT R95, R180, 0x7610, R95 ;  /* 0x00007610b45f2816 */ /* 0x000fe4000000005f */
[----:B------:R-:W-:-:S02]  /*1b40*/  @P2 LEA R104, P0, R145, UR14, 0x4 ;  /* 0x0000000e91682c11 */ /* 0x000fc4000f8020ff */
[----:B------:R-:W-:Y:S02]  /*1b50*/  SEL R84, R97, R84, P1 ;  /* 0x0000005461547207 */ /* 0x000fe40000800000 */
[----:B------:R-:W-:Y:S02]  /*1b60*/  F2FP.F16.F32.PACK_AB R96, R96, R97 ;  /* 0x000000616060723e */ /* 0x000fe400000000ff */
[----:B------:R-:W-:Y:S02]  /*1b70*/  SEL R86, R99, R86, P1 ;  /* 0x0000005663567207 */ /* 0x000fe40000800000 */
[C---:B------:R-:W-:Y:S02]  /*1b80*/  SEL R87, R98.reuse, R87, P1 ;  /* 0x0000005762577207 */ /* 0x040fe40000800000 */
[----:B------:R-:W-:Y:S02]  /*1b90*/  F2FP.F16.F32.PACK_AB R97, R98, R99 ;  /* 0x000000636261723e */ /* 0x000fe400000000ff */
[----:B------:R-:W-:Y:S01]  /*1ba0*/  SEL R88, R109, R88, P1 ;  /* 0x000000586d587207 */ /* 0x000fe20000800000 */
[----:B------:R1:W-:Y:S01]  /*1bb0*/  @P1 STG.E.128 desc[UR4][R102.64], R84 ;  /* 0x0000005466001986 */ /* 0x0003e2000c101d04 */
[----:B------:R-:W-:-:S02]  /*1bc0*/  SEL R89, R110, R89, P1 ;  /* 0x000000596e597207 */ /* 0x000fc40000800000 */
[----:B------:R-:W-:Y:S02]  /*1bd0*/  SEL R90, R165, R90, P1 ;  /* 0x0000005aa55a7207 */ /* 0x000fe40000800000 */
[----:B------:R-:W-:Y:S02]  /*1be0*/  SEL R91, R182, R91, P1 ;  /* 0x0000005bb65b7207 */ /* 0x000fe40000800000 */
[----:B------:R-:W-:Y:S02]  /*1bf0*/  F2FP.F16.F32.PACK_AB R98, R110, R109 ;  /* 0x0000006d6e62723e */ /* 0x000fe400000000ff */
[----:B------:R-:W-:Y:S01]  /*1c00*/  F2FP.F16.F32.PACK_AB R99, R182, R165 ;  /* 0x000000a5b663723e */ /* 0x000fe200000000ff */
        /* <DEDUP_REMOVED lines=9> */
.L_x_1838:
[----:B------:R-:W-:Y:S05]  /*1ca0*/  BSYNC B1 ;  /* 0x0000000000017941 */ /* 0x000fea0003800000 */
.L_x_1837:
        /* <DEDUP_REMOVED lines=43> */
[----:B------:R-:W-:Y:S01]  /*1f60*/  @P2 F2FP.F16.F32.PACK_AB R110, RZ, R109 ;  /* 0x0000006dff6e223e */ /* 0x000fe200000000ff */
[----:B0-----:R-:W-:Y:S01]  /*1f70*/  @P1 IMAD.WIDE.U32 R102, R145, 0x20, R102 ;  /* 0x0000002091661825 */ /* 0x001fe200078e0066 */
[----:B------:R-:W-:-:S02]  /*1f80*/  @P2 F2FP.F16.F32.PACK_AB R106, RZ, R97 ;  /* 0x00000061ff6a223e */ /* 0x000fc400000000ff */
[----:B------:R-:W-:Y:S02]  /*1f90*/  @P2 F2FP.F16.F32.PACK_AB R146, RZ, R165 ;  /* 0x000000a5ff92223e */ /* 0x000fe400000000ff */
[----:B------:R-:W-:Y:S02]  /*1fa0*/  @P2 F2FP.F16.F32.PACK_AB R105, RZ, R96 ;  /* 0x00000060ff69223e */ /* 0x000fe400000000ff */
[----:B------:R-:W-:Y:S01]  /*1fb0*/  @P2 PRMT R92, R104, 0x7610, R92 ;  /* 0x00007610685c2816 */ /* 0x000fe2000000005c */
[----:B-1----:R-:W-:Y:S01]  /*1fc0*/  IMAD.WIDE.U32 R100, R145, 0x10, R100 ;  /* 0x0000001091647825 */ /* 0x002fe200078e0064 */
[----:B------:R-:W-:Y:S02]  /*1fd0*/  @P2 F2FP.F16.F32.PACK_AB R111, RZ, R98 ;  /* 0x00000062ff6f223e */ /* 0x000fe400000000ff */
[----:B------:R-:W-:Y:S02]  /*1fe0*/  @P2 F2FP.F16.F32.PACK_AB R107, RZ, R108 ;  /* 0x0000006cff6b223e */ /* 0x000fe400000000ff */
[----:B------:R-:W-:-:S02]  /*1ff0*/  @P2 F2FP.F16.F32.PACK_AB R181, RZ, R180 ;  /* 0x000000b4ffb5223e */ /* 0x000fc400000000ff */
        /* <DEDUP_REMOVED lines=10> */
[----:B------:R-:W-:Y:S02]  /*20a0*/  F2FP.F16.F32.PACK_AB R96, R96, R99 ;  /* 0x000000636060723e */ /* 0x000fe400000000ff */
[----:B------:R-:W-:Y:S01]  /*20b0*/  SEL R90, R165, R90, P1 ;  /* 0x0000005aa55a7207 */ /* 0x000fe20000800000 */
[----:B------:R2:W-:Y:S01]  /*20c0*/  @P1 STG.E.128 desc[UR4][R102.64], R84 ;  /* 0x0000005466001986 */ /* 0x0005e2000c101d04 */
[----:B------:R-:W-:-:S02]  /*20d0*/  SEL R91, R180, R91, P1 ;  /* 0x0000005bb45b7207 */ /* 0x000fc40000800000 */
[----:B------:R-:W-:Y:S02]  /*20e0*/  F2FP.F16.F32.PACK_AB R98, R98, R109 ;  /* 0x0000006d6262723e */ /* 0x000fe400000000ff */
[----:B------:R-:W-:Y:S01]  /*20f0*/  F2FP.F16.F32.PACK_AB R97, R108, R97 ;  /* 0x000000616c61723e */ /* 0x000fe200000000ff */
[----:B------:R2:W-:Y:S01]  /*2100*/  @P1 STG.E.128 desc[UR4][R102.64+0x10], R88 ;  /* 0x0000105866001986 */ /* 0x0005e2000c101d04 */
[----:B------:R-:W-:Y:S02]  /*2110*/  F2FP.F16.F32.PACK_AB R99, R180, R165 ;  /* 0x000000a5b463723e */ /* 0x000fe400000000ff */
[----:B------:R-:W-:Y:S02]  /*2120*/  @P2 PRMT R92, R92, 0x5410, R105 ;  /* 0x000054105c5c2816 */ /* 0x000fe40000000069 */
[----:B------:R-:W-:Y:S01]  /*2130*/  @P2 PRMT R94, R94, 0x5410, R111 ;  /* 0x000054105e5e2816 */ /* 0x000fe2000000006f */
[----:B------:R2:W-:Y:S01]  /*2140*/  STG.E.128 desc[UR4][R100.64], R96 ;  /* 0x0000006064007986 */ /* 0x0005e2000c101d04 */
[----:B------:R-:W-:-:S02]  /*2150*/  @P2 PRMT R93, R93, 0x5410, R107 ;  /* 0x000054105d5d2816 */ /* 0x000fc4000000006b */
[----:B------:R-:W-:Y:S02]  /*2160*/  @P2 LEA.HI.X R105, R145, UR15, RZ, 0x4, P0 ;  /* 0x0000000f91692c11 */ /* 0x000fe400080f24ff */
[----:B------:R-:W-:-:S05]  /*2170*/  @P2 PRMT R95, R95, 0x5410, R181 ;  /* 0x000054105f5f2816 */ /* 0x000fca00000000b5 */
[----:B------:R2:W-:Y:S02]  /*2180*/  @P2 STG.E.128 desc[UR4][R104.64], R92 ;  /* 0x0000005c68002986 */ /* 0x0005e4000c101d04 */
.L_x_1840:
[----:B------:R-:W-:Y:S05]  /*2190*/  BSYNC B1 ;  /* 0x0000000000017941 */ /* 0x000fea0003800000 */
.L_x_1839:
[----:B-12---:R-:W1:Y:S02]  /*21a0*/  LDC.64 R96, c[0x0][0x210] ;  /* 0x00008400ff607b82 */ /* 0x006e640000000a00 */
[----:B-1----:R-:W-:-:S04]  /*21b0*/  LEA R113, R96, R113, 0x2 ;  /* 0x0000007160717211 */ /* 0x002fc800078e10ff */
[----:B------:R-:W-:-:S13]  /*21c0*/  ISETP.GE.AND P0, PT, R113, R97, PT ;  /* 0x000000617100720c */ /* 0x000fda0003f06270 */
[----:B------:R-:W-:Y:S05]  /*21d0*/  @!P0 BRA `(.L_x_1841) ;  /* 0xffffffe4002c8947 */ /* 0x000fea000383ffff */
.L_x_1831:
[----:B------:R-:W-:Y:S05]  /*21e0*/  BSYNC B0 ;  /* 0x0000000000007941 */ /* 0x000fea0003800000 */
.L_x_1830:
        /* <DEDUP_REMOVED lines=204> */
.L_x_1843:
[----:B------:R-:W-:Y:S05]  /*2eb0*/  BSYNC B0 ;  /* 0x0000000000007941 */ /* 0x000fea0003800000 */
.L_x_1842:
        /* <DEDUP_REMOVED lines=23> */
.L_x_1845:
[----:B------:R-:W-:Y:S05]  /*3030*/  BSYNC B0 ;  /* 0x0000000000007941 */ /* 0x000fea0003800000 */
.L_x_1844:
        /* <DEDUP_REMOVED lines=23> */
.L_x_1847:
[----:B------:R-:W-:Y:S05]  /*31b0*/  BSYNC B0 ;  /* 0x0000000000007941 */ /* 0x000fea0003800000 */
.L_x_1846:
        /* <DEDUP_REMOVED lines=15> */
.L_x_1836:
        /* <DEDUP_REMOVED lines=8> */
.L_x_1849:
[----:B------:R-:W-:Y:S05]  /*3330*/  BSYNC B1 ;  /* 0x0000000000017941 */ /* 0x000fea0003800000 */
.L_x_1848:
        /* <DEDUP_REMOVED lines=8> */
.L_x_1850:
[----:B------:R-:W-:Y:S01]  /*33c0*/  FADD.FTZ R96, R96, R181 ;  /* 0x000000b560607221 */ /* 0x000fe20000010000 */
[----:B------:R-:W-:-:S04]  /*33d0*/  HFMA2.MMA R106, -RZ, RZ, 0, 1.1920928955078125e-07 ;  /* 0x00000002ff6a7435 */ /* 0x000fc800000001ff */
[----:B------:R-:W-:Y:S02]  /*33e0*/  MOV R107, R96 ;  /* 0x00000060006b7202 */ /* 0x000fe40000000f00 */
[----:B------:R-:W-:-:S07]  /*33f0*/  MOV R97, R105 ;  /* 0x0000006900617202 */ /* 0x000fce0000000f00 */
[----:B------:R-:W-:Y:S05]  /*3400*/  WARPSYNC.COLLECTIVE R104, `(.L_x_1851) ;  /* 0x0000000068087348 */ /* 0x000fea0003c00000 */
[----:B------:R0:W1:Y:S02]  /*3410*/  SHFL.BFLY P0, R105, R107, R106, R109 ;  /* 0x0c00006a6b697389 */ /* 0x000064000000006d */
[----:B01----:R-:W-:Y:S01]  /*3420*/  ENDCOLLECTIVE ;  /* 0x000000000000791b */ /* 0x003fe20003800000 */
.L_x_1851:
[----:B------:R-:W-:-:S05]  /*3430*/  FADD.FTZ R97, R97, R180 ;  /* 0x000000b461617221 */ /* 0x000fca0000010000 */
[----:B------:R-:W-:Y:S02]  /*3440*/  MOV R107, R97 ;  /* 0x00000061006b7202 */ /* 0x000fe40000000f00 */
[----:B------:R-:W-:-:S07]  /*3450*/  MOV R99, R105 ;  /* 0x0000006900637202 */ /* 0x000fce0000000f00 */
[----:B------:R-:W-:Y:S05]  /*3460*/  WARPSYNC.COLLECTIVE R104, `(.L_x_1852) ;  /* 0x0000000068087348 */ /* 0x000fea0003c00000 */
[----:B------:R0:W1:Y:S02]  /*3470*/  SHFL.BFLY P0, R105, R107, R106, R109 ;  /* 0x0c00006a6b697389 */ /* 0x000064000000006d */
[----:B01----:R-:W-:Y:S01]  /*3480*/  ENDCOLLECTIVE ;  /* 0x000000000000791b */ /* 0x003fe20003800000 */
.L_x_1852:
[----:B------:R-:W-:Y:S01]  /*3490*/  FADD.FTZ R99, R96, R99 ;  /* 0x0000006360637221 */ /* 0x000fe20000010000 */
[----:B------:R-:W-:-:S04]  /*34a0*/  HFMA2.MMA R106, -RZ, RZ, 0, 2.384185791015625e-07 ;  /* 0x00000004ff6a7435 */ /* 0x000fc800000001ff */
[----:B------:R-:W-:Y:S02]  /*34b0*/  MOV R107, R99 ;  /* 0x00000063006b7202 */ /* 0x000fe40000000f00 */
[----:B------:R-:W-:-:S07]  /*34c0*/  MOV R98, R105 ;  /* 0x0000006900627202 */ /* 0x000fce0000000f00 */
[----:B------:R-:W-:Y:S05]  /*34d0*/  WARPSYNC.COLLECTIVE R104, `(.L_x_1853) ;  /* 0x0000000068087348 */ /* 0x000fea0003c00000 */
[----:B------:R0:W1:Y:S02]  /*34e0*/  SHFL.BFLY P0, R105, R107, R106, R109 ;  /* 0x0c00006a6b697389 */ /* 0x000064000000006d */
[----:B01----:R-:W-:Y:S01]  /*34f0*/  ENDCOLLECTIVE ;  /* 0x000000000000791b */ /* 0x003fe20003800000 */
.L_x_1853:
[----:B------:R-:W-:-:S05]  /*3500*/  FADD.FTZ R98, R97, R98 ;  /* 0x0000006261627221 */ /* 0x000fca0000010000 */
[----:B------:R-:W-:Y:S02]  /*3510*/  MOV R107, R98 ;  /* 0x00000062006b7202 */ /* 0x000fe40000000f00 */
[----:B------:R-:W-:-:S07]  /*3520*/  MOV R100, R105 ;  /* 0x0000006900647202 */ /* 0x000fce0000000f00 */
[----:B------:R-:W-:Y:S05]  /*3530*/  WARPSYNC.COLLECTIVE R104, `(.L_x_1854) ;  /* 0x0000000068087348 */ /* 0x000fea0003c00000 */
[----:B------:R0:W1:Y:S02]  /*3540*/  SHFL.BFLY P0, R105, R107, R106, R109 ;  /* 0x0c00006a6b697389 */ /* 0x000064000000006d */
[----:B01----:R-:W-:Y:S01]  /*3550*/  ENDCOLLECTIVE ;  /* 0x000000000000791b */ /* 0x003fe20003800000 */
.L_x_1854:
[----:B------:R-:W-:Y:S01]  /*3560*/  FADD.FTZ R100, R99, R100 ;  /* 0x0000006463647221 */ /* 0x000fe20000010000 */
[----:B------:R-:W-:-:S04]  /*3570*/  HFMA2.MMA R106, -RZ, RZ, 0, 4.76837158203125e-07 ;  /* 0x00000008ff6a7435 */ /* 0x000fc800000001ff */
[----:B------:R-:W-:Y:S02]  /*3580*/  MOV R107, R100 ;  /* 0x00000064006b7202 */ /* 0x000fe40000000f00 */
[----:B------:R-:W-:-:S07]  /*3590*/  MOV R101, R105 ;  /* 0x0000006900657202 */ /* 0x000fce0000000f00 */
[----:B------:R-:W-:Y:S05]  /*35a0*/  WARPSYNC.COLLECTIVE R104, `(.L_x_1855) ;  /* 0x0000000068087348 */ /* 0x000fea0003c00000 */
[----:B------:R0:W1:Y:S02]  /*35b0*/  SHFL.BFLY P0, R105, R107, R106, R109 ;  /* 0x0c00006a6b697389 */ /* 0x000064000000006d */
[----:B01----:R-:W-:Y:S01]  /*35c0*/  ENDCOLLECTIVE ;  /* 0x000000000000791b */ /* 0x003fe20003800000 */
.L_x_1855:
[----:B------:R-:W-:-:S05]  /*35d0*/  FADD.FTZ R101, R98, R101 ;  /* 0x0000006562657221 */ /* 0x000fca0000010000 */
[----:B------:R-:W-:Y:S02]  /*35e0*/  MOV R107, R101 ;  /* 0x00000065006b7202 */ /* 0x000fe40000000f00 */
[----:B------:R-:W-:-:S07]  /*35f0*/  MOV R103, R105 ;  /* 0x0000006900677202 */ /* 0x000fce0000000f00 */
[----:B------:R-:W-:Y:S05]  /*3600*/  WARPSYNC.COLLECTIVE R104, `(.L_x_1856) ;  /* 0x0000000068087348 */ /* 0x000fea0003c00000 */
[----:B------:R0:W1:Y:S02]  /*3610*/  SHFL.BFLY P0, R105, R107, R106, R109 ;  /* 0x0c00006a6b697389 */ /* 0x000064000000006d */
[----:B01----:R-:W-:Y:S01]  /*3620*/  ENDCOLLECTIVE ;  /* 0x000000000000791b */ /* 0x003fe20003800000 */
.L_x_1856:
[----:B------:R-:W-:Y:S01]  /*3630*/  FADD.FTZ R103, R100, R103 ;  /* 0x0000006764677221 */ /* 0x000fe20000010000 */
[----:B------:R-:W-:-:S04]  /*3640*/  HFMA2.MMA R106, -RZ, RZ, 0, 9.5367431640625e-07 ;  /* 0x00000010ff6a7435 */ /* 0x000fc800000001ff */
[----:B------:R-:W-:Y:S02]  /*3650*/  MOV R107, R103 ;  /* 0x00000067006b7202 */ /* 0x000fe40000000f00 */
[----:B------:R-:W-:-:S07]  /*3660*/  MOV R102, R105 ;  /* 0x0000006900667202 */ /* 0x000fce0000000f00 */
[----:B------:R-:W-:Y:S05]  /*3670*/  WARPSYNC.COLLECTIVE R104, `(.L_x_1857) ;  /* 0x0000000068087348 */ /* 0x000fea0003c00000 */
[----:B------:R0:W1:Y:S02]  /*3680*/  SHFL.BFLY P0, R105, R107, R106, R109 ;  /* 0x0c00006a6b697389 */ /* 0x000064000000006d */
[----:B01----:R-:W-:Y:S01]  /*3690*/  ENDCOLLECTIVE ;  /* 0x000000000000791b */ /* 0x003fe20003800000 */
.L_x_1857:
[----:B------:R-:W-:-:S05]  /*36a0*/  FADD.FTZ R102, R101, R102 ;  /* 0x0000006665667221 */ /* 0x000fca0000010000 */
[----:B------:R-:W-:Y:S02]  /*36b0*/  MOV R107, R102 ;  /* 0x00000066006b7202 */ /* 0x000fe40000000f00 */
[----:B------:R-:W-:-:S07]  /*36c0*/  MOV R96, R105 ;  /* 0x0000006900607202 */ /* 0x000fce0000000f00 */
[----:B------:R-:W-:Y:S05]  /*36d0*/  WARPSYNC.COLLECTIVE R104, `(.L_x_1858) ;  /* 0x0000000068087348 */ /* 0x000fea0003c00000 */
[----:B------:R0:W1:Y:S02]  /*36e0*/  SHFL.BFLY P0, R105, R107, R106, R109 ;  /* 0x0c00006a6b697389 */ /* 0x000064000000006d */
[----:B01----:R-:W-:Y:S01]  /*36f0*/  ENDCOLLECTIVE ;  /* 0x000000000000791b */ /* 0x003fe20003800000 */
.L_x_1858:
[----:B------:R-:W-:Y:S01]  /*3700*/  MOV R97, R105 ;  /* 0x0000006900617202 */ /* 0x000fe20000000f00 */
[----:B------:R-:W-:Y:S06]  /*3710*/  BRA `(.L_x_1859) ;  /* 0xffffffe0000c7947 */ /* 0x000fec000383ffff */
.L_x_1860:
        /* <DEDUP_REMOVED lines=14> */
.L_x_3214:


//--------------------- .text._ZN10layer_norm31ln_parallel_residual_bwd_kernelINS_13Kernel_traitsI6__halfS2_fS2_fjLj512ELj1ELj4ELj1ELj16ENS_18Kernel_traits_baseILj512ES2_S2_fS2_fjLj128EEEEELb0ELb0ELb1EEEvNS_9BwdParamsE --------------------------
	.section	.text._ZN10layer_norm31ln_parallel_residual_bwd_kernelINS_13Kernel_traitsI6__halfS2_fS2_fjLj512ELj1ELj4ELj1ELj16ENS_18Kernel_traits_baseILj512ES2_S2_fS2_fjLj128EEEEELb0ELb0ELb1EEEvNS_9BwdParamsE,"ax",@progbits
	.align	128
        .global         _ZN10layer_norm31ln_parallel_residual_bwd_kernelINS_13Kernel_traitsI6__halfS2_fS2_fjLj512ELj1ELj4ELj1ELj16ENS_18Kernel_traits_baseILj512ES2_S2_fS2_fjLj128EEEEELb0ELb0ELb1EEEvNS_9BwdParamsE
        .type           _ZN10layer_norm31ln_parallel_residual_bwd_kernelINS_13Kernel_traitsI6__halfS2_fS2_fjLj512ELj1ELj4ELj1ELj16ENS_18Kernel_traits_baseILj512ES2_S2_fS2_fjLj128EEEEELb0ELb0ELb1EEEvNS_9BwdParamsE,@function
        .size           _ZN10layer_norm31ln_parallel_residual_bwd_kernelINS_13Kernel_traitsI6__halfS2_fS2_fjLj512ELj1ELj4ELj1ELj16ENS_18Kernel_traits_baseILj512ES2_S2_fS2_fjLj128EEEEELb0ELb0ELb1EEEvNS_9BwdParamsE,(.L_x_3215 - _ZN10layer_norm31ln_parallel_residual_bwd_kernelINS_13Kernel_traitsI6__halfS2_fS2_fjLj512ELj1ELj4ELj1ELj16ENS_18Kernel_traits_baseILj512ES2_S2_fS2_fjLj128EEEEELb0ELb0ELb1EEEvNS_9BwdParamsE)
        .other          _ZN10layer_norm31ln_parallel_residual_bwd_kernelINS_13Kernel_traitsI6__halfS2_fS2_fjLj512ELj1ELj4ELj1ELj16ENS_18Kernel_traits_baseILj512ES2_S2_fS2_fjLj128EEEEELb0ELb0ELb1EEEvNS_9BwdParamsE,@"STO_CUDA_ENTRY STV_DEFAULT"
_ZN10layer_norm31ln_parallel_residual_bwd_kernelINS_13Kernel_traitsI6__halfS2_fS2_fjLj512ELj1ELj4ELj1ELj16ENS_18Kernel_traits_baseILj512ES2_S2_fS2_fjLj128EEEEELb0ELb0ELb1EEEvNS_9BwdParamsE:
.text._ZN10layer_norm31ln_parallel_residual_bwd_kernelINS_13Kernel_traitsI6__halfS2_fS2_fjLj512ELj1ELj4ELj1ELj16ENS_18Kernel_traits_baseILj512ES2_S2_fS2_fjLj128EEEEELb0ELb0ELb1EEEvNS_9BwdParamsE:
        /* <DEDUP_REMOVED lines=48> */
.L_x_1862:
        /* <DEDUP_REMOVED lines=57> */
[--C-:B----4-:R-:W-:Y:S02]  /*0690*/  HADD2.F32 R158, -RZ, R148.reuse.H0_H0 ;  /* 0x20000094ff9e7230 */ /* 0x110fe40000004100 */
[----:B------:R-:W-:Y:S02]  /*06a0*/  HADD2.F32 R157, -RZ, R148.H1_H1 ;  /* 0x30000094ff9d7230 */ /* 0x000fe40000004100 */
[--C-:B------:R-:W-:Y:S02]  /*06b0*/  HADD2.F32 R156, -RZ, R149.reuse.H0_H0 ;  /* 0x20000095ff9c7230 */ /* 0x100fe40000004100 */
[----:B------:R-:W-:-:S02]  /*06c0*/  HADD2.F32 R155, -RZ, R149.H1_H1 ;  /* 0x30000095ff9b7230 */ /* 0x000fc40000004100 */
[--C-:B------:R-:W-:Y:S02]  /*06d0*/  HADD2.F32 R154, -RZ, R150.reuse.H0_H0 ;  /* 0x20000096ff9a7230 */ /* 0x100fe40000004100 */
[----:B------:R-:W-:Y:S02]  /*06e0*/  HADD2.F32 R153, -RZ, R150.H1_H1 ;  /* 0x30000096ff997230 */ /* 0x000fe40000004100 */
[----:B------:R-:W-:Y:S02]  /*06f0*/  HADD2.F32 R160, -RZ, R159.H0_H0 ;  /* 0x2000009fffa07230 */ /* 0x000fe40000004100 */
[----:B------:R-:W-:Y:S02]  /*0700*/  HADD2.F32 R152, -RZ, R151.H0_H0 ;  /* 0x20000097ff987230 */ /* 0x000fe40000004100 */
[--C-:B---3--:R-:W-:Y:S02]  /*0710*/  HADD2.F32 R150, -RZ, R140.reuse.H0_H0 ;  /* 0x2000008cff967230 */ /* 0x108fe40000004100 */
[----:B------:R-:W-:-:S02]  /*0720*/  HADD2.F32 R149, -RZ, R140.H1_H1 ;  /* 0x3000008cff957230 */ /* 0x000fc40000004100 */
[--C-:B------:R-:W-:Y:S02]  /*0730*/  HADD2.F32 R148, -RZ, R141.reuse.H0_H0 ;  /* 0x2000008dff947230 */ /* 0x100fe40000004100 */
[----:B------:R-:W-:Y:S02]  /*0740*/  HADD2.F32 R147, -RZ, R141.H1_H1 ;  /* 0x3000008dff937230 */ /* 0x000fe40000004100 */
[--C-:B------:R-:W-:Y:S02]  /*0750*/  HADD2.F32 R146, -RZ, R142.reuse.H0_H0 ;  /* 0x2000008eff927230 */ /* 0x100fe40000004100 */
[----:B------:R-:W-:Y:S02]  /*0760*/  HADD2.F32 R145, -RZ, R142.H1_H1 ;  /* 0x3000008eff917230 */ /* 0x000fe40000004100 */
[----:B------:R-:W-:Y:S02]  /*0770*/  HADD2.F32 R144, -RZ, R143.H0_H0 ;  /* 0x2000008fff907230 */ /* 0x000fe40000004100 */
[----:B------:R-:W-:-:S02]  /*0780*/  HADD2.F32 R159, -RZ, R159.H1_H1 ;  /* 0x3000009fff9f7230 */ /* 0x000fc40000004100 */
[----:B------:R-:W-:Y:S02]  /*0790*/  HADD2.F32 R151, -RZ, R151.H1_H1 ;  /* 0x30000097ff977230 */ /* 0x000fe40000004100 */
        /* <DEDUP_REMOVED lines=9> */
.L_x_1866:
        /* <DEDUP_REMOVED lines=11> */
[----:B-1----:R-:W-:-:S06]  /*08e0*/  IMAD.WIDE.U32 R32, R171, 0x10, R56 ;  /* 0x00000010ab207825 */ /* 0x002fcc00078e0038 */
[----:B------:R-:W4:Y:S01]  /*08f0*/  LDG.E.128 R32, desc[UR4][R32.64] ;  /* 0x0000000420207981 */ /* 0x000f22000c1e1d00 */
[C---:B--2---:R-:W-:Y:S01]  /*0900*/  IMAD.WIDE.U32 R132, R171.reuse, 0x20, R2 ;  /* 0x00000020ab847825 */ /* 0x044fe200078e0002 */
[----:B------:R-:W1:Y:S04]  /*0910*/  @P0 LDC.64 R66, c[0x0][0x2c8] ;  /* 0x0000b200ff420b82 */ /* 0x000e680000000a00 */
[----:B------:R-:W2:Y:S01]  /*0920*/  LDG.E.128 R40, desc[UR4][R132.64] ;  /* 0x0000000484287981 */ /* 0x000ea2000c1e1d00 */
[----:B---3--:R-:W-:-:S06]  /*0930*/  IMAD.WIDE.U32 R44, R171, 0x10, R48 ;  /* 0x00000010ab2c7825 */ /* 0x008fcc00078e0030 */
[----:B------:R-:W3:Y:S01]  /*0940*/  LDG.E.128 R44, desc[UR4][R44.64] ;  /* 0x000000042c2c7981 */ /* 0x000ee2000c1e1d00 */
[----:B0-----:R-:W-:Y:S01]  /*0950*/  IMAD.WIDE R64, R167, 0x4, R36 ;  /* 0x00000004a7407825 */ /* 0x001fe200078e0224 */
[----:B------:R-:W-:Y:S02]  /*0960*/  IADD3 R169, R171, 0x20, RZ ;  /* 0x00000020aba97810 */ /* 0x000fe40007ffe0ff */
[----:B------:R-:W3:Y:S04]  /*0970*/  LDG.E.128 R36, desc[UR4][R132.64+0x10] ;  /* 0x0000100484247981 */ /* 0x000ee8000c1e1d00 */
[----:B------:R0:W3:Y:S01]  /*0980*/  LDG.E R168, desc[UR4][R64.64] ;  /* 0x0000000440a87981 */ /* 0x0000e2000c1e1900 */
[----:B------:R-:W-:-:S04]  /*0990*/  IMAD.WIDE.U32 R2, R169, 0x20, R2 ;  /* 0x00000020a9027825 */ /* 0x000fc800078e0002 */
[C---:B------:R-:W-:Y:S01]  /*09a0*/  IMAD.WIDE.U32 R56, R169.reuse, 0x10, R56 ;  /* 0x00000010a9387825 */ /* 0x040fe200078e0038 */
[----:B------:R-:W3:Y:S03]  /*09b0*/  LDG.E.128 R60, desc[UR4][R2.64+0x10] ;  /* 0x00001004023c7981 */ /* 0x000ee6000c1e1d00 */
[----:B------:R-:W-:Y:S01]  /*09c0*/  IMAD.WIDE.U32 R52, R169, 0x10, R48 ;  /* 0x00000010a9347825 */ /* 0x000fe200078e0030 */
[----:B0-----:R-:W0:Y:S01]  /*09d0*/  @P0 LDC.64 R64, c[0x0][0x2c8] ;  /* 0x0000b200ff400b82 */ /* 0x001e220000000a00 */
        /* <DEDUP_REMOVED lines=11> */
[----:B----4-:R-:W-:Y:S01]  /*0a90*/  FSEL R132, R0, RZ, !P1 ;  /* 0x000000ff00847208 */ /* 0x010fe20004800000 */
[----:B------:R-:W-:-:S04]  /*0aa0*/  HADD2.F32 R2, -RZ, R32.H0_H0 ;  /* 0x20000020ff027230 */ /* 0x000fc80000004100 */
[--C-:B--2---:R-:W-:Y:S01]  /*0ab0*/  FADD.FTZ R3, R40, -R132.reuse ;  /* 0x8000008428037221 */ /* 0x104fe20000010000 */
[--C-:B------:R-:W-:Y:S01]  /*0ac0*/  FADD.FTZ R133, R41, -R132.reuse ;  /* 0x8000008429857221 */ /* 0x100fe20000010000 */
[--C-:B------:R-:W-:Y:S01]  /*0ad0*/  FADD.FTZ R173, R42, -R132.reuse ;  /* 0x800000842aad7221 */ /* 0x100fe20000010000 */
[----:B------:R-:W-:Y:S02]  /*0ae0*/  HADD2.F32 R42, -RZ, R33.H0_H0 ;  /* 0x20000021ff2a7230 */ /* 0x000fe40000004100 */
[----:B------:R-:W-:Y:S01]  /*0af0*/  FADD.FTZ R43, R43, -R132 ;  /* 0x800000842b2b7221 */ /* 0x000fe20000010000 */
[--C-:B---3--:R-:W-:Y:S02]  /*0b00*/  HADD2.F32 R64, -RZ, R46.reuse.H0_H0 ;  /* 0x2000002eff407230 */ /* 0x108fe40000004100 */
[----:B------:R-:W-:Y:S02]  /*0b10*/  HADD2.F32 R65, -RZ, R46.H1_H1 ;  /* 0x3000002eff417230 */ /* 0x000fe40000004100 */
[----:B------:R-:W-:-:S02]  /*0b20*/  HADD2.F32 R41, -RZ, R44.H0_H0 ;  /* 0x2000002cff297230 */ /* 0x000fc40000004100 */
[----:B------:R-:W-:Y:S02]  /*0b30*/  HADD2.F32 R46, -RZ, R33.H1_H1 ;  /* 0x30000021ff2e7230 */ /* 0x000fe40000004100 */
[----:B------:R-:W-:Y:S01]  /*0b40*/  FMUL.FTZ R33, R158, R2 ;  /* 0x000000029e217220 */ /* 0x000fe20000410000 */
[----:B------:R-:W-:Y:S01]  /*0b50*/  FMUL.FTZ R0, R168, R3 ;  /* 0x00000003a8007220 */ /* 0x000fe20000410000 */
[----:B------:R-:W-:Y:S02]  /*0b60*/  HADD2.F32 R32, -RZ, R32.H1_H1 ;  /* 0x30000020ff207230 */ /* 0x000fe40000004100 */
[----:B------:R-:W-:Y:S01]  /*0b70*/  FADD.FTZ R130, R41, R130 ;  /* 0x0000008229827221 */ /* 0x000fe20000010000 */
[-C--:B------:R-:W-:Y:S01]  /*0b80*/  FFMA.FTZ R33, R166, R41.reuse, R33 ;  /* 0x00000029a6217223 */ /* 0x080fe20000010021 */
[----:B------:R-:W-:Y:S01]  /*0b90*/  FFMA.FTZ R135, R0, R41, R135 ;  /* 0x0000002900877223 */ /* 0x000fe20000010087 */
[----:B------:R-:W-:Y:S02]  /*0ba0*/  HADD2.F32 R40, -RZ, R45.H0_H0 ;  /* 0x2000002dff287230 */ /* 0x000fe40000004100 */
[C---:B------:R-:W-:Y:S01]  /*0bb0*/  FMUL.FTZ R3, R168.reuse, R133 ;  /* 0x00000085a8037220 */ /* 0x040fe20000410000 */
[----:B------:R-:W-:Y:S01]  /*0bc0*/  FMUL.FTZ R41, R168, R43 ;  /* 0x0000002ba8297220 */ /* 0x000fe20000410000 */
[----:B------:R-:W-:Y:S01]  /*0bd0*/  FMUL.FTZ R43, R156, R42 ;  /* 0x0000002a9c2b7220 */ /* 0x000fe20000410000 */
[----:B------:R-:W-:Y:S01]  /*0be0*/  FADD.FTZ R129, R2, R129 ;  /* 0x0000008102817221 */ /* 0x000fe20000010000 */
[----:B------:R-:W-:Y:S01]  /*0bf0*/  FFMA.FTZ R131, R0, R2, R131 ;  /* 0x0000000200837223 */ /* 0x000fe20000010083 */
[-C--:B------:R-:W-:Y:S01]  /*0c00*/  FMUL.FTZ R2, R157, R32.reuse ;  /* 0x000000209d027220 */ /* 0x080fe20000410000 */
[----:B------:R-:W-:Y:S01]  /*0c10*/  FADD.FTZ R125, R32, R125 ;  /* 0x0000007d207d7221 */ /* 0x000fe20000010000 */
[----:B------:R-:W-:Y:S01]  /*0c20*/  FFMA.FTZ R126, R3, R32, R126 ;  /* 0x00000020037e7223 */ /* 0x000fe2000001007e */
[----:B------:R-:W-:Y:S01]  /*0c30*/  FFMA.FTZ R32, R164, R40, R43 ;  /* 0x00000028a4207223 */ /* 0x000fe2000001002b */
[----:B------:R-:W-:-:S02]  /*0c40*/  HADD2.F32 R67, -RZ, R47.H0_H0 ;  /* 0x2000002fff437230 */ /* 0x000fc40000004100 */
[----:B------:R-:W-:Y:S01]  /*0c50*/  FADD.FTZ R43, -R132, R36 ;  /* 0x00000024842b7221 */ /* 0x000fe20000010100 */
[----:B------:R-:W-:Y:S02]  /*0c60*/  HADD2.F32 R177, -RZ, R47.H1_H1 ;  /* 0x3000002fffb17230 */ /* 0x000fe40000004100 */
[----:B------:R-:W-:Y:S02]  /*0c70*/  HADD2.F32 R45, -RZ, R45.H1_H1 ;  /* 0x3000002dff2d7230 */ /* 0x000fe40000004100 */
[--C-:B------:R-:W-:Y:S02]  /*0c80*/  HADD2.F32 R47, -RZ, R34.reuse.H0_H0 ;  /* 0x20000022ff2f7230 */ /* 0x100fe40000004100 */
[----:B------:R-:W-:Y:S02]  /*0c90*/  HADD2.F32 R66, -RZ, R34.H1_H1 ;  /* 0x30000022ff427230 */ /* 0x000fe40000004100 */
[----:B------:R-:W-:Y:S01]  /*0ca0*/  FMUL.FTZ R34, R155, R46 ;  /* 0x0000002e9b227220 */ /* 0x000fe20000410000 */
[----:B------:R-:W-:-:S02]  /*0cb0*/  HADD2.F32 R44, -RZ, R44.H1_H1 ;  /* 0x3000002cff2c7230 */ /* 0x000fc40000004100 */
[----:B------:R-:W-:Y:S01]  /*0cc0*/  FMUL.FTZ R36, R168, R43 ;  /* 0x0000002ba8247220 */ /* 0x000fe20000410000 */
[--C-:B------:R-:W-:Y:S02]  /*0cd0*/  HADD2.F32 R172, -RZ, R35.reuse.H1_H1 ;  /* 0x30000023ffac7230 */ /* 0x100fe40000004100 */
[----:B------:R-:W-:Y:S01]  /*0ce0*/  FADD.FTZ R37, -R132, R37 ;  /* 0x0000002584257221 */ /* 0x000fe20000010100 */
[----:B------:R-:W-:Y:S02]  /*0cf0*/  HADD2.F32 R175, -RZ, R35.H0_H0 ;  /* 0x20000023ffaf7230 */ /* 0x000fe40000004100 */
[----:B------:R-:W-:Y:S01]  /*0d00*/  FMUL.FTZ R35, R168, R173 ;  /* 0x000000ada8237220 */ /* 0x000fe20000410000 */
[----:B------:R-:W-:Y:S01]  /*0d10*/  FADD.FTZ R118, R45, R118 ;  /* 0x000000762d767221 */ /* 0x000fe20000010000 */
[-C--:B------:R-:W-:Y:S01]  /*0d20*/  FFMA.FTZ R120, R41, R45.reuse, R120 ;  /* 0x0000002d29787223 */ /* 0x080fe20000010078 */
[----:B------:R-:W-:Y:S01]  /*0d30*/  FFMA.FTZ R34, R163, R45, R34 ;  /* 0x0000002da3227223 */ /* 0x000fe20000010022 */
[----:B------:R-:W-:Y:S01]  /*0d40*/  FADD.FTZ R127, R44, R127 ;  /* 0x0000007f2c7f7221 */ /* 0x000fe20000010000 */
[-C--:B------:R-:W-:Y:S01]  /*0d50*/  FFMA.FTZ R128, R3, R44.reuse, R128 ;  /* 0x0000002c03807223 */ /* 0x080fe20000010080 */
[----:B------:R-:W-:Y:S01]  /*0d60*/  FFMA.FTZ R2, R165, R44, R2 ;  /* 0x0000002ca5027223 */ /* 0x000fe20000010002 */
[C---:B------:R-:W-:Y:S01]  /*0d70*/  FADD.FTZ R45, -R132.reuse, R38 ;  /* 0x00000026842d7221 */ /* 0x040fe20000010100 */
[----:B------:R-:W-:Y:S01]  /*0d80*/  FADD.FTZ R133, -R132, R39 ;  /* 0x0000002784857221 */ /* 0x000fe20000010100 */
[-C--:B------:R-:W-:Y:S01]  /*0d90*/  FMUL.FTZ R39, R154, R47.reuse ;  /* 0x0000002f9a277220 */ /* 0x080fe20000410000 */
[----:B------:R-:W-:Y:S01]  /*0da0*/  FADD.FTZ R103, R47, R103 ;  /* 0x000000672f677221 */ /* 0x000fe20000010000 */
[----:B------:R-:W-:Y:S01]  /*0db0*/  FFMA.FTZ R92, R36, R47, R92 ;  /* 0x0000002f245c7223 */ /* 0x000fe2000001005c */
[----:B------:R-:W-:Y:S01]  /*0dc0*/  FMUL.FTZ R44, R151, R172 ;  /* 0x000000ac972c7220 */ /* 0x000fe20000410000 */
[----:B------:R-:W-:Y:S01]  /*0dd0*/  FMUL.FTZ R38, R153, R66 ;  /* 0x0000004299267220 */ /* 0x000fe20000410000 */
[----:B------:R-:W-:Y:S01]  /*0de0*/  FMUL.FTZ R37, R168, R37 ;  /* 0x00000025a8257220 */ /* 0x000fe20000410000 */
[----:B------:R-:W-:Y:S01]  /*0df0*/  FADD.FTZ R47, -R132, R48 ;  /* 0x00000030842f7221 */ /* 0x000fe20000010100 */
[----:B------:R-:W-:Y:S01]  /*0e00*/  FADD.FTZ R123, R40, R123 ;  /* 0x0000007b287b7221 */ /* 0x000fe20000010000 */
[----:B------:R-:W-:Y:S01]  /*0e10*/  FFMA.FTZ R124, R35, R40, R124 ;  /* 0x00000028237c7223 */ /* 0x000fe2000001007c */
[----:B------:R-:W-:Y:S01]  /*0e20*/  FMUL.FTZ R40, R168, R45 ;  /* 0x0000002da8287220 */ /* 0x000fe20000410000 */
[----:B------:R-:W-:Y:S01]  /*0e30*/  FFMA.FTZ R45, R159, R177, R44 ;  /* 0x000000b19f2d7223 */ /* 0x000fe2000001002c */
[----:B------:R-:W-:-:S02]  /*0e40*/  HADD2.F32 R48, -RZ, R56.H0_H0 ;  /* 0x20000038ff307230 */ /* 0x000fc40000004100 */
[----:B------:R-:W-:Y:S01]  /*0e50*/  FADD.FTZ R80, R65, R80 ;  /* 0x0000005041507221 */ /* 0x000fe20000010000 */
[-C--:B------:R-:W-:Y:S01]  /*0e60*/  FFMA.FTZ R38, R161, R65.reuse, R38 ;  /* 0x00000041a1267223 */ /* 0x080fe20000010026 */
[----:B------:R-:W-:Y:S01]  /*0e70*/  FFMA.FTZ R68, R37, R65, R68 ;  /* 0x0000004125447223 */ /* 0x000fe20000010044 */
[----:B------:R-:W-:Y:S02]  /*0e80*/  HADD2.F32 R56, -RZ, R56.H1_H1 ;  /* 0x30000038ff387230 */ /* 0x000fe40000004100 */
[----:B------:R-:W-:Y:S01]  /*0e90*/  FMUL.FTZ R44, R168, R47 ;  /* 0x0000002fa82c7220 */ /* 0x000fe20000410000 */
[----:B------:R-:W-:Y:S01]  /*0ea0*/  FADD.FTZ R121, R42, R121 ;  /* 0x000000792a797221 */ /* 0x000fe20000010000 */
[----:B------:R-:W-:Y:S01]  /*0eb0*/  FFMA.FTZ R122, R35, R42, R122 ;  /* 0x0000002a237a7223 */ /* 0x000fe2000001007a */
[----:B------:R-:W-:Y:S01]  /*0ec0*/  FADD.FTZ R65, -R132, R49 ;  /* 0x0000003184417221 */ /* 0x000fe20000010100 */
[----:B------:R-:W-:Y:S01]  /*0ed0*/  FADD.FTZ R81, R64, R81 ;  /* 0x0000005140517221 */ /* 0x000fe20000010000 */
[-C--:B------:R-:W-:Y:S01]  /*0ee0*/  FFMA.FTZ R39, R162, R64.reuse, R39 ;  /* 0x00000040a2277223 */ /* 0x080fe20000010027 */
[----:B------:R-:W-:Y:S01]  /*0ef0*/  FFMA.FTZ R69, R36, R64, R69 ;  /* 0x0000004024457223 */ /* 0x000fe20000010045 */
[----:B------:R-:W-:Y:S01]  /*0f00*/  FMUL.FTZ R42, R168, R133 ;  /* 0x00000085a82a7220 */ /* 0x000fe20000410000 */
[----:B------:R-:W-:Y:S01]  /*0f10*/  FADD.FTZ R173, -R132, R51 ;  /* 0x0000003384ad7221 */ /* 0x000fe20000010100 */
[----:B------:R-:W-:-:S02]  /*0f20*/  HADD2.F32 R51, -RZ, R52.H0_H0 ;  /* 0x20000034ff337230 */ /* 0x000fc40000004100 */
[----:B------:R-:W-:Y:S01]  /*0f30*/  FADD.FTZ R119, R48, R119 ;  /* 0x0000007730777221 */ /* 0x000fe20000010000 */
[--C-:B------:R-:W-:Y:S02]  /*0f40*/  HADD2.F32 R133, -RZ, R53.reuse.H0_H0 ;  /* 0x20000035ff857230 */ /* 0x100fe40000004100 */
[-C--:B------:R-:W-:Y:S01]  /*0f50*/  FFMA.FTZ R117, R44, R48.reuse, R117 ;  /* 0x000000302c757223 */ /* 0x080fe20000010075 */
[----:B------:R-:W-:Y:S02]  /*0f60*/  HADD2.F32 R64, -RZ, R53.H1_H1 ;  /* 0x30000035ff407230 */ /* 0x000fe40000004100 */
[----:B------:R-:W-:Y:S01]  /*0f70*/  FMUL.FTZ R53, R142, R48 ;  /* 0x000000308e357220 */ /* 0x000fe20000410000 */
[----:B------:R-:W-:Y:S02]  /*0f80*/  HADD2.F32 R52, -RZ, R52.H1_H1 ;  /* 0x30000034ff347230 */ /* 0x000fe40000004100 */
[----:B------:R-:W-:Y:S01]  /*0f90*/  FMUL.FTZ R47, R168, R65 ;  /* 0x00000041a82f7220 */ /* 0x000fe20000410000 */
[----:B------:R-:W-:Y:S01]  /*0fa0*/  FMUL.FTZ R48, R141, R56 ;  /* 0x000000388d307220 */ /* 0x000fe20000410000 */
[----:B------:R-:W-:Y:S01]  /*0fb0*/  FADD.FTZ R115, R46, R115 ;  /* 0x000000732e737221 */ /* 0x000fe20000010000 */
[----:B------:R-:W-:Y:S01]  /*0fc0*/  FFMA.FTZ R116, R41, R46, R116 ;  /* 0x0000002e29747223 */ /* 0x000fe20000010074 */
[----:B------:R-:W-:Y:S01]  /*0fd0*/  FADD.FTZ R102, R66, R102 ;  /* 0x0000006642667221 */ /* 0x000fe20000010000 */
[----:B------:R-:W-:Y:S01]  /*0fe0*/  FFMA.FTZ R91, R37, R66, R91 ;  /* 0x00000042255b7223 */ /* 0x000fe2000001005b */
[-C--:B------:R-:W-:Y:S01]  /*0ff0*/  FMUL.FTZ R43, R152, R175.reuse ;  /* 0x000000af982b7220 */ /* 0x080fe20000410000 */
[----:B------:R-:W-:Y:S01]  /*1000*/  FADD.FTZ R105, R175, R105 ;  /* 0x00000069af697221 */ /* 0x000fe20000010000 */
[----:B------:R-:W-:Y:S01]  /*1010*/  FFMA.FTZ R94, R40, R175, R94 ;  /* 0x000000af285e7223 */ /* 0x000fe2000001005e */
[----:B------:R-:W-:-:S02]  /*1020*/  HADD2.F32 R175, -RZ, R54.H0_H0 ;  /* 0x20000036ffaf7230 */ /* 0x000fc40000004100 */
[----:B------:R-:W-:Y:S02]  /*1030*/  HADD2.F32 R66, -RZ, R54.H1_H1 ;  /* 0x30000036ff427230 */ /* 0x000fe40000004100 */
[--C-:B------:R-:W-:Y:S02]  /*1040*/  HADD2.F32 R179, -RZ, R55.reuse.H0_H0 ;  /* 0x20000037ffb37230 */ /* 0x100fe40000004100 */
[----:B------:R-:W-:Y:S02]  /*1050*/  HADD2.F32 R46, -RZ, R55.H1_H1 ;  /* 0x30000037ff2e7230 */ /* 0x000fe40000004100 */
[----:B------:R-:W-:Y:S01]  /*1060*/  FADD.FTZ R114, R52, R114 ;  /* 0x0000007234727221 */ /* 0x000fe20000010000 */
[--C-:B------:R-:W-:Y:S02]  /*1070*/  HADD2.F32 R55, -RZ, R57.reuse.H0_H0 ;  /* 0x20000039ff377230 */ /* 0x100fe40000004100 */
[----:B------:R-:W-:Y:S01]  /*1080*/  FFMA.FTZ R72, R47, R52, R72 ;  /* 0x000000342f487223 */ /* 0x000fe20000010048 */
[----:B------:R-:W-:-:S02]  /*1090*/  HADD2.F32 R54, -RZ, R57.H1_H1 ;  /* 0x30000039ff367230 */ /* 0x000fc40000004100 */
[----:B------:R-:W-:Y:S01]  /*10a0*/  FFMA.FTZ R48, R149, R52, R48 ;  /* 0x0000003495307223 */ /* 0x000fe20000010030 */
[----:B------:R-:W-:Y:S01]  /*10b0*/  FADD.FTZ R57, RZ, R33 ;  /* 0x00000021ff397221 */ /* 0x000fe20000010000 */
[----:B------:R-:W-:Y:S01]  /*10c0*/  FADD.FTZ R83, R67, R83 ;  /* 0x0000005343537221 */ /* 0x000fe20000010000 */
[-C--:B------:R-:W-:Y:S01]  /*10d0*/  FFMA.FTZ R43, R160, R67.reuse, R43 ;  /* 0x00000043a02b7223 */ /* 0x080fe2000001002b */
[----:B------:R-:W-:Y:S01]  /*10e0*/  FFMA.FTZ R71, R40, R67, R71 ;  /* 0x0000004328477223 */ /* 0x000fe20000010047 */
[----:B------:R-:W-:Y:S01]  /*10f0*/  FFMA.FTZ R52, R0, R33, RZ ;  /* 0x0000002100347223 */ /* 0x000fe200000100ff */
[----:B------:R-:W-:Y:S01]  /*1100*/  FADD.FTZ R67, -R132, R50 ;  /* 0x0000003284437221 */ /* 0x000fe20000010100 */
[----:B------:R-:W-:Y:S01]  /*1110*/  FADD.FTZ R57, R2, R57 ;  /* 0x0000003902397221 */ /* 0x000fe20000010000 */
[----:B------:R-:W-:Y:S01]  /*1120*/  FADD.FTZ R82, R177, R82 ;  /* 0x00000052b1527221 */ /* 0x000fe20000010000 */
[----:B------:R-:W-:Y:S01]  /*1130*/  FFMA.FTZ R70, R42, R177, R70 ;  /* 0x000000b12a467223 */ /* 0x000fe20000010046 */
[----:B------:R-:W-:Y:S01]  /*1140*/  FFMA.FTZ R52, R3, R2, R52 ;  /* 0x0000000203347223 */ /* 0x000fe20000010034 */
[----:B------:R-:W-:-:S02]  /*1150*/  HADD2.F32 R177, -RZ, R58.H0_H0 ;  /* 0x2000003affb17230 */ /* 0x000fc40000004100 */
[----:B------:R-:W-:Y:S01]  /*1160*/  FMUL.FTZ R50, R168, R67 ;  /* 0x00000043a8327220 */ /* 0x000fe20000410000 */
[----:B------:R-:W-:Y:S01]  /*1170*/  FADD.FTZ R84, R51, R84 ;  /* 0x0000005433547221 */ /* 0x000fe20000010000 */
[-C--:B------:R-:W-:Y:S01]  /*1180*/  FFMA.FTZ R73, R44, R51.reuse, R73 ;  /* 0x000000332c497223 */ /* 0x080fe20000010049 */
[----:B------:R-:W-:Y:S01]  /*1190*/  FADD.FTZ R67, -R132, R61 ;  /* 0x0000003d84437221 */ /* 0x000fe20000010100 */
[----:B------:R-:W-:Y:S01]  /*11a0*/  FFMA.FTZ R51, R150, R51, R53 ;  /* 0x0000003396337223 */ /* 0x000fe20000010035 */
[----:B------:R-:W-:Y:S01]  /*11b0*/  FADD.FTZ R61, R32, R57 ;  /* 0x00000039203d7221 */ /* 0x000fe20000010000 */
[----:B------:R-:W-:Y:S01]  /*11c0*/  FADD.FTZ R104, R172, R104 ;  /* 0x00000068ac687221 */ /* 0x000fe20000010000 */
[----:B------:R-:W-:Y:S01]  /*11d0*/  FFMA.FTZ R93, R42, R172, R93 ;  /* 0x000000ac2a5d7223 */ /* 0x000fe2000001005d */
[----:B------:R-:W-:Y:S01]  /*11e0*/  FMUL.FTZ R53, R168, R173 ;  /* 0x000000ada8357220 */ /* 0x000fe20000410000 */
[----:B------:R-:W-:Y:S01]  /*11f0*/  FFMA.FTZ R52, R35, R32, R52 ;  /* 0x0000002023347223 */ /* 0x000fe20000010034 */
[----:B------:R-:W-:-:S02]  /*1200*/  HADD2.F32 R172, -RZ, R58.H1_H1 ;  /* 0x3000003affac7230 */ /* 0x000fc40000004100 */
[----:B------:R-:W-:Y:S01]  /*1210*/  FADD.FTZ R173, -R132, R63 ;  /* 0x0000003f84ad7221 */ /* 0x000fe20000010100 */
[----:B------:R-:W-:Y:S01]  /*1220*/  FMUL.FTZ R63, R138, R177 ;  /* 0x000000b18a3f7220 */ /* 0x000fe20000410000 */
[----:B------:R-:W-:Y:S01]  /*1230*/  FADD.FTZ R58, R34, R61 ;  /* 0x0000003d223a7221 */ /* 0x000fe20000010000 */
[----:B------:R-:W-:Y:S01]  /*1240*/  FFMA.FTZ R61, R41, R34, R52 ;  /* 0x00000022293d7223 */ /* 0x000fe20000010034 */
[----:B------:R-:W-:Y:S01]  /*1250*/  FADD.FTZ R65, -R132, R60 ;  /* 0x0000003c84417221 */ /* 0x000fe20000010100 */
[----:B------:R-:W-:Y:S01]  /*1260*/  FFMA.FTZ R57, R146, R175, R63 ;  /* 0x000000af92397223 */ /* 0x000fe2000001003f */
[----:B------:R-:W-:Y:S01]  /*1270*/  FMUL.FTZ R60, R137, R172 ;  /* 0x000000ac893c7220 */ /* 0x000fe20000410000 */
        /* <DEDUP_REMOVED lines=9> */
[----:B------:R-:W-:Y:S01]  /*1310*/  FMUL.FTZ R56, R168, R65 ;  /* 0x00000041a8387220 */ /* 0x000fe20000410000 */
[----:B------:R-:W-:Y:S01]  /*1320*/  FADD.FTZ R60, R45, R60 ;  /* 0x0000003c2d3c7221 */ /* 0x000fe20000010000 */
[----:B------:R-:W-:Y:S01]  /*1330*/  FADD.FTZ R108, R55, R108 ;  /* 0x0000006c376c7221 */ /* 0x000fe20000010000 */
[----:B------:R-:W-:Y:S01]  /*1340*/  FFMA.FTZ R97, R50, R55, R97 ;  /* 0x0000003732617223 */ /* 0x000fe20000010061 */
[----:B------:R-:W-:Y:S01]  /*1350*/  FFMA.FTZ R65, R42, R45, R63 ;  /* 0x0000002d2a417223 */ /* 0x000fe2000001003f */
[----:B------:R-:W-:Y:S01]  /*1360*/  FMUL.FTZ R55, R140, R55 ;  /* 0x000000378c377220 */ /* 0x000fe20000410000 */
[----:B------:R-:W-:-:S02]  /*1370*/  HADD2.F32 R49, -RZ, R59.H0_H0 ;  /* 0x2000003bff317230 */ /* 0x000fc40000004100 */
[----:B------:R-:W-:Y:S01]  /*1380*/  FADD.FTZ R63, R51, R60 ;  /* 0x0000003c333f7221 */ /* 0x000fe20000010000 */
[----:B------:R-:W-:Y:S01]  /*1390*/  FFMA.FTZ R52, R44, R51, R65 ;  /* 0x000000332c347223 */ /* 0x000fe20000010041 */
[----:B------:R-:W-:Y:S01]  /*13a0*/  FADD.FTZ R86, R133, R86 ;  /* 0x0000005685567221 */ /* 0x000fe20000010000 */
[-C--:B------:R-:W-:Y:S01]  /*13b0*/  FFMA.FTZ R75, R50, R133.reuse, R75 ;  /* 0x00000085324b7223 */ /* 0x080fe2000001004b */
[----:B------:R-:W-:Y:S01]  /*13c0*/  FFMA.FTZ R55, R148, R133, R55 ;  /* 0x0000008594377223 */ /* 0x000fe20000010037 */
[----:B------:R-:W-:Y:S01]  /*13d0*/  FADD.FTZ R133, -R132, R62 ;  /* 0x0000003e84857221 */ /* 0x000fe20000010100 */
[----:B------:R-:W-:Y:S01]  /*13e0*/  FADD.FTZ R107, R54, R107 ;  /* 0x0000006b366b7221 */ /* 0x000fe20000010000 */
[-C--:B------:R-:W-:Y:S01]  /*13f0*/  FFMA.FTZ R96, R53, R54.reuse, R96 ;  /* 0x0000003635607223 */ /* 0x080fe20000010060 */
[----:B------:R-:W-:Y:S01]  /*1400*/  FMUL.FTZ R65, R136, R49 ;  /* 0x0000003188417220 */ /* 0x000fe20000410000 */
[----:B------:R-:W-:Y:S01]  /*1410*/  FADD.FTZ R62, R63, R48 ;  /* 0x000000303f3e7221 */ /* 0x000fe20000010000 */
[----:B------:R-:W-:Y:S01]  /*1420*/  FMUL.FTZ R54, R139, R54 ;  /* 0x000000368b367220 */ /* 0x000fe20000410000 */
[----:B------:R-:W-:Y:S01]  /*1430*/  FFMA.FTZ R63, R47, R48, R52 ;  /* 0x000000302f3f7223 */ /* 0x000fe20000010034 */
[----:B------:R-:W-:Y:S01]  /*1440*/  FMUL.FTZ R61, R168, R67 ;  /* 0x00000043a83d7220 */ /* 0x000fe20000410000 */
        /* <DEDUP_REMOVED lines=8> */
[----:B------:R-:W-:-:S02]  /*14d0*/  HADD2.F32 R59, -RZ, R59.H1_H1 ;  /* 0x3000003bff3b7230 */ /* 0x000fc40000004100 */
        /* <DEDUP_REMOVED lines=48> */
.L_x_1878:
        /* <DEDUP_REMOVED lines=11> */
[-CC-:B------:R-:W-:Y:S01]  /*1890*/  FFMA.FTZ R36, R36, R66.reuse, R67.reuse ;  /* 0x0000004224247223 */ /* 0x180fe20000010043 */
[-CC-:B------:R-:W-:Y:S01]  /*18a0*/  FFMA.FTZ R49, R37, R66.reuse, R67.reuse ;  /* 0x0000004225317223 */ /* 0x180fe20000010043 */
[-CC-:B------:R-:W-:Y:S01]  /*18b0*/  FFMA.FTZ R40, R40, R66.reuse, R67.reuse ;  /* 0x0000004228287223 */ /* 0x180fe20000010043 */
[-C--:B------:R-:W-:Y:S01]  /*18c0*/  FFMA.FTZ R59, R47, R66.reuse, R67 ;  /* 0x000000422f3b7223 */ /* 0x080fe20000010043 */
[----:B------:R-:W-:Y:S01]  /*18d0*/  FADD.FTZ R37, R32, -R35 ;  /* 0x8000002320257221 */ /* 0x000fe20000010000 */
[----:B------:R-:W-:Y:S01]  /*18e0*/  FADD.FTZ R47, R39, -R36 ;  /* 0x80000024272f7221 */ /* 0x000fe20000010000 */
[-CC-:B0-----:R-:W-:Y:S01]  /*18f0*/  FFMA.FTZ R63, R53, R66.reuse, R67.reuse ;  /* 0x00000042353f7223 */ /* 0x181fe20000010043 */
[----:B------:R-:W-:Y:S01]  /*1900*/  FADD.FTZ R53, R43, -R40 ;  /* 0x800000282b357221 */ /* 0x000fe20000010000 */
[----:B------:R-:W-:Y:S01]  /*1910*/  ISETP.NE.AND.EX P1, PT, RZ, UR13, PT, P1 ;  /* 0x0000000dff007c0c */ /* 0x000fe2000bf25310 */
[-C--:B------:R-:W-:Y:S01]  /*1920*/  FFMA.FTZ R3, R3, R66.reuse, R67 ;  /* 0x0000004203037223 */ /* 0x080fe20000010043 */
[C---:B------:R-:W-:Y:S01]  /*1930*/  FMUL.FTZ R39, R168.reuse, R37 ;  /* 0x00000025a8277220 */ /* 0x040fe20000410000 */
[----:B------:R-:W-:Y:S01]  /*1940*/  FMUL.FTZ R43, R168, R47 ;  /* 0x0000002fa82b7220 */ /* 0x000fe20000410000 */
[----:B------:R-:W-:Y:S01]  /*1950*/  FADD.FTZ R49, R38, -R49 ;  /* 0x8000003126317221 */ /* 0x000fe20000010000 */
[----:B------:R-:W-:Y:S01]  /*1960*/  FADD.FTZ R3, R2, -R3 ;  /* 0x8000000302037221 */ /* 0x000fe20000010000 */
[----:B-----5:R-:W-:Y:S01]  /*1970*/  @P2 FADD.FTZ R39, R6, R39 ;  /* 0x0000002706272221 */ /* 0x020fe20000010000 */
[----:B------:R-:W-:Y:S01]  /*1980*/  @P2 FADD.FTZ R43, R8, R43 ;  /* 0x0000002b082b2221 */ /* 0x000fe20000010000 */
[-C--:B------:R-:W-:Y:S01]  /*1990*/  FFMA.FTZ R41, R41, R66.reuse, R67 ;  /* 0x0000004229297223 */ /* 0x080fe20000010043 */
[----:B------:R-:W-:Y:S01]  /*19a0*/  FMUL.FTZ R36, R168, R3 ;  /* 0x00000003a8247220 */ /* 0x000fe20000410000 */
[----:B------:R-:W-:Y:S01]  /*19b0*/  FADD.FTZ R59, R48, -R59 ;  /* 0x8000003b303b7221 */ /* 0x000fe20000010000 */
[----:B------:R-:W-:Y:S01]  /*19c0*/  @P3 F2FP.F16.F32.PACK_AB R2, RZ, R39 ;  /* 0x00000027ff02323e */ /* 0x000fe200000000ff */
[----:B------:R-:W-:Y:S01]  /*19d0*/  FMUL.FTZ R38, R168, R49 ;  /* 0x00000031a8267220 */ /* 0x000fe20000410000 */
[----:B------:R-:W-:Y:S01]  /*19e0*/  @P3 F2FP.F16.F32.PACK_AB R3, RZ, R43 ;  /* 0x0000002bff03323e */ /* 0x000fe200000000ff */
[-CC-:B------:R-:W-:Y:S01]  /*19f0*/  FFMA.FTZ R42, R42, R66.reuse, R67.reuse ;  /* 0x000000422a2a7223 */ /* 0x180fe20000010043 */
[----:B------:R-:W0:Y:S01]  /*1a00*/  @P1 LDC.64 R48, c[0x0][0x308] ;  /* 0x0000c200ff301b82 */ /* 0x000e220000000a00 */
[-C--:B------:R-:W-:Y:S01]  /*1a10*/  FFMA.FTZ R0, R0, R66.reuse, R67 ;  /* 0x0000004200007223 */ /* 0x080fe20000010043 */
[----:B------:R-:W-:Y:S01]  /*1a20*/  FADD.FTZ R41, R34, -R41 ;  /* 0x8000002922297221 */ /* 0x000fe20000010000 */
[----:B------:R-:W-:Y:S01]  /*1a30*/  @P3 PRMT R22, R3, 0x7610, R22 ;  /* 0x0000761003163816 */ /* 0x000fe20000000016 */
[----:B------:R-:W-:Y:S01]  /*1a40*/  FADD.FTZ R45, R45, -R42 ;  /* 0x8000002a2d2d7221 */ /* 0x000fe20000010000 */
[----:B------:R-:W-:Y:S01]  /*1a50*/  @P3 PRMT R21, R2, 0x7610, R21 ;  /* 0x0000761002153816 */ /* 0x000fe20000000015 */
[C---:B------:R-:W-:Y:S01]  /*1a60*/  FMUL.FTZ R53, R168.reuse, R53 ;  /* 0x00000035a8357220 */ /* 0x040fe20000410000 */
[----:B------:R-:W-:Y:S01]  /*1a70*/  FADD.FTZ R33, R33, -R0 ;  /* 0x8000000021217221 */ /* 0x000fe20000010000 */
[----:B------:R-:W1:Y:S01]  /*1a80*/  LDC.64 R46, c[0x0][0x2f8] ;  /* 0x0000be00ff2e7b82 */ /* 0x000e620000000a00 */
[C---:B------:R-:W-:Y:S01]  /*1a90*/  FMUL.FTZ R34, R168.reuse, R41 ;  /* 0x00000029a8227220 */ /* 0x040fe20000410000 */
[----:B------:R-:W-:Y:S01]  /*1aa0*/  FMUL.FTZ R42, R168, R45 ;  /* 0x0000002da82a7220 */ /* 0x000fe20000410000 */
[----:B------:R-:W-:Y:S01]  /*1ab0*/  @P2 FADD.FTZ R53, R10, R53 ;  /* 0x000000350a352221 */ /* 0x000fe20000010000 */
[----:B------:R-:W-:Y:S01]  /*1ac0*/  @P2 FADD.FTZ R38, R9, R38 ;  /* 0x0000002609262221 */ /* 0x000fe20000010000 */
[----:B------:R-:W-:Y:S01]  /*1ad0*/  FMUL.FTZ R35, R168, R33 ;  /* 0x00000021a8237220 */ /* 0x000fe20000410000 */
[----:B------:R-:W-:Y:S01]  /*1ae0*/  @P2 FADD.FTZ R34, R7, R34 ;  /* 0x0000002207222221 */ /* 0x000fe20000010000 */
[----:B------:R-:W-:Y:S01]  /*1af0*/  ISETP.NE.U32.AND P4, PT, RZ, UR12, PT ;  /* 0x0000000cff007c0c */ /* 0x000fe2000bf85070 */
[----:B------:R-:W2:Y:S01]  /*1b00*/  @P3 LDC.64 R2, c[0x0][0x300] ;  /* 0x0000c000ff023b82 */ /* 0x000ea20000000a00 */
[----:B------:R-:W-:Y:S01]  /*1b10*/  @P2 FADD.FTZ R42, R11, R42 ;  /* 0x0000002a0b2a2221 */ /* 0x000fe20000010000 */
[----:B------:R-:W-:Y:S01]  /*1b20*/  @P3 F2FP.F16.F32.PACK_AB R37, RZ, R53 ;  /* 0x00000035ff25323e */ /* 0x000fe200000000ff */
[----:B------:R-:W-:Y:S01]  /*1b30*/  FFMA.FTZ R50, R50, R66, R67 ;  /* 0x0000004232327223 */ /* 0x000fe20000010043 */
[----:B------:R-:W-:Y:S01]  /*1b40*/  @P2 FADD.FTZ R35, R4, R35 ;  /* 0x0000002304232221 */ /* 0x000fe20000010000 */
[----:B------:R-:W-:Y:S01]  /*1b50*/  @P2 FADD.FTZ R36, R5, R36 ;  /* 0x0000002405242221 */ /* 0x000fe20000010000 */
[----:B------:R-:W-:Y:S01]  /*1b60*/  @P3 F2FP.F16.F32.PACK_AB R33, RZ, R38 ;  /* 0x00000026ff21323e */ /* 0x000fe200000000ff */
[----:B------:R-:W-:Y:S01]  /*1b70*/  FADD.FTZ R55, R55, -R50 ;  /* 0x8000003237377221 */ /* 0x000fe20000010000 */
[----:B------:R-:W-:Y:S01]  /*1b80*/  @P3 F2FP.F16.F32.PACK_AB R32, RZ, R34 ;  /* 0x00000022ff20323e */ /* 0x000fe200000000ff */
[----:B------:R-:W-:Y:S01]  /*1b90*/  FFMA.FTZ R44, R44, R66, R67 ;  /* 0x000000422c2c7223 */ /* 0x000fe20000010043 */
[----:B------:R-:W-:Y:S01]  /*1ba0*/  ISETP.NE.AND.EX P4, PT, RZ, UR13, PT, P4 ;  /* 0x0000000dff007c0c */ /* 0x000fe2000bf85340 */
[----:B0-----:R-:W-:Y:S01]  /*1bb0*/  @P1 IMAD.WIDE.U32 R48, R171, 0x20, R48 ;  /* 0x00000020ab301825 */ /* 0x001fe200078e0030 */
[----:B------:R-:W-:-:S03]  /*1bc0*/  @P3 F2FP.F16.F32.PACK_AB R40, RZ, R42 ;  /* 0x0000002aff28323e */ /* 0x000fc600000000ff */
[----:B------:R-:W-:Y:S01]  /*1bd0*/  FADD.FTZ R51, R51, -R44 ;  /* 0x8000002c33337221 */ /* 0x000fe20000010000 */
[----:B------:R-:W-:Y:S01]  /*1be0*/  @P3 PRMT R23, R37, 0x7610, R23 ;  /* 0x0000761025173816 */ /* 0x000fe20000000017 */
[----:B------:R-:W-:Y:S01]  /*1bf0*/  FFMA.FTZ R56, R56, R66, R67 ;  /* 0x0000004238387223 */ /* 0x000fe20000010043 */
[----:B------:R-:W-:Y:S01]  /*1c00*/  @P3 PRMT R22, R22, 0x5410, R33 ;  /* 0x0000541016163816 */ /* 0x000fe20000000021 */
[----:B-1----:R-:W-:Y:S01]  /*1c10*/  IMAD.WIDE.U32 R44, R171, 0x10, R46 ;  /* 0x00000010ab2c7825 */ /* 0x002fe200078e002e */
[----:B------:R-:W-:-:S03]  /*1c20*/  @P3 F2FP.F16.F32.PACK_AB R0, RZ, R35 ;  /* 0x00000023ff00323e */ /* 0x000fc600000000ff */
[--C-:B------:R-:W-:Y:S01]  /*1c30*/  FFMA.FTZ R65, R64, R66, R67.reuse ;  /* 0x0000004240417223 */ /* 0x100fe20000010043 */
[----:B------:R-:W-:Y:S01]  /*1c40*/  @P3 F2FP.F16.F32.PACK_AB R50, RZ, R36 ;  /* 0x00000024ff32323e */ /* 0x000fe200000000ff */
[-CC-:B------:R-:W-:Y:S01]  /*1c50*/  FFMA.FTZ R61, R61, R66.reuse, R67.reuse ;  /* 0x000000423d3d7223 */ /* 0x180fe20000010043 */
[----:B------:R-:W-:Y:S01]  /*1c60*/  @P3 PRMT R21, R21, 0x5410, R32 ;  /* 0x0000541015153816 */ /* 0x000fe20000000020 */
[----:B------:R-:W-:Y:S01]  /*1c70*/  FFMA.FTZ R67, R173, R66, R67 ;  /* 0x00000042ad437223 */ /* 0x000fe20000010043 */
[C---:B------:R-:W-:Y:S01]  /*1c80*/  SEL R33, R36.reuse, R25, P4 ;  /* 0x0000001924217207 */ /* 0x040fe20002000000 */
[----:B--2---:R-:W-:Y:S01]  /*1c90*/  @P3 IMAD.WIDE.U32 R2, R171, 0x10, R2 ;  /* 0x00000010ab023825 */ /* 0x004fe200078e0002 */
[----:B------:R-:W-:-:S03]  /*1ca0*/  F2FP.F16.F32.PACK_AB R36, R36, R35 ;  /* 0x000000232424723e */ /* 0x000fc600000000ff */
[----:B------:R-:W-:Y:S01]  /*1cb0*/  FADD.FTZ R57, R57, -R56 ;  /* 0x8000003839397221 */ /* 0x000fe20000010000 */
[----:B------:R-:W-:Y:S01]  /*1cc0*/  SEL R32, R35, R24, P4 ;  /* 0x0000001823207207 */ /* 0x000fe20002000000 */
[----:B------:R-:W-:Y:S01]  /*1cd0*/  FADD.FTZ R65, R60, -R65 ;  /* 0x800000413c417221 */ /* 0x000fe20000010000 */
[----:B------:R-:W-:Y:S01]  /*1ce0*/  @P3 PRMT R23, R23, 0x5410, R40 ;  /* 0x0000541017173816 */ /* 0x000fe20000000028 */
[----:B------:R-:W-:Y:S01]  /*1cf0*/  FADD.FTZ R63, R54, -R63 ;  /* 0x8000003f363f7221 */ /* 0x000fe20000010000 */
[----:B------:R-:W-:Y:S01]  /*1d00*/  SEL R35, R34, R27, P4 ;  /* 0x0000001b22237207 */ /* 0x000fe20002000000 */
[----:B------:R-:W-:Y:S01]  /*1d10*/  FADD.FTZ R61, R58, -R61 ;  /* 0x8000003d3a3d7221 */ /* 0x000fe20000010000 */
[----:B------:R-:W-:Y:S01]  /*1d20*/  F2FP.F16.F32.PACK_AB R37, R34, R39 ;  /* 0x000000272225723e */ /* 0x000fe200000000ff */
[----:B------:R-:W-:Y:S01]  /*1d30*/  FADD.FTZ R67, R62, -R67 ;  /* 0x800000433e437221 */ /* 0x000fe20000010000 */
[----:B------:R-:W-:Y:S01]  /*1d40*/  SEL R41, R38, R29, P4 ;  /* 0x0000001d26297207 */ /* 0x000fe20002000000 */
[C---:B------:R-:W-:Y:S01]  /*1d50*/  FMUL.FTZ R51, R168.reuse, R51 ;  /* 0x00000033a8337220 */ /* 0x040fe20000410000 */
[----:B------:R-:W-:Y:S01]  /*1d60*/  SEL R34, R39, R26, P4 ;  /* 0x0000001a27227207 */ /* 0x000fe20002000000 */
[----:B------:R-:W-:Y:S01]  /*1d70*/  FMUL.FTZ R55, R168, R55 ;  /* 0x00000037a8377220 */ /* 0x000fe20000410000 */
[----:B------:R-:W-:Y:S01]  /*1d80*/  F2FP.F16.F32.PACK_AB R38, R38, R43 ;  /* 0x0000002b2626723e */ /* 0x000fe200000000ff */
[----:B------:R-:W-:Y:S01]  /*1d90*/  FMUL.FTZ R57, R168, R57 ;  /* 0x00000039a8397220 */ /* 0x000fe20000410000 */
[----:B------:R-:W-:Y:S01]  /*1da0*/  SEL R40, R43, R28, P4 ;  /* 0x0000001c2b287207 */ /* 0x000fe20002000000 */
[----:B------:R-:W-:Y:S01]  /*1db0*/  @P1 STG.E.128 desc[UR4][R48.64], R32 ;  /* 0x0000002030001986 */ /* 0x000fe2000c101d04 */
[----:B------:R-:W-:Y:S01]  /*1dc0*/  @P3 PRMT R20, R0, 0x7610, R20 ;  /* 0x0000761000143816 */ /* 0x000fe20000000014 */
[----:B------:R-:W-:Y:S01]  /*1dd0*/  FMUL.FTZ R65, R168, R65 ;  /* 0x00000041a8417220 */ /* 0x000fe20000410000 */
[----:B------:R-:W-:Y:S01]  /*1de0*/  SEL R43, R42, R31, P4 ;  /* 0x0000001f2a2b7207 */ /* 0x000fe20002000000 */
[----:B------:R-:W-:Y:S01]  /*1df0*/  FMUL.FTZ R54, R168, R59 ;  /* 0x0000003ba8367220 */ /* 0x000fe20000410000 */
[----:B------:R-:W-:Y:S01]  /*1e00*/  F2FP.F16.F32.PACK_AB R39, R42, R53 ;  /* 0x000000352a27723e */ /* 0x000fe200000000ff */
[C---:B------:R-:W-:Y:S01]  /*1e10*/  FMUL.FTZ R56, R168.reuse, R63 ;  /* 0x0000003fa8387220 */ /* 0x040fe20000410000 */
[----:B------:R-:W-:Y:S01]  /*1e20*/  SEL R42, R53, R30, P4 ;  /* 0x0000001e352a7207 */ /* 0x000fe20002000000 */
[----:B------:R-:W-:Y:S01]  /*1e30*/  FMUL.FTZ R58, R168, R61 ;  /* 0x0000003da83a7220 */ /* 0x000fe20000410000 */
[----:B------:R-:W-:Y:S01]  /*1e40*/  @P3 PRMT R20, R20, 0x5410, R50 ;  /* 0x0000541014143816 */ /* 0x000fe20000000032 */
[----:B------:R-:W-:Y:S01]  /*1e50*/  FMUL.FTZ R168, R168, R67 ;  /* 0x00000043a8a87220 */ /* 0x000fe20000410000 */
[----:B------:R-:W-:Y:S01]  /*1e60*/  @P2 FADD.FTZ R65, R18, R65 ;  /* 0x0000004112412221 */ /* 0x000fe20000010000 */
[----:B------:R0:W-:Y:S01]  /*1e70*/  @P1 STG.E.128 desc[UR4][R48.64+0x10], R40 ;  /* 0x0000102830001986 */ /* 0x0001e2000c101d04 */
[----:B------:R-:W-:Y:S01]  /*1e80*/  @P2 FADD.FTZ R57, R16, R57 ;  /* 0x0000003910392221 */ /* 0x000fe20000010000 */
[----:B------:R-:W-:Y:S01]  /*1e90*/  @P2 FADD.FTZ R55, R14, R55 ;  /* 0x000000370e372221 */ /* 0x000fe20000010000 */
[----:B------:R-:W-:Y:S01]  /*1ea0*/  @P2 FADD.FTZ R51, R12, R51 ;  /* 0x000000330c332221 */ /* 0x000fe20000010000 */
[----:B------:R1:W-:Y:S01]  /*1eb0*/  STG.E.128 desc[UR4][R44.64], R36 ;  /* 0x000000242c007986 */ /* 0x0003e2000c101d04 */
[----:B------:R-:W-:Y:S01]  /*1ec0*/  @P2 FADD.FTZ R168, R19, R168 ;  /* 0x000000a813a82221 */ /* 0x000fe20000010000 */
[----:B------:R-:W-:Y:S01]  /*1ed0*/  @P2 FADD.FTZ R58, R17, R58 ;  /* 0x0000003a113a2221 */ /* 0x000fe20000010000 */
[----:B------:R-:W-:Y:S01]  /*1ee0*/  @P2 FADD.FTZ R56, R15, R56 ;  /* 0x000000380f382221 */ /* 0x000fe20000010000 */
[----:B------:R2:W-:Y:S01]  /*1ef0*/  @P3 STG.E.128 desc[UR4][R2.64], R20 ;  /* 0x0000001402003986 */ /* 0x0005e2000c101d04 */
[----:B------:R-:W-:Y:S01]  /*1f00*/  @P2 FADD.FTZ R54, R13, R54 ;  /* 0x000000360d362221 */ /* 0x000fe20000010000 */
[----:B------:R-:W-:-:S02]  /*1f10*/  @P3 F2FP.F16.F32.PACK_AB R0, RZ, R51 ;  /* 0x00000033ff00323e */ /* 0x000fc400000000ff */
[----:B------:R-:W-:Y:S02]  /*1f20*/  IADD3 R53, R171, 0x20, RZ ;  /* 0x00000020ab357810 */ /* 0x000fe40007ffe0ff */
[----:B------:R-:W-:Y:S02]  /*1f30*/  @P3 F2FP.F16.F32.PACK_AB R50, RZ, R168 ;  /* 0x000000a8ff32323e */ /* 0x000fe400000000ff */
[----:B------:R-:W-:Y:S01]  /*1f40*/  SEL R24, R51, R24, P4 ;  /* 0x0000001833187207 */ /* 0x000fe20002000000 */
[----:B------:R-:W-:Y:S01]  /*1f50*/  IMAD.WIDE.U32 R46, R53, 0x10, R46 ;  /* 0x00000010352e7825 */ /* 0x000fe200078e002e */
[----:B0-----:R-:W-:Y:S02]  /*1f60*/  @P3 F2FP.F16.F32.PACK_AB R49, RZ, R65 ;  /* 0x00000041ff31323e */ /* 0x001fe400000000ff */
[----:B------:R-:W-:Y:S01]  /*1f70*/  @P3 F2FP.F16.F32.PACK_AB R43, RZ, R57 ;  /* 0x00000039ff2b323e */ /* 0x000fe200000000ff */
[----:B-1----:R-:W0:Y:S01]  /*1f80*/  @P1 LDC.64 R36, c[0x0][0x308] ;  /* 0x0000c200ff241b82 */ /* 0x002e220000000a00 */
[----:B------:R-:W-:-:S02]  /*1f90*/  @P3 F2FP.F16.F32.PACK_AB R41, RZ, R55 ;  /* 0x00000037ff29323e */ /* 0x000fc400000000ff */
[----:B------:R-:W-:Y:S02]  /*1fa0*/  @P3 F2FP.F16.F32.PACK_AB R45, RZ, R58 ;  /* 0x0000003aff2d323e */ /* 0x000fe400000000ff */
[----:B------:R-:W-:Y:S02]  /*1fb0*/  @P3 F2FP.F16.F32.PACK_AB R42, RZ, R56 ;  /* 0x00000038ff2a323e */ /* 0x000fe400000000ff */
[----:B------:R-:W-:Y:S01]  /*1fc0*/  @P3 F2FP.F16.F32.PACK_AB R40, RZ, R54 ;  /* 0x00000036ff28323e */ /* 0x000fe200000000ff */
[----:B--2---:R-:W1:Y:S01]  /*1fd0*/  @P3 LDC.64 R2, c[0x0][0x300] ;  /* 0x0000c000ff023b82 */ /* 0x004e620000000a00 */
[----:B------:R-:W-:Y:S02]  /*1fe0*/  @P3 PRMT R23, R49, 0x7610, R23 ;  /* 0x0000761031173816 */ /* 0x000fe40000000017 */
[----:B------:R-:W-:Y:S02]  /*1ff0*/  @P3 PRMT R22, R43, 0x7610, R22 ;  /* 0x000076102b163816 */ /* 0x000fe40000000016 */
[----:B------:R-:W-:-:S02]  /*2000*/  @P3 PRMT R21, R41, 0x7610, R21 ;  /* 0x0000761029153816 */ /* 0x000fc40000000015 */
[----:B------:R-:W-:Y:S01]  /*2010*/  @P3 PRMT R20, R0, 0x7610, R20 ;  /* 0x0000761000143816 */ /* 0x000fe20000000014 */
[----:B------:R-:W2:Y:S01]  /*2020*/  LDC.64 R38, c[0x0][0x210] ;  /* 0x00008400ff267b82 */ /* 0x000ea20000000a00 */
[----:B------:R-:W-:Y:S02]  /*2030*/  SEL R25, R54, R25, P4 ;  /* 0x0000001936197207 */ /* 0x000fe40002000000 */
[----:B------:R-:W-:Y:S02]  /*2040*/  SEL R26, R55, R26, P4 ;  /* 0x0000001a371a7207 */ /* 0x000fe40002000000 */
[----:B------:R-:W-:Y:S02]  /*2050*/  SEL R27, R56, R27, P4 ;  /* 0x0000001b381b7207 */ /* 0x000fe40002000000 */
[----:B------:R-:W-:Y:S01]  /*2060*/  SEL R28, R57, R28, P4 ;  /* 0x0000001c391c7207 */ /* 0x000fe20002000000 */
[----:B0-----:R-:W-:Y:S01]  /*2070*/  @P1 IMAD.WIDE.U32 R36, R169, 0x20, R36 ;  /* 0x00000020a9241825 */ /* 0x001fe200078e0024 */
[----:B------:R-:W-:-:S02]  /*2080*/  SEL R29, R58, R29, P4 ;  /* 0x0000001d3a1d7207 */ /* 0x000fc40002000000 */
[----:B------:R-:W-:Y:S02]  /*2090*/  SEL R30, R65, R30, P4 ;  /* 0x0000001e411e7207 */ /* 0x000fe40002000000 */
[----:B------:R-:W-:Y:S01]  /*20a0*/  SEL R31, R168, R31, P4 ;  /* 0x0000001fa81f7207 */ /* 0x000fe20002000000 */
[----:B------:R0:W-:Y:S01]  /*20b0*/  @P1 STG.E.128 desc[UR4][R36.64], R24 ;  /* 0x0000001824001986 */ /* 0x0001e2000c101d04 */
[----:B------:R-:W-:Y:S01]  /*20c0*/  F2FP.F16.F32.PACK_AB R32, R54, R51 ;  /* 0x000000333620723e */ /* 0x000fe200000000ff */
[----:B-1----:R-:W-:Y:S01]  /*20d0*/  @P3 IMAD.WIDE.U32 R2, R169, 0x10, R2 ;  /* 0x00000010a9023825 */ /* 0x002fe200078e0002 */
[----:B------:R-:W-:Y:S01]  /*20e0*/  F2FP.F16.F32.PACK_AB R33, R56, R55 ;  /* 0x000000373821723e */ /* 0x000fe200000000ff */
[----:B------:R0:W-:Y:S01]  /*20f0*/  @P1 STG.E.128 desc[UR4][R36.64+0x10], R28 ;  /* 0x0000101c24001986 */ /* 0x0001e2000c101d04 */
[----:B------:R-:W-:Y:S02]  /*2100*/  F2FP.F16.F32.PACK_AB R34, R58, R57 ;  /* 0x000000393a22723e */ /* 0x000fe400000000ff */
[----:B------:R-:W-:-:S02]  /*2110*/  F2FP.F16.F32.PACK_AB R35, R168, R65 ;  /* 0x00000041a823723e */ /* 0x000fc400000000ff */
[----:B------:R-:W-:Y:S02]  /*2120*/  @P3 PRMT R23, R23, 0x5410, R50 ;  /* 0x0000541017173816 */ /* 0x000fe40000000032 */
[----:B------:R-:W-:Y:S01]  /*2130*/  @P3 PRMT R22, R22, 0x5410, R45 ;  /* 0x0000541016163816 */ /* 0x000fe2000000002d */
[----:B------:R0:W-:Y:S01]  /*2140*/  STG.E.128 desc[UR4][R46.64], R32 ;  /* 0x000000202e007986 */ /* 0x0001e2000c101d04 */
[----:B------:R-:W-:Y:S02]  /*2150*/  @P3 PRMT R21, R21, 0x5410, R42 ;  /* 0x0000541015153816 */ /* 0x000fe4000000002a */
[----:B------:R-:W-:Y:S02]  /*2160*/  @P3 PRMT R20, R20, 0x5410, R40 ;  /* 0x0000541014143816 */ /* 0x000fe40000000028 */
[----:B--2---:R-:W-:-:S03]  /*2170*/  LEA R167, R38, R167, 0x2 ;  /* 0x000000a726a77211 */ /* 0x004fc600078e10ff */
[----:B------:R0:W-:Y:S01]  /*2180*/  @P3 STG.E.128 desc[UR4][R2.64], R20 ;  /* 0x0000001402003986 */ /* 0x0001e2000c101d04 */
[----:B------:R-:W-:-:S13]  /*2190*/  ISETP.GE.AND P1, PT, R167, R39, PT ;  /* 0x00000027a700720c */ /* 0x000fda0003f26270 */
[----:B------:R-:W-:Y:S05]  /*21a0*/  @!P1 BRA `(.L_x_1866) ;  /* 0xffffffe400a09947 */ /* 0x000fea000383ffff */
[----:B------:R-:W-:Y:S05]  /*21b0*/  BSYNC B1 ;  /* 0x0000000000017941 */ /* 0x000fea0003800000 */
.L_x_1864:
        /* <DEDUP_REMOVED lines=61> */
.L_x_1863:
[----:B------:R-:W-:Y:S05]  /*2590*/  BSYNC B0 ;  /* 0x0000000000007941 */ /* 0x000fea0003800000 */
.L_x_1861:
        /* <DEDUP_REMOVED lines=197> */
.L_x_1865:
        /* <DEDUP_REMOVED lines=8> */
.L_x_1868:
[----:B------:R-:W-:Y:S05]  /*3270*/  BSYNC B2 ;  /* 0x0000000000027941 */ /* 0x000fea0003800000 */
.L_x_1867:
        /* <DEDUP_REMOVED lines=8> */
.L_x_1869:
[----:B------:R-:W-:Y:S01]  /*3300*/  FADD.FTZ R46, R65, R46 ;  /* 0x0000002e412e7221 */ /* 0x000fe20000010000 */
[----:B------:R-:W-:-:S04]  /*3310*/  HFMA2.MMA R175, -RZ, RZ, 0, 1.1920928955078125e-07 ;  /* 0x00000002ffaf7435 */ /* 0x000fc800000001ff */
[----:B------:R-:W-:Y:S02]  /*3320*/  MOV R174, R46 ;  /* 0x0000002e00ae7202 */ /* 0x000fe40000000f00 */
[----:B------:R-:W-:-:S07]  /*3330*/  MOV R66, R133 ;  /* 0x0000008500427202 */ /* 0x000fce0000000f00 */
[----:B------:R-:W-:Y:S05]  /*3340*/  WARPSYNC.COLLECTIVE R67, `(.L_x_1870) ;  /* 0x0000000043087348 */ /* 0x000fea0003c00000 */
[----:B------:R0:W1:Y:S02]  /*3350*/  SHFL.BFLY P2, R133, R174, R175, R176 ;  /* 0x0c0000afae857389 */ /* 0x00006400000400b0 */
[----:B01----:R-:W-:Y:S01]  /*3360*/  ENDCOLLECTIVE ;  /* 0x000000000000791b */ /* 0x003fe20003800000 */
.L_x_1870:
[----:B------:R-:W-:-:S05]  /*3370*/  FADD.FTZ R66, R63, R66 ;  /* 0x000000423f427221 */ /* 0x000fca0000010000 */
[----:B------:R-:W-:Y:S02]  /*3380*/  MOV R174, R66 ;  /* 0x0000004200ae7202 */ /* 0x000fe40000000f00 */
[----:B------:R-:W-:-:S07]  /*3390*/  MOV R49, R133 ;  /* 0x0000008500317202 */ /* 0x000fce0000000f00 */
[----:B------:R-:W-:Y:S05]  /*33a0*/  WARPSYNC.COLLECTIVE R67, `(.L_x_1871) ;  /* 0x0000000043087348 */ /* 0x000fea0003c00000 */
[----:B------:R0:W1:Y:S02]  /*33b0*/  SHFL.BFLY P2, R133, R174, R175, R176 ;  /* 0x0c0000afae857389 */ /* 0x00006400000400b0 */
[----:B01----:R-:W-:Y:S01]  /*33c0*/  ENDCOLLECTIVE ;  /* 0x000000000000791b */ /* 0x003fe20003800000 */
.L_x_1871:
[----:B------:R-:W-:Y:S01]  /*33d0*/  FADD.FTZ R49, R46, R49 ;  /* 0x000000312e317221 */ /* 0x000fe20000010000 */
[----:B------:R-:W-:-:S04]  /*33e0*/  HFMA2.MMA R175, -RZ, RZ, 0, 2.384185791015625e-07 ;  /* 0x00000004ffaf7435 */ /* 0x000fc800000001ff */
[----:B------:R-:W-:Y:S02]  /*33f0*/  MOV R174, R49 ;  /* 0x0000003100ae7202 */ /* 0x000fe40000000f00 */
[----:B------:R-:W-:-:S07]  /*3400*/  MOV R59, R133 ;  /* 0x00000085003b7202 */ /* 0x000fce0000000f00 */
[----:B------:R-:W-:Y:S05]  /*3410*/  WARPSYNC.COLLECTIVE R67, `(.L_x_1872) ;  /* 0x0000000043087348 */ /* 0x000fea0003c00000 */
[----:B------:R0:W1:Y:S02]  /*3420*/  SHFL.BFLY P2, R133, R174, R175, R176 ;  /* 0x0c0000afae857389 */ /* 0x00006400000400b0 */
[----:B01----:R-:W-:Y:S01]  /*3430*/  ENDCOLLECTIVE ;  /* 0x000000000000791b */ /* 0x003fe20003800000 */
.L_x_1872:
[----:B------:R-:W-:-:S05]  /*3440*/  FADD.FTZ R59, R66, R59 ;  /* 0x0000003b423b7221 */ /* 0x000fca0000010000 */
[----:B------:R-:W-:Y:S02]  /*3450*/  MOV R174, R59 ;  /* 0x0000003b00ae7202 */ /* 0x000fe40000000f00 */
[----:B------:R-:W-:-:S07]  /*3460*/  MOV R132, R133 ;  /* 0x0000008500847202 */ /* 0x000fce0000000f00 */
[----:B------:R-:W-:Y:S05]  /*3470*/  WARPSYNC.COLLECTIVE R67, `(.L_x_1873) ;  /* 0x0000000043087348 */ /* 0x000fea0003c00000 */
[----:B------:R0:W1:Y:S02]  /*3480*/  SHFL.BFLY P2, R133, R174, R175, R176 ;  /* 0x0c0000afae857389 */ /* 0x00006400000400b0 */
[----:B01----:R-:W-:Y:S01]  /*3490*/  ENDCOLLECTIVE ;  /* 0x000000000000791b */ /* 0x003fe20003800000 */
.L_x_1873:
[----:B------:R-:W-:Y:S01]  /*34a0*/  FADD.FTZ R132, R49, R132 ;  /* 0x0000008431847221 */ /* 0x000fe20000010000 */
[----:B------:R-:W-:-:S04]  /*34b0*/  HFMA2.MMA R175, -RZ, RZ, 0, 4.76837158203125e-07 ;  /* 0x00000008ffaf7435 */ /* 0x000fc800000001ff */
[----:B------:R-:W-:Y:S02]  /*34c0*/  MOV R174, R132 ;  /* 0x0000008400ae7202 */ /* 0x000fe40000000f00 */
[----:B------:R-:W-:-:S07]  /*34d0*/  MOV R172, R133 ;  /* 0x0000008500ac7202 */ /* 0x000fce0000000f00 */
[----:B------:R-:W-:Y:S05]  /*34e0*/  WARPSYNC.COLLECTIVE R67, `(.L_x_1874) ;  /* 0x0000000043087348 */ /* 0x000fea0003c00000 */
[----:B------:R0:W1:Y:S02]  /*34f0*/  SHFL.BFLY P2, R133, R174, R175, R176 ;  /* 0x0c0000afae857389 */ /* 0x00006400000400b0 */
[----:B01----:R-:W-:Y:S01]  /*3500*/  ENDCOLLECTIVE ;  /* 0x000000000000791b */ /* 0x003fe20003800000 */
.L_x_1874:
[----:B------:R-:W-:-:S05]  /*3510*/  FADD.FTZ R172, R59, R172 ;  /* 0x000000ac3bac7221 */ /* 0x000fca0000010000 */
[----:B------:R-:W-:Y:S02]  /*3520*/  MOV R174, R172 ;  /* 0x000000ac00ae7202 */ /* 0x000fe40000000f00 */
[----:B------:R-:W-:-:S07]  /*3530*/  MOV R63, R133 ;  /* 0x00000085003f7202 */ /* 0x000fce0000000f00 */
[----:B------:R-:W-:Y:S05]  /*3540*/  WARPSYNC.COLLECTIVE R67, `(.L_x_1875) ;  /* 0x0000000043087348 */ /* 0x000fea0003c00000 */
[----:B------:R0:W1:Y:S02]  /*3550*/  SHFL.BFLY P2, R133, R174, R175, R176 ;  /* 0x0c0000afae857389 */ /* 0x00006400000400b0 */
[----:B01----:R-:W-:Y:S01]  /*3560*/  ENDCOLLECTIVE ;  /* 0x000000000000791b */ /* 0x003fe20003800000 */
.L_x_1875:
[----:B------:R-:W-:Y:S01]  /*3570*/  FADD.FTZ R63, R132, R63 ;  /* 0x0000003f843f7221 */ /* 0x000fe20000010000 */
[----:B------:R-:W-:-:S04]  /*3580*/  HFMA2.MMA R175, -RZ, RZ, 0, 9.5367431640625e-07 ;  /* 0x00000010ffaf7435 */ /* 0x000fc800000001ff */
[----:B------:R-:W-:Y:S02]  /*3590*/  MOV R174, R63 ;  /* 0x0000003f00ae7202 */ /* 0x000fe40000000f00 */
[----:B------:R-:W-:-:S07]  /*35a0*/  MOV R65, R133 ;  /* 0x0000008500417202 */ /* 0x000fce0000000f00 */
[----:B------:R-:W-:Y:S05]  /*35b0*/  WARPSYNC.COLLECTIVE R67, `(.L_x_1876) ;  /* 0x0000000043087348 */ /* 0x000fea0003c00000 */
[----:B------:R0:W1:Y:S02]  /*35c0*/  SHFL.BFLY P2, R133, R174, R175, R176 ;  /* 0x0c0000afae857389 */ /* 0x00006400000400b0 */
[----:B01----:R-:W-:Y:S01]  /*35d0*/  ENDCOLLECTIVE ;  /* 0x000000000000791b */ /* 0x003fe20003800000 */
.L_x_1876:
[----:B------:R-:W-:-:S05]  /*35e0*/  FADD.FTZ R65, R172, R65 ;  /* 0x00000041ac417221 */ /* 0x000fca0000010000 */
[----:B------:R-:W-:Y:S02]  /*35f0*/  MOV R174, R65 ;  /* 0x0000004100ae7202 */ /* 0x000fe40000000f00 */
[----:B------:R-:W-:-:S07]  /*3600*/  MOV R46, R133 ;  /* 0x00000085002e7202 */ /* 0x000fce0000000f00 */
[----:B------:R-:W-:Y:S05]  /*3610*/  WARPSYNC.COLLECTIVE R67, `(.L_x_1877) ;  /* 0x0000000043087348 */ /* 0x000fea0003c00000 */
[----:B------:R0:W1:Y:S02]  /*3620*/  SHFL.BFLY P2, R133, R174, R175, R176 ;  /* 0x0c0000afae857389 */ /* 0x00006400000400b0 */
[----:B01----:R-:W-:Y:S01]  /*3630*/  ENDCOLLECTIVE ;  /* 0x000000000000791b */ /* 0x003fe20003800000 */
.L_x_1877:
[----:B------:R-:W-:Y:S01]  /*3640*/  MOV R66, R133 ;  /* 0x0000008500427202 */ /* 0x000fe20000000f00 */
[----:B------:R-:W-:Y:S06]  /*3650*/  BRA `(.L_x_1878) ;  /* 0xffffffe000607947 */ /* 0x000fec000383ffff */
.L_x_1879:
        /* <DEDUP_REMOVED lines=10> */
.L_x_3215:


//--------------------- .text._ZN10layer_norm31ln_parallel_residual_bwd_kernelINS_13Kernel_traitsI6__halfS2_fS2_fjLj512ELj1ELj4ELj1ELj16ENS_18Kernel_traits_baseILj512ES2_S2_fS2_fjLj128EEEEELb0ELb1ELb0EEEvNS_9BwdParamsE --------------------------
	.section	.text._ZN10layer_norm31ln_parallel_residual_bwd_kernelINS_13Kernel_traitsI6__halfS2_fS2_fjLj512ELj1ELj4ELj1ELj16ENS_18Kernel_traits_baseILj512ES2_S2_fS2_fjLj128EEEEELb0ELb1ELb0EEEvNS_9BwdParamsE,"ax",@progbits
	.align	128
        .global         _ZN10layer_norm31ln_parallel_residual_bwd_kernelINS_13Kernel_traitsI6__halfS2_fS2_fjLj512ELj1ELj4ELj1ELj16ENS_18Kernel_traits_baseILj512ES2_S2_fS2_fjLj128EEEEELb0ELb1ELb0EEEvNS_9BwdParamsE
        .type           _ZN10layer_norm31ln_parallel_residual_bwd_kernelINS_13Kernel_traitsI6__halfS2_fS2_fjLj512ELj1ELj4ELj1ELj16ENS_18Kernel_traits_baseILj512ES2_S2_fS2_fjLj128EEEEELb0ELb1ELb0EEEvNS_9BwdParamsE,@function
        .size           _ZN10layer_norm31ln_parallel_residual_bwd_kernelINS_13Kernel_traitsI6__halfS2_fS2_fjLj512ELj1ELj4ELj1ELj16ENS_18Kernel_traits_baseILj512ES2_S2_fS2_fjLj128EEEEELb0ELb1ELb0EEEvNS_9BwdParamsE,(.L_x_3216 - _ZN10layer_norm31ln_parallel_residual_bwd_kernelINS_13Kernel_traitsI6__halfS2_fS2_fjLj512ELj1ELj4ELj1ELj16ENS_18Kernel_traits_baseILj512ES2_S2_fS2_fjLj128EEEEELb0ELb1ELb0EEEvNS_9BwdParamsE)
        .other          _ZN10layer_norm31ln_parallel_residual_bwd_kernelINS_13Kernel_traitsI6__halfS2_fS2_fjLj512ELj1ELj4ELj1ELj16ENS_18Kernel_traits_baseILj512ES2_S2_fS2_fjLj128EEEEELb0ELb1ELb0EEEvNS_9BwdParamsE,@"STO_CUDA_ENTRY STV_DEFAULT"
_ZN10layer_norm31ln_parallel_residual_bwd_kernelINS_13Kernel_traitsI6__halfS2_fS2_fjLj512ELj1ELj4ELj1ELj16ENS_18Kernel_traits_baseILj512ES2_S2_fS2_fjLj128EEEEELb0ELb1ELb0EEEvNS_9BwdParamsE:
.text._ZN10layer_norm31ln_parallel_residual_bwd_kernelINS_13Kernel_traitsI6__halfS2_fS2_fjLj512ELj1ELj4ELj1ELj16ENS_18Kernel_traits_baseILj512ES2_S2_fS2_fjLj128EEEEELb0ELb1ELb0EEEvNS_9BwdParamsE:
        /* <DEDUP_REMOVED lines=68> */
.L_x_1891:
        /* <DEDUP_REMOVED lines=33> */
[----:B------:R-:W-:-:S03]  /*0650*/  FADD.FTZ R9, -R96, R11 ;  /* 0x0000000b60097221 */ /* 0x000fc60000010100 */
[----:B-----5:R-:W-:Y:S01]  /*0660*/  FMUL.FTZ R0, R90, R79 ;  /* 0x0000004f5a007220 */ /* 0x020fe20000410000 */
[----:B---3--:R-:W-:Y:S01]  /*0670*/  FADD.FTZ R123, -R96, R4 ;  /* 0x00000004607b7221 */ /* 0x008fe20000010100 */
[----:B------:R-:W-:Y:S01]  /*0680*/  FMUL.FTZ R4, R90, R121 ;  /* 0x000000795a047220 */ /* 0x000fe20000410000 */
[--C-:B----4-:R-:W-:Y:S02]  /*0690*/  HADD2.F32 R111, -RZ, R12.reuse.H0_H0 ;  /* 0x2000000cff6f7230 */ /* 0x110fe40000004100 */
[----:B------:R-:W-:Y:S02]  /*06a0*/  HADD2.F32 R12, -RZ, R12.H1_H1 ;  /* 0x3000000cff0c7230 */ /* 0x000fe40000004100 */
[--C-:B------:R-:W-:Y:S02]  /*06b0*/  HADD2.F32 R89, -RZ, R13.reuse.H0_H0 ;  /* 0x2000000dff597230 */ /* 0x100fe40000004100 */
[----:B------:R-:W-:Y:S02]  /*06c0*/  HADD2.F32 R10, -RZ, R13.H1_H1 ;  /* 0x3000000dff0a7230 */ /* 0x000fe40000004100 */
[----:B------:R-:W-:Y:S01]  /*06d0*/  FADD.FTZ R13, -R96, R5 ;  /* 0x00000005600d7221 */ /* 0x000fe20000010100 */
[----:B0-----:R-:W-:-:S02]  /*06e0*/  HADD2.F32 R77, -RZ, R15.H0_H0 ;  /* 0x2000000fff4d7230 */ /* 0x001fc40000004100 */
[----:B------:R-:W-:Y:S02]  /*06f0*/  HADD2.F32 R76, -RZ, R15.H1_H1 ;  /* 0x3000000fff4c7230 */ /* 0x000fe40000004100 */
[----:B------:R-:W-:Y:S01]  /*0700*/  FADD.FTZ R15, -R96, R6 ;  /* 0x00000006600f7221 */ /* 0x000fe20000010100 */
[----:B------:R-:W-:Y:S01]  /*0710*/  FMUL.FTZ R5, R120, R111 ;  /* 0x0000006f78057220 */ /* 0x000fe20000410000 */
[----:B------:R-:W-:Y:S01]  /*0720*/  FMUL.FTZ R6, R90, R97 ;  /* 0x000000615a067220 */ /* 0x000fe20000410000 */
[----:B------:R-:W-:Y:S01]  /*0730*/  FADD.FTZ R37, R37, R12 ;  /* 0x0000000c25257221 */ /* 0x000fe20000010000 */
[-C--:B------:R-:W-:Y:S01]  /*0740*/  FFMA.FTZ R53, R4, R12.reuse, R53 ;  /* 0x0000000c04357223 */ /* 0x080fe20000010035 */
[----:B------:R-:W-:Y:S01]  /*0750*/  FMUL.FTZ R100, R119, R12 ;  /* 0x0000000c77647220 */ /* 0x000fe20000410000 */
[----:B------:R-:W-:Y:S01]  /*0760*/  FMUL.FTZ R12, R90, R13 ;  /* 0x0000000d5a0c7220 */ /* 0x000fe20000410000 */
[----:B------:R-:W-:Y:S01]  /*0770*/  FADD.FTZ R38, R38, R89 ;  /* 0x0000005926267221 */ /* 0x000fe20000010000 */
[-C--:B------:R-:W-:Y:S01]  /*0780*/  FFMA.FTZ R54, R6, R89.reuse, R54 ;  /* 0x0000005906367223 */ /* 0x080fe20000010036 */
[----:B------:R-:W-:Y:S01]  /*0790*/  FMUL.FTZ R8, R118, R89 ;  /* 0x0000005976087220 */ /* 0x000fe20000410000 */
[----:B------:R-:W-:Y:S01]  /*07a0*/  FADD.FTZ R13, RZ, R5 ;  /* 0x00000005ff0d7221 */ /* 0x000fe20000010000 */
[----:B------:R-:W-:Y:S01]  /*07b0*/  FFMA.FTZ R89, R0, R5, RZ ;  /* 0x0000000500597223 */ /* 0x000fe200000100ff */
[----:B------:R-:W-:Y:S01]  /*07c0*/  FADD.FTZ R79, -R96, R7 ;  /* 0x00000007604f7221 */ /* 0x000fe20000010100 */
[----:B------:R-:W-:Y:S01]  /*07d0*/  FMUL.FTZ R7, R90, R9 ;  /* 0x000000095a077220 */ /* 0x000fe20000410000 */
[----:B------:R-:W-:Y:S01]  /*07e0*/  FADD.FTZ R97, R13, R100 ;  /* 0x000000640d617221 */ /* 0x000fe20000010000 */
[----:B------:R-:W-:-:S02]  /*07f0*/  HADD2.F32 R11, -RZ, R14.H0_H0 ;  /* 0x2000000eff0b7230 */ /* 0x000fc40000004100 */
[----:B------:R-:W-:Y:S01]  /*0800*/  FFMA.FTZ R89, R4, R100, R89 ;  /* 0x0000006404597223 */ /* 0x000fe20000010059 */
[----:B------:R-:W-:Y:S02]  /*0810*/  HADD2.F32 R14, -RZ, R14.H1_H1 ;  /* 0x3000000eff0e7230 */ /* 0x000fe40000004100 */
[----:B------:R-:W-:Y:S01]  /*0820*/  FADD.FTZ R39, R39, R10 ;  /* 0x0000000a27277221 */ /* 0x000fe20000010000 */
[----:B------:R-:W-:Y:S01]  /*0830*/  FMUL.FTZ R9, R90, R123 ;  /* 0x0000007b5a097220 */ /* 0x000fe20000410000 */
[-C--:B------:R-:W-:Y:S01]  /*0840*/  FFMA.FTZ R55, R7, R10.reuse, R55 ;  /* 0x0000000a07377223 */ /* 0x080fe20000010037 */
        /* <DEDUP_REMOVED lines=26> */
[----:B------:R-:W-:Y:S01]  /*09f0*/  FADD.FTZ R35, R35, R76 ;  /* 0x0000004c23237221 */ /* 0x000fe20000010000 */
[C---:B------:R-:W-:Y:S01]  /*0a00*/  FFMA.FTZ R51, R88.reuse, R76, R51 ;  /* 0x0000004c58337223 */ /* 0x040fe20000010033 */
[----:B------:R-:W-:Y:S01]  /*0a10*/  FFMA.FTZ R110, R88, R89, R77 ;  /* 0x00000059586e7223 */ /* 0x000fe2000001004d */
[----:B------:R-:W-:-:S07]  /*0a20*/  IADD3 R111, R3, 0x20, RZ ;  /* 0x00000020036f7810 */ /* 0x000fce0007ffe0ff */
.L_x_1883:
[----:B------:R-:W-:Y:S05]  /*0a30*/  BSYNC B1 ;  /* 0x0000000000017941 */ /* 0x000fea0003800000 */
.L_x_1882:
        /* <DEDUP_REMOVED lines=18> */
[----:B------:R-:W-:Y:S02]  /*0b60*/  FADD.FTZ R121, -R96, R78 ;  /* 0x0000004e60797221 */ /* 0x000fe40000010100 */
[----:B-----5:R-:W-:Y:S01]  /*0b70*/  FMUL.FTZ R101, R90, R101 ;  /* 0x000000655a657220 */ /* 0x020fe20000410000 */
[C---:B---3--:R-:W-:Y:S01]  /*0b80*/  FADD.FTZ R95, -R96.reuse, R81 ;  /* 0x00000051605f7221 */ /* 0x048fe20000010100 */
[----:B------:R-:W-:Y:S01]  /*0b90*/  FADD.FTZ R91, -R96, R80 ;  /* 0x00000050605b7221 */ /* 0x000fe20000010100 */
[----:B------:R-:W-:Y:S01]  /*0ba0*/  FMUL.FTZ R80, R90, R123 ;  /* 0x0000007b5a507220 */ /* 0x000fe20000410000 */
[----:B------:R-:W-:Y:S01]  /*0bb0*/  FADD.FTZ R79, -R96, R83 ;  /* 0x00000053604f7221 */ /* 0x000fe20000010100 */
[----:B----4-:R-:W-:-:S02]  /*0bc0*/  HADD2.F32 R81, -RZ, R84.H0_H0 ;  /* 0x20000054ff517230 */ /* 0x010fc40000004100 */
[----:B------:R-:W-:Y:S02]  /*0bd0*/  HADD2.F32 R84, -RZ, R84.H1_H1 ;  /* 0x30000054ff547230 */ /* 0x000fe40000004100 */
[--C-:B------:R-:W-:Y:S02]  /*0be0*/  HADD2.F32 R94, -RZ, R85.reuse.H1_H1 ;  /* 0x30000055ff5e7230 */ /* 0x100fe40000004100 */
[----:B------:R-:W-:Y:S01]  /*0bf0*/  FADD.FTZ R28, R28, R81 ;  /* 0x000000511c1c7221 */ /* 0x000fe20000010000 */
[--C-:B0-----:R-:W-:Y:S02]  /*0c00*/  HADD2.F32 R93, -RZ, R86.reuse.H0_H0 ;  /* 0x20000056ff5d7230 */ /* 0x101fe40000004100 */
[----:B------:R-:W-:Y:S01]  /*0c10*/  FADD.FTZ R29, R29, R84 ;  /* 0x000000541d1d7221 */ /* 0x000fe20000010000 */
[----:B------:R-:W-:Y:S02]  /*0c20*/  HADD2.F32 R78, -RZ, R86.H1_H1 ;  /* 0x30000056ff4e7230 */ /* 0x000fe40000004100 */
[-C--:B------:R-:W-:Y:S01]  /*0c30*/  FFMA.FTZ R45, R80, R84.reuse, R45 ;  /* 0x00000054502d7223 */ /* 0x080fe2000001002d */
[----:B------:R-:W-:Y:S01]  /*0c40*/  FMUL.FTZ R83, R109, R84 ;  /* 0x000000546d537220 */ /* 0x000fe20000410000 */
[----:B------:R-:W-:Y:S01]  /*0c50*/  FFMA.FTZ R44, R101, R81, R44 ;  /* 0x00000051652c7223 */ /* 0x000fe2000001002c */
[C---:B------:R-:W-:Y:S01]  /*0c60*/  FMUL.FTZ R84, R90.reuse, R99 ;  /* 0x000000635a547220 */ /* 0x040fe20000410000 */
[----:B------:R-:W-:Y:S01]  /*0c70*/  FMUL.FTZ R86, R90, R91 ;  /* 0x0000005b5a567220 */ /* 0x000fe20000410000 */
[----:B------:R-:W-:Y:S01]  /*0c80*/  FMUL.FTZ R81, R112, R81 ;  /* 0x0000005170517220 */ /* 0x000fe20000410000 */
[----:B------:R-:W-:Y:S01]  /*0c90*/  FADD.FTZ R77, -R96, R82 ;  /* 0x00000052604d7221 */ /* 0x000fe20000010100 */
[----:B------:R-:W-:-:S02]  /*0ca0*/  HADD2.F32 R92, -RZ, R85.H0_H0 ;  /* 0x20000055ff5c7230 */ /* 0x000fc40000004100 */
[----:B------:R-:W-:Y:S01]  /*0cb0*/  FMUL.FTZ R82, R90, R121 ;  /* 0x000000795a527220 */ /* 0x000fe20000410000 */
[--C-:B------:R-:W-:Y:S02]  /*0cc0*/  HADD2.F32 R111, -RZ, R87.reuse.H0_H0 ;  /* 0x20000057ff6f7230 */ /* 0x100fe40000004100 */
[----:B------:R-:W-:Y:S01]  /*0cd0*/  FADD.FTZ R31, R31, R94 ;  /* 0x0000005e1f1f7221 */ /* 0x000fe20000010000 */
[----:B------:R-:W-:Y:S02]  /*0ce0*/  HADD2.F32 R76, -RZ, R87.H1_H1 ;  /* 0x30000057ff4c7230 */ /* 0x000fe40000004100 */
        /* <DEDUP_REMOVED lines=36> */
.L_x_1885:
[----:B------:R-:W-:Y:S05]  /*0f30*/  BSYNC B1 ;  /* 0x0000000000017941 */ /* 0x000fea0003800000 */
.L_x_1884:
        /* <DEDUP_REMOVED lines=20> */
.L_x_1903:
        /* <DEDUP_REMOVED lines=13> */
[----:B------:R-:W-:Y:S01]  /*1150*/  ISETP.NE.AND.EX P0, PT, RZ, UR15, PT, P0 ;  /* 0x0000000fff007c0c */ /* 0x000fe2000bf05300 */
[-CC-:B------:R-:W-:Y:S01]  /*1160*/  FFMA.FTZ R97, R6, R110.reuse, R111.reuse ;  /* 0x0000006e06617223 */ /* 0x180fe2000001006f */
[-C--:B------:R-:W-:Y:S01]  /*1170*/  FFMA.FTZ R121, R7, R110.reuse, R111 ;  /* 0x0000006e07797223 */ /* 0x080fe2000001006f */
[----:B-----5:R-:W-:Y:S01]  /*1180*/  FMUL.FTZ R77, R90, R77 ;  /* 0x0000004d5a4d7220 */ /* 0x020fe20000410000 */
[----:B------:R-:W-:Y:S01]  /*1190*/  FADD.FTZ R79, R100, -R79 ;  /* 0x8000004f644f7221 */ /* 0x000fe20000010000 */
[----:B------:R-:W-:Y:S01]  /*11a0*/  FADD.FTZ R97, R8, -R97 ;  /* 0x8000006108617221 */ /* 0x000fe20000010000 */
[----:B------:R-:W-:Y:S01]  /*11b0*/  FADD.FTZ R121, R10, -R121 ;  /* 0x800000790a797221 */ /* 0x000fe20000010000 */
[----:B------:R-:W-:Y:S01]  /*11c0*/  ISETP.NE.U32.AND P5, PT, RZ, UR12, PT ;  /* 0x0000000cff007c0c */ /* 0x000fe2000bfa5070 */
[C---:B------:R-:W-:Y:S01]  /*11d0*/  FMUL.FTZ R76, R90.reuse, R79 ;  /* 0x0000004f5a4c7220 */ /* 0x040fe20000410000 */
[C---:B------:R-:W-:Y:S01]  /*11e0*/  FMUL.FTZ R97, R90.reuse, R97 ;  /* 0x000000615a617220 */ /* 0x040fe20000410000 */
[----:B------:R-:W-:Y:S01]  /*11f0*/  FMUL.FTZ R122, R90, R121 ;  /* 0x000000795a7a7220 */ /* 0x000fe20000410000 */
[----:B------:R-:W-:Y:S01]  /*1200*/  @P1 FADD.FTZ R77, R20, R77 ;  /* 0x0000004d144d1221 */ /* 0x000fe20000010000 */
[----:B------:R-:W-:Y:S01]  /*1210*/  FFMA.FTZ R124, R9, R110, R111 ;  /* 0x0000006e097c7223 */ /* 0x000fe2000001006f */
[----:B------:R-:W-:Y:S01]  /*1220*/  @P1 FADD.FTZ R76, R21, R76 ;  /* 0x0000004c154c1221 */ /* 0x000fe20000010000 */
[----:B------:R-:W-:Y:S01]  /*1230*/  ISETP.NE.AND.EX P5, PT, RZ, UR13, PT, P5 ;  /* 0x0000000dff007c0c */ /* 0x000fe2000bfa5350 */
[----:B------:R-:W-:Y:S01]  /*1240*/  @P1 FADD.FTZ R97, R22, R97 ;  /* 0x0000006116611221 */ /* 0x000fe20000010000 */
[----:B------:R-:W-:Y:S01]  /*1250*/  @P0 F2FP.F16.F32.PACK_AB R78, RZ, R77 ;  /* 0x0000004dff4e023e */ /* 0x000fe200000000ff */
[----:B------:R-:W-:Y:S01]  /*1260*/  @P1 FADD.FTZ R122, R23, R122 ;  /* 0x0000007a177a1221 */ /* 0x000fe20000010000 */
[----:B------:R-:W-:Y:S01]  /*1270*/  FADD.FTZ R121, R11, -R124 ;  /* 0x8000007c0b797221 */ /* 0x000fe20000010000 */
[----:B------:R-:W-:-:S02]  /*1280*/  @P0 F2FP.F16.F32.PACK_AB R79, RZ, R76 ;  /* 0x0000004cff4f023e */ /* 0x000fc400000000ff */
[----:B------:R-:W-:Y:S01]  /*1290*/  @P0 PRMT R68, R78, 0x7610, R68 ;  /* 0x000076104e440816 */ /* 0x000fe20000000044 */
[----:B------:R-:W-:Y:S01]  /*12a0*/  FFMA.FTZ R78, R12, R110, R111 ;  /* 0x0000006e0c4e7223 */ /* 0x000fe2000001006f */
[----:B------:R-:W-:Y:S01]  /*12b0*/  SEL R65, R76, R65, P5 ;  /* 0x000000414c417207 */ /* 0x000fe20002800000 */
[----:B------:R-:W-:Y:S01]  /*12c0*/  FMUL.FTZ R121, R90, R121 ;  /* 0x000000795a797220 */ /* 0x000fe20000410000 */
[----:B------:R-:W-:Y:S01]  /*12d0*/  SEL R64, R77, R64, P5 ;  /* 0x000000404d407207 */ /* 0x000fe20002800000 */
[----:B------:R-:W-:Y:S01]  /*12e0*/  FADD.FTZ R78, R13, -R78 ;  /* 0x8000004e0d4e7221 */ /* 0x000fe20000010000 */
[----:B------:R-:W-:Y:S01]  /*12f0*/  F2FP.F16.F32.PACK_AB R76, R76, R77 ;  /* 0x0000004d4c4c723e */ /* 0x000fe200000000ff */
[----:B------:R-:W-:Y:S01]  /*1300*/  @P1 FADD.FTZ R121, R16, R121 ;  /* 0x0000007910791221 */ /* 0x000fe20000010000 */
[----:B------:R-:W-:Y:S01]  /*1310*/  @P0 F2FP.F16.F32.PACK_AB R96, RZ, R122 ;  /* 0x0000007aff60023e */ /* 0x000fe200000000ff */
[----:B------:R-:W-:Y:S01]  /*1320*/  FMUL.FTZ R78, R90, R78 ;  /* 0x0000004e5a4e7220 */ /* 0x000fe20000410000 */
[----:B------:R-:W-:-:S02]  /*1330*/  SEL R67, R122, R67, P5 ;  /* 0x000000437a437207 */ /* 0x000fc40002800000 */
[-C--:B------:R-:W-:Y:S01]  /*1340*/  F2FP.F16.F32.PACK_AB R77, R122, R97.reuse ;  /* 0x000000617a4d723e */ /* 0x080fe200000000ff */
[----:B------:R-:W-:Y:S01]  /*1350*/  FFMA.FTZ R122, R14, R110, R111 ;  /* 0x0000006e0e7a7223 */ /* 0x000fe2000001006f */
[----:B------:R-:W-:Y:S01]  /*1360*/  @P0 PRMT R68, R68, 0x5410, R79 ;  /* 0x0000541044440816 */ /* 0x000fe2000000004f */
[----:B------:R-:W-:Y:S01]  /*1370*/  @P1 FADD.FTZ R78, R17, R78 ;  /* 0x0000004e114e1221 */ /* 0x000fe20000010000 */
[----:B------:R-:W-:Y:S01]  /*1380*/  @P0 F2FP.F16.F32.PACK_AB R123, RZ, R97 ;  /* 0x00000061ff7b023e */ /* 0x000fe200000000ff */
[----:B------:R-:W-:Y:S01]  /*1390*/  FADD.FTZ R79, R15, -R122 ;  /* 0x8000007a0f4f7221 */ /* 0x000fe20000010000 */
[----:B------:R-:W-:Y:S02]  /*13a0*/  SEL R66, R97, R66, P5 ;  /* 0x0000004261427207 */ /* 0x000fe40002800000 */
[----:B------:R-:W-:Y:S01]  /*13b0*/  @P0 F2FP.F16.F32.PACK_AB R97, RZ, R121 ;  /* 0x00000079ff61023e */ /* 0x000fe200000000ff */
[----:B------:R-:W-:Y:S01]  /*13c0*/  FMUL.FTZ R79, R90, R79 ;  /* 0x0000004f5a4f7220 */ /* 0x000fe20000410000 */
[----:B------:R-:W-:-:S02]  /*13d0*/  @P0 PRMT R69, R123, 0x7610, R69 ;  /* 0x000076107b450816 */ /* 0x000fc40000000045 */
[----:B------:R-:W-:Y:S01]  /*13e0*/  @P0 PRMT R70, R97, 0x7610, R70 ;  /* 0x0000761061460816 */ /* 0x000fe20000000046 */
[----:B------:R-:W-:Y:S01]  /*13f0*/  @P1 FADD.FTZ R79, R18, R79 ;  /* 0x0000004f124f1221 */ /* 0x000fe20000010000 */
[----:B------:R-:W-:Y:S02]  /*1400*/  @P0 F2FP.F16.F32.PACK_AB R97, RZ, R78 ;  /* 0x0000004eff61023e */ /* 0x000fe400000000ff */
[----:B------:R-:W-:Y:S01]  /*1410*/  @P0 PRMT R69, R69, 0x5410, R96 ;  /* 0x0000541045450816 */ /* 0x000fe20000000060 */
[----:B------:R-:W-:Y:S01]  /*1420*/  FFMA.FTZ R96, R88, R110, R111 ;  /* 0x0000006e58607223 */ /* 0x000fe2000001006f */
[----:B------:R-:W-:Y:S02]  /*1430*/  @P0 F2FP.F16.F32.PACK_AB R122, RZ, R79 ;  /* 0x0000004fff7a023e */ /* 0x000fe400000000ff */
        /* <DEDUP_REMOVED lines=8> */
[----:B------:R-:W-:-:S04]  /*14c0*/  F2FP.F16.F32.PACK_AB R78, R78, R121 ;  /* 0x000000794e4e723e */ /* 0x000fc800000000ff */
[----:B------:R-:W-:Y:S02]  /*14d0*/  @P0 F2FP.F16.F32.PACK_AB R96, RZ, R122 ;  /* 0x0000007aff60023e */ /* 0x000fe400000000ff */
[C---:B------:R-:W-:Y:S02]  /*14e0*/  SEL R75, R122.reuse, R75, P5 ;  /* 0x0000004b7a4b7207 */ /* 0x040fe40002800000 */
[----:B------:R-:W-:Y:S02]  /*14f0*/  @P0 PRMT R71, R71, 0x5410, R96 ;  /* 0x0000541047470816 */ /* 0x000fe40000000060 */
[----:B------:R-:W0:Y:S01]  /*1500*/  @P5 LDC.64 R96, c[0x0][0x308] ;  /* 0x0000c200ff605b82 */ /* 0x000e220000000a00 */
[----:B------:R-:W-:Y:S01]  /*1510*/  F2FP.F16.F32.PACK_AB R79, R122, R79 ;  /* 0x0000004f7a4f723e */ /* 0x000fe200000000ff */
        /* <DEDUP_REMOVED lines=10> */
.L_x_1888:
[----:B------:R-:W-:Y:S05]  /*15c0*/  BSYNC B1 ;  /* 0x0000000000017941 */ /* 0x000fea0003800000 */
.L_x_1887:
[----:B------:R-:W-:Y:S04]  /*15d0*/  BSSY B1, `(.L_x_1889) ;  /* 0x000004e000017945 */ /* 0x000fe80003800000 */
[----:B------:R-:W-:Y:S05]  /*15e0*/  @!P3 BRA `(.L_x_1890) ;  /* 0x000000040030b947 */ /* 0x000fea0003800000 */
[----:B------:R-:W-:Y:S01]  /*15f0*/  ISETP.NE.U32.AND P0, PT, RZ, UR12, PT ;  /* 0x0000000cff007c0c */ /* 0x000fe2000bf05070 */
[-CC-:B------:R-:W-:Y:S01]  /*1600*/  FFMA.FTZ R96, R92, R110.reuse, R111.reuse ;  /* 0x0000006e5c607223 */ /* 0x180fe2000001006f */
[-CC-:B------:R-:W-:Y:S01]  /*1610*/  FFMA.FTZ R122, R98, R110.reuse, R111.reuse ;  /* 0x0000006e627a7223 */ /* 0x180fe2000001006f */
[-CC-:B------:R-:W-:Y:S01]  /*1620*/  FFMA.FTZ R78, R101, R110.reuse, R111.reuse ;  /* 0x0000006e654e7223 */ /* 0x180fe2000001006f */
[----:B------:R-:W-:Y:S01]  /*1630*/  ISETP.NE.AND.EX P0, PT, RZ, UR13, PT, P0 ;  /* 0x0000000dff007c0c */ /* 0x000fe2000bf05300 */
[----:B------:R-:W-:Y:S01]  /*1640*/  FADD.FTZ R97, R93, -R96 ;  /* 0x800000605d617221 */ /* 0x000fe20000010000 */
[-CC-:B0-----:R-:W-:Y:S01]  /*1650*/  FFMA.FTZ R77, R80, R110.reuse, R111.reuse ;  /* 0x0000006e504d7223 */ /* 0x181fe2000001006f */
[-CC-:B------:R-:W-:Y:S01]  /*1660*/  FFMA.FTZ R79, R82, R110.reuse, R111.reuse ;  /* 0x0000006e524f7223 */ /* 0x180fe2000001006f */
[-CC-:B------:R-:W-:Y:S01]  /*1670*/  FFMA.FTZ R121, R84, R110.reuse, R111.reuse ;  /* 0x0000006e54797223 */ /* 0x180fe2000001006f */
[-CC-:B------:R-:W-:Y:S01]  /*1680*/  FFMA.FTZ R124, R86, R110.reuse, R111.reuse ;  /* 0x0000006e567c7223 */ /* 0x180fe2000001006f */
[----:B------:R-:W-:Y:S01]  /*1690*/  FFMA.FTZ R76, R94, R110, R111 ;  /* 0x0000006e5e4c7223 */ /* 0x000fe2000001006f */
[----:B------:R-:W-:Y:S01]  /*16a0*/  FADD.FTZ R111, R99, -R122 ;  /* 0x8000007a636f7221 */ /* 0x000fe20000010000 */
[C---:B-----5:R-:W-:Y:S01]  /*16b0*/  FMUL.FTZ R122, R90.reuse, R97 ;  /* 0x000000615a7a7220 */ /* 0x060fe20000410000 */
[----:B------:R-:W-:Y:S01]  /*16c0*/  ISETP.NE.U32.AND P1, PT, RZ, UR8, PT ;  /* 0x00000008ff007c0c */ /* 0x000fe2000bf25070 */
[----:B------:R-:W-:Y:S01]  /*16d0*/  FADD.FTZ R110, R83, -R77 ;  /* 0x8000004d536e7221 */ /* 0x000fe20000010000 */
[----:B------:R-:W-:Y:S01]  /*16e0*/  FADD.FTZ R77, R85, -R79 ;  /* 0x8000004f554d7221 */ /* 0x000fe20000010000 */
[----:B------:R-:W-:Y:S01]  /*16f0*/  FADD.FTZ R78, R81, -R78 ;  /* 0x8000004e514e7221 */ /* 0x000fe20000010000 */
[----:B------:R-:W0:Y:S01]  /*1700*/  @P0 LDC.64 R96, c[0x0][0x308] ;  /* 0x0000c200ff600b82 */ /* 0x000e220000000a00 */
[----:B------:R-:W-:Y:S01]  /*1710*/  ISETP.NE.AND.EX P1, PT, RZ, UR9, PT, P1 ;  /* 0x00000009ff007c0c */ /* 0x000fe2000bf25310 */
[----:B------:R-:W-:Y:S01]  /*1720*/  FADD.FTZ R121, R87, -R121 ;  /* 0x8000007957797221 */ /* 0x000fe20000010000 */
        /* <DEDUP_REMOVED lines=10> */
[----:B------:R-:W-:Y:S01]  /*17d0*/  ISETP.NE.AND.EX P5, PT, RZ, UR15, PT, P5 ;  /* 0x0000000fff007c0c */ /* 0x000fe2000bfa5350 */
        /* <DEDUP_REMOVED lines=18> */
[-C--:B------:R-:W-:Y:S02]  /*1900*/  @P5 F2FP.F16.F32.PACK_AB R78, RZ, R123.reuse ;  /* 0x0000007bff4e523e */ /* 0x080fe400000000ff */
[-C--:B------:R-:W-:Y:S01]  /*1910*/  @P5 F2FP.F16.F32.PACK_AB R124, RZ, R76.reuse ;  /* 0x0000004cff7c523e */ /* 0x080fe200000000ff */
[----:B------:R0:W-:Y:S01]  /*1920*/  @P0 STG.E.128 desc[UR4][R96.64+0x10], R72 ;  /* 0x0000104860000986 */ /* 0x0001e2000c101d04 */
[----:B------:R-:W-:Y:S02]  /*1930*/  @P5 PRMT R70, R78, 0x7610, R70 ;  /* 0x000076104e465816 */ /* 0x000fe40000000046 */
[----:B------:R-:W-:Y:S02]  /*1940*/  F2FP.F16.F32.PACK_AB R78, R122, R123 ;  /* 0x0000007b7a4e723e */ /* 0x000fe400000000ff */
[----:B------:R-:W-:Y:S02]  /*1950*/  @P5 F2FP.F16.F32.PACK_AB R123, RZ, R79 ;  /* 0x0000004fff7b523e */ /* 0x000fe400000000ff */
[----:B------:R-:W-:-:S02]  /*1960*/  F2FP.F16.F32.PACK_AB R76, R110, R76 ;  /* 0x0000004c6e4c723e */ /* 0x000fc400000000ff */
[----:B------:R-:W-:Y:S02]  /*1970*/  F2FP.F16.F32.PACK_AB R79, R111, R79 ;  /* 0x0000004f6f4f723e */ /* 0x000fe400000000ff */
[----:B------:R-:W-:Y:S02]  /*1980*/  @P5 F2FP.F16.F32.PACK_AB R90, RZ, R110 ;  /* 0x0000006eff5a523e */ /* 0x000fe400000000ff */
[----:B------:R-:W-:Y:S02]  /*1990*/  @P5 F2FP.F16.F32.PACK_AB R122, RZ, R122 ;  /* 0x0000007aff7a523e */ /* 0x000fe400000000ff */
[----:B------:R-:W-:Y:S02]  /*19a0*/  @P5 F2FP.F16.F32.PACK_AB R110, RZ, R111 ;  /* 0x0000006fff6e523e */ /* 0x000fe400000000ff */
[----:B------:R-:W-:Y:S02]  /*19b0*/  @P5 PRMT R68, R124, 0x7610, R68 ;  /* 0x000076107c445816 */ /* 0x000fe40000000044 */
[----:B0-----:R-:W-:-:S02]  /*19c0*/  @P5 F2FP.F16.F32.PACK_AB R96, RZ, R77 ;  /* 0x0000004dff60523e */ /* 0x001fc400000000ff */
[----:B------:R-:W-:Y:S02]  /*19d0*/  F2FP.F16.F32.PACK_AB R77, R121, R77 ;  /* 0x0000004d794d723e */ /* 0x000fe400000000ff */
[----:B------:R-:W-:Y:S02]  /*19e0*/  @P5 PRMT R69, R96, 0x7610, R69 ;  /* 0x0000761060455816 */ /* 0x000fe40000000045 */
[----:B------:R-:W0:Y:S01]  /*19f0*/  LDC.64 R96, c[0x0][0x2f8] ;  /* 0x0000be00ff607b82 */ /* 0x000e220000000a00 */
[----:B------:R-:W-:Y:S02]  /*1a00*/  @P5 F2FP.F16.F32.PACK_AB R121, RZ, R121 ;  /* 0x00000079ff79523e */ /* 0x000fe400000000ff */
        /* <DEDUP_REMOVED lines=10> */
.L_x_1890:
[----:B------:R-:W-:Y:S05]  /*1ab0*/  BSYNC B1 ;  /* 0x0000000000017941 */ /* 0x000fea0003800000 */
.L_x_1889:
[----:B01----:R-:W0:Y:S02]  /*1ac0*/  LDC.64 R76, c[0x0][0x210] ;  /* 0x00008400ff4c7b82 */ /* 0x003e240000000a00 */
[----:B0-----:R-:W-:-:S04]  /*1ad0*/  LEA R2, R76, R2, 0x2 ;  /* 0x000000024c027211 */ /* 0x001fc800078e10ff */
[----:B------:R-:W-:-:S13]  /*1ae0*/  ISETP.GE.AND P0, PT, R2, R77, PT ;  /* 0x0000004d0200720c */ /* 0x000fda0003f06270 */
[----:B------:R-:W-:Y:S05]  /*1af0*/  @!P0 BRA `(.L_x_1891) ;  /* 0xffffffe800508947 */ /* 0x000fea000383ffff */
.L_x_1881:
[----:B------:R-:W-:Y:S05]  /*1b00*/  BSYNC B0 ;  /* 0x0000000000007941 */ /* 0x000fea0003800000 */
.L_x_1880:
[----:B------:R-:W0:Y:S01]  /*1b10*/  S2R R18, SR_TID.X ;  /* 0x0000000000127919 */ /* 0x000e220000002100 */
[----:B------:R-:W-:Y:S01]  /*1b20*/  MOV R0, 0x400 ;  /* 0x0000040000007802 */ /* 0x000fe20000000f00 */
[----:B------:R-:W-:Y:S05]  /*1b30*/  WARPSYNC.ALL ;  /* 0x0000000000007948 */ /* 0x000fea0003800000 */
[----:B------:R-:W1:Y:S01]  /*1b40*/  S2R R3, SR_CgaCtaId ;  /* 0x0000000000037919 */ /* 0x000e620000008800 */
[----:B------:R-:W-:Y:S01]  /*1b50*/  ULDC.64 UR16, c[0x0][0x2d8] ;  /* 0x0000b60000107ab9 */ /* 0x000fe20000000a00 */
[----:B------:R-:W2:Y:S01]  /*1b60*/  S2R R57, SR_CTAID.X ;  /* 0x0000000000397919 */ /* 0x000ea20000002500 */
[----:B0-----:R-:W-:-:S02]  /*1b70*/  SHF.R.U32.HI R2, RZ, 0x5, R18 ;  /* 0x00000005ff027819 */ /* 0x001fc40000011612 */
[----:B-----5:R-:W-:Y:S02]  /*1b80*/  LOP3.LUT R4, R18, 0x1f, RZ, 0xc0, !PT ;  /* 0x0000001f12047812 */ /* 0x020fe400078ec0ff */
        /* <DEDUP_REMOVED lines=133> */
.L_x_1886:
[----:B------:R-:W-:Y:S01]  /*23e0*/  HFMA2.MMA R78, -RZ, RZ, 0, 5.9604644775390625e-08 ;  /* 0x00000001ff4e7435 */ /* 0x000fe200000001ff */
[----:B------:R-:W-:Y:S01]  /*23f0*/  BSSY B1, `(.L_x_1892) ;  /* 0x0000006000017945 */ /* 0x000fe20003800000 */
[----:B------:R-:W-:Y:S02]  /*2400*/  MOV R77, 0x1f ;  /* 0x0000001f004d7802 */ /* 0x000fe40000000f00 */
[----:B------:R-:W-:-:S07]  /*2410*/  MOV R76, 0xffffffff ;  /* 0xffffffff004c7802 */ /* 0x000fce0000000f00 */
[----:B-----5:R-:W-:Y:S05]  /*2420*/  WARPSYNC.COLLECTIVE R76, `(.L_x_1893) ;  /* 0x000000004c087348 */ /* 0x020fea0003c00000 */
[----:B------:R0:W1:Y:S02]  /*2430*/  SHFL.BFLY P0, R76, R97, R78, R77 ;  /* 0x0c00004e614c7389 */ /* 0x000064000000004d */
[----:B01---5:R-:W-:Y:S01]  /*2440*/  ENDCOLLECTIVE ;  /* 0x000000000000791b */ /* 0x023fe20003800000 */
.L_x_1893:
[----:B------:R-:W-:Y:S05]  /*2450*/  BSYNC B1 ;  /* 0x0000000000017941 */ /* 0x000fea0003800000 */
.L_x_1892:
        /* <DEDUP_REMOVED lines=8> */
.L_x_1894:
        /* <DEDUP_REMOVED lines=8> */
.L_x_1895:
[----:B------:R-:W-:Y:S02]  /*2560*/  MOV R97, R79 ;  /* 0x0000004f00617202 */ /* 0x000fe40000000f00 */
[----:B------:R-:W-:Y:S02]  /*2570*/  MOV R111, R76 ;  /* 0x0000004c006f7202 */ /* 0x000fe40000000f00 */
[----:B------:R-:W-:-:S03]  /*2580*/  MOV R76, 0xffffffff ;  /* 0xffffffff004c7802 */ /* 0x000fc60000000f00 */
[----:B------:R-:W-:-:S07]  /*2590*/  FADD.FTZ R111, R96, R111 ;  /* 0x0000006f606f7221 */ /* 0x000fce0000010000 */
[----:B------:R-:W-:Y:S05]  /*25a0*/  WARPSYNC.COLLECTIVE R76, `(.L_x_1896) ;  /* 0x000000004c087348 */ /* 0x000fea0003c00000 */
[----:B------:R0:W1:Y:S02]  /*25b0*/  SHFL.BFLY P0, R76, R97, R78, R77 ;  /* 0x0c00004e614c7389 */ /* 0x000064000000004d */
[----:B01----:R-:W-:Y:S01]  /*25c0*/  ENDCOLLECTIVE ;  /* 0x000000000000791b */ /* 0x003fe20003800000 */
.L_x_1896:
        /* <DEDUP_REMOVED lines=8> */
.L_x_1897:
[----:B------:R-:W-:Y:S02]  /*2650*/  MOV R97, R122 ;  /* 0x0000007a00617202 */ /* 0x000fe40000000f00 */
[----:B------:R-:W-:Y:S02]  /*2660*/  MOV R124, R76 ;  /* 0x0000004c007c7202 */ /* 0x000fe40000000f00 */
[----:B------:R-:W-:-:S03]  /*2670*/  MOV R76, 0xffffffff ;  /* 0xffffffff004c7802 */ /* 0x000fc60000000f00 */
[----:B------:R-:W-:-:S07]  /*2680*/  FADD.FTZ R124, R111, R124 ;  /* 0x0000007c6f7c7221 */ /* 0x000fce0000010000 */
[----:B------:R-:W-:Y:S05]  /*2690*/  WARPSYNC.COLLECTIVE R76, `(.L_x_1898) ;  /* 0x000000004c087348 */ /* 0x000fea0003c00000 */
[----:B------:R0:W1:Y:S02]  /*26a0*/  SHFL.BFLY P0, R76, R97, R78, R77 ;  /* 0x0c00004e614c7389 */ /* 0x000064000000004d */
[----:B01----:R-:W-:Y:S01]  /*26b0*/  ENDCOLLECTIVE ;  /* 0x000000000000791b */ /* 0x003fe20003800000 */
.L_x_1898:
        /* <DEDUP_REMOVED lines=8> */
.L_x_1899:
[----:B------:R-:W-:Y:S02]  /*2740*/  MOV R97, R121 ;  /* 0x0000007900617202 */ /* 0x000fe40000000f00 */
[----:B------:R-:W-:Y:S02]  /*2750*/  MOV R123, R76 ;  /* 0x0000004c007b7202 */ /* 0x000fe40000000f00 */
[----:B------:R-:W-:-:S03]  /*2760*/  MOV R76, 0xffffffff ;  /* 0xffffffff004c7802 */ /* 0x000fc60000000f00 */
[----:B------:R-:W-:-:S07]  /*2770*/  FADD.FTZ R123, R124, R123 ;  /* 0x0000007b7c7b7221 */ /* 0x000fce0000010000 */
[----:B------:R-:W-:Y:S05]  /*2780*/  WARPSYNC.COLLECTIVE R76, `(.L_x_1900) ;  /* 0x000000004c087348 */ /* 0x000fea0003c00000 */
[----:B------:R0:W1:Y:S02]  /*2790*/  SHFL.BFLY P0, R76, R97, R78, R77 ;  /* 0x0c00004e614c7389 */ /* 0x000064000000004d */
[----:B01----:R-:W-:Y:S01]  /*27a0*/  ENDCOLLECTIVE ;  /* 0x000000000000791b */ /* 0x003fe20003800000 */
.L_x_1900:
        /* <DEDUP_REMOVED lines=8> */
.L_x_1901:
[----:B------:R-:W-:Y:S02]  /*2830*/  MOV R97, R110 ;  /* 0x0000006e00617202 */ /* 0x000fe40000000f00 */
[----:B------:R-:W-:Y:S02]  /*2840*/  MOV R96, R76 ;  /* 0x0000004c00607202 */ /* 0x000fe40000000f00 */
[----:B------:R-:W-:-:S07]  /*2850*/  MOV R76, 0xffffffff ;  /* 0xffffffff004c7802 */ /* 0x000fce0000000f00 */
[----:B------:R-:W-:Y:S05]  /*2860*/  WARPSYNC.COLLECTIVE R76, `(.L_x_1902) ;  /* 0x000000004c087348 */ /* 0x000fea0003c00000 */
[----:B------:R0:W1:Y:S02]  /*2870*/  SHFL.BFLY P0, R76, R97, R78, R77 ;  /* 0x0c00004e614c7389 */ /* 0x000064000000004d */
[----:B01----:R-:W-:Y:S01]  /*2880*/  ENDCOLLECTIVE ;  /* 0x000000000000791b */ /* 0x003fe20003800000 */
.L_x_1902:
[----:B------:R-:W-:Y:S01]  /*2890*/  MOV R79, R76 ;  /* 0x0000004c004f7202 */ /* 0x000fe20000000f00 */
[----:B------:R-:W-:Y:S06]  /*28a0*/  BRA `(.L_x_1903) ;  /* 0xffffffe400f47947 */ /* 0x000fec000383ffff */
.L_x_1904:
        /* <DEDUP_REMOVED lines=13> */
.L_x_3216:


//--------------------- .text._ZN10layer_norm31ln_parallel_residual_bwd_kernelINS_13Kernel_traitsI6__halfS2_fS2_fjLj512ELj1ELj4ELj1ELj16ENS_18Kernel_traits_baseILj512ES2_S2_fS2_fjLj128EEEEELb0ELb1ELb1EEEvNS_9BwdParamsE --------------------------
	.section	.text._ZN10layer_norm31ln_parallel_residual_bwd_kernelINS_13Kernel_traitsI6__halfS2_fS2_fjLj512ELj1ELj4ELj1ELj16ENS_18Kernel_traits_baseILj512ES2_S2_fS2_fjLj128EEEEELb0ELb1ELb1EEEvNS_9BwdParamsE,"ax",@progbits
	.align	128
        .global         _ZN10layer_norm31ln_parallel_residual_bwd_kernelINS_13Kernel_traitsI6__halfS2_fS2_fjLj512ELj1ELj4ELj1ELj16ENS_18Kernel_traits_baseILj512ES2_S2_fS2_fjLj128EEEEELb0ELb1ELb1EEEvNS_9BwdParamsE
        .type           _ZN10layer_norm31ln_parallel_residual_bwd_kernelINS_13Kernel_traitsI6__halfS2_fS2_fjLj512ELj1ELj4ELj1ELj16ENS_18Kernel_traits_baseILj512ES2_S2_fS2_fjLj128EEEEELb0ELb1ELb1EEEvNS_9BwdParamsE,@function
        .size           _ZN10layer_norm31ln_parallel_residual_bwd_kernelINS_13Kernel_traitsI6__halfS2_fS2_fjLj512ELj1ELj4ELj1ELj16ENS_18Kernel_traits_baseILj512ES2_S2_fS2_fjLj128EEEEELb0ELb1ELb1EEEvNS_9BwdParamsE,(.L_x_3217 - _ZN10layer_norm31ln_parallel_residual_bwd_kernelINS_13Kernel_traitsI6__halfS2_fS2_fjLj512ELj1ELj4ELj1ELj16ENS_18Kernel_traits_baseILj512ES2_S2_fS2_fjLj128EEEEELb0ELb1ELb1EEEvNS_9BwdParamsE)
        .other          _ZN10layer_norm31ln_parallel_residual_bwd_kernelINS_13Kernel_traitsI6__halfS2_fS2_fjLj512ELj1ELj4ELj1ELj16ENS_18Kernel_traits_baseILj512ES2_S2_fS2_fjLj128EEEEELb0ELb1ELb1EEEvNS_9BwdParamsE,@"STO_CUDA_ENTRY STV_DEFAULT"
_ZN10layer_norm31ln_parallel_residual_bwd_kernelINS_13Kernel_traitsI6__halfS2_fS2_fjLj512ELj1ELj4ELj1ELj16ENS_18Kernel_traits_baseILj512ES2_S2_fS2_fjLj128EEEEELb0ELb1ELb1EEEvNS_9BwdParamsE:
.text._ZN10layer_norm31ln_parallel_residual_bwd_kernelINS_13Kernel_traitsI6__halfS2_fS2_fjLj512ELj1ELj4ELj1ELj16ENS_18Kernel_traits_baseILj512ES2_S2_fS2_fjLj128EEEEELb0ELb1ELb1EEEvNS_9BwdParamsE:
        /* <DEDUP_REMOVED lines=32> */
.L_x_1906:
        /* <DEDUP_REMOVED lines=47> */
.L_x_1910:
        /* <DEDUP_REMOVED lines=13> */
[----:B------:R-:W-:Y:S01]  /*05c0*/  IMAD.WIDE.U32 R118, R104, 0x20, R118 ;  /* 0x0000002068767825 */ /* 0x000fe200078e0076 */
[----:B------:R-:W4:Y:S03]  /*05d0*/  LDG.E.128 R48, desc[UR4][R120.64] ;  /* 0x0000000478307981 */ /* 0x000f26000c1e1d00 */
[----:B--2---:R-:W-:Y:S01]  /*05e0*/  IMAD.WIDE.U32 R52, R105, 0x10, R68 ;  /* 0x0000001069347825 */ /* 0x004fe200078e0044 */
[----:B------:R-:W2:Y:S01]  /*05f0*/  LDG.E.128 R56, desc[UR4][R120.64+0x10] ;  /* 0x0000100478387981 */ /* 0x000ea2000c1e1d00 */
[----:B------:R-:W1:Y:S03]  /*0600*/  @P0 LDC.64 R110, c[0x0][0x2c8] ;  /* 0x0000b200ff6e0b82 */ /* 0x000e660000000a00 */
[----:B------:R-:W2:Y:S01]  /*0610*/  LDG.E.128 R64, desc[UR4][R118.64+0x10] ;  /* 0x0000100476407981 */ /* 0x000ea2000c1e1d00 */
[----:B---3--:R-:W-:-:S03]  /*0620*/  IMAD.WIDE R116, R86, 0x4, R106 ;  /* 0x0000000456747825 */ /* 0x008fc600078e026a */
[----:B------:R-:W3:Y:S04]  /*0630*/  LDG.E.128 R52, desc[UR4][R52.64] ;  /* 0x0000000434347981 */ /* 0x000ee8000c1e1d00 */
[----:B------:R-:W3:Y:S04]  /*0640*/  LDG.E R106, desc[UR4][R116.64] ;  /* 0x00000004746a7981 */ /* 0x000ee8000c1e1900 */
[----:B------:R-:W3:Y:S01]  /*0650*/  LDG.E.128 R60, desc[UR4][R118.64] ;  /* 0x00000004763c7981 */ /* 0x000ee2000c1e1d00 */
[----:B------:R-:W-:-:S06]  /*0660*/  IMAD.WIDE.U32 R68, R104, 0x10, R68 ;  /* 0x0000001068447825 */ /* 0x000fcc00078e0044 */
[----:B------:R-:W3:Y:S01]  /*0670*/  LDG.E.128 R68, desc[UR4][R68.64] ;  /* 0x0000000444447981 */ /* 0x000ee2000c1e1d00 */
[----:B0-----:R-:W-:-:S05]  /*0680*/  @P0 IMAD.WIDE.U32 R114, R104, 0x20, R108 ;  /* 0x0000002068720825 */ /* 0x001fca00078e006c */
[----:B------:R-:W5:Y:S01]  /*0690*/  @P0 LDG.E.128 R24, desc[UR4][R114.64] ;  /* 0x0000000472180981 */ /* 0x000f62000c1e1d00 */
[----:B-1----:R-:W-:-:S03]  /*06a0*/  @P0 IMAD.WIDE.U32 R112, R105, 0x20, R110 ;  /* 0x0000002069700825 */ /* 0x002fc600078e006e */
        /* <DEDUP_REMOVED lines=8> */
[C---:B--2---:R-:W-:Y:S01]  /*0730*/  FADD.FTZ R115, -R0.reuse, R56 ;  /* 0x0000003800737221 */ /* 0x044fe20000010100 */
[C---:B------:R-:W-:Y:S01]  /*0740*/  FADD.FTZ R49, -R0.reuse, R49 ;  /* 0x0000003100317221 */ /* 0x040fe20000010100 */
[C---:B------:R-:W-:Y:S01]  /*0750*/  FADD.FTZ R117, -R0.reuse, R58 ;  /* 0x0000003a00757221 */ /* 0x040fe20000010100 */
[----:B------:R-:W-:Y:S01]  /*0760*/  FADD.FTZ R123, -R0, R64 ;  /* 0x00000040007b7221 */ /* 0x000fe20000010100 */
[----:B---3--:R-:W-:Y:S02]  /*0770*/  HADD2.F32 R50, -RZ, R53.H0_H0 ;  /* 0x20000035ff327230 */ /* 0x008fe40000004100 */
[--C-:B------:R-:W-:Y:S02]  /*0780*/  HADD2.F32 R48, -RZ, R52.reuse.H0_H0 ;  /* 0x20000034ff307230 */ /* 0x100fe40000004100 */
[----:B------:R-:W-:-:S02]  /*0790*/  HADD2.F32 R111, -RZ, R52.H1_H1 ;  /* 0x30000034ff6f7230 */ /* 0x000fc40000004100 */
[C---:B------:R-:W-:Y:S01]  /*07a0*/  FMUL.FTZ R51, R106.reuse, R51 ;  /* 0x000000336a337220 */ /* 0x040fe20000410000 */
[----:B------:R-:W-:Y:S02]  /*07b0*/  HADD2.F32 R53, -RZ, R53.H1_H1 ;  /* 0x30000035ff357230 */ /* 0x000fe40000004100 */
[----:B------:R-:W-:Y:S01]  /*07c0*/  FMUL.FTZ R64, R106, R115 ;  /* 0x000000736a407220 */ /* 0x000fe20000410000 */
[--C-:B------:R-:W-:Y:S02]  /*07d0*/  HADD2.F32 R52, -RZ, R54.reuse.H0_H0 ;  /* 0x20000036ff347230 */ /* 0x100fe40000004100 */
        /* <DEDUP_REMOVED lines=9> */
[----:B0-----:R-:W-:-:S02]  /*0870*/  HADD2.F32 R113, -RZ, R54.H1_H1 ;  /* 0x30000036ff717230 */ /* 0x001fc40000004100 */
[----:B------:R-:W-:Y:S01]  /*0880*/  FMUL.FTZ R0, R106, R107 ;  /* 0x0000006b6a007220 */ /* 0x000fe20000410000 */
[----:B------:R-:W-:Y:S01]  /*0890*/  FADD.FTZ R79, R53, R79 ;  /* 0x0000004f354f7221 */ /* 0x000fe20000010000 */
[-C--:B------:R-:W-:Y:S01]  /*08a0*/  FFMA.FTZ R80, R51, R53.reuse, R80 ;  /* 0x0000003533507223 */ /* 0x080fe20000010050 */
[----:B------:R-:W-:Y:S01]  /*08b0*/  FMUL.FTZ R66, R90, R53 ;  /* 0x000000355a427220 */ /* 0x000fe20000410000 */
[--C-:B------:R-:W-:Y:S02]  /*08c0*/  HADD2.F32 R54, -RZ, R55.reuse.H0_H0 ;  /* 0x20000037ff367230 */ /* 0x100fe40000004100 */
[----:B------:R-:W-:Y:S01]  /*08d0*/  FMUL.FTZ R49, R106, R49 ;  /* 0x000000316a317220 */ /* 0x000fe20000410000 */
[----:B------:R-:W-:Y:S01]  /*08e0*/  FADD.FTZ R13, R52, R13 ;  /* 0x0000000d340d7221 */ /* 0x000fe20000010000 */
[-C--:B------:R-:W-:Y:S01]  /*08f0*/  FFMA.FTZ R77, R64, R52.reuse, R77 ;  /* 0x00000034404d7223 */ /* 0x080fe2000001004d */
[----:B------:R-:W-:Y:S01]  /*0900*/  FMUL.FTZ R53, R91, R52 ;  /* 0x000000345b357220 */ /* 0x000fe20000410000 */
[----:B------:R-:W-:-:S02]  /*0910*/  HADD2.F32 R55, -RZ, R55.H1_H1 ;  /* 0x30000037ff377230 */ /* 0x000fc40000004100 */
[C---:B------:R-:W-:Y:S01]  /*0920*/  FMUL.FTZ R52, R106.reuse, R117 ;  /* 0x000000756a347220 */ /* 0x040fe20000410000 */
        /* <DEDUP_REMOVED lines=10> */
[C---:B------:R-:W-:Y:S01]  /*09d0*/  FMUL.FTZ R109, R106.reuse, R109 ;  /* 0x0000006d6a6d7220 */ /* 0x040fe20000410000 */
[----:B------:R-:W-:Y:S01]  /*09e0*/  FMUL.FTZ R57, R106, R57 ;  /* 0x000000396a397220 */ /* 0x000fe20000410000 */
[----:B------:R-:W-:Y:S01]  /*09f0*/  FADD.FTZ R12, R55, R12 ;  /* 0x0000000c370c7221 */ /* 0x000fe20000010000 */
[-C--:B------:R-:W-:Y:S01]  /*0a00*/  FFMA.FTZ R76, R59, R55.reuse, R76 ;  /* 0x000000373b4c7223 */ /* 0x080fe2000001004c */
[----:B------:R-:W-:Y:S01]  /*0a10*/  FMUL.FTZ R54, R94, R55 ;  /* 0x000000375e367220 */ /* 0x000fe20000410000 */
[----:B------:R-:W-:Y:S01]  /*0a20*/  FADD.FTZ R55, RZ, R107 ;  /* 0x0000006bff377221 */ /* 0x000fe20000010000 */
[----:B------:R-:W-:Y:S01]  /*0a30*/  FFMA.FTZ R114, R0, R107, RZ ;  /* 0x0000006b00727223 */ /* 0x000fe200000100ff */
        /* <DEDUP_REMOVED lines=8> */
[----:B------:R-:W-:-:S02]  /*0ac0*/  HADD2.F32 R56, -RZ, R68.H0_H0 ;  /* 0x20000044ff387230 */ /* 0x000fc40000004100 */
        /* <DEDUP_REMOVED lines=8> */
[--C-:B------:R-:W-:Y:S02]  /*0b50*/  HADD2.F32 R58, -RZ, R69.reuse.H0_H0 ;  /* 0x20000045ff3a7230 */ /* 0x100fe40000004100 */
[----:B------:R-:W-:Y:S01]  /*0b60*/  FMUL.FTZ R112, R106, R121 ;  /* 0x000000796a707220 */ /* 0x000fe20000410000 */
[----:B------:R-:W-:Y:S01]  /*0b70*/  FADD.FTZ R115, R56, R53 ;  /* 0x0000003538737221 */ /* 0x000fe20000010000 */
[----:B------:R-:W-:Y:S01]  /*0b80*/  FFMA.FTZ R56, R64, R53, R113 ;  /* 0x0000003540387223 */ /* 0x000fe20000010071 */
[----:B------:R-:W-:-:S02]  /*0b90*/  HADD2.F32 R69, -RZ, R69.H1_H1 ;  /* 0x30000045ff457230 */ /* 0x000fc40000004100 */
        /* <DEDUP_REMOVED lines=11> */
[----:B------:R-:W-:-:S02]  /*0c50*/  HADD2.F32 R68, -RZ, R68.H1_H1 ;  /* 0x30000044ff447230 */ /* 0x000fc40000004100 */
[C---:B------:R-:W-:Y:S01]  /*0c60*/  FMUL.FTZ R61, R106.reuse, R61 ;  /* 0x0000003d6a3d7220 */ /* 0x040fe20000410000 */
[----:B------:R-:W-:Y:S02]  /*0c70*/  HADD2.F32 R60, -RZ, R70.H0_H0 ;  /* 0x20000046ff3c7230 */ /* 0x000fe40000004100 */
        /* <DEDUP_REMOVED lines=19> */
[--C-:B------:R-:W-:Y:S02]  /*0db0*/  HADD2.F32 R62, -RZ, R71.reuse.H0_H0 ;  /* 0x20000047ff3e7230 */ /* 0x100fe40000004100 */
[----:B------:R-:W-:Y:S01]  /*0dc0*/  FADD.FTZ R6, R70, R6 ;  /* 0x0000000646067221 */ /* 0x000fe20000010000 */
[-C--:B------:R-:W-:Y:S01]  /*0dd0*/  FFMA.FTZ R18, R65, R70.reuse, R18 ;  /* 0x0000004641127223 */ /* 0x080fe20000010012 */
[----:B------:R-:W-:Y:S01]  /*0de0*/  FMUL.FTZ R70, R100, R70 ;  /* 0x0000004664467220 */ /* 0x000fe20000410000 */
[----:B------:R-:W-:Y:S01]  /*0df0*/  FFMA.FTZ R60, R58, R69, R117 ;  /* 0x000000453a3c7223 */ /* 0x000fe20000010075 */
[----:B------:R-:W-:Y:S01]  /*0e00*/  FADD.FTZ R119, R116, R69 ;  /* 0x0000004574777221 */ /* 0x000fe20000010000 */
[----:B------:R-:W-:-:S02]  /*0e10*/  HADD2.F32 R71, -RZ, R71.H1_H1 ;  /* 0x30000047ff477230 */ /* 0x000fc40000004100 */
[C---:B------:R-:W-:Y:S01]  /*0e20*/  FMUL.FTZ R114, R106.reuse, R125 ;  /* 0x0000007d6a727220 */ /* 0x040fe20000410000 */
[----:B------:R-:W-:Y:S01]  /*0e30*/  FMUL.FTZ R115, R101, R62 ;  /* 0x0000003e65737220 */ /* 0x000fe20000410000 */
[----:B------:R-:W-:Y:S01]  /*0e40*/  FMUL.FTZ R67, R106, R67 ;  /* 0x000000436a437220 */ /* 0x000fe20000410000 */
[----:B------:R-:W-:Y:S01]  /*0e50*/  FFMA.FTZ R117, R65, R70, R60 ;  /* 0x0000004641757223 */ /* 0x000fe2000001003c */
[----:B------:R-:W-:Y:S01]  /*0e60*/  FADD.FTZ R116, R119, R70 ;  /* 0x0000004677747221 */ /* 0x000fe20000010000 */
        /* <DEDUP_REMOVED lines=29> */
.L_x_1922:
[----:B-1----:R-:W-:Y:S01]  /*1040*/  FADD.FTZ R116, R117, R116 ;  /* 0x0000007475747221 */ /* 0x002fe20000010000 */
[----:B--2---:R-:W-:Y:S01]  /*1050*/  FADD.FTZ R71, R118, R71 ;  /* 0x0000004776477221 */ /* 0x004fe20000010000 */
[----:B------:R-:W-:Y:S02]  /*1060*/  ISETP.NE.U32.AND P1, PT, RZ, UR12, PT ;  /* 0x0000000cff007c0c */ /* 0x000fe4000bf25070 */
[----:B------:R-:W-:Y:S01]  /*1070*/  FMUL.FTZ R116, R116, UR9 ;  /* 0x0000000974747c20 */ /* 0x000fe20008410000 */
        /* <DEDUP_REMOVED lines=25> */
[----:B------:R-:W-:Y:S01]  /*1210*/  FADD.FTZ R65, R70, -R65 ;  /* 0x8000004146417221 */ /* 0x000fe20000010000 */
[----:B------:R-:W-:Y:S01]  /*1220*/  ISETP.NE.AND.EX P3, PT, RZ, UR11, PT, P3 ;  /* 0x0000000bff007c0c */ /* 0x000fe2000bf65330 */
[----:B------:R-:W-:Y:S01]  /*1230*/  FADD.FTZ R109, R50, -R109 ;  /* 0x8000006d326d7221 */ /* 0x000fe20000010000 */
[----:B------:R-:W-:Y:S01]  /*1240*/  FMUL.FTZ R50, R106, R71 ;  /* 0x000000476a327220 */ /* 0x000fe20000410000 */
[----:B------:R-:W-:Y:S01]  /*1250*/  FADD.FTZ R59, R54, -R59 ;  /* 0x8000003b363b7221 */ /* 0x000fe20000010000 */
[----:B------:R-:W-:Y:S01]  /*1260*/  FADD.FTZ R61, R68, -R61 ;  /* 0x8000003d443d7221 */ /* 0x000fe20000010000 */
[----:B------:R-:W-:Y:S01]  /*1270*/  FADD.FTZ R121, R62, -R67 ;  /* 0x800000433e797221 */ /* 0x000fe20000010000 */
[----:B------:R-:W-:Y:S01]  /*1280*/  FMUL.FTZ R71, R106, R69 ;  /* 0x000000456a477220 */ /* 0x000fe20000410000 */
[----:B------:R-:W-:Y:S01]  /*1290*/  FADD.FTZ R107, R107, -R0 ;  /* 0x800000006b6b7221 */ /* 0x000fe20000010000 */
[----:B0-----:R-:W-:Y:S01]  /*12a0*/  FADD.FTZ R117, R108, -R57 ;  /* 0x800000396c757221 */ /* 0x001fe20000010000 */
[C---:B------:R-:W-:Y:S01]  /*12b0*/  FMUL.FTZ R67, R106.reuse, R111 ;  /* 0x0000006f6a437220 */ /* 0x040fe20000410000 */
[----:B------:R-:W0:Y:S01]  /*12c0*/  @P1 LDC.64 R68, c[0x0][0x308] ;  /* 0x0000c200ff441b82 */ /* 0x000e220000000a00 */
[----:B------:R-:W-:Y:S01]  /*12d0*/  FADD.FTZ R53, R53, -R64 ;  /* 0x8000004035357221 */ /* 0x000fe20000010000 */
[C---:B------:R-:W-:Y:S01]  /*12e0*/  FMUL.FTZ R57, R106.reuse, R109 ;  /* 0x0000006d6a397220 */ /* 0x040fe20000410000 */
[C---:B------:R-:W-:Y:S01]  /*12f0*/  FMUL.FTZ R0, R106.reuse, R65 ;  /* 0x000000416a007220 */ /* 0x040fe20000410000 */
[----:B------:R-:W-:Y:S01]  /*1300*/  FMUL.FTZ R58, R106, R59 ;  /* 0x0000003b6a3a7220 */ /* 0x000fe20000410000 */
[----:B------:R-:W-:Y:S01]  /*1310*/  FADD.FTZ R49, R48, -R49 ;  /* 0x8000003130317221 */ /* 0x000fe20000010000 */
[----:B------:R-:W-:Y:S01]  /*1320*/  FADD.FTZ R119, R55, -R110 ;  /* 0x8000006e37777221 */ /* 0x000fe20000010000 */
[----:B------:R-:W-:Y:S01]  /*1330*/  FMUL.FTZ R51, R106, R107 ;  /* 0x0000006b6a337220 */ /* 0x000fe20000410000 */
[----:B------:R-:W1:Y:S01]  /*1340*/  LDC.64 R64, c[0x0][0x2f8] ;  /* 0x0000be00ff407b82 */ /* 0x000e620000000a00 */
[----:B-----5:R-:W-:Y:S01]  /*1350*/  @P2 FADD.FTZ R67, R30, R67 ;  /* 0x000000431e432221 */ /* 0x020fe20000010000 */
[----:B------:R-:W-:Y:S01]  /*1360*/  FMUL.FTZ R55, R106, R53 ;  /* 0x000000356a377220 */ /* 0x000fe20000410000 */
[----:B------:R-:W-:Y:S01]  /*1370*/  @P2 FADD.FTZ R57, R34, R57 ;  /* 0x0000003922392221 */ /* 0x000fe20000010000 */
[----:B------:R-:W-:Y:S01]  /*1380*/  FADD.FTZ R63, R56, -R63 ;  /* 0x8000003f383f7221 */ /* 0x000fe20000010000 */
[----:B------:R-:W-:Y:S01]  /*1390*/  @P2 FADD.FTZ R58, R31, R58 ;  /* 0x0000003a1f3a2221 */ /* 0x000fe20000010000 */
[----:B------:R-:W-:Y:S01]  /*13a0*/  FMUL.FTZ R52, R106, R49 ;  /* 0x000000316a347220 */ /* 0x000fe20000410000 */
[----:B------:R-:W-:Y:S01]  /*13b0*/  @P2 FADD.FTZ R51, R32, R51 ;  /* 0x0000003320332221 */ /* 0x000fe20000010000 */
[----:B------:R-:W-:Y:S01]  /*13c0*/  FMUL.FTZ R54, R106, R117 ;  /* 0x000000756a367220 */ /* 0x000fe20000410000 */
[----:B------:R-:W-:Y:S01]  /*13d0*/  @P2 FADD.FTZ R55, R28, R55 ;  /* 0x000000371c372221 */ /* 0x000fe20000010000 */
[----:B------:R-:W-:Y:S01]  /*13e0*/  @P3 F2FP.F16.F32.PACK_AB R62, RZ, R67 ;  /* 0x00000043ff3e323e */ /* 0x000fe200000000ff */
[----:B------:R-:W-:Y:S01]  /*13f0*/  @P2 FADD.FTZ R50, R35, R50 ;  /* 0x0000003223322221 */ /* 0x000fe20000010000 */
[----:B------:R-:W-:Y:S01]  /*1400*/  ISETP.NE.U32.AND P5, PT, RZ, UR12, PT ;  /* 0x0000000cff007c0c */ /* 0x000fe2000bfa5070 */
[----:B------:R-:W-:Y:S01]  /*1410*/  FMUL.FTZ R70, R106, R63 ;  /* 0x0000003f6a467220 */ /* 0x000fe20000410000 */
[----:B------:R-:W-:Y:S01]  /*1420*/  @P3 F2FP.F16.F32.PACK_AB R49, RZ, R57 ;  /* 0x00000039ff31323e */ /* 0x000fe200000000ff */
[----:B------:R-:W-:Y:S01]  /*1430*/  @P2 FADD.FTZ R52, R33, R52 ;  /* 0x0000003421342221 */ /* 0x000fe20000010000 */
[----:B------:R-:W-:Y:S01]  /*1440*/  @P3 F2FP.F16.F32.PACK_AB R63, RZ, R58 ;  /* 0x0000003aff3f323e */ /* 0x000fe200000000ff */
[----:B------:R-:W-:Y:S01]  /*1450*/  @P2 FADD.FTZ R54, R29, R54 ;  /* 0x000000361d362221 */ /* 0x000fe20000010000 */
[----:B------:R-:W-:Y:S01]  /*1460*/  @P3 F2FP.F16.F32.PACK_AB R48, RZ, R51 ;  /* 0x00000033ff30323e */ /* 0x000fe200000000ff */
[----:B0-----:R-:W-:Y:S01]  /*1470*/  @P1 IMAD.WIDE.U32 R68, R105, 0x20, R68 ;  /* 0x0000002069441825 */ /* 0x001fe200078e0044 */
[----:B------:R-:W-:-:S03]  /*1480*/  @P3 PRMT R39, R62, 0x7610, R39 ;  /* 0x000076103e273816 */ /* 0x000fc60000000027 */
[----:B------:R-:W-:Y:S01]  /*1490*/  FADD.FTZ R113, R113, -R112 ;  /* 0x8000007071717221 */ /* 0x000fe20000010000 */
[----:B------:R-:W-:Y:S01]  /*14a0*/  ISETP.NE.AND.EX P5, PT, RZ, UR13, PT, P5 ;  /* 0x0000000dff007c0c */ /* 0x000fe2000bfa5350 */
[----:B------:R-:W-:Y:S01]  /*14b0*/  FADD.FTZ R115, R115, -R114 ;  /* 0x8000007273737221 */ /* 0x000fe20000010000 */
[----:B------:R-:W-:Y:S01]  /*14c0*/  @P3 F2FP.F16.F32.PACK_AB R56, RZ, R55 ;  /* 0x00000037ff38323e */ /* 0x000fe200000000ff */
[C---:B------:R-:W-:Y:S01]  /*14d0*/  FMUL.FTZ R108, R106.reuse, R61 ;  /* 0x0000003d6a6c7220 */ /* 0x040fe20000410000 */
[----:B------:R-:W-:Y:S01]  /*14e0*/  @P3 F2FP.F16.F32.PACK_AB R53, RZ, R50 ;  /* 0x00000032ff35323e */ /* 0x000fe200000000ff */
[C---:B------:R-:W-:Y:S01]  /*14f0*/  FMUL.FTZ R109, R106.reuse, R119 ;  /* 0x000000776a6d7220 */ /* 0x040fe20000410000 */
[----:B------:R-:W-:Y:S01]  /*1500*/  @P3 PRMT R37, R49, 0x7610, R37 ;  /* 0x0000761031253816 */ /* 0x000fe20000000025 */
[C---:B------:R-:W-:Y:S01]  /*1510*/  FMUL.FTZ R107, R106.reuse, R113 ;  /* 0x000000716a6b7220 */ /* 0x040fe20000410000 */
[----:B------:R-:W-:Y:S01]  /*1520*/  @P3 F2FP.F16.F32.PACK_AB R110, RZ, R52 ;  /* 0x00000034ff6e323e */ /* 0x000fe200000000ff */
[----:B------:R-:W-:Y:S01]  /*1530*/  FMUL.FTZ R61, R106, R115 ;  /* 0x000000736a3d7220 */ /* 0x000fe20000410000 */
[----:B------:R-:W-:Y:S01]  /*1540*/  @P3 PRMT R36, R48, 0x7610, R36 ;  /* 0x0000761030243816 */ /* 0x000fe20000000024 */
[----:B------:R-:W-:Y:S01]  /*1550*/  FMUL.FTZ R106, R106, R121 ;  /* 0x000000796a6a7220 */ /* 0x000fe20000410000 */
[----:B------:R-:W-:Y:S01]  /*1560*/  @P3 PRMT R39, R39, 0x5410, R63 ;  /* 0x0000541027273816 */ /* 0x000fe2000000003f */
[----:B------:R-:W-:Y:S01]  /*1570*/  @P2 FADD.FTZ R61, R22, R61 ;  /* 0x0000003d163d2221 */ /* 0x000fe20000010000 */
[----:B------:R-:W-:Y:S01]  /*1580*/  SEL R49, R52, R45, P5 ;  /* 0x0000002d34317207 */ /* 0x000fe20002800000 */
[----:B------:R-:W0:Y:S01]  /*1590*/  @P3 LDC.64 R62, c[0x0][0x300] ;  /* 0x0000c000ff3e3b82 */ /* 0x000e220000000a00 */
[----:B------:R-:W-:Y:S01]  /*15a0*/  @P3 F2FP.F16.F32.PACK_AB R59, RZ, R54 ;  /* 0x00000036ff3b323e */ /* 0x000fe200000000ff */
[----:B------:R-:W-:Y:S01]  /*15b0*/  @P2 FADD.FTZ R71, R20, R71 ;  /* 0x0000004714472221 */ /* 0x000fe20000010000 */
[----:B------:R-:W-:Y:S01]  /*15c0*/  @P3 PRMT R38, R56, 0x7610, R38 ;  /* 0x0000761038263816 */ /* 0x000fe20000000026 */
[----:B------:R-:W-:Y:S01]  /*15d0*/  @P2 FADD.FTZ R107, R26, R107 ;  /* 0x0000006b1a6b2221 */ /* 0x000fe20000010000 */
[----:B------:R-:W-:Y:S01]  /*15e0*/  @P3 PRMT R37, R37, 0x5410, R53 ;  /* 0x0000541025253816 */ /* 0x000fe20000000035 */
[----:B------:R-:W-:Y:S01]  /*15f0*/  @P2 FADD.FTZ R109, R24, R109 ;  /* 0x0000006d186d2221 */ /* 0x000fe20000010000 */
[----:B------:R-:W-:Y:S01]  /*1600*/  F2FP.F16.F32.PACK_AB R52, R52, R51 ;  /* 0x000000333434723e */ /* 0x000fe200000000ff */
[----:B------:R-:W-:Y:S01]  /*1610*/  @P2 FADD.FTZ R106, R23, R106 ;  /* 0x0000006a176a2221 */ /* 0x000fe20000010000 */
[----:B------:R-:W-:Y:S01]  /*1620*/  SEL R48, R51, R44, P5 ;  /* 0x0000002c33307207 */ /* 0x000fe20002800000 */
[----:B------:R-:W-:Y:S01]  /*1630*/  @P2 FADD.FTZ R0, R21, R0 ;  /* 0x0000000015002221 */ /* 0x000fe20000010000 */
[C---:B------:R-:W-:Y:S01]  /*1640*/  SEL R51, R50.reuse, R47, P5 ;  /* 0x0000002f32337207 */ /* 0x040fe20002800000 */
[----:B------:R-:W-:Y:S01]  /*1650*/  @P2 FADD.FTZ R70, R27, R70 ;  /* 0x000000461b462221 */ /* 0x000fe20000010000 */
[----:B------:R-:W-:Y:S01]  /*1660*/  F2FP.F16.F32.PACK_AB R53, R50, R57 ;  /* 0x000000393235723e */ /* 0x000fe200000000ff */
[----:B------:R-:W-:Y:S01]  /*1670*/  @P2 FADD.FTZ R108, R25, R108 ;  /* 0x0000006c196c2221 */ /* 0x000fe20000010000 */
[----:B------:R-:W-:-:S02]  /*1680*/  SEL R50, R57, R46, P5 ;  /* 0x0000002e39327207 */ /* 0x000fc40002800000 */
[----:B------:R-:W-:Y:S02]  /*1690*/  SEL R57, R54, R41, P5 ;  /* 0x0000002936397207 */ /* 0x000fe40002800000 */
[----:B------:R-:W-:Y:S01]  /*16a0*/  @P3 PRMT R38, R38, 0x5410, R59 ;  /* 0x0000541026263816 */ /* 0x000fe2000000003b */
[----:B------:R-:W-:Y:S01]  /*16b0*/  @P1 STG.E.128 desc[UR4][R68.64], R48 ;  /* 0x0000003044001986 */ /* 0x000fe2000c101d04 */
[----:B------:R-:W-:Y:S02]  /*16c0*/  F2FP.F16.F32.PACK_AB R54, R54, R55 ;  /* 0x000000373636723e */ /* 0x000fe400000000ff */
[----:B------:R-:W-:Y:S01]  /*16d0*/  SEL R56, R55, R40, P5 ;  /* 0x0000002837387207 */ /* 0x000fe20002800000 */
[----:B0-----:R-:W-:Y:S01]  /*16e0*/  @P3 IMAD.WIDE.U32 R62, R105, 0x10, R62 ;  /* 0x00000010693e3825 */ /* 0x001fe200078e003e */
[C---:B------:R-:W-:Y:S02]  /*16f0*/  SEL R59, R58.reuse, R43, P5 ;  /* 0x0000002b3a3b7207 */ /* 0x040fe40002800000 */
[----:B------:R-:W-:-:S02]  /*1700*/  F2FP.F16.F32.PACK_AB R55, R58, R67 ;  /* 0x000000433a37723e */ /* 0x000fc400000000ff */
[----:B------:R-:W-:Y:S01]  /*1710*/  SEL R58, R67, R42, P5 ;  /* 0x0000002a433a7207 */ /* 0x000fe20002800000 */
[C---:B-1----:R-:W-:Y:S01]  /*1720*/  IMAD.WIDE.U32 R66, R105.reuse, 0x10, R64 ;  /* 0x0000001069427825 */ /* 0x042fe200078e0040 */
[----:B------:R-:W-:Y:S02]  /*1730*/  @P3 PRMT R36, R36, 0x5410, R110 ;  /* 0x0000541024243816 */ /* 0x000fe4000000006e */
[----:B------:R-:W-:Y:S01]  /*1740*/  IADD3 R111, R105, 0x20, RZ ;  /* 0x00000020696f7810 */ /* 0x000fe20007ffe0ff */
[----:B------:R0:W-:Y:S01]  /*1750*/  @P1 STG.E.128 desc[UR4][R68.64+0x10], R56 ;  /* 0x0000103844001986 */ /* 0x0001e2000c101d04 */
[----:B------:R-:W-:Y:S02]  /*1760*/  @P3 F2FP.F16.F32.PACK_AB R105, RZ, R106 ;  /* 0x0000006aff69323e */ /* 0x000fe400000000ff */
        /* <DEDUP_REMOVED lines=12> */
[----:B------:R-:W-:Y:S02]  /*1830*/  @P3 F2FP.F16.F32.PACK_AB R69, RZ, R61 ;  /* 0x0000003dff45323e */ /* 0x000fe400000000ff */
[----:B------:R-:W-:-:S02]  /*1840*/  @P3 F2FP.F16.F32.PACK_AB R58, RZ, R109 ;  /* 0x0000006dff3a323e */ /* 0x000fc400000000ff */
[----:B-1----:R-:W-:Y:S02]  /*1850*/  @P3 F2FP.F16.F32.PACK_AB R67, RZ, R71 ;  /* 0x00000047ff43323e */ /* 0x002fe400000000ff */
[----:B------:R-:W-:Y:S01]  /*1860*/  @P3 F2FP.F16.F32.PACK_AB R68, RZ, R0 ;  /* 0x00000000ff44323e */ /* 0x000fe200000000ff */
[----:B------:R-:W1:Y:S01]  /*1870*/  @P3 LDC.64 R54, c[0x0][0x300] ;  /* 0x0000c000ff363b82 */ /* 0x000e620000000a00 */
[----:B--2---:R-:W-:Y:S02]  /*1880*/  @P3 F2FP.F16.F32.PACK_AB R63, RZ, R107 ;  /* 0x0000006bff3f323e */ /* 0x004fe400000000ff */
[----:B------:R-:W-:Y:S02]  /*1890*/  @P3 F2FP.F16.F32.PACK_AB R62, RZ, R70 ;  /* 0x00000046ff3e323e */ /* 0x000fe400000000ff */
[----:B------:R-:W-:Y:S02]  /*18a0*/  @P3 F2FP.F16.F32.PACK_AB R59, RZ, R108 ;  /* 0x0000006cff3b323e */ /* 0x000fe400000000ff */
[----:B------:R-:W-:Y:S01]  /*18b0*/  @P3 PRMT R39, R69, 0x7610, R39 ;  /* 0x0000761045273816 */ /* 0x000fe20000000027 */
[----:B------:R-:W2:Y:S01]  /*18c0*/  LDC.64 R52, c[0x0][0x210] ;  /* 0x00008400ff347b82 */ /* 0x000ea20000000a00 */
[----:B------:R-:W-:-:S02]  /*18d0*/  @P3 PRMT R38, R67, 0x7610, R38 ;  /* 0x0000761043263816 */ /* 0x000fc40000000026 */
[----:B------:R-:W-:Y:S02]  /*18e0*/  @P3 PRMT R37, R63, 0x7610, R37 ;  /* 0x000076103f253816 */ /* 0x000fe40000000025 */
[----:B------:R-:W-:Y:S02]  /*18f0*/  @P3 PRMT R36, R58, 0x7610, R36 ;  /* 0x000076103a243816 */ /* 0x000fe40000000024 */
[----:B------:R-:W-:Y:S01]  /*1900*/  F2FP.F16.F32.PACK_AB R48, R108, R109 ;  /* 0x0000006d6c30723e */ /* 0x000fe200000000ff */
[----:B0-----:R-:W-:Y:S01]  /*1910*/  @P1 IMAD.WIDE.U32 R56, R104, 0x20, R56 ;  /* 0x0000002068381825 */ /* 0x001fe200078e0038 */
[----:B------:R-:W-:Y:S02]  /*1920*/  F2FP.F16.F32.PACK_AB R49, R70, R107 ;  /* 0x0000006b4631723e */ /* 0x000fe400000000ff */
[----:B------:R-:W-:Y:S02]  /*1930*/  F2FP.F16.F32.PACK_AB R50, R0, R71 ;  /* 0x000000470032723e */ /* 0x000fe400000000ff */
[----:B------:R-:W-:Y:S01]  /*1940*/  F2FP.F16.F32.PACK_AB R51, R106, R61 ;  /* 0x0000003d6a33723e */ /* 0x000fe200000000ff */
        /* <DEDUP_REMOVED lines=13> */
.L_x_1908:
        /* <DEDUP_REMOVED lines=32> */
.L_x_1907:
[----:B------:R-:W-:Y:S05]  /*1c20*/  BSYNC B0 ;  /* 0x0000000000007941 */ /* 0x000fea0003800000 */
.L_x_1905:
        /* <DEDUP_REMOVED lines=33> */
[----:B------:R-:W-:Y:S01]  /*1e40*/  LDS R24, [R3+0x1a00] ;  /* 0x001a000003187984 */ /* 0x000fe20000000800 */
        /* <DEDUP_REMOVED lines=14> */
[----:B------:R-:W-:Y:S04]  /*1f30*/  STS.128 [R0+0x10], R28 ;  /* 0x0000101c00007388 */ /* 0x000fe80000000c00 */
[----:B------:R-:W-:Y:S01]  /*1f40*/  STS.128 [R0+0x400], R36 ;  /* 0x0004002400007388 */ /* 0x000fe20000000c00 */
[----:B---3--:R-:W-:-:S03]  /*1f50*/  FADD.FTZ R27, R6, R27 ;  /* 0x0000001b061b7221 */ /* 0x008fc60000010000 */
[----:B------:R0:W-:Y:S01]  /*1f60*/  STS.128 [R0+0x410], R8 ;  /* 0x0004100800007388 */ /* 0x0001e20000000c00 */
[----:B----4-:R-:W-:Y:S01]  /*1f70*/  FADD.FTZ R7, R7, R26 ;  /* 0x0000001a07077221 */ /* 0x010fe20000010000 */
[----:B------:R-:W-:Y:S01]  /*1f80*/  BAR.SYNC.DEFER_BLOCKING 0x0 ;  /* 0x0000000000007b1d */ /* 0x000fe20000010000 */
[----:B0-----:R-:W-:-:S05]  /*1f90*/  IMAD R9, R44, UR6, RZ ;  /* 0x000000062c097c24 */ /* 0x001fca000f8e02ff */
        /* <DEDUP_REMOVED lines=52> */
.L_x_1909:
[----:B------:R-:W-:Y:S01]  /*22e0*/  HFMA2.MMA R121, -RZ, RZ, 0, 5.9604644775390625e-08 ;  /* 0x00000001ff797435 */ /* 0x000fe200000001ff */
[----:B------:R-:W-:Y:S01]  /*22f0*/  BSSY B2, `(.L_x_1911) ;  /* 0x0000006000027945 */ /* 0x000fe20003800000 */
[----:B------:R-:W-:Y:S02]  /*2300*/  MOV R120, 0x1f ;  /* 0x0000001f00787802 */ /* 0x000fe40000000f00 */
[----:B------:R-:W-:-:S07]  /*2310*/  MOV R119, 0xffffffff ;  /* 0xffffffff00777802 */ /* 0x000fce0000000f00 */
[----:B-----5:R-:W-:Y:S05]  /*2320*/  WARPSYNC.COLLECTIVE R119, `(.L_x_1912) ;  /* 0x0000000077087348 */ /* 0x020fea0003c00000 */
[----:B------:R0:W1:Y:S02]  /*2330*/  SHFL.BFLY P1, R71, R122, R121, R120 ;  /* 0x0c0000797a477389 */ /* 0x0000640000020078 */
[----:B01---5:R-:W-:Y:S01]  /*2340*/  ENDCOLLECTIVE ;  /* 0x000000000000791b */ /* 0x023fe20003800000 */
.L_x_1912:
[----:B------:R-:W-:Y:S05]  /*2350*/  BSYNC B2 ;  /* 0x0000000000027941 */ /* 0x000fea0003800000 */
.L_x_1911:
        /* <DEDUP_REMOVED lines=8> */
.L_x_1913:
[----:B------:R-:W-:Y:S01]  /*23e0*/  HFMA2.MMA R121, -RZ, RZ, 0, 1.1920928955078125e-07 ;  /* 0x00000002ff797435 */ /* 0x000fe200000001ff */
[----:B------:R-:W-:Y:S02]  /*23f0*/  MOV R122, R118 ;  /* 0x00000076007a7202 */ /* 0x000fe40000000f00 */
[----:B------:R-:W-:-:S08]  /*2400*/  MOV R117, R71 ;  /* 0x0000004700757202 */ /* 0x000fd00000000f00 */
[----:B------:R-:W-:Y:S05]  /*2410*/  WARPSYNC.COLLECTIVE R119, `(.L_x_1914) ;  /* 0x0000000077087348 */ /* 0x000fea0003c00000 */
[----:B------:R0:W1:Y:S02]  /*2420*/  SHFL.BFLY P1, R71, R122, R121, R120 ;  /* 0x0c0000797a477389 */ /* 0x0000640000020078 */
[----:B01----:R-:W-:Y:S01]  /*2430*/  ENDCOLLECTIVE ;  /* 0x000000000000791b */ /* 0x003fe20003800000 */
.L_x_1914:
[----:B------:R-:W-:-:S05]  /*2440*/  FADD.FTZ R123, R116, R117 ;  /* 0x00000075747b7221 */ /* 0x000fca0000010000 */
[----:B------:R-:W-:Y:S01]  /*2450*/  MOV R122, R123 ;  /* 0x0000007b007a7202 */ /* 0x000fe20000000f00 */
[----:B------:R-:W-:-:S07]  /*2460*/  FADD.FTZ R125, R118, R71 ;  /* 0x00000047767d7221 */ /* 0x000fce0000010000 */
[----:B------:R-:W-:Y:S05]  /*2470*/  WARPSYNC.COLLECTIVE R119, `(.L_x_1915) ;  /* 0x0000000077087348 */ /* 0x000fea0003c00000 */
[----:B------:R0:W1:Y:S02]  /*2480*/  SHFL.BFLY P1, R71, R122, R121, R120 ;  /* 0x0c0000797a477389 */ /* 0x0000640000020078 */
[----:B01----:R-:W-:Y:S01]  /*2490*/  ENDCOLLECTIVE ;  /* 0x000000000000791b */ /* 0x003fe20003800000 */
.L_x_1915:
[----:B------:R-:W-:Y:S01]  /*24a0*/  HFMA2.MMA R121, -RZ, RZ, 0, 2.384185791015625e-07 ;  /* 0x00000004ff797435 */ /* 0x000fe200000001ff */
[----:B------:R-:W-:Y:S02]  /*24b0*/  MOV R122, R125 ;  /* 0x0000007d007a7202 */ /* 0x000fe40000000f00 */
[----:B------:R-:W-:-:S08]  /*24c0*/  MOV R124, R71 ;  /* 0x00000047007c7202 */ /* 0x000fd00000000f00 */
[----:B------:R-:W-:Y:S05]  /*24d0*/  WARPSYNC.COLLECTIVE R119, `(.L_x_1916) ;  /* 0x0000000077087348 */ /* 0x000fea0003c00000 */
[----:B------:R0:W1:Y:S02]  /*24e0*/  SHFL.BFLY P1, R71, R122, R121, R120 ;  /* 0x0c0000797a477389 */ /* 0x0000640000020078 */
[----:B01----:R-:W-:Y:S01]  /*24f0*/  ENDCOLLECTIVE ;  /* 0x000000000000791b */ /* 0x003fe20003800000 */
.L_x_1916:
[----:B------:R-:W-:-:S05]  /*2500*/  FADD.FTZ R124, R123, R124 ;  /* 0x0000007c7b7c7221 */ /* 0x000fca0000010000 */
[----:B------:R-:W-:Y:S01]  /*2510*/  MOV R122, R124 ;  /* 0x0000007c007a7202 */ /* 0x000fe20000000f00 */
[----:B------:R-:W-:-:S07]  /*2520*/  FADD.FTZ R125, R125, R71 ;  /* 0x000000477d7d7221 */ /* 0x000fce0000010000 */
[----:B------:R-:W-:Y:S05]  /*2530*/  WARPSYNC.COLLECTIVE R119, `(.L_x_1917) ;  /* 0x0000000077087348 */ /* 0x000fea0003c00000 */
[----:B------:R0:W1:Y:S02]  /*2540*/  SHFL.BFLY P1, R71, R122, R121, R120 ;  /* 0x0c0000797a477389 */ /* 0x0000640000020078 */
[----:B01----:R-:W-:Y:S01]  /*2550*/  ENDCOLLECTIVE ;  /* 0x000000000000791b */ /* 0x003fe20003800000 */
.L_x_1917:
[----:B------:R-:W-:Y:S01]  /*2560*/  HFMA2.MMA R121, -RZ, RZ, 0, 4.76837158203125e-07 ;  /* 0x00000008ff797435 */ /* 0x000fe200000001ff */
[----:B------:R-:W-:Y:S02]  /*2570*/  MOV R122, R125 ;  /* 0x0000007d007a7202 */ /* 0x000fe40000000f00 */
[----:B------:R-:W-:-:S08]  /*2580*/  MOV R117, R71 ;  /* 0x0000004700757202 */ /* 0x000fd00000000f00 */
[----:B------:R-:W-:Y:S05]  /*2590*/  WARPSYNC.COLLECTIVE R119, `(.L_x_1918) ;  /* 0x0000000077087348 */ /* 0x000fea0003c00000 */
[----:B------:R0:W1:Y:S02]  /*25a0*/  SHFL.BFLY P1, R71, R122, R121, R120 ;  /* 0x0c0000797a477389 */ /* 0x0000640000020078 */
[----:B01----:R-:W-:Y:S01]  /*25b0*/  ENDCOLLECTIVE ;  /* 0x000000000000791b */ /* 0x003fe20003800000 */
.L_x_1918:
[----:B------:R-:W-:-:S05]  /*25c0*/  FADD.FTZ R124, R124, R117 ;  /* 0x000000757c7c7221 */ /* 0x000fca0000010000 */
[----:B------:R-:W-:Y:S01]  /*25d0*/  MOV R122, R124 ;  /* 0x0000007c007a7202 */ /* 0x000fe20000000f00 */
[----:B------:R-:W-:-:S07]  /*25e0*/  FADD.FTZ R117, R125, R71 ;  /* 0x000000477d757221 */ /* 0x000fce0000010000 */
[----:B------:R-:W-:Y:S05]  /*25f0*/  WARPSYNC.COLLECTIVE R119, `(.L_x_1919) ;  /* 0x0000000077087348 */ /* 0x000fea0003c00000 */
[----:B------:R0:W1:Y:S02]  /*2600*/  SHFL.BFLY P1, R71, R122, R121, R120 ;  /* 0x0c0000797a477389 */ /* 0x0000640000020078 */
[----:B01----:R-:W-:Y:S01]  /*2610*/  ENDCOLLECTIVE ;  /* 0x000000000000791b */ /* 0x003fe20003800000 */
.L_x_1919:
[----:B------:R-:W-:Y:S01]  /*2620*/  HFMA2.MMA R121, -RZ, RZ, 0, 9.5367431640625e-07 ;  /* 0x00000010ff797435 */ /* 0x000fe200000001ff */
[----:B------:R-:W-:Y:S02]  /*2630*/  MOV R122, R117 ;  /* 0x00000075007a7202 */ /* 0x000fe40000000f00 */
[----:B------:R-:W-:-:S08]  /*2640*/  MOV R116, R71 ;  /* 0x0000004700747202 */ /* 0x000fd00000000f00 */
[----:B------:R-:W-:Y:S05]  /*2650*/  WARPSYNC.COLLECTIVE R119, `(.L_x_1920) ;  /* 0x0000000077087348 */ /* 0x000fea0003c00000 */
[----:B------:R0:W1:Y:S02]  /*2660*/  SHFL.BFLY P1, R71, R122, R121, R120 ;  /* 0x0c0000797a477389 */ /* 0x0000640000020078 */
[----:B01----:R-:W-:Y:S01]  /*2670*/  ENDCOLLECTIVE ;  /* 0x000000000000791b */ /* 0x003fe20003800000 */
.L_x_1920:
[----:B------:R-:W-:-:S05]  /*2680*/  FADD.FTZ R118, R124, R116 ;  /* 0x000000747c767221 */ /* 0x000fca0000010000 */
[----:B------:R-:W-:Y:S02]  /*2690*/  MOV R122, R118 ;  /* 0x00000076007a7202 */ /* 0x000fe40000000f00 */
[----:B------:R-:W-:-:S07]  /*26a0*/  MOV R116, R71 ;  /* 0x0000004700747202 */ /* 0x000fce0000000f00 */
[----:B------:R-:W-:Y:S05]  /*26b0*/  WARPSYNC.COLLECTIVE R119, `(.L_x_1921) ;  /* 0x0000000077087348 */ /* 0x000fea0003c00000 */
[----:B------:R0:W1:Y:S02]  /*26c0*/  SHFL.BFLY P1, R71, R122, R121, R120 ;  /* 0x0c0000797a477389 */ /* 0x0000640000020078 */
[----:B01----:R-:W-:Y:S01]  /*26d0*/  ENDCOLLECTIVE ;  /* 0x000000000000791b */ /* 0x003fe20003800000 */
.L_x_1921:
[----:B------:R-:W-:Y:S05]  /*26e0*/  BRA `(.L_x_1922) ;  /* 0xffffffe800547947 */ /* 0x000fea000383ffff */
.L_x_1923:
        /* <DEDUP_REMOVED lines=9> */
.L_x_3217:


//--------------------- .text._ZN10layer_norm31ln_parallel_residual_bwd_kernelINS_13Kernel_traitsI6__halfS2_fS2_fjLj512ELj1ELj4ELj1ELj16ENS_18Kernel_traits_baseILj512ES2_S2_fS2_fjLj128EEEEELb1ELb0ELb0EEEvNS_9BwdParamsE --------------------------
	.section	.text._ZN10layer_norm31ln_parallel_residual_bwd_kernelINS_13Kernel_traitsI6__halfS2_fS2_fjLj512ELj1ELj4ELj1ELj16ENS_18Kernel_traits_baseILj512ES2_S2_fS2_fjLj128EEEEELb1ELb0ELb0EEEvNS_9BwdParamsE,"ax",@progbits
	.align	128
        .global         _ZN10layer_norm31ln_parallel_residual_bwd_kernelINS_13Kernel_traitsI6__halfS2_fS2_fjLj512ELj1ELj4ELj1ELj16ENS_18Kernel_traits_baseILj512ES2_S2_fS2_fjLj128EEEEELb1ELb0ELb0EEEvNS_9BwdParamsE
        .type           _ZN10layer_norm31ln_parallel_residual_bwd_kernelINS_13Kernel_traitsI6__halfS2_fS2_fjLj512ELj1ELj4ELj1ELj16ENS_18Kernel_traits_baseILj512ES2_S2_fS2_fjLj128EEEEELb1ELb0ELb0EEEvNS_9BwdParamsE,@function
        .size           _ZN10layer_norm31ln_parallel_residual_bwd_kernelINS_13Kernel_traitsI6__halfS2_fS2_fjLj512ELj1ELj4ELj1ELj16ENS_18Kernel_traits_baseILj512ES2_S2_fS2_fjLj128EEEEELb1ELb0ELb0EEEvNS_9BwdParamsE,(.L_x_3218 - _ZN10layer_norm31ln_parallel_residual_bwd_kernelINS_13Kernel_traitsI6__halfS2_fS2_fjLj512ELj1ELj4ELj1ELj16ENS_18Kernel_traits_baseILj512ES2_S2_fS2_fjLj128EEEEELb1ELb0ELb0EEEvNS_9BwdParamsE)
        .other          _ZN10layer_norm31ln_parallel_residual_bwd_kernelINS_13Kernel_traitsI6__halfS2_fS2_fjLj512ELj1ELj4ELj1ELj16ENS_18Kernel_traits_baseILj512ES2_S2_fS2_fjLj128EEEEELb1ELb0ELb0EEEvNS_9BwdParamsE,@"STO_CUDA_ENTRY STV_DEFAULT"
_ZN10layer_norm31ln_parallel_residual_bwd_kernelINS_13Kernel_traitsI6__halfS2_fS2_fjLj512ELj1ELj4ELj1ELj16ENS_18Kernel_traits_baseILj512ES2_S2_fS2_fjLj128EEEEELb1ELb0ELb0EEEvNS_9BwdParamsE:
.text._ZN10layer_norm31ln_parallel_residual_bwd_kernelINS_13Kernel_traitsI6__halfS2_fS2_fjLj512ELj1ELj4ELj1ELj16ENS_18Kernel_traits_baseILj512ES2_S2_fS2_fjLj128EEEEELb1ELb0ELb0EEEvNS_9BwdParamsE:
        /* <DEDUP_REMOVED lines=30> */
[----:B------:R-:W-:Y:S01]  /*01e0*/  ULDC.64 UR6, c[0x0][0x240] ;  /* 0x0000900000067ab9 */ /* 0x000fe20000000a00 */
[----:B------:R-:W-:Y:S01]  /*01f0*/  BSSY B0, `(.L_x_1924) ;  /* 0x000026d000007945 */ /* 0x000fe20003800000 */
[C---:B--2---:R-:W-:Y:S01]  /*0200*/  @P2 IMAD.WIDE.U32 R6, R3.reuse, 0x10, R6 ;  /* 0x0000001003062825 */ /* 0x044fe200078e0006 */
[----:B------:R-:W-:Y:S01]  /*0210*/  @P2 LOP3.LUT R3, R3, 0x20, RZ, 0xfc, !PT ;  /* 0x0000002003032812 */ /* 0x000fe200078efcff */
[----:B------:R-:W5:Y:S01]  /*0220*/  @P2 LDG.E.128 R76, desc[UR4][R4.64] ;  /* 0x00000004044c2981 */ /* 0x000f62000c1e1d00 */
[----:B------:R-:W-:Y:S02]  /*0230*/  CS2R R64, SRZ ;  /* 0x0000000000407805 */ /* 0x000fe4000001ff00 */
[----:B------:R-:W-:Y:S02]  /*0240*/  CS2R R66, SRZ ;  /* 0x0000000000427805 */ /* 0x000fe4000001ff00 */
[----:B------:R-:W-:Y:S01]  /*0250*/  CS2R R60, SRZ ;  /* 0x00000000003c7805 */ /* 0x000fe2000001ff00 */
[----:B------:R-:W5:Y:S01]  /*0260*/  @P2 LDG.E.128 R80, desc[UR4][R6.64] ;  /* 0x0000000406502981 */ /* 0x000f62000c1e1d00 */
[----:B---3--:R-:W-:Y:S01]  /*0270*/  @P3 IMAD.WIDE.U32 R8, R3, 0x10, R8 ;  /* 0x0000001003083825 */ /* 0x008fe200078e0008 */
[----:B------:R-:W-:-:S02]  /*0280*/  CS2R R62, SRZ ;  /* 0x00000000003e7805 */ /* 0x000fc4000001ff00 */
[----:B------:R-:W-:Y:S01]  /*0290*/  CS2R R56, SRZ ;  /* 0x0000000000387805 */ /* 0x000fe2000001ff00 */
[----:B----4-:R-:W-:Y:S01]  /*02a0*/  @P3 IMAD.WIDE.U32 R10, R3, 0x10, R10 ;  /* 0x00000010030a3825 */ /* 0x010fe200078e000a */
[----:B------:R0:W5:Y:S01]  /*02b0*/  @P3 LDG.E.128 R72, desc[UR4][R8.64] ;  /* 0x0000000408483981 */ /* 0x000162000c1e1d00 */
[----:B------:R-:W-:Y:S02]  /*02c0*/  CS2R R58, SRZ ;  /* 0x00000000003a7805 */ /* 0x000fe4000001ff00 */
[----:B------:R-:W-:Y:S02]  /*02d0*/  CS2R R52, SRZ ;  /* 0x0000000000347805 */ /* 0x000fe4000001ff00 */
[----:B------:R-:W-:Y:S01]  /*02e0*/  CS2R R54, SRZ ;  /* 0x0000000000367805 */ /* 0x000fe2000001ff00 */
[----:B------:R1:W5:Y:S01]  /*02f0*/  @P3 LDG.E.128 R68, desc[UR4][R10.64] ;  /* 0x000000040a443981 */ /* 0x000362000c1e1d00 */
        /* <DEDUP_REMOVED lines=59> */
.L_x_1935:
        /* <DEDUP_REMOVED lines=18> */
[----:B------:R-:W1:Y:S01]  /*07d0*/  LDC.64 R100, c[0x0][0x2b8] ;  /* 0x0000ae00ff647b82 */ /* 0x000e620000000a00 */
[----:B------:R-:W-:Y:S01]  /*07e0*/  ISETP.NE.U32.AND P0, PT, RZ, UR12, PT ;  /* 0x0000000cff007c0c */ /* 0x000fe2000bf05070 */
[----:B------:R-:W2:Y:S03]  /*07f0*/  LDG.E.128 R96, desc[UR4][R116.64] ;  /* 0x0000000474607981 */ /* 0x000ea6000c1e1d00 */
[----:B------:R-:W-:Y:S01]  /*0800*/  ISETP.NE.AND.EX P0, PT, RZ, UR13, PT, P0 ;  /* 0x0000000dff007c0c */ /* 0x000fe2000bf05300 */
[----:B------:R3:W4:Y:S01]  /*0810*/  LDG.E.128 R108, desc[UR4][R116.64+0x10] ;  /* 0x00001004746c7981 */ /* 0x000722000c1e1d00 */
[----:B0-----:R-:W-:-:S11]  /*0820*/  IMAD.WIDE.U32 R104, R153, 0x10, R104 ;  /* 0x0000001099687825 */ /* 0x001fd600078e0068 */
[----:B------:R-:W0:Y:S01]  /*0830*/  @P0 LDC.64 R174, c[0x0][0x248] ;  /* 0x00009200ffae0b82 */ /* 0x000e220000000a00 */
[----:B------:R-:W4:Y:S01]  /*0840*/  LDG.E.128 R104, desc[UR4][R104.64] ;  /* 0x0000000468687981 */ /* 0x000f22000c1e1d00 */
[----:B-1----:R-:W-:-:S06]  /*0850*/  IMAD.WIDE.U32 R100, R153, 0x10, R100 ;  /* 0x0000001099647825 */ /* 0x002fcc00078e0064 */
[----:B------:R-:W4:Y:S01]  /*0860*/  LDG.E.128 R100, desc[UR4][R100.64] ;  /* 0x0000000464647981 */ /* 0x000f22000c1e1d00 */
[C---:B------:R-:W-:Y:S02]  /*0870*/  SHF.L.U32 R3, R153.reuse, 0x3, RZ ;  /* 0x0000000399037819 */ /* 0x040fe400000006ff */
[----:B------:R-:W-:Y:S02]  /*0880*/  SHF.L.U64.HI R176, R153, 0x3, RZ ;  /* 0x0000000399b07819 */ /* 0x000fe400000102ff */
[----:B0-----:R-:W-:-:S04]  /*0890*/  @P0 IADD3 R174, P5, R3, R174, RZ ;  /* 0x000000ae03ae0210 */ /* 0x001fc80007fbe0ff */
[C---:B------:R-:W-:Y:S02]  /*08a0*/  @P0 IADD3.X R175, R176.reuse, R175, RZ, P5, !PT ;  /* 0x000000afb0af0210 */ /* 0x040fe40002ffe4ff */
[----:B---3--:R-:W-:Y:S02]  /*08b0*/  IADD3 R116, P5, R3, UR6, RZ ;  /* 0x0000000603747c10 */ /* 0x008fe4000ffbe0ff */
[----:B------:R-:W-:Y:S01]  /*08c0*/  ISETP.NE.U32.AND P1, PT, RZ, UR8, PT ;  /* 0x00000008ff007c0c */ /* 0x000fe2000bf25070 */
[----:B------:R-:W5:Y:S01]  /*08d0*/  @P0 LDG.E.64 R118, desc[UR4][R174.64] ;  /* 0x00000004ae760981 */ /* 0x000f62000c1e1b00 */
[----:B------:R-:W-:-:S06]  /*08e0*/  IADD3.X R117, R176, UR7, RZ, P5, !PT ;  /* 0x00000007b0757c10 */ /* 0x000fcc000affe4ff */
[----:B------:R-:W5:Y:S01]  /*08f0*/  LDG.E.64 R116, desc[UR4][R116.64] ;  /* 0x0000000474747981 */ /* 0x000f62000c1e1b00 */
        /* <DEDUP_REMOVED lines=11> */
[--C-:B------:R-:W-:Y:S01]  /*09b0*/  FADD.FTZ R181, R98, -R3.reuse ;  /* 0x8000000362b57221 */ /* 0x100fe20000010000 */
[--C-:B----4-:R-:W-:Y:S01]  /*09c0*/  FADD.FTZ R109, R109, -R3.reuse ;  /* 0x800000036d6d7221 */ /* 0x110fe20000010000 */
[--C-:B------:R-:W-:Y:S01]  /*09d0*/  FADD.FTZ R185, R110, -R3.reuse ;  /* 0x800000036eb97221 */ /* 0x100fe20000010000 */
[----:B------:R-:W-:Y:S01]  /*09e0*/  FADD.FTZ R111, R111, -R3 ;  /* 0x800000036f6f7221 */ /* 0x000fe20000010000 */
[----:B0-----:R-:W-:Y:S01]  /*09f0*/  FMUL.FTZ R172, R154, R179 ;  /* 0x000000b39aac7220 */ /* 0x001fe20000410000 */
[----:B------:R-:W-:-:S02]  /*0a00*/  HADD2.F32 R96, -RZ, R104.H0_H0 ;  /* 0x20000068ff607230 */ /* 0x000fc40000004100 */
[----:B------:R-:W-:-:S03]  /*0a10*/  HADD2.F32 R104, -RZ, R104.H1_H1 ;  /* 0x30000068ff687230 */ /* 0x000fc60000004100 */
[----:B------:R-:W-:Y:S01]  /*0a20*/  FMUL.FTZ R99, R129, R96 ;  /* 0x0000006081637220 */ /* 0x000fe20000410000 */
[--C-:B------:R-:W-:Y:S02]  /*0a30*/  HADD2.F32 R97, -RZ, R100.reuse.H0_H0 ;  /* 0x20000064ff617230 */ /* 0x100fe40000004100 */
[--C-:B------:R-:W-:Y:S02]  /*0a40*/  HADD2.F32 R186, -RZ, R103.reuse.H0_H0 ;  /* 0x20000067ffba7230 */ /* 0x100fe40000004100 */
[----:B------:R-:W-:Y:S02]  /*0a50*/  HADD2.F32 R189, -RZ, R103.H1_H1 ;  /* 0x30000067ffbd7230 */ /* 0x000fe40000004100 */
[----:B------:R-:W-:Y:S01]  /*0a60*/  FADD.FTZ R103, R108, -R3 ;  /* 0x800000036c677221 */ /* 0x000fe20000010000 */
[----:B------:R-:W-:Y:S02]  /*0a70*/  HADD2.F32 R100, -RZ, R100.H1_H1 ;  /* 0x30000064ff647230 */ /* 0x000fe40000004100 */
[----:B------:R-:W-:Y:S01]  /*0a80*/  FMUL.FTZ R173, R130, R104 ;  /* 0x0000006882ad7220 */ /* 0x000fe20000410000 */
[----:B------:R-:W-:-:S02]  /*0a90*/  HADD2.F32 R98, -RZ, R101.H0_H0 ;  /* 0x20000065ff627230 */ /* 0x000fc40000004100 */
[----:B------:R-:W-:Y:S01]  /*0aa0*/  FMUL.FTZ R3, R154, R177 ;  /* 0x000000b19a037220 */ /* 0x000fe20000410000 */
[----:B------:R-:W-:Y:S02]  /*0ab0*/  HADD2.F32 R178, -RZ, R101.H1_H1 ;  /* 0x30000065ffb27230 */ /* 0x000fe40000004100 */
[-C--:B------:R-:W-:Y:S01]  /*0ac0*/  FFMA.FTZ R174, R120, R97.reuse, R99 ;  /* 0x0000006178ae7223 */ /* 0x080fe20000010063 */
[--C-:B------:R-:W-:Y:S02]  /*0ad0*/  HADD2.F32 R101, -RZ, R105.reuse.H0_H0 ;  /* 0x20000069ff657230 */ /* 0x100fe40000004100 */
[----:B------:R-:W-:Y:S01]  /*0ae0*/  FADD.FTZ R49, R49, R100 ;  /* 0x0000006431317221 */ /* 0x000fe20000010000 */
[----:B------:R-:W-:Y:S02]  /*0af0*/  HADD2.F32 R105, -RZ, R105.H1_H1 ;  /* 0x30000069ff697230 */ /* 0x000fe40000004100 */
[-C--:B------:R-:W-:Y:S01]  /*0b00*/  FFMA.FTZ R173, R122, R100.reuse, R173 ;  /* 0x000000647aad7223 */ /* 0x080fe200000100ad */
[----:B------:R-:W-:Y:S01]  /*0b10*/  FFMA.FTZ R65, R172, R100, R65 ;  /* 0x00000064ac417223 */ /* 0x000fe20000010041 */
[----:B------:R-:W-:Y:S01]  /*0b20*/  FADD.FTZ R16, R16, R96 ;  /* 0x0000006010107221 */ /* 0x000fe20000010000 */
[C---:B------:R-:W-:Y:S01]  /*0b30*/  FFMA.FTZ R32, R3.reuse, R96, R32 ;  /* 0x0000006003207223 */ /* 0x040fe20000010020 */
[----:B------:R-:W-:Y:S01]  /*0b40*/  FADD.FTZ R48, R48, R97 ;  /* 0x0000006130307221 */ /* 0x000fe20000010000 */
[----:B------:R-:W-:Y:S01]  /*0b50*/  FFMA.FTZ R64, R3, R97, R64 ;  /* 0x0000006103407223 */ /* 0x000fe20000010040 */
[----:B------:R-:W-:Y:S01]  /*0b60*/  FMUL.FTZ R100, R131, R101 ;  /* 0x0000006583647220 */ /* 0x000fe20000410000 */
[----:B------:R-:W-:Y:S01]  /*0b70*/  FMUL.FTZ R177, R154, R181 ;  /* 0x000000b59ab17220 */ /* 0x000fe20000410000 */
[----:B------:R-:W-:Y:S01]  /*0b80*/  FADD.FTZ R96, RZ, R174 ;  /* 0x000000aeff607221 */ /* 0x000fe20000010000 */
[----:B------:R-:W-:Y:S01]  /*0b90*/  FFMA.FTZ R97, R3, R174, RZ ;  /* 0x000000ae03617223 */ /* 0x000fe200000100ff */
[----:B------:R-:W-:-:S02]  /*0ba0*/  HADD2.F32 R182, -RZ, R102.H0_H0 ;  /* 0x20000066ffb67230 */ /* 0x000fc40000004100 */
[----:B------:R-:W-:Y:S01]  /*0bb0*/  FMUL.FTZ R179, R132, R105 ;  /* 0x0000006984b37220 */ /* 0x000fe20000410000 */
[----:B------:R-:W-:Y:S02]  /*0bc0*/  HADD2.F32 R184, -RZ, R102.H1_H1 ;  /* 0x30000066ffb87230 */ /* 0x000fe40000004100 */
[----:B------:R-:W-:Y:S01]  /*0bd0*/  FADD.FTZ R50, R50, R98 ;  /* 0x0000006232327221 */ /* 0x000fe20000010000 */
[--C-:B------:R-:W-:Y:S02]  /*0be0*/  HADD2.F32 R102, -RZ, R106.reuse.H0_H0 ;  /* 0x2000006aff667230 */ /* 0x100fe40000004100 */
[----:B------:R-:W-:Y:S01]  /*0bf0*/  FMUL.FTZ R176, R154, R183 ;  /* 0x000000b79ab07220 */ /* 0x000fe20000410000 */
[-C--:B------:R-:W-:Y:S01]  /*0c00*/  FFMA.FTZ R175, R123, R98.reuse, R100 ;  /* 0x000000627baf7223 */ /* 0x080fe20000010064 */
[----:B------:R-:W-:Y:S01]  /*0c10*/  FFMA.FTZ R66, R177, R98, R66 ;  /* 0x00000062b1427223 */ /* 0x000fe20000010042 */
[----:B------:R-:W-:Y:S01]  /*0c20*/  FADD.FTZ R96, R96, R173 ;  /* 0x000000ad60607221 */ /* 0x000fe20000010000 */
[----:B------:R-:W-:Y:S01]  /*0c30*/  FFMA.FTZ R98, R172, R173, R97 ;  /* 0x000000adac627223 */ /* 0x000fe20000010061 */
[----:B------:R-:W-:-:S02]  /*0c40*/  HADD2.F32 R106, -RZ, R106.H1_H1 ;  /* 0x3000006aff6a7230 */ /* 0x000fc40000004100 */
[----:B------:R-:W-:Y:S01]  /*0c50*/  FADD.FTZ R51, R51, R178 ;  /* 0x000000b233337221 */ /* 0x000fe20000010000 */
[-C--:B------:R-:W-:Y:S01]  /*0c60*/  FFMA.FTZ R179, R124, R178.reuse, R179 ;  /* 0x000000b27cb37223 */ /* 0x080fe200000100b3 */
[----:B------:R-:W-:Y:S01]  /*0c70*/  FFMA.FTZ R67, R176, R178, R67 ;  /* 0x000000b2b0437223 */ /* 0x000fe20000010043 */
[----:B------:R-:W-:Y:S01]  /*0c80*/  FADD.FTZ R96, R96, R175 ;  /* 0x000000af60607221 */ /* 0x000fe20000010000 */
[----:B------:R-:W-:Y:S01]  /*0c90*/  FMUL.FTZ R178, R133, R102 ;  /* 0x0000006685b27220 */ /* 0x000fe20000410000 */
[----:B------:R-:W-:Y:S01]  /*0ca0*/  FFMA.FTZ R97, R177, R175, R98 ;  /* 0x000000afb1617223 */ /* 0x000fe20000010062 */
[--C-:B------:R-:W-:Y:S02]  /*0cb0*/  HADD2.F32 R188, -RZ, R107.reuse.H0_H0 ;  /* 0x2000006bffbc7230 */ /* 0x100fe40000004100 */
[----:B------:R-:W-:Y:S01]  /*0cc0*/  FMUL.FTZ R181, R154, R103 ;  /* 0x000000679ab57220 */ /* 0x000fe20000410000 */
[----:B------:R-:W-:Y:S01]  /*0cd0*/  FADD.FTZ R99, R96, R179 ;  /* 0x000000b360637221 */ /* 0x000fe20000010000 */
[----:B------:R-:W-:Y:S01]  /*0ce0*/  FMUL.FTZ R183, R134, R106 ;  /* 0x0000006a86b77220 */ /* 0x000fe20000410000 */
[----:B------:R-:W-:Y:S01]  /*0cf0*/  FFMA.FTZ R178, R125, R182, R178 ;  /* 0x000000b67db27223 */ /* 0x000fe200000100b2 */
[----:B------:R-:W-:Y:S01]  /*0d00*/  FFMA.FTZ R96, R176, R179, R97 ;  /* 0x000000b3b0607223 */ /* 0x000fe20000010061 */
[----:B------:R-:W-:-:S02]  /*0d10*/  HADD2.F32 R107, -RZ, R107.H1_H1 ;  /* 0x3000006bff6b7230 */ /* 0x000fc40000004100 */
[----:B------:R-:W-:Y:S01]  /*0d20*/  FADD.FTZ R44, R44, R182 ;  /* 0x000000b62c2c7221 */ /* 0x000fe20000010000 */
[----:B------:R-:W-:Y:S01]  /*0d30*/  FFMA.FTZ R60, R181, R182, R60 ;  /* 0x000000b6b53c7223 */ /* 0x000fe2000001003c */
        /* <DEDUP_REMOVED lines=17> */
[-C--:B------:R-:W-:Y:S01]  /*0e50*/  FFMA.FTZ R184, R128, R189.reuse, R101 ;  /* 0x000000bd80b87223 */ /* 0x080fe20000010065 */
        /* <DEDUP_REMOVED lines=18> */
.L_x_1927:
[----:B------:R-:W-:Y:S05]  /*0f80*/  BSYNC B1 ;  /* 0x0000000000017941 */ /* 0x000fea0003800000 */
.L_x_1926:
[----:B------:R-:W-:Y:S04]  /*0f90*/  BSSY B1, `(.L_x_1928) ;  /* 0x000007f000017945 */ /* 0x000fe80003800000 */
[----:B------:R-:W-:Y:S05]  /*0fa0*/  @!P3 BRA `(.L_x_1929) ;  /* 0x0000000400f4b947 */ /* 0x000fea0003800000 */
[----:B------:R-:W0:Y:S08]  /*0fb0*/  LDC.64 R96, c[0x0][0x2b8] ;  /* 0x0000ae00ff607b82 */ /* 0x000e300000000a00 */
[----:B------:R-:W1:Y:S01]  /*0fc0*/  LDC.64 R100, c[0x0][0x2c0] ;  /* 0x0000b000ff647b82 */ /* 0x000e620000000a00 */
[----:B------:R-:W-:-:S04]  /*0fd0*/  LEA R112, P0, R191, UR10, 0x5 ;  /* 0x0000000abf707c11 */ /* 0x000fc8000f8028ff */
[----:B------:R-:W-:Y:S02]  /*0fe0*/  LEA.HI.X R113, R191, UR11, RZ, 0x5, P0 ;  /* 0x0000000bbf717c11 */ /* 0x000fe400080f2cff */
[----:B------:R-:W-:-:S03]  /*0ff0*/  ISETP.NE.U32.AND P0, PT, RZ, UR12, PT ;  /* 0x0000000cff007c0c */ /* 0x000fc6000bf05070 */
[----:B------:R-:W2:Y:S01]  /*1000*/  LDG.E.128 R104, desc[UR4][R112.64] ;  /* 0x0000000470687981 */ /* 0x000ea2000c1e1d00 */
[----:B0-----:R-:W-:-:S04]  /*1010*/  IMAD.WIDE.U32 R96, R191, 0x10, R96 ;  /* 0x00000010bf607825 */ /* 0x001fc800078e0060 */
[----:B-1----:R-:W-:Y:S02]  /*1020*/  IMAD.WIDE.U32 R100, R191, 0x10, R100 ;  /* 0x00000010bf647825 */ /* 0x002fe400078e0064 */
[----:B------:R-:W3:Y:S01]  /*1030*/  LDG.E.128 R96, desc[UR4][R96.64] ;  /* 0x0000000460607981 */ /* 0x000ee2000c1e1d00 */
[----:B------:R-:W-:-:S03]  /*1040*/  ISETP.NE.AND.EX P0, PT, RZ, UR13, PT, P0 ;  /* 0x0000000dff007c0c */ /* 0x000fc6000bf05300 */
[----:B------:R0:W4:Y:S04]  /*1050*/  LDG.E.128 R108, desc[UR4][R112.64+0x10] ;  /* 0x00001004706c7981 */ /* 0x000128000c1e1d00 */
[----:B------:R-:W4:Y:S06]  /*1060*/  LDG.E.128 R100, desc[UR4][R100.64] ;  /* 0x0000000464647981 */ /* 0x000f2c000c1e1d00 */
[----:B------:R-:W1:Y:S01]  /*1070*/  @P0 LDC.64 R158, c[0x0][0x248] ;  /* 0x00009200ff9e0b82 */ /* 0x000e620000000a00 */
[----:B------:R-:W-:-:S02]  /*1080*/  SHF.L.U32 R155, R191, 0x3, RZ ;  /* 0x00000003bf9b7819 */ /* 0x000fc400000006ff */
[----:B------:R-:W-:Y:S02]  /*1090*/  SHF.R.U32.HI R160, RZ, 0x1d, R191 ;  /* 0x0000001dffa07819 */ /* 0x000fe400000116bf */
[----:B-1----:R-:W-:-:S04]  /*10a0*/  @P0 IADD3 R158, P5, R155, R158, RZ ;  /* 0x0000009e9b9e0210 */ /* 0x002fc80007fbe0ff */
[C---:B------:R-:W-:Y:S02]  /*10b0*/  @P0 IADD3.X R159, R160.reuse, R159, RZ, P5, !PT ;  /* 0x0000009fa09f0210 */ /* 0x040fe40002ffe4ff */
[----:B0-----:R-:W-:Y:S02]  /*10c0*/  IADD3 R112, P5, R155, UR6, RZ ;  /* 0x000000069b707c10 */ /* 0x001fe4000ffbe0ff */
[----:B------:R-:W-:Y:S01]  /*10d0*/  ISETP.NE.U32.AND P1, PT, RZ, UR8, PT ;  /* 0x00000008ff007c0c */ /* 0x000fe2000bf25070 */
[----:B------:R-:W5:Y:S01]  /*10e0*/  @P0 LDG.E.64 R114, desc[UR4][R158.64] ;  /* 0x000000049e720981 */ /* 0x000f62000c1e1b00 */
[----:B------:R-:W-:-:S06]  /*10f0*/  IADD3.X R113, R160, UR7, RZ, P5, !PT ;  /* 0x00000007a0717c10 */ /* 0x000fcc000affe4ff */
[----:B------:R-:W5:Y:S01]  /*1100*/  LDG.E.64 R112, desc[UR4][R112.64] ;  /* 0x0000000470707981 */ /* 0x000f62000c1e1b00 */
[----:B------:R-:W-:Y:S02]  /*1110*/  ISETP.NE.AND.EX P1, PT, RZ, UR9, PT, P1 ;  /* 0x00000009ff007c0c */ /* 0x000fe4000bf25310 */
[----:B------:R-:W-:-:S11]  /*1120*/  ISETP.NE.AND P0, PT, R187, RZ, PT ;  /* 0x000000ffbb00720c */ /* 0x000fd60003f05270 */
[----:B------:R-:W-:-:S04]  /*1130*/  @P1 LEA R156, P4, R191, UR8, 0x5 ;  /* 0x00000008bf9c1c11 */ /* 0x000fc8000f8828ff */
[----:B------:R-:W-:-:S05]  /*1140*/  @P1 LEA.HI.X R157, R191, UR9, RZ, 0x5, P4 ;  /* 0x00000009bf9d1c11 */ /* 0x000fca000a0f2cff */
[----:B------:R-:W5:Y:S04]  /*1150*/  @P1 LDG.E.128 R76, desc[UR4][R156.64] ;  /* 0x000000049c4c1981 */ /* 0x000f68000c1e1d00 */
[----:B------:R0:W5:Y:S02]  /*1160*/  @P1 LDG.E.128 R80, desc[UR4][R156.64+0x10] ;  /* 0x000010049c501981 */ /* 0x000164000c1e1d00 */
[----:B0----5:R-:W-:-:S05]  /*1170*/  FSEL R157, R171, RZ, !P0 ;  /* 0x000000ffab9d7208 */ /* 0x021fca0004000000 */
[C---:B--2---:R-:W-:Y:S01]  /*1180*/  FADD.FTZ R155, -R157.reuse, R104 ;  /* 0x000000689d9b7221 */ /* 0x044fe20000010100 */
[C---:B------:R-:W-:Y:S01]  /*1190*/  FADD.FTZ R105, -R157.reuse, R105 ;  /* 0x000000699d697221 */ /* 0x040fe20000010100 */
[C---:B------:R-:W-:Y:S01]  /*11a0*/  FADD.FTZ R159, -R157.reuse, R106 ;  /* 0x0000006a9d9f7221 */ /* 0x040fe20000010100 */
[----:B------:R-:W-:Y:S01]  /*11b0*/  FADD.FTZ R107, -R157, R107 ;  /* 0x0000006b9d6b7221 */ /* 0x000fe20000010100 */
[C---:B------:R-:W-:Y:S01]  /*11c0*/  FMUL.FTZ R155, R154.reuse, R155 ;  /* 0x0000009b9a9b7220 */ /* 0x040fe20000410000 */
[----:B------:R-:W-:Y:S01]  /*11d0*/  FMUL.FTZ R158, R154, R105 ;  /* 0x000000699a9e7220 */ /* 0x000fe20000410000 */
[--C-:B---3--:R-:W-:Y:S02]  /*11e0*/  HADD2.F32 R160, -RZ, R96.reuse.H0_H0 ;  /* 0x20000060ffa07230 */ /* 0x108fe40000004100 */
[----:B------:R-:W-:Y:S02]  /*11f0*/  HADD2.F32 R161, -RZ, R96.H1_H1 ;  /* 0x30000060ffa17230 */ /* 0x000fe40000004100 */
[----:B------:R-:W-:-:S02]  /*1200*/  HADD2.F32 R163, -RZ, R97.H0_H0 ;  /* 0x20000061ffa37230 */ /* 0x000fc40000004100 */
[--C-:B----4-:R-:W-:Y:S02]  /*1210*/  HADD2.F32 R96, -RZ, R100.reuse.H0_H0 ;  /* 0x20000064ff607230 */ /* 0x110fe40000004100 */
[----:B------:R-:W-:Y:S02]  /*1220*/  HADD2.F32 R100, -RZ, R100.H1_H1 ;  /* 0x30000064ff647230 */ /* 0x000fe40000004100 */
[C---:B------:R-:W-:Y:S01]  /*1230*/  FADD.FTZ R109, -R157.reuse, R109 ;  /* 0x0000006d9d6d7221 */ /* 0x040fe20000010100 */
[----:B------:R-:W-:Y:S02]  /*1240*/  HADD2.F32 R164, -RZ, R97.H1_H1 ;  /* 0x30000061ffa47230 */ /* 0x000fe40000004100 */
[----:B------:R-:W-:Y:S01]  /*1250*/  FADD.FTZ R111, -R157, R111 ;  /* 0x0000006f9d6f7221 */ /* 0x000fe20000010100 */
[--C-:B------:R-:W-:Y:S02]  /*1260*/  HADD2.F32 R169, -RZ, R99.reuse.H0_H0 ;  /* 0x20000063ffa97230 */ /* 0x100fe40000004100 */
[----:B------:R-:W-:-:S02]  /*1270*/  HADD2.F32 R190, -RZ, R99.H1_H1 ;  /* 0x30000063ffbe7230 */ /* 0x000fc40000004100 */
[C---:B------:R-:W-:Y:S01]  /*1280*/  FADD.FTZ R99, -R157.reuse, R108 ;  /* 0x0000006c9d637221 */ /* 0x040fe20000010100 */
[--C-:B------:R-:W-:Y:S02]  /*1290*/  HADD2.F32 R171, -RZ, R103.reuse.H0_H0 ;  /* 0x20000067ffab7230 */ /* 0x100fe40000004100 */
[----:B------:R-:W-:Y:S02]  /*12a0*/  HADD2.F32 R191, -RZ, R103.H1_H1 ;  /* 0x30000067ffbf7230 */ /* 0x000fe40000004100 */
[----:B------:R-:W-:Y:S01]  /*12b0*/  FADD.FTZ R103, -R157, R110 ;  /* 0x0000006e9d677221 */ /* 0x000fe20000010100 */
        /* <DEDUP_REMOVED lines=76> */
.L_x_1929:
[----:B------:R-:W-:Y:S05]  /*1780*/  BSYNC B1 ;  /* 0x0000000000017941 */ /* 0x000fea0003800000 */
.L_x_1928:
        /* <DEDUP_REMOVED lines=20> */
.L_x_1953:
        /* <DEDUP_REMOVED lines=8> */
[----:B------:R-:W-:Y:S02]  /*1950*/  FSEL R111, R190, RZ, !P4 ;  /* 0x000000ffbe6f7208 */ /* 0x000fe40006000000 */
[----:B------:R-:W-:Y:S02]  /*1960*/  ISETP.NE.U32.AND P0, PT, RZ, UR12, PT ;  /* 0x0000000cff007c0c */ /* 0x000fe4000bf05070 */
[----:B------:R-:W-:Y:S01]  /*1970*/  ISETP.NE.AND.EX P1, PT, RZ, UR9, PT, P1 ;  /* 0x00000009ff007c0c */ /* 0x000fe2000bf25310 */
[-CC-:B------:R-:W-:Y:S01]  /*1980*/  FFMA.FTZ R98, R172, R106.reuse, R111.reuse ;  /* 0x0000006aac627223 */ /* 0x180fe2000001006f */
[----:B------:R-:W-:Y:S01]  /*1990*/  ISETP.NE.AND.EX P0, PT, RZ, UR13, PT, P0 ;  /* 0x0000000dff007c0c */ /* 0x000fe2000bf05300 */
[-CC-:B------:R-:W-:Y:S01]  /*19a0*/  FFMA.FTZ R100, R177, R106.reuse, R111.reuse ;  /* 0x0000006ab1647223 */ /* 0x180fe2000001006f */
[-CC-:B0-----:R-:W-:Y:S01]  /*19b0*/  FFMA.FTZ R102, R176, R106.reuse, R111.reuse ;  /* 0x0000006ab0667223 */ /* 0x181fe2000001006f */
[----:B------:R-:W-:Y:S01]  /*19c0*/  FADD.FTZ R99, R173, -R98 ;  /* 0x80000062ad637221 */ /* 0x000fe20000010000 */
[----:B------:R-:W-:Y:S01]  /*19d0*/  FFMA.FTZ R97, R3, R106, R111 ;  /* 0x0000006a03617223 */ /* 0x000fe2000001006f */
[----:B------:R-:W-:Y:S01]  /*19e0*/  FADD.FTZ R101, R175, -R100 ;  /* 0x80000064af657221 */ /* 0x000fe20000010000 */
[----:B------:R-:W-:Y:S01]  /*19f0*/  FADD.FTZ R105, R179, -R102 ;  /* 0x80000066b3697221 */ /* 0x000fe20000010000 */
[----:B-----5:R-:W-:Y:S01]  /*1a00*/  FMUL.FTZ R102, R154, R99 ;  /* 0x000000639a667220 */ /* 0x020fe20000410000 */
[----:B------:R-:W-:Y:S01]  /*1a10*/  FADD.FTZ R97, R174, -R97 ;  /* 0x80000061ae617221 */ /* 0x000fe20000010000 */
[C---:B------:R-:W-:Y:S01]  /*1a20*/  FMUL.FTZ R103, R154.reuse, R101 ;  /* 0x000000659a677220 */ /* 0x040fe20000410000 */
[C---:B------:R-:W-:Y:S01]  /*1a30*/  FMUL.FTZ R104, R154.reuse, R105 ;  /* 0x000000699a687220 */ /* 0x040fe20000410000 */
[----:B------:R-:W-:Y:S01]  /*1a40*/  @P1 FADD.FTZ R102, R69, R102 ;  /* 0x0000006645661221 */ /* 0x000fe20000010000 */
[----:B------:R-:W-:Y:S01]  /*1a50*/  FMUL.FTZ R97, R154, R97 ;  /* 0x000000619a617220 */ /* 0x000fe20000410000 */
[----:B------:R-:W-:Y:S01]  /*1a60*/  @P0 MOV R96, R118 ;  /* 0x0000007600600202 */ /* 0x000fe20000000f00 */
[----:B------:R-:W-:Y:S01]  /*1a70*/  @P1 FADD.FTZ R103, R70, R103 ;  /* 0x0000006746671221 */ /* 0x000fe20000010000 */
        /* <DEDUP_REMOVED lines=8> */
[----:B------:R-:W-:Y:S01]  /*1b00*/  @P1 FADD.FTZ R104, R71, R104 ;  /* 0x0000006847681221 */ /* 0x000fe20000010000 */
[----:B------:R-:W-:Y:S01]  /*1b10*/  @P0 FSEL R99, R192, RZ, P4 ;  /* 0x000000ffc0630208 */ /* 0x000fe20002000000 */
[----:B------:R-:W-:Y:S01]  /*1b20*/  FFMA.FTZ R109, R185, R106, R111 ;  /* 0x0000006ab96d7223 */ /* 0x000fe2000001006f */
[----:B------:R-:W-:Y:S01]  /*1b30*/  LOP3.LUT P4, RZ, R96, 0xff, RZ, 0xc0, !PT ;  /* 0x000000ff60ff7812 */ /* 0x000fe2000788c0ff */
[----:B------:R-:W-:Y:S01]  /*1b40*/  FMUL.FTZ R194, R104, UR15 ;  /* 0x0000000f68c27c20 */ /* 0x000fe20008410000 */
[----:B------:R-:W-:Y:S01]  /*1b50*/  @P0 FSEL R96, R193, RZ, P5 ;  /* 0x000000ffc1600208 */ /* 0x000fe20002800000 */
[----:B------:R-:W-:Y:S01]  /*1b60*/  FADD.FTZ R109, R182, -R109 ;  /* 0x8000006db66d7221 */ /* 0x000fe20000010000 */
[----:B------:R-:W-:-:S02]  /*1b70*/  @P0 FSEL R98, R191, RZ, P6 ;  /* 0x000000ffbf620208 */ /* 0x000fc40003000000 */
[----:B------:R-:W-:Y:S02]  /*1b80*/  @P0 LOP3.LUT P6, RZ, R118, 0xff000000, RZ, 0xc0, !PT ;  /* 0xff00000076ff0812 */ /* 0x000fe400078cc0ff */
[----:B------:R-:W-:Y:S01]  /*1b90*/  @P0 F2FP.F16.F32.PACK_AB R107, RZ, R96 ;  /* 0x00000060ff6b023e */ /* 0x000fe200000000ff */
[--C-:B------:R-:W-:Y:S01]  /*1ba0*/  FFMA.FTZ R96, R180, R106, R111.reuse ;  /* 0x0000006ab4607223 */ /* 0x100fe2000001006f */
[----:B------:R-:W-:Y:S02]  /*1bb0*/  @P0 F2FP.F16.F32.PACK_AB R100, RZ, R98 ;  /* 0x00000062ff64023e */ /* 0x000fe400000000ff */
[----:B------:R-:W-:Y:S01]  /*1bc0*/  @P0 F2FP.F16.F32.PACK_AB R101, RZ, R99 ;  /* 0x00000063ff65023e */ /* 0x000fe200000000ff */
[-CC-:B------:R-:W-:Y:S01]  /*1bd0*/  FFMA.FTZ R99, R181, R106.reuse, R111.reuse ;  /* 0x0000006ab5637223 */ /* 0x180fe2000001006f */
[----:B------:R-:W-:Y:S01]  /*1be0*/  @P0 FSEL R98, R194, RZ, P6 ;  /* 0x000000ffc2620208 */ /* 0x000fe20003000000 */
[----:B------:R-:W-:Y:S01]  /*1bf0*/  FFMA.FTZ R111, R186, R106, R111 ;  /* 0x0000006aba6f7223 */ /* 0x000fe2000001006f */
[----:B------:R-:W-:Y:S01]  /*1c00*/  FADD.FTZ R105, R183, -R96 ;  /* 0x80000060b7697221 */ /* 0x000fe20000010000 */
[----:B------:R-:W-:Y:S01]  /*1c10*/  FADD.FTZ R99, R178, -R99 ;  /* 0x80000063b2637221 */ /* 0x000fe20000010000 */
[----:B------:R-:W-:Y:S01]  /*1c20*/  @P0 F2FP.F16.F32.PACK_AB R108, RZ, R98 ;  /* 0x00000062ff6c023e */ /* 0x000fe200000000ff */
[----:B------:R-:W-:Y:S01]  /*1c30*/  FADD.FTZ R171, R184, -R111 ;  /* 0x8000006fb8ab7221 */ /* 0x000fe20000010000 */
[C---:B------:R-:W-:Y:S01]  /*1c40*/  FMUL.FTZ R98, R154.reuse, R105 ;  /* 0x000000699a627220 */ /* 0x040fe20000410000 */
[C---:B------:R-:W-:Y:S01]  /*1c50*/  FMUL.FTZ R99, R154.reuse, R99 ;  /* 0x000000639a637220 */ /* 0x040fe20000410000 */
[C---:B------:R-:W-:Y:S01]  /*1c60*/  FMUL.FTZ R111, R154.reuse, R109 ;  /* 0x0000006d9a6f7220 */ /* 0x040fe20000410000 */
[----:B------:R-:W-:Y:S01]  /*1c70*/  FMUL.FTZ R188, R154, R171 ;  /* 0x000000ab9abc7220 */ /* 0x000fe20000410000 */
[----:B------:R-:W-:Y:S01]  /*1c80*/  @P1 FADD.FTZ R98, R73, R98 ;  /* 0x0000006249621221 */ /* 0x000fe20000010000 */
[----:B------:R-:W-:Y:S01]  /*1c90*/  @P0 LOP3.LUT P5, RZ, R119, 0xff00, RZ, 0xc0, !PT ;  /* 0x0000ff0077ff0812 */ /* 0x000fe200078ac0ff */
[----:B------:R-:W-:Y:S01]  /*1ca0*/  @P1 FADD.FTZ R99, R72, R99 ;  /* 0x0000006348631221 */ /* 0x000fe20000010000 */
[----:B------:R-:W-:Y:S01]  /*1cb0*/  @P1 FADD.FTZ R188, R75, R188 ;  /* 0x000000bc4bbc1221 */ /* 0x000fe20000010000 */
[----:B------:R-:W-:Y:S01]  /*1cc0*/  FMUL.FTZ R196, R98, UR15 ;  /* 0x0000000f62c47c20 */ /* 0x000fe20008410000 */
[----:B------:R-:W-:Y:S01]  /*1cd0*/  @P1 FADD.FTZ R111, R74, R111 ;  /* 0x0000006f4a6f1221 */ /* 0x000fe20000010000 */
[----:B------:R-:W-:Y:S01]  /*1ce0*/  @P0 LOP3.LUT P1, RZ, R119, 0xff000000, RZ, 0xc0, !PT ;  /* 0xff00000077ff0812 */ /* 0x000fe2000782c0ff */
[----:B------:R-:W-:Y:S01]  /*1cf0*/  FMUL.FTZ R198, R188, UR15 ;  /* 0x0000000fbcc67c20 */ /* 0x000fe20008410000 */
[----:B------:R-:W-:Y:S01]  /*1d00*/  FMUL.FTZ R195, R99, UR15 ;  /* 0x0000000f63c37c20 */ /* 0x000fe20008410000 */
[----:B------:R-:W-:Y:S01]  /*1d10*/  @P0 FSEL R105, R196, RZ, P5 ;  /* 0x000000ffc4690208 */ /* 0x000fe20002800000 */
[----:B------:R-:W-:Y:S01]  /*1d20*/  FMUL.FTZ R197, R111, UR15 ;  /* 0x0000000f6fc57c20 */ /* 0x000fe20008410000 */
[----:B------:R-:W-:-:S02]  /*1d30*/  ISETP.NE.U32.AND P5, PT, RZ, UR16, PT ;  /* 0x00000010ff007c0c */ /* 0x000fc4000bfa5070 */
[----:B------:R-:W-:Y:S02]  /*1d40*/  @P0 FSEL R189, R198, RZ, P1 ;  /* 0x000000ffc6bd0208 */ /* 0x000fe40000800000 */
[----:B------:R-:W-:Y:S02]  /*1d50*/  ISETP.NE.AND.EX P1, PT, RZ, UR17, PT, P5 ;  /* 0x00000011ff007c0c */ /* 0x000fe4000bf25350 */
[----:B------:R-:W-:Y:S02]  /*1d60*/  @P0 LOP3.LUT P6, RZ, R119, 0xff, RZ, 0xc0, !PT ;  /* 0x000000ff77ff0812 */ /* 0x000fe400078cc0ff */
[----:B------:R-:W-:Y:S02]  /*1d70*/  @P0 F2FP.F16.F32.PACK_AB R110, RZ, R105 ;  /* 0x00000069ff6e023e */ /* 0x000fe400000000ff */
[----:B------:R-:W-:Y:S02]  /*1d80*/  SEL R87, R104, R87, P1 ;  /* 0x0000005768577207 */ /* 0x000fe40000800000 */
[----:B------:R-:W-:-:S02]  /*1d90*/  SEL R85, R102, R85, P1 ;  /* 0x0000005566557207 */ /* 0x000fc40000800000 */
[----:B------:R-:W-:Y:S02]  /*1da0*/  SEL R86, R103, R86, P1 ;  /* 0x0000005667567207 */ /* 0x000fe40000800000 */
[----:B------:R-:W-:Y:S01]  /*1db0*/  @P0 FSEL R96, R195, RZ, P6 ;  /* 0x000000ffc3600208 */ /* 0x000fe20003000000 */
[----:B------:R-:W0:Y:S01]  /*1dc0*/  @P1 LDC.64 R104, c[0x0][0x308] ;  /* 0x0000c200ff681b82 */ /* 0x000e220000000a00 */
[----:B------:R-:W-:Y:S02]  /*1dd0*/  @P0 LOP3.LUT P6, RZ, R119, 0xff0000, RZ, 0xc0, !PT ;  /* 0x00ff000077ff0812 */ /* 0x000fe400078cc0ff */
[----:B------:R-:W-:Y:S02]  /*1de0*/  @P0 F2FP.F16.F32.PACK_AB R109, RZ, R96 ;  /* 0x00000060ff6d023e */ /* 0x000fe400000000ff */
[----:B------:R-:W-:Y:S02]  /*1df0*/  @P0 FSEL R96, R197, RZ, P6 ;  /* 0x000000ffc5600208 */ /* 0x000fe40003000000 */
[----:B------:R-:W-:Y:S01]  /*1e00*/  LOP3.LUT P6, RZ, R116, 0xff00, RZ, 0xc0, !PT ;  /* 0x0000ff0074ff7812 */ /* 0x000fe200078cc0ff */
[----:B------:R-:W1:Y:S01]  /*1e10*/  LDC.64 R102, c[0x0][0x2f8] ;  /* 0x0000be00ff667b82 */ /* 0x000e620000000a00 */
[----:B------:R-:W-:-:S02]  /*1e20*/  @P0 F2FP.F16.F32.PACK_AB R171, RZ, R96 ;  /* 0x00000060ffab023e */ /* 0x000fc400000000ff */
        /* <DEDUP_REMOVED lines=22> */
[----:B------:R-:W-:Y:S02]  /*1f90*/  @P0 F2FP.F16.F32.PACK_AB R189, RZ, R189 ;  /* 0x000000bdffbd023e */ /* 0x000fe400000000ff */
[----:B------:R-:W-:Y:S02]  /*1fa0*/  @P0 PRMT R93, R107, 0x7610, R93 ;  /* 0x000076106b5d0816 */ /* 0x000fe4000000005d */
[----:B------:R-:W-:Y:S02]  /*1fb0*/  @P0 PRMT R94, R109, 0x7610, R94 ;  /* 0x000076106d5e0816 */ /* 0x000fe4000000005e */
[----:B------:R-:W-:Y:S02]  /*1fc0*/  @P0 PRMT R95, R171, 0x7610, R95 ;  /* 0x00007610ab5f0816 */ /* 0x000fe4000000005f */
[----:B------:R-:W-:-:S02]  /*1fd0*/  @P0 LEA R100, P4, R153, UR12, 0x4 ;  /* 0x0000000c99640c11 */ /* 0x000fc4000f8820ff */
[----:B------:R-:W-:Y:S02]  /*1fe0*/  SEL R91, R188, R91, P1 ;  /* 0x0000005bbc5b7207 */ /* 0x000fe40000800000 */
[----:B------:R-:W-:Y:S02]  /*1ff0*/  F2FP.F16.F32.PACK_AB R96, R99, R96 ;  /* 0x000000606360723e */ /* 0x000fe400000000ff */
[----:B------:R-:W-:Y:S01]  /*2000*/  F2FP.F16.F32.PACK_AB R98, R111, R98 ;  /* 0x000000626f62723e */ /* 0x000fe200000000ff */
[----:B------:R2:W-:Y:S01]  /*2010*/  @P1 STG.E.128 desc[UR4][R104.64+0x10], R88 ;  /* 0x0000105868001986 */ /* 0x0005e2000c101d04 */
[----:B------:R-:W-:Y:S02]  /*2020*/  F2FP.F16.F32.PACK_AB R97, R194, R97 ;  /* 0x00000061c261723e */ /* 0x000fe400000000ff */
[----:B------:R-:W-:Y:S02]  /*2030*/  F2FP.F16.F32.PACK_AB R99, R198, R197 ;  /* 0x000000c5c663723e */ /* 0x000fe400000000ff */
        /* <DEDUP_REMOVED lines=8> */
.L_x_1932:
[----:B------:R-:W-:Y:S05]  /*20c0*/  BSYNC B1 ;  /* 0x0000000000017941 */ /* 0x000fea0003800000 */
.L_x_1931:
[----:B------:R-:W-:Y:S04]  /*20d0*/  BSSY B1, `(.L_x_1933) ;  /* 0x000007a000017945 */ /* 0x000fe80003800000 */
[----:B------:R-:W-:Y:S05]  /*20e0*/  @!P3 BRA `(.L_x_1934) ;  /* 0x0000000400e0b947 */ /* 0x000fea0003800000 */
[----:B------:R-:W-:Y:S02]  /*20f0*/  ISETP.NE.U32.AND P0, PT, RZ, UR12, PT ;  /* 0x0000000cff007c0c */ /* 0x000fe4000bf05070 */
[----:B------:R-:W-:Y:S02]  /*2100*/  ISETP.NE.AND P4, PT, R187, RZ, PT ;  /* 0x000000ffbb00720c */ /* 0x000fe40003f85270 */
[----:B------:R-:W-:Y:S02]  /*2110*/  ISETP.NE.AND.EX P0, PT, RZ, UR13, PT, P0 ;  /* 0x0000000dff007c0c */ /* 0x000fe4000bf05300 */
[----:B------:R-:W-:Y:S02]  /*2120*/  ISETP.NE.U32.AND P1, PT, RZ, UR8, PT ;  /* 0x00000008ff007c0c */ /* 0x000fe4000bf25070 */
[----:B--2---:R-:W-:Y:S02]  /*2130*/  FSEL R105, R190, RZ, !P4 ;  /* 0x000000ffbe697208 */ /* 0x004fe40006000000 */
[----:B------:R-:W-:-:S02]  /*2140*/  ISETP.NE.AND.EX P1, PT, RZ, UR9, PT, P1 ;  /* 0x00000009ff007c0c */ /* 0x000fc4000bf25310 */
[----:B------:R-:W-:Y:S01]  /*2150*/  MOV R96, R112 ;  /* 0x0000007000607202 */ /* 0x000fe20000000f00 */
        /* <DEDUP_REMOVED lines=35> */
[C---:B------:R-:W-:Y:S01]  /*2390*/  FMUL.FTZ R188, R154.reuse, R171 ;  /* 0x000000ab9abc7220 */ /* 0x040fe20000410000 */
[----:B------:R-:W-:Y:S01]  /*23a0*/  @P1 FADD.FTZ R110, R81, R110 ;  /* 0x0000006e516e1221 */ /* 0x000fe20000010000 */
[----:B------:R-:W-:Y:S01]  /*23b0*/  FMUL.FTZ R191, R103, UR15 ;  /* 0x0000000f67bf7c20 */ /* 0x000fe20008410000 */
[----:B------:R-:W-:Y:S01]  /*23c0*/  @P0 F2FP.F16.F32.PACK_AB R100, RZ, R96 ;  /* 0x00000060ff64023e */ /* 0x000fe200000000ff */
        /* <DEDUP_REMOVED lines=10> */
[----:B------:R-:W-:Y:S01]  /*2470*/  @P0 F2FP.F16.F32.PACK_AB R101, RZ, R99 ;  /* 0x00000063ff65023e */ /* 0x000fe200000000ff */
[----:B------:R-:W-:Y:S01]  /*2480*/  FMUL.FTZ R196, R188, UR15 ;  /* 0x0000000fbcc47c20 */ /* 0x000fe20008410000 */
[----:B------:R-:W-:Y:S01]  /*2490*/  @P0 LOP3.LUT P1, RZ, R115, 0xff000000, RZ, 0xc0, !PT ;  /* 0xff00000073ff0812 */ /* 0x000fe2000782c0ff */
[----:B------:R-:W-:Y:S01]  /*24a0*/  FMUL.FTZ R193, R105, UR15 ;  /* 0x0000000f69c17c20 */ /* 0x000fe20008410000 */
[----:B------:R-:W-:Y:S01]  /*24b0*/  @P0 FSEL R99, R194, RZ, P5 ;  /* 0x000000ffc2630208 */ /* 0x000fe20002800000 */
[----:B------:R-:W-:Y:S01]  /*24c0*/  FMUL.FTZ R195, R111, UR15 ;  /* 0x0000000f6fc37c20 */ /* 0x000fe20008410000 */
[----:B------:R-:W-:-:S02]  /*24d0*/  ISETP.NE.U32.AND P5, PT, RZ, UR16, PT ;  /* 0x00000010ff007c0c */ /* 0x000fc4000bfa5070 */
[----:B------:R-:W-:Y:S02]  /*24e0*/  @P0 F2FP.F16.F32.PACK_AB R106, RZ, R102 ;  /* 0x00000066ff6a023e */ /* 0x000fe400000000ff */
[----:B------:R-:W-:Y:S02]  /*24f0*/  @P0 FSEL R102, R196, RZ, P1 ;  /* 0x000000ffc4660208 */ /* 0x000fe40000800000 */
[----:B------:R-:W-:Y:S02]  /*2500*/  ISETP.NE.AND.EX P1, PT, RZ, UR17, PT, P5 ;  /* 0x00000011ff007c0c */ /* 0x000fe4000bf25350 */
[----:B------:R-:W-:Y:S02]  /*2510*/  @P0 LOP3.LUT P6, RZ, R115, 0xff, RZ, 0xc0, !PT ;  /* 0x000000ff73ff0812 */ /* 0x000fe400078cc0ff */
[----:B------:R-:W-:Y:S02]  /*2520*/  SEL R87, R104, R87, P1 ;  /* 0x0000005768577207 */ /* 0x000fe40000800000 */
[----:B------:R-:W-:-:S02]  /*2530*/  SEL R88, R105, R88, P1 ;  /* 0x0000005869587207 */ /* 0x000fc40000800000 */
[----:B------:R-:W-:Y:S02]  /*2540*/  @P0 F2FP.F16.F32.PACK_AB R107, RZ, R96 ;  /* 0x00000060ff6b023e */ /* 0x000fe400000000ff */
[----:B------:R-:W-:Y:S02]  /*2550*/  @P0 F2FP.F16.F32.PACK_AB R171, RZ, R102 ;  /* 0x00000066ffab023e */ /* 0x000fe400000000ff */
[----:B------:R-:W-:Y:S01]  /*2560*/  SEL R86, R103, R86, P1 ;  /* 0x0000005667567207 */ /* 0x000fe20000800000 */
[----:B------:R-:W0:Y:S01]  /*2570*/  @P1 LDC.64 R104, c[0x0][0x308] ;  /* 0x0000c200ff681b82 */ /* 0x000e220000000a00 */
[----:B------:R-:W-:Y:S02]  /*2580*/  @P0 FSEL R96, R193, RZ, P6 ;  /* 0x000000ffc1600208 */ /* 0x000fe40003000000 */
[----:B------:R-:W-:Y:S02]  /*2590*/  @P0 LOP3.LUT P6, RZ, R115, 0xff0000, RZ, 0xc0, !PT ;  /* 0x00ff000073ff0812 */ /* 0x000fe400078cc0ff */
[----:B------:R-:W-:-:S02]  /*25a0*/  @P0 F2FP.F16.F32.PACK_AB R108, RZ, R96 ;  /* 0x00000060ff6c023e */ /* 0x000fc400000000ff */
[----:B------:R-:W-:Y:S01]  /*25b0*/  @P0 FSEL R96, R195, RZ, P6 ;  /* 0x000000ffc3600208 */ /* 0x000fe20003000000 */
[----:B------:R-:W1:Y:S01]  /*25c0*/  LDC.64 R102, c[0x0][0x2f8] ;  /* 0x0000be00ff667b82 */ /* 0x000e620000000a00 */
[----:B------:R-:W-:Y:S02]  /*25d0*/  LOP3.LUT P6, RZ, R112, 0xff00, RZ, 0xc0, !PT ;  /* 0x0000ff0070ff7812 */ /* 0x000fe400078cc0ff */
[----:B------:R-:W-:Y:S02]  /*25e0*/  @P0 F2FP.F16.F32.PACK_AB R109, RZ, R99 ;  /* 0x00000063ff6d023e */ /* 0x000fe400000000ff */
[----:B------:R-:W-:Y:S02]  /*25f0*/  @P0 F2FP.F16.F32.PACK_AB R154, RZ, R96 ;  /* 0x00000060ff9a023e */ /* 0x000fe400000000ff */
        /* <DEDUP_REMOVED lines=36> */
[----:B------:R-:W-:Y:S02]  /*2840*/  @P0 LEA.HI.X R101, R153, UR13, RZ, 0x4, P4 ;  /* 0x0000000d99650c11 */ /* 0x000fe4000a0f24ff */
[----:B------:R-:W-:-:S05]  /*2850*/  @P0 PRMT R95, R95, 0x5410, R171 ;  /* 0x000054105f5f0816 */ /* 0x000fca00000000ab */
[----:B------:R1:W-:Y:S02]  /*2860*/  @P0 STG.E.128 desc[UR4][R100.64], R92 ;  /* 0x0000005c64000986 */ /* 0x0003e4000c101d04 */
.L_x_1934:
[----:B------:R-:W-:Y:S05]  /*2870*/  BSYNC B1 ;  /* 0x0000000000017941 */ /* 0x000fea0003800000 */
.L_x_1933:
[----:B-12---:R-:W1:Y:S02]  /*2880*/  LDC.64 R96, c[0x0][0x210] ;  /* 0x00008400ff607b82 */ /* 0x006e640000000a00 */
[----:B-1----:R-:W-:-:S04]  /*2890*/  LEA R121, R96, R121, 0x2 ;  /* 0x0000007960797211 */ /* 0x002fc800078e10ff */
[----:B------:R-:W-:-:S13]  /*28a0*/  ISETP.GE.AND P0, PT, R121, R97, PT ;  /* 0x000000617900720c */ /* 0x000fda0003f06270 */
[----:B------:R-:W-:Y:S05]  /*28b0*/  @!P0 BRA `(.L_x_1935) ;  /* 0xffffffdc007c8947 */ /* 0x000fea000383ffff */
.L_x_1925:
[----:B------:R-:W-:Y:S05]  /*28c0*/  BSYNC B0 ;  /* 0x0000000000007941 */ /* 0x000fea0003800000 */
.L_x_1924:
        /* <DEDUP_REMOVED lines=204> */
.L_x_1937:
[----:B------:R-:W-:Y:S05]  /*3590*/  BSYNC B0 ;  /* 0x0000000000007941 */ /* 0x000fea0003800000 */
.L_x_1936:
        /* <DEDUP_REMOVED lines=23> */
.L_x_1939:
[----:B------:R-:W-:Y:S05]  /*3710*/  BSYNC B0 ;  /* 0x0000000000007941 */ /* 0x000fea0003800000 */
.L_x_1938:
        /* <DEDUP_REMOVED lines=23> */
.L_x_1941:
[----:B------:R-:W-:Y:S05]  /*3890*/  BSYNC B0 ;  /* 0x0000000000007941 */ /* 0x000fea0003800000 */
.L_x_1940:
        /* <DEDUP_REMOVED lines=15> */
.L_x_1930:
        /* <DEDUP_REMOVED lines=8> */
.L_x_1943:
[----:B------:R-:W-:Y:S05]  /*3a10*/  BSYNC B1 ;  /* 0x0000000000017941 */ /* 0x000fea0003800000 */
.L_x_1942:
        /* <DEDUP_REMOVED lines=8> */
.L_x_1944:
[----:B------:R-:W-:Y:S01]  /*3aa0*/  FADD.FTZ R96, R96, R189 ;  /* 0x000000bd60607221 */ /* 0x000fe20000010000 */
[----:B------:R-:W-:-:S04]  /*3ab0*/  HFMA2.MMA R106, -RZ, RZ, 0, 1.1920928955078125e-07 ;  /* 0x00000002ff6a7435 */ /* 0x000fc800000001ff */
[----:B------:R-:W-:Y:S02]  /*3ac0*/  MOV R107, R96 ;  /* 0x00000060006b7202 */ /* 0x000fe40000000f00 */
[----:B------:R-:W-:-:S07]  /*3ad0*/  MOV R97, R105 ;  /* 0x0000006900617202 */ /* 0x000fce0000000f00 */
[----:B------:R-:W-:Y:S05]  /*3ae0*/  WARPSYNC.COLLECTIVE R104, `(.L_x_1945) ;  /* 0x0000000068087348 */ /* 0x000fea0003c00000 */
[----:B------:R0:W1:Y:S02]  /*3af0*/  SHFL.BFLY P0, R105, R107, R106, R109 ;  /* 0x0c00006a6b697389 */ /* 0x000064000000006d */
[----:B01----:R-:W-:Y:S01]  /*3b00*/  ENDCOLLECTIVE ;  /* 0x000000000000791b */ /* 0x003fe20003800000 */
.L_x_1945:
[----:B------:R-:W-:-:S05]  /*3b10*/  FADD.FTZ R97, R97, R188 ;  /* 0x000000bc61617221 */ /* 0x000fca0000010000 */
[----:B------:R-:W-:Y:S02]  /*3b20*/  MOV R107, R97 ;  /* 0x00000061006b7202 */ /* 0x000fe40000000f00 */
[----:B------:R-:W-:-:S07]  /*3b30*/  MOV R99, R105 ;  /* 0x0000006900637202 */ /* 0x000fce0000000f00 */
[----:B------:R-:W-:Y:S05]  /*3b40*/  WARPSYNC.COLLECTIVE R104, `(.L_x_1946) ;  /* 0x0000000068087348 */ /* 0x000fea0003c00000 */
[----:B------:R0:W1:Y:S02]  /*3b50*/  SHFL.BFLY P0, R105, R107, R106, R109 ;  /* 0x0c00006a6b697389 */ /* 0x000064000000006d */
[----:B01----:R-:W-:Y:S01]  /*3b60*/  ENDCOLLECTIVE ;  /* 0x000000000000791b */ /* 0x003fe20003800000 */
.L_x_1946:
[----:B------:R-:W-:Y:S01]  /*3b70*/  FADD.FTZ R99, R96, R99 ;  /* 0x0000006360637221 */ /* 0x000fe20000010000 */
[----:B------:R-:W-:-:S04]  /*3b80*/  HFMA2.MMA R106, -RZ, RZ, 0, 2.384185791015625e-07 ;  /* 0x00000004ff6a7435 */ /* 0x000fc800000001ff */
[----:B------:R-:W-:Y:S02]  /*3b90*/  MOV R107, R99 ;  /* 0x00000063006b7202 */ /* 0x000fe40000000f00 */
[----:B------:R-:W-:-:S07]  /*3ba0*/  MOV R98, R105 ;  /* 0x0000006900627202 */ /* 0x000fce0000000f00 */
[----:B------:R-:W-:Y:S05]  /*3bb0*/  WARPSYNC.COLLECTIVE R104, `(.L_x_1947) ;  /* 0x0000000068087348 */ /* 0x000fea0003c00000 */
[----:B------:R0:W1:Y:S02]  /*3bc0*/  SHFL.BFLY P0, R105, R107, R106, R109 ;  /* 0x0c00006a6b697389 */ /* 0x000064000000006d */
[----:B01----:R-:W-:Y:S01]  /*3bd0*/  ENDCOLLECTIVE ;  /* 0x000000000000791b */ /* 0x003fe20003800000 */
.L_x_1947:
[----:B------:R-:W-:-:S05]  /*3be0*/  FADD.FTZ R98, R97, R98 ;  /* 0x0000006261627221 */ /* 0x000fca0000010000 */
[----:B------:R-:W-:Y:S02]  /*3bf0*/  MOV R107, R98 ;  /* 0x00000062006b7202 */ /* 0x000fe40000000f00 */
[----:B------:R-:W-:-:S07]  /*3c00*/  MOV R100, R105 ;  /* 0x0000006900647202 */ /* 0x000fce0000000f00 */
[----:B------:R-:W-:Y:S05]  /*3c10*/  WARPSYNC.COLLECTIVE R104, `(.L_x_1948) ;  /* 0x0000000068087348 */ /* 0x000fea0003c00000 */
[----:B------:R0:W1:Y:S02]  /*3c20*/  SHFL.BFLY P0, R105, R107, R106, R109 ;  /* 0x0c00006a6b697389 */ /* 0x000064000000006d */
[----:B01----:R-:W-:Y:S01]  /*3c30*/  ENDCOLLECTIVE ;  /* 0x000000000000791b */ /* 0x003fe20003800000 */
.L_x_1948:
[----:B------:R-:W-:Y:S01]  /*3c40*/  FADD.FTZ R100, R99, R100 ;  /* 0x0000006463647221 */ /* 0x000fe20000010000 */
[----:B------:R-:W-:-:S04]  /*3c50*/  HFMA2.MMA R106, -RZ, RZ, 0, 4.76837158203125e-07 ;  /* 0x00000008ff6a7435 */ /* 0x000fc800000001ff */
[----:B------:R-:W-:Y:S02]  /*3c60*/  MOV R107, R100 ;  /* 0x00000064006b7202 */ /* 0x000fe40000000f00 */
[----:B------:R-:W-:-:S07]  /*3c70*/  MOV R101, R105 ;  /* 0x0000006900657202 */ /* 0x000fce0000000f00 */
[----:B------:R-:W-:Y:S05]  /*3c80*/  WARPSYNC.COLLECTIVE R104, `(.L_x_1949) ;  /* 0x0000000068087348 */ /* 0x000fea0003c00000 */
[----:B------:R0:W1:Y:S02]  /*3c90*/  SHFL.BFLY P0, R105, R107, R106, R109 ;  /* 0x0c00006a6b697389 */ /* 0x000064000000006d */
[----:B01----:R-:W-:Y:S01]  /*3ca0*/  ENDCOLLECTIVE ;  /* 0x000000000000791b */ /* 0x003fe20003800000 */
.L_x_1949:
[----:B------:R-:W-:-:S05]  /*3cb0*/  FADD.FTZ R101, R98, R101 ;  /* 0x0000006562657221 */ /* 0x000fca0000010000 */
[----:B------:R-:W-:Y:S02]  /*3cc0*/  MOV R107, R101 ;  /* 0x00000065006b7202 */ /* 0x000fe40000000f00 */
[----:B------:R-:W-:-:S07]  /*3cd0*/  MOV R103, R105 ;  /* 0x0000006900677202 */ /* 0x000fce0000000f00 */
[----:B------:R-:W-:Y:S05]  /*3ce0*/  WARPSYNC.COLLECTIVE R104, `(.L_x_1950) ;  /* 0x0000000068087348 */ /* 0x000fea0003c00000 */
[----:B------:R0:W1:Y:S02]  /*3cf0*/  SHFL.BFLY P0, R105, R107, R106, R109 ;  /* 0x0c00006a6b697389 */ /* 0x000064000000006d */
[----:B01----:R-:W-:Y:S01]  /*3d00*/  ENDCOLLECTIVE ;  /* 0x000000000000791b */ /* 0x003fe20003800000 */
.L_x_1950:
[----:B------:R-:W-:Y:S01]  /*3d10*/  FADD.FTZ R103, R100, R103 ;  /* 0x0000006764677221 */ /* 0x000fe20000010000 */
[----:B------:R-:W-:-:S04]  /*3d20*/  HFMA2.MMA R106, -RZ, RZ, 0, 9.5367431640625e-07 ;  /* 0x00000010ff6a7435 */ /* 0x000fc800000001ff */
[----:B------:R-:W-:Y:S02]  /*3d30*/  MOV R107, R103 ;  /* 0x00000067006b7202 */ /* 0x000fe40000000f00 */
[----:B------:R-:W-:-:S07]  /*3d40*/  MOV R102, R105 ;  /* 0x0000006900667202 */ /* 0x000fce0000000f00 */
[----:B------:R-:W-:Y:S05]  /*3d50*/  WARPSYNC.COLLECTIVE R104, `(.L_x_1951) ;  /* 0x0000000068087348 */ /* 0x000fea0003c00000 */
[----:B------:R0:W1:Y:S02]  /*3d60*/  SHFL.BFLY P0, R105, R107, R106, R109 ;  /* 0x0c00006a6b697389 */ /* 0x000064000000006d */
[----:B01----:R-:W-:Y:S01]  /*3d70*/  ENDCOLLECTIVE ;  /* 0x000000000000791b */ /* 0x003fe20003800000 */
.L_x_1951:
[----:B------:R-:W-:-:S05]  /*3d80*/  FADD.FTZ R102, R101, R102 ;  /* 0x0000006665667221 */ /* 0x000fca0000010000 */
[----:B------:R-:W-:Y:S02]  /*3d90*/  MOV R107, R102 ;  /* 0x00000066006b7202 */ /* 0x000fe40000000f00 */
[----:B------:R-:W-:-:S07]  /*3da0*/  MOV R96, R105 ;  /* 0x0000006900607202 */ /* 0x000fce0000000f00 */
[----:B------:R-:W-:Y:S05]  /*3db0*/  WARPSYNC.COLLECTIVE R104, `(.L_x_1952) ;  /* 0x0000000068087348 */ /* 0x000fea0003c00000 */
[----:B------:R0:W1:Y:S02]  /*3dc0*/  SHFL.BFLY P0, R105, R107, R106, R109 ;  /* 0x0c00006a6b697389 */ /* 0x000064000000006d */
[----:B01----:R-:W-:Y:S01]  /*3dd0*/  ENDCOLLECTIVE ;  /* 0x000000000000791b */ /* 0x003fe20003800000 */
.L_x_1952:
[----:B------:R-:W-:Y:S01]  /*3de0*/  MOV R97, R105 ;  /* 0x0000006900617202 */ /* 0x000fe20000000f00 */
[----:B------:R-:W-:Y:S06]  /*3df0*/  BRA `(.L_x_1953) ;  /* 0xffffffd800b47947 */ /* 0x000fec000383ffff */
.L_x_1954:
        /* <DEDUP_REMOVED lines=16> */
.L_x_3218:


//--------------------- .text._ZN10layer_norm31ln_parallel_residual_bwd_kernelINS_13Kernel_traitsI6__halfS2_fS2_fjLj512ELj1ELj4ELj1ELj16ENS_18Kernel_traits_baseILj512ES2_S2_fS2_fjLj128EEEEELb1ELb0ELb1EEEvNS_9BwdParamsE --------------------------
	.section	.text._ZN10layer_norm31ln_parallel_residual_bwd_kernelINS_13Kernel_traitsI6__halfS2_fS2_fjLj512ELj1ELj4ELj1ELj16ENS_18Kernel_traits_baseILj512ES2_S2_fS2_fjLj128EEEEELb1ELb0ELb1EEEvNS_9BwdParamsE,"ax",@progbits
	.align	128
        .global         _ZN10layer_norm31ln_parallel_residual_bwd_kernelINS_13Kernel_traitsI6__halfS2_fS2_fjLj512ELj1ELj4ELj1ELj16ENS_18Kernel_traits_baseILj512ES2_S2_fS2_fjLj128EEEEELb1ELb0ELb1EEEvNS_9BwdParamsE
        .type           _ZN10layer_norm31ln_parallel_residual_bwd_kernelINS_13Kernel_traitsI6__halfS2_fS2_fjLj512ELj1ELj4ELj1ELj16ENS_18Kernel_traits_baseILj512ES2_S2_fS2_fjLj128EEEEELb1ELb0ELb1EEEvNS_9BwdParamsE,@function
        .size           _ZN10layer_norm31ln_parallel_residual_bwd_kernelINS_13Kernel_traitsI6__halfS2_fS2_fjLj512ELj1ELj4ELj1ELj16ENS_18Kernel_traits_baseILj512ES2_S2_fS2_fjLj128EEEEELb1ELb0ELb1EEEvNS_9BwdParamsE,(.L_x_3219 - _ZN10layer_norm31ln_parallel_residual_bwd_kernelINS_13Kernel_traitsI6__halfS2_fS2_fjLj512ELj1ELj4ELj1ELj16ENS_18Kernel_traits_baseILj512ES2_S2_fS2_fjLj128EEEEELb1ELb0ELb1EEEvNS_9BwdParamsE)
        .other          _ZN10layer_norm31ln_parallel_residual_bwd_kernelINS_13Kernel_traitsI6__halfS2_fS2_fjLj512ELj1ELj4ELj1ELj16ENS_18Kernel_traits_baseILj512ES2_S2_fS2_fjLj128EEEEELb1ELb0ELb1EEEvNS_9BwdParamsE,@"STO_CUDA_ENTRY STV_DEFAULT"
_ZN10layer_norm31ln_parallel_residual_bwd_kernelINS_13Kernel_traitsI6__halfS2_fS2_fjLj512ELj1ELj4ELj1ELj16ENS_18Kernel_traits_baseILj512ES2_S2_fS2_fjLj128EEEEELb1ELb0ELb1EEEvNS_9BwdParamsE:
.text._ZN10layer_norm31ln_parallel_residual_bwd_kernelINS_13Kernel_traitsI6__halfS2_fS2_fjLj512ELj1ELj4ELj1ELj16ENS_18Kernel_traits_baseILj512ES2_S2_fS2_fjLj128EEEEELb1ELb0ELb1EEEvNS_9BwdParamsE:
        /* <DEDUP_REMOVED lines=49> */
.L_x_1956:
        /* <DEDUP_REMOVED lines=83> */
.L_x_1960:
[----:B------:R-:W0:Y:S01]  /*0840*/  LDC.64 R50, c[0x0][0x250] ;  /* 0x00009400ff327b82 */ /* 0x000e220000000a00 */
[----:B------:R-:W-:-:S05]  /*0850*/  IMAD R0, R175, UR8, RZ ;  /* 0x00000008af007c24 */ /* 0x000fca000f8e02ff */
[----:B-1----:R-:W-:Y:S02]  /*0860*/  SHF.R.S32.HI R33, RZ, 0x1f, R0 ;  /* 0x0000001fff217819 */ /* 0x002fe40000011400 */
        /* <DEDUP_REMOVED lines=22> */
[C---:B------:R-:W-:Y:S01]  /*09d0*/  IMAD.WIDE.U32 R56, R177.reuse, 0x10, R56 ;  /* 0x00000010b1387825 */ /* 0x040fe200078e0038 */
[----:B------:R-:W3:Y:S03]  /*09e0*/  LDG.E.128 R60, desc[UR4][R76.64+0x10] ;  /* 0x000010044c3c7981 */ /* 0x000ee6000c1e1d00 */
[----:B------:R-:W-:Y:S01]  /*09f0*/  IMAD.WIDE.U32 R52, R177, 0x10, R48 ;  /* 0x00000010b1347825 */ /* 0x000fe200078e0030 */
[----:B------:R-:W-:Y:S01]  /*0a00*/  ISETP.NE.AND.EX P1, PT, RZ, UR11, PT, P1 ;  /* 0x0000000bff007c0c */ /* 0x000fe2000bf25310 */
[----:B------:R0:W3:Y:S01]  /*0a10*/  LDG.E.128 R48, desc[UR4][R76.64] ;  /* 0x000000044c307981 */ /* 0x0000e2000c1e1d00 */
[----:B-1----:R-:W1:Y:S03]  /*0a20*/  @P0 LDC.64 R68, c[0x0][0x2c8] ;  /* 0x0000b200ff440b82 */ /* 0x002e660000000a00 */
[----:B------:R-:W3:Y:S04]  /*0a30*/  LDG.E.128 R56, desc[UR4][R56.64] ;  /* 0x0000000438387981 */ /* 0x000ee8000c1e1d00 */
[----:B------:R-:W3:Y:S04]  /*0a40*/  LDG.E.128 R52, desc[UR4][R52.64] ;  /* 0x0000000434347981 */ /* 0x000ee8000c1e1d00 */
[----:B------:R-:W1:Y:S01]  /*0a50*/  @P1 LDC.64 R72, c[0x0][0x248] ;  /* 0x00009200ff481b82 */ /* 0x000e620000000a00 */
[----:B0-----:R-:W-:-:S04]  /*0a60*/  IMAD.WIDE.U32 R76, R179, 0x8, R66 ;  /* 0x00000008b34c7825 */ /* 0x001fc800078e0042 */
[----:B------:R-:W-:-:S03]  /*0a70*/  IMAD.WIDE.U32 R66, R177, 0x8, R66 ;  /* 0x00000008b1427825 */ /* 0x000fc600078e0042 */
[----:B------:R-:W0:Y:S01]  /*0a80*/  @P1 LDC.64 R74, c[0x0][0x248] ;  /* 0x00009200ff4a1b82 */ /* 0x000e220000000a00 */
[----:B------:R-:W5:Y:S04]  /*0a90*/  LDG.E.64 R76, desc[UR4][R76.64] ;  /* 0x000000044c4c7981 */ /* 0x000f68000c1e1b00 */
[----:B------:R-:W5:Y:S01]  /*0aa0*/  LDG.E.64 R66, desc[UR4][R66.64] ;  /* 0x0000000442427981 */ /* 0x000f62000c1e1b00 */
[----:B------:R-:W-:Y:S01]  /*0ab0*/  ISETP.NE.AND P3, PT, R178, RZ, PT ;  /* 0x000000ffb200720c */ /* 0x000fe20003f65270 */
[----:B-1----:R-:W-:-:S05]  /*0ac0*/  @P1 IMAD.WIDE.U32 R72, R177, 0x8, R72 ;  /* 0x00000008b1481825 */ /* 0x002fca00078e0048 */
[----:B------:R4:W5:Y:S01]  /*0ad0*/  @P1 LDG.E.64 R64, desc[UR4][R72.64] ;  /* 0x0000000448401981 */ /* 0x000962000c1e1b00 */
[----:B0-----:R-:W-:-:S04]  /*0ae0*/  @P1 IMAD.WIDE.U32 R74, R179, 0x8, R74 ;  /* 0x00000008b34a1825 */ /* 0x001fc800078e004a */
[----:B------:R-:W-:Y:S01]  /*0af0*/  @P0 IMAD.WIDE.U32 R68, R177, 0x20, R68 ;  /* 0x00000020b1440825 */ /* 0x000fe200078e0044 */
[----:B------:R0:W5:Y:S04]  /*0b00*/  @P1 LDG.E.64 R2, desc[UR4][R74.64] ;  /* 0x000000044a021981 */ /* 0x000168000c1e1b00 */
[----:B------:R-:W5:Y:S04]  /*0b10*/  @P0 LDG.E.128 R12, desc[UR4][R68.64] ;  /* 0x00000004440c0981 */ /* 0x000f68000c1e1d00 */
[----:B------:R1:W5:Y:S01]  /*0b20*/  @P0 LDG.E.128 R16, desc[UR4][R68.64+0x10] ;  /* 0x0000100444100981 */ /* 0x000362000c1e1d00 */
[----:B------:R-:W-:-:S05]  /*0b30*/  @P0 IMAD.WIDE.U32 R70, R179, 0x20, R70 ;  /* 0x00000020b3460825 */ /* 0x000fca00078e0046 */
[----:B------:R-:W5:Y:S04]  /*0b40*/  @P0 LDG.E.128 R4, desc[UR4][R70.64] ;  /* 0x0000000446040981 */ /* 0x000f68000c1e1d00 */
[----:B------:R1:W5:Y:S01]  /*0b50*/  @P0 LDG.E.128 R8, desc[UR4][R70.64+0x10] ;  /* 0x0000100446080981 */ /* 0x000362000c1e1d00 */
[----:B------:R-:W-:Y:S01]  /*0b60*/  UMOV UR6, 0xffffffff ;  /* 0xffffffff00067882 */ /* 0x000fe20000000000 */
[----:B----4-:R-:W-:-:S05]  /*0b70*/  FSEL R72, R0, RZ, !P3 ;  /* 0x000000ff00487208 */ /* 0x010fca0005800000 */
[--C-:B------:R-:W-:Y:S01]  /*0b80*/  FADD.FTZ R73, R36, -R72.reuse ;  /* 0x8000004824497221 */ /* 0x100fe20000010000 */
[--C-:B0-----:R-:W-:Y:S01]  /*0b90*/  FADD.FTZ R75, R37, -R72.reuse ;  /* 0x80000048254b7221 */ /* 0x101fe20000010000 */
[----:B------:R-:W-:Y:S01]  /*0ba0*/  FADD.FTZ R181, R38, -R72 ;  /* 0x8000004826b57221 */ /* 0x000fe20000010000 */
[----:B--2---:R-:W-:Y:S02]  /*0bb0*/  HADD2.F32 R36, -RZ, R32.H0_H0 ;  /* 0x20000020ff247230 */ /* 0x004fe40000004100 */
[--C-:B------:R-:W-:Y:S02]  /*0bc0*/  HADD2.F32 R180, -RZ, R35.reuse.H0_H0 ;  /* 0x20000023ffb47230 */ /* 0x100fe40000004100 */
[----:B------:R-:W-:Y:S02]  /*0bd0*/  HADD2.F32 R184, -RZ, R35.H1_H1 ;  /* 0x30000023ffb87230 */ /* 0x000fe40000004100 */
[----:B------:R-:W-:Y:S01]  /*0be0*/  FMUL.FTZ R35, R166, R36 ;  /* 0x00000024a6237220 */ /* 0x000fe20000410000 */
[----:B---3--:R-:W-:-:S02]  /*0bf0*/  HADD2.F32 R37, -RZ, R40.H0_H0 ;  /* 0x20000028ff257230 */ /* 0x008fc40000004100 */
[----:B------:R-:W-:Y:S01]  /*0c00*/  FADD.FTZ R183, R39, -R72 ;  /* 0x8000004827b77221 */ /* 0x000fe20000010000 */
[--C-:B------:R-:W-:Y:S02]  /*0c10*/  HADD2.F32 R39, -RZ, R41.reuse.H0_H0 ;  /* 0x20000029ff277230 */ /* 0x100fe40000004100 */
[----:B-1----:R-:W-:Y:S02]  /*0c20*/  HADD2.F32 R68, -RZ, R41.H1_H1 ;  /* 0x30000029ff447230 */ /* 0x002fe40000004100 */
[----:B------:R-:W-:Y:S01]  /*0c30*/  FMUL.FTZ R0, R176, R73 ;  /* 0x00000049b0007220 */ /* 0x000fe20000410000 */
[----:B------:R-:W-:Y:S02]  /*0c40*/  HADD2.F32 R41, -RZ, R33.H0_H0 ;  /* 0x20000021ff297230 */ /* 0x000fe40000004100 */
[----:B------:R-:W-:Y:S01]  /*0c50*/  FADD.FTZ R140, R37, R140 ;  /* 0x0000008c258c7221 */ /* 0x000fe20000010000 */
[-C--:B------:R-:W-:Y:S01]  /*0c60*/  FFMA.FTZ R35, R174, R37.reuse, R35 ;  /* 0x00000025ae237223 */ /* 0x080fe20000010023 */
[----:B------:R-:W-:Y:S01]  /*0c70*/  FFMA.FTZ R143, R0, R37, R143 ;  /* 0x00000025008f7223 */ /* 0x000fe2000001008f */
[----:B------:R-:W-:Y:S01]  /*0c80*/  FMUL.FTZ R37, R176, R181 ;  /* 0x000000b5b0257220 */ /* 0x000fe20000410000 */
[----:B------:R-:W-:-:S02]  /*0c90*/  HADD2.F32 R38, -RZ, R32.H1_H1 ;  /* 0x30000020ff267230 */ /* 0x000fc40000004100 */
[----:B------:R-:W-:Y:S01]  /*0ca0*/  FADD.FTZ R130, R41, R130 ;  /* 0x0000008229827221 */ /* 0x000fe20000010000 */
[-C--:B------:R-:W-:Y:S01]  /*0cb0*/  FFMA.FTZ R132, R37, R41.reuse, R132 ;  /* 0x0000002925847223 */ /* 0x080fe20000010084 */
[----:B------:R-:W-:Y:S01]  /*0cc0*/  FMUL.FTZ R41, R164, R41 ;  /* 0x00000029a4297220 */ /* 0x000fe20000410000 */
[--C-:B------:R-:W-:Y:S02]  /*0cd0*/  HADD2.F32 R74, -RZ, R43.reuse.H0_H0 ;  /* 0x2000002bff4a7230 */ /* 0x100fe40000004100 */
[----:B------:R-:W-:Y:S01]  /*0ce0*/  FADD.FTZ R139, R36, R139 ;  /* 0x0000008b248b7221 */ /* 0x000fe20000010000 */
[----:B------:R-:W-:Y:S02]  /*0cf0*/  HADD2.F32 R182, -RZ, R43.H1_H1 ;  /* 0x3000002bffb67230 */ /* 0x000fe40000004100 */
[----:B------:R-:W-:Y:S01]  /*0d00*/  FFMA.FTZ R141, R0, R36, R141 ;  /* 0x00000024008d7223 */ /* 0x000fe2000001008d */
[----:B------:R-:W-:Y:S02]  /*0d10*/  HADD2.F32 R40, -RZ, R40.H1_H1 ;  /* 0x30000028ff287230 */ /* 0x000fe40000004100 */
[----:B------:R-:W-:Y:S01]  /*0d20*/  FMUL.FTZ R32, R165, R38 ;  /* 0x00000026a5207220 */ /* 0x000fe20000410000 */
[----:B------:R-:W-:-:S02]  /*0d30*/  HADD2.F32 R69, -RZ, R42.H0_H0 ;  /* 0x2000002aff457230 */ /* 0x000fc40000004100 */
[----:B------:R-:W-:Y:S01]  /*0d40*/  FFMA.FTZ R36, R172, R39, R41 ;  /* 0x00000027ac247223 */ /* 0x000fe20000010029 */
[----:B------:R-:W-:Y:S02]  /*0d50*/  HADD2.F32 R70, -RZ, R42.H1_H1 ;  /* 0x3000002aff467230 */ /* 0x000fe40000004100 */
[----:B------:R-:W-:Y:S02]  /*0d60*/  HADD2.F32 R43, -RZ, R33.H1_H1 ;  /* 0x30000021ff2b7230 */ /* 0x000fe40000004100 */
[----:B------:R-:W-:Y:S01]  /*0d70*/  FMUL.FTZ R33, R176, R75 ;  /* 0x0000004bb0217220 */ /* 0x000fe20000410000 */
[--C-:B------:R-:W-:Y:S02]  /*0d80*/  HADD2.F32 R42, -RZ, R34.reuse.H0_H0 ;  /* 0x20000022ff2a7230 */ /* 0x100fe40000004100 */
[----:B------:R-:W-:Y:S01]  /*0d90*/  FADD.FTZ R41, R44, -R72 ;  /* 0x800000482c297221 */ /* 0x000fe20000010000 */
[----:B------:R-:W-:Y:S02]  /*0da0*/  HADD2.F32 R71, -RZ, R34.H1_H1 ;  /* 0x30000022ff477230 */ /* 0x000fe40000004100 */
[----:B------:R-:W-:Y:S01]  /*0db0*/  FADD.FTZ R137, R40, R137 ;  /* 0x0000008928897221 */ /* 0x000fe20000010000 */
[-C--:B------:R-:W-:Y:S01]  /*0dc0*/  FFMA.FTZ R138, R33, R40.reuse, R138 ;  /* 0x00000028218a7223 */ /* 0x080fe2000001008a */
[----:B------:R-:W-:Y:S01]  /*0dd0*/  FFMA.FTZ R32, R173, R40, R32 ;  /* 0x00000028ad207223 */ /* 0x000fe20000010020 */
[----:B------:R-:W-:Y:S01]  /*0de0*/  FMUL.FTZ R34, R176, R183 ;  /* 0x000000b7b0227220 */ /* 0x000fe20000410000 */
[----:B------:R-:W-:Y:S01]  /*0df0*/  FADD.FTZ R73, R47, -R72 ;  /* 0x800000482f497221 */ /* 0x000fe20000010000 */
[----:B------:R-:W-:Y:S01]  /*0e00*/  FMUL.FTZ R47, R162, R42 ;  /* 0x0000002aa22f7220 */ /* 0x000fe20000410000 */
[----:B------:R-:W-:Y:S01]  /*0e10*/  FMUL.FTZ R40, R176, R41 ;  /* 0x00000029b0287220 */ /* 0x000fe20000410000 */
[----:B------:R-:W-:Y:S01]  /*0e20*/  FADD.FTZ R135, R38, R135 ;  /* 0x0000008726877221 */ /* 0x000fe20000010000 */
[----:B------:R-:W-:Y:S01]  /*0e30*/  FFMA.FTZ R136, R33, R38, R136 ;  /* 0x0000002621887223 */ /* 0x000fe20000010088 */
[-C--:B------:R-:W-:Y:S01]  /*0e40*/  FMUL.FTZ R38, R163, R43.reuse ;  /* 0x0000002ba3267220 */ /* 0x080fe20000410000 */
[----:B------:R-:W-:Y:S01]  /*0e50*/  FADD.FTZ R127, R43, R127 ;  /* 0x0000007f2b7f7221 */ /* 0x000fe20000010000 */
[----:B------:R-:W-:Y:S01]  /*0e60*/  FFMA.FTZ R128, R34, R43, R128 ;  /* 0x0000002b22807223 */ /* 0x000fe20000010080 */
[--C-:B------:R-:W-:Y:S01]  /*0e70*/  FADD.FTZ R43, R46, -R72.reuse ;  /* 0x800000482e2b7221 */ /* 0x100fe20000010000 */
[----:B------:R-:W-:Y:S01]  /*0e80*/  FADD.FTZ R113, R69, R113 ;  /* 0x0000007145717221 */ /* 0x000fe20000010000 */
[-C--:B------:R-:W-:Y:S01]  /*0e90*/  FFMA.FTZ R47, R170, R69.reuse, R47 ;  /* 0x00000045aa2f7223 */ /* 0x080fe2000001002f */
[----:B------:R-:W-:Y:S01]  /*0ea0*/  FFMA.FTZ R125, R40, R69, R125 ;  /* 0x00000045287d7223 */ /* 0x000fe2000001007d */
[----:B------:R-:W-:Y:S01]  /*0eb0*/  FADD.FTZ R45, R45, -R72 ;  /* 0x800000482d2d7221 */ /* 0x000fe20000010000 */
[----:B------:R-:W-:Y:S01]  /*0ec0*/  FMUL.FTZ R69, R160, R180 ;  /* 0x000000b4a0457220 */ /* 0x000fe20000410000 */
[----:B------:R-:W-:Y:S01]  /*0ed0*/  FADD.FTZ R133, R39, R133 ;  /* 0x0000008527857221 */ /* 0x000fe20000010000 */
[----:B------:R-:W-:Y:S01]  /*0ee0*/  FFMA.FTZ R134, R37, R39, R134 ;  /* 0x0000002725867223 */ /* 0x000fe20000010086 */
[----:B------:R-:W-:Y:S01]  /*0ef0*/  FFMA.FTZ R39, R171, R68, R38 ;  /* 0x00000044ab277223 */ /* 0x000fe20000010026 */
[C---:B------:R-:W-:Y:S01]  /*0f00*/  FMUL.FTZ R38, R176.reuse, R43 ;  /* 0x0000002bb0267220 */ /* 0x040fe20000410000 */
[----:B------:R-:W-:Y:S01]  /*0f10*/  FMUL.FTZ R45, R176, R45 ;  /* 0x0000002db02d7220 */ /* 0x000fe20000410000 */
[----:B------:R-:W-:Y:S01]  /*0f20*/  FFMA.FTZ R43, R168, R74, R69 ;  /* 0x0000004aa82b7223 */ /* 0x000fe20000010045 */
[----:B------:R-:W-:Y:S01]  /*0f30*/  FADD.FTZ R69, -R72, R48 ;  /* 0x0000003048457221 */ /* 0x000fe20000010100 */
[-C--:B------:R-:W-:Y:S01]  /*0f40*/  FMUL.FTZ R44, R161, R71.reuse ;  /* 0x00000047a12c7220 */ /* 0x080fe20000410000 */
[----:B------:R-:W-:Y:S01]  /*0f50*/  FADD.FTZ R90, R71, R90 ;  /* 0x0000005a475a7221 */ /* 0x000fe20000010000 */
[----:B------:R-:W-:Y:S01]  /*0f60*/  FFMA.FTZ R102, R45, R71, R102 ;  /* 0x000000472d667223 */ /* 0x000fe20000010066 */
[----:B------:R-:W-:-:S02]  /*0f70*/  HADD2.F32 R48, -RZ, R56.H0_H0 ;  /* 0x20000038ff307230 */ /* 0x000fc40000004100 */
[----:B------:R-:W-:Y:S01]  /*0f80*/  FMUL.FTZ R46, R176, R69 ;  /* 0x00000045b02e7220 */ /* 0x000fe20000410000 */
[----:B------:R-:W-:Y:S02]  /*0f90*/  HADD2.F32 R71, -RZ, R56.H1_H1 ;  /* 0x30000038ff477230 */ /* 0x000fe40000004100 */
[----:B------:R-:W-:Y:S01]  /*0fa0*/  FADD.FTZ R49, -R72, R49 ;  /* 0x0000003148317221 */ /* 0x000fe20000010100 */
[----:B------:R-:W-:Y:S01]  /*0fb0*/  FADD.FTZ R114, R70, R114 ;  /* 0x0000007246727221 */ /* 0x000fe20000010000 */
[-C--:B------:R-:W-:Y:S01]  /*0fc0*/  FFMA.FTZ R44, R169, R70.reuse, R44 ;  /* 0x00000046a92c7223 */ /* 0x080fe2000001002c */
[----:B------:R-:W-:Y:S01]  /*0fd0*/  FFMA.FTZ R126, R45, R70, R126 ;  /* 0x000000462d7e7223 */ /* 0x000fe2000001007e */
[----:B------:R-:W-:Y:S01]  /*0fe0*/  FADD.FTZ R89, R42, R89 ;  /* 0x000000592a597221 */ /* 0x000fe20000010000 */
[----:B------:R-:W-:Y:S01]  /*0ff0*/  FFMA.FTZ R101, R40, R42, R101 ;  /* 0x0000002a28657223 */ /* 0x000fe20000010065 */
[----:B------:R-:W-:Y:S01]  /*1000*/  FADD.FTZ R111, R74, R111 ;  /* 0x0000006f4a6f7221 */ /* 0x000fe20000010000 */
[----:B------:R-:W-:Y:S01]  /*1010*/  FMUL.FTZ R41, R176, R73 ;  /* 0x00000049b0297220 */ /* 0x000fe20000410000 */
[----:B------:R-:W-:Y:S01]  /*1020*/  FFMA.FTZ R123, R38, R74, R123 ;  /* 0x0000004a267b7223 */ /* 0x000fe2000001007b */
[----:B------:R-:W-:Y:S01]  /*1030*/  FMUL.FTZ R42, R159, R184 ;  /* 0x000000b89f2a7220 */ /* 0x000fe20000410000 */
[C---:B------:R-:W-:Y:S01]  /*1040*/  FADD.FTZ R73, -R72.reuse, R50 ;  /* 0x0000003248497221 */ /* 0x040fe20000010100 */
[----:B------:R-:W-:Y:S01]  /*1050*/  FADD.FTZ R75, -R72, R51 ;  /* 0x00000033484b7221 */ /* 0x000fe20000010100 */
[----:B------:R-:W-:-:S02]  /*1060*/  HADD2.F32 R70, -RZ, R53.H0_H0 ;  /* 0x20000035ff467230 */ /* 0x000fc40000004100 */
[----:B------:R-:W-:Y:S01]  /*1070*/  FADD.FTZ R85, R48, R85 ;  /* 0x0000005530557221 */ /* 0x000fe20000010000 */
[----:B------:R-:W-:Y:S02]  /*1080*/  HADD2.F32 R74, -RZ, R53.H1_H1 ;  /* 0x30000035ff4a7230 */ /* 0x000fe40000004100 */
[-C--:B------:R-:W-:Y:S01]  /*1090*/  FFMA.FTZ R97, R46, R48.reuse, R97 ;  /* 0x000000302e617223 */ /* 0x080fe20000010061 */
[--C-:B------:R-:W-:Y:S02]  /*10a0*/  HADD2.F32 R51, -RZ, R52.reuse.H0_H0 ;  /* 0x20000034ff337230 */ /* 0x100fe40000004100 */
[----:B------:R-:W-:Y:S01]  /*10b0*/  FMUL.FTZ R53, R150, R48 ;  /* 0x0000003096357220 */ /* 0x000fe20000410000 */
        /* <DEDUP_REMOVED lines=8> */
[----:B------:R-:W-:-:S02]  /*1140*/  HADD2.F32 R180, -RZ, R54.H0_H0 ;  /* 0x20000036ffb47230 */ /* 0x000fc40000004100 */
[----:B------:R-:W-:Y:S01]  /*1150*/  FADD.FTZ R109, R51, R109 ;  /* 0x0000006d336d7221 */ /* 0x000fe20000010000 */
[----:B------:R-:W-:Y:S02]  /*1160*/  HADD2.F32 R182, -RZ, R54.H1_H1 ;  /* 0x30000036ffb67230 */ /* 0x000fe40000004100 */
[-C--:B------:R-:W-:Y:S01]  /*1170*/  FFMA.FTZ R121, R46, R51.reuse, R121 ;  /* 0x000000332e797223 */ /* 0x080fe20000010079 */
[--C-:B------:R-:W-:Y:S02]  /*1180*/  HADD2.F32 R54, -RZ, R57.reuse.H0_H0 ;  /* 0x20000039ff367230 */ /* 0x100fe40000004100 */
[----:B------:R-:W-:Y:S01]  /*1190*/  FADD.FTZ R110, R50, R110 ;  /* 0x0000006e326e7221 */ /* 0x000fe20000010000 */
[-C--:B------:R-:W-:Y:S01]  /*11a0*/  FFMA.FTZ R122, R49, R50.reuse, R122 ;  /* 0x00000032317a7223 */ /* 0x080fe2000001007a */
[----:B------:R-:W-:Y:S01]  /*11b0*/  FFMA.FTZ R48, R157, R50, R48 ;  /* 0x000000329d307223 */ /* 0x000fe20000010030 */
[----:B------:R-:W-:Y:S02]  /*11c0*/  HADD2.F32 R56, -RZ, R57.H1_H1 ;  /* 0x30000039ff387230 */ /* 0x000fe40000004100 */
[----:B------:R-:W-:Y:S01]  /*11d0*/  FFMA.FTZ R51, R158, R51, R53 ;  /* 0x000000339e337223 */ /* 0x000fe20000010035 */
[C---:B------:R-:W-:Y:S01]  /*11e0*/  FMUL.FTZ R50, R176.reuse, R73 ;  /* 0x00000049b0327220 */ /* 0x040fe20000410000 */
[----:B------:R-:W-:Y:S01]  /*11f0*/  FMUL.FTZ R53, R176, R75 ;  /* 0x0000004bb0357220 */ /* 0x000fe20000410000 */
[----:B------:R-:W-:Y:S01]  /*1200*/  FADD.FTZ R83, R54, R83 ;  /* 0x0000005336537221 */ /* 0x000fe20000010000 */
[-C--:B------:R-:W-:Y:S01]  /*1210*/  FMUL.FTZ R57, R148, R54.reuse ;  /* 0x0000003694397220 */ /* 0x080fe20000410000 */
[----:B------:R-:W-:Y:S01]  /*1220*/  FFMA.FTZ R95, R50, R54, R95 ;  /* 0x00000036325f7223 */ /* 0x000fe2000001005f */
[----:B------:R-:W-:Y:S01]  /*1230*/  FADD.FTZ R73, -R72, R61 ;  /* 0x0000003d48497221 */ /* 0x000fe20000010100 */
[----:B------:R-:W-:Y:S01]  /*1240*/  FADD.FTZ R84, R56, R84 ;  /* 0x0000005438547221 */ /* 0x000fe20000010000 */
[-C--:B------:R-:W-:Y:S01]  /*1250*/  FFMA.FTZ R96, R53, R56.reuse, R96 ;  /* 0x0000003835607223 */ /* 0x080fe20000010060 */
[----:B------:R-:W-:Y:S01]  /*1260*/  FMUL.FTZ R54, R147, R56 ;  /* 0x0000003893367220 */ /* 0x000fe20000410000 */
[----:B------:R-:W-:Y:S01]  /*1270*/  FADD.FTZ R61, RZ, R35 ;  /* 0x00000023ff3d7221 */ /* 0x000fe20000010000 */
[----:B------:R-:W-:Y:S01]  /*1280*/  FFMA.FTZ R56, R0, R35, RZ ;  /* 0x0000002300387223 */ /* 0x000fe200000100ff */
[----:B------:R-:W-:-:S02]  /*1290*/  HADD2.F32 R181, -RZ, R58.H0_H0 ;  /* 0x2000003affb57230 */ /* 0x000fc40000004100 */
[----:B------:R-:W-:Y:S02]  /*12a0*/  HADD2.F32 R183, -RZ, R58.H1_H1 ;  /* 0x3000003affb77230 */ /* 0x000fe40000004100 */
[----:B------:R-:W-:Y:S01]  /*12b0*/  FADD.FTZ R61, R32, R61 ;  /* 0x0000003d203d7221 */ /* 0x000fe20000010000 */
[----:B------:R-:W-:Y:S01]  /*12c0*/  FFMA.FTZ R58, R33, R32, R56 ;  /* 0x00000020213a7223 */ /* 0x000fe20000010038 */
[C---:B------:R-:W-:Y:S01]  /*12d0*/  FADD.FTZ R69, -R72.reuse, R60 ;  /* 0x0000003c48457221 */ /* 0x040fe20000010100 */
[----:B------:R-:W-:Y:S01]  /*12e0*/  FADD.FTZ R185, -R72, R63 ;  /* 0x0000003f48b97221 */ /* 0x000fe20000010100 */
        /* <DEDUP_REMOVED lines=9> */
[----:B------:R-:W-:Y:S01]  /*1380*/  FADD.FTZ R75, -R72, R62 ;  /* 0x0000003e484b7221 */ /* 0x000fe20000010100 */
[----:B------:R-:W-:Y:S01]  /*1390*/  FMUL.FTZ R71, R146, R181 ;  /* 0x000000b592477220 */ /* 0x000fe20000410000 */
[----:B------:R-:W-:Y:S01]  /*13a0*/  FADD.FTZ R62, R44, R69 ;  /* 0x000000452c3e7221 */ /* 0x000fe20000010000 */
[----:B------:R-:W-:-:S02]  /*13b0*/  FFMA.FTZ R69, R45, R44, R60 ;  /* 0x0000002c2d457223 */ /* 0x000fc4000001003c */
[----:B------:R-:W-:Y:S01]  /*13c0*/  FFMA.FTZ R61, R154, R180, R71 ;  /* 0x000000b49a3d7223 */ /* 0x000fe20000010047 */
        /* <DEDUP_REMOVED lines=9> */
[----:B------:R-:W-:-:S02]  /*1460*/  HADD2.F32 R68, -RZ, R55.H0_H0 ;  /* 0x20000037ff447230 */ /* 0x000fc40000004100 */
[----:B------:R-:W-:Y:S01]  /*1470*/  FMUL.FTZ R63, R176, R73 ;  /* 0x00000049b03f7220 */ /* 0x000fe20000410000 */
        /* <DEDUP_REMOVED lines=8> */
[----:B------:R-:W-:Y:S01]  /*1500*/  FFMA.FTZ R54, R155, R74, R54 ;  /* 0x0000004a9b367223 */ /* 0x000fe20000010036 */
[----:B------:R-:W-:Y:S01]  /*1510*/  FADD.FTZ R73, R70, R57 ;  /* 0x0000003946497221 */ /* 0x000fe20000010000 */
[----:B------:R-:W-:Y:S01]  /*1520*/  FFMA.FTZ R62, R50, R57, R71 ;  /* 0x00000039323e7223 */ /* 0x000fe20000010047 */
[----:B------:R-:W-:-:S02]  /*1530*/  HADD2.F32 R59, -RZ, R59.H1_H1 ;  /* 0x3000003bff3b7230 */ /* 0x000fc40000004100 */
[----:B------:R-:W-:Y:S01]  /*1540*/  FADD.FTZ R103, R68, R103 ;  /* 0x0000006744677221 */ /* 0x000fe20000010000 */
[----:B------:R-:W-:Y:S01]  /*1550*/  FFMA.FTZ R115, R60, R68, R115 ;  /* 0x000000443c737223 */ /* 0x000fe20000010073 */
[----:B------:R-:W-:Y:S01]  /*1560*/  FADD.FTZ R68, R73, R54 ;  /* 0x0000003649447221 */ /* 0x000fe20000010000 */
[----:B------:R-:W-:Y:S01]  /*1570*/  FMUL.FTZ R58, R145, R183 ;  /* 0x000000b7913a7220 */ /* 0x000fe20000410000 */
[----:B------:R-:W-:Y:S01]  /*1580*/  FFMA.FTZ R73, R53, R54, R62 ;  /* 0x0000003635497223 */ /* 0x000fe2000001003e */
[----:B------:R-:W-:Y:S02]  /*1590*/  HADD2.F32 R55, -RZ, R55.H1_H1 ;  /* 0x30000037ff377230 */ /* 0x000fe40000004100 */
[----:B------:R-:W-:Y:S01]  /*15a0*/  FMUL.FTZ R70, R142, R59 ;  /* 0x0000003b8e467220 */ /* 0x000fe20000410000 */
[----:B------:R-:W-:Y:S01]  /*15b0*/  FADD.FTZ R75, R68, R61 ;  /* 0x0000003d444b7221 */ /* 0x000fe20000010000 */
[----:B------:R-:W-:Y:S01]  /*15c0*/  FFMA.FTZ R58, R153, R182, R58 ;  /* 0x000000b6993a7223 */ /* 0x000fe2000001003a */
        /* <DEDUP_REMOVED lines=47> */
.L_x_1972:
[----:B-1----:R-:W-:Y:S01]  /*18c0*/  FADD.FTZ R68, R55, R68 ;  /* 0x0000004437447221 */ /* 0x002fe20000010000 */
[----:B--2---:R-:W-:Y:S01]  /*18d0*/  FADD.FTZ R70, R73, R70 ;  /* 0x0000004649467221 */ /* 0x004fe20000010000 */
[----:B0----5:R-:W-:Y:S02]  /*18e0*/  MOV R55, R76 ;  /* 0x0000004c00377202 */ /* 0x021fe40000000f00 */
[----:B------:R-:W-:Y:S01]  /*18f0*/  FMUL.FTZ R68, R68, UR9 ;  /* 0x0000000944447c20 */ /* 0x000fe20008410000 */
[----:B------:R-:W-:Y:S01]  /*1900*/  ISETP.NE.U32.AND P2, PT, RZ, UR18, PT ;  /* 0x00000012ff007c0c */ /* 0x000fe2000bf45070 */
[----:B------:R-:W-:Y:S01]  /*1910*/  FMUL.FTZ R180, R70, UR9 ;  /* 0x0000000946b47c20 */ /* 0x000fe20008410000 */
[----:B------:R-:W-:Y:S02]  /*1920*/  LOP3.LUT P4, RZ, R55, 0xff, RZ, 0xc0, !PT ;  /* 0x000000ff37ff7812 */ /* 0x000fe4000788c0ff */
[----:B------:R-:W-:Y:S02]  /*1930*/  FSEL R181, R68, RZ, !P3 ;  /* 0x000000ff44b57208 */ /* 0x000fe40005800000 */
[----:B------:R-:W-:-:S02]  /*1940*/  @P1 MOV R55, R2 ;  /* 0x0000000200371202 */ /* 0x000fc40000000f00 */
[----:B------:R-:W-:Y:S01]  /*1950*/  ISETP.NE.AND.EX P2, PT, RZ, UR19, PT, P2 ;  /* 0x00000013ff007c0c */ /* 0x000fe2000bf45320 */
[-CC-:B------:R-:W-:Y:S01]  /*1960*/  FFMA.FTZ R0, R0, R180.reuse, R181.reuse ;  /* 0x000000b400007223 */ /* 0x180fe200000100b5 */
[-CC-:B------:R-:W-:Y:S01]  /*1970*/  FFMA.FTZ R33, R33, R180.reuse, R181.reuse ;  /* 0x000000b421217223 */ /* 0x180fe200000100b5 */
[----:B------:R-:W-:Y:S01]  /*1980*/  @P1 LOP3.LUT P5, RZ, R55, 0xff, RZ, 0xc0, !PT ;  /* 0x000000ff37ff1812 */ /* 0x000fe200078ac0ff */
[-C--:B------:R-:W-:Y:S01]  /*1990*/  FFMA.FTZ R37, R37, R180.reuse, R181 ;  /* 0x000000b425257223 */ /* 0x080fe200000100b5 */
[----:B------:R-:W-:Y:S01]  /*19a0*/  FADD.FTZ R55, R35, -R0 ;  /* 0x8000000023377221 */ /* 0x000fe20000010000 */
[----:B------:R-:W-:Y:S01]  /*19b0*/  FADD.FTZ R35, R32, -R33 ;  /* 0x8000002120237221 */ /* 0x000fe20000010000 */
[-C--:B------:R-:W-:Y:S01]  /*19c0*/  FFMA.FTZ R34, R34, R180.reuse, R181 ;  /* 0x000000b422227223 */ /* 0x080fe200000100b5 */
[----:B------:R-:W-:Y:S01]  /*19d0*/  FADD.FTZ R37, R36, -R37 ;  /* 0x8000002524257221 */ /* 0x000fe20000010000 */
[C---:B------:R-:W-:Y:S01]  /*19e0*/  FMUL.FTZ R33, R176.reuse, R55 ;  /* 0x00000037b0217220 */ /* 0x040fe20000410000 */
[----:B------:R-:W-:Y:S01]  /*19f0*/  FMUL.FTZ R32, R176, R35 ;  /* 0x00000023b0207220 */ /* 0x000fe20000410000 */
[-CC-:B------:R-:W-:Y:S01]  /*1a00*/  FFMA.FTZ R40, R40, R180.reuse, R181.reuse ;  /* 0x000000b428287223 */ /* 0x180fe200000100b5 */
[----:B------:R-:W-:Y:S01]  /*1a10*/  FADD.FTZ R39, R39, -R34 ;  /* 0x8000002227277221 */ /* 0x000fe20000010000 */
[-C--:B------:R-:W-:Y:S01]  /*1a20*/  FFMA.FTZ R55, R45, R180.reuse, R181 ;  /* 0x000000b42d377223 */ /* 0x080fe200000100b5 */
[----:B------:R-:W-:Y:S01]  /*1a30*/  @P2 FADD.FTZ R33, R4, R33 ;  /* 0x0000002104212221 */ /* 0x000fe20000010000 */
[C---:B------:R-:W-:Y:S01]  /*1a40*/  FMUL.FTZ R35, R176.reuse, R37 ;  /* 0x00000025b0237220 */ /* 0x040fe20000410000 */
[----:B------:R-:W-:Y:S01]  /*1a50*/  @P2 FADD.FTZ R32, R5, R32 ;  /* 0x0000002005202221 */ /* 0x000fe20000010000 */
[----:B------:R-:W-:Y:S01]  /*1a60*/  FADD.FTZ R45, R47, -R40 ;  /* 0x800000282f2d7221 */ /* 0x000fe20000010000 */
[----:B------:R-:W-:Y:S01]  /*1a70*/  FMUL.FTZ R34, R176, R39 ;  /* 0x00000027b0227220 */ /* 0x000fe20000410000 */
[----:B------:R-:W-:Y:S01]  /*1a80*/  FADD.FTZ R59, R44, -R55 ;  /* 0x800000372c3b7221 */ /* 0x000fe20000010000 */
[----:B------:R-:W-:Y:S01]  /*1a90*/  FMUL.FTZ R47, R33, UR14 ;  /* 0x0000000e212f7c20 */ /* 0x000fe20008410000 */
[----:B------:R-:W-:Y:S01]  /*1aa0*/  @P2 FADD.FTZ R35, R6, R35 ;  /* 0x0000002306232221 */ /* 0x000fe20000010000 */
[----:B------:R-:W-:Y:S01]  /*1ab0*/  FMUL.FTZ R70, R32, UR14 ;  /* 0x0000000e20467c20 */ /* 0x000fe20008410000 */
[----:B------:R-:W-:Y:S01]  /*1ac0*/  LOP3.LUT P6, RZ, R76, 0xff00, RZ, 0xc0, !PT ;  /* 0x0000ff004cff7812 */ /* 0x000fe200078cc0ff */
[----:B------:R-:W-:Y:S01]  /*1ad0*/  @P2 FADD.FTZ R34, R7, R34 ;  /* 0x0000002207222221 */ /* 0x000fe20000010000 */
[C---:B------:R-:W-:Y:S01]  /*1ae0*/  FMUL.FTZ R45, R176.reuse, R45 ;  /* 0x0000002db02d7220 */ /* 0x040fe20000410000 */
[----:B------:R-:W-:Y:S01]  /*1af0*/  FMUL.FTZ R44, R176, R59 ;  /* 0x0000003bb02c7220 */ /* 0x000fe20000410000 */
[----:B------:R-:W-:Y:S01]  /*1b00*/  FSEL R40, R47, RZ, P4 ;  /* 0x000000ff2f287208 */ /* 0x000fe20002000000 */
[----:B------:R-:W-:Y:S01]  /*1b10*/  FMUL.FTZ R72, R35, UR14 ;  /* 0x0000000e23487c20 */ /* 0x000fe20008410000 */
[----:B------:R-:W-:Y:S01]  /*1b20*/  LOP3.LUT P4, RZ, R76, 0xff0000, RZ, 0xc0, !PT ;  /* 0x00ff00004cff7812 */ /* 0x000fe2000788c0ff */
[----:B------:R-:W-:Y:S01]  /*1b30*/  FMUL.FTZ R74, R34, UR14 ;  /* 0x0000000e224a7c20 */ /* 0x000fe20008410000 */
[----:B------:R-:W-:Y:S01]  /*1b40*/  @P1 FSEL R47, R47, RZ, P5 ;  /* 0x000000ff2f2f1208 */ /* 0x000fe20002800000 */
[----:B------:R-:W-:Y:S01]  /*1b50*/  @P2 FADD.FTZ R45, R8, R45 ;  /* 0x0000002d082d2221 */ /* 0x000fe20000010000 */
[----:B------:R-:W-:Y:S01]  /*1b60*/  FSEL R55, R70, RZ, P6 ;  /* 0x000000ff46377208 */ /* 0x000fe20003000000 */
[----:B------:R-:W-:Y:S01]  /*1b70*/  @P2 FADD.FTZ R44, R9, R44 ;  /* 0x0000002c092c2221 */ /* 0x000fe20000010000 */
[----:B------:R-:W-:Y:S01]  /*1b80*/  @P1 LOP3.LUT P5, RZ, R2, 0xff0000, RZ, 0xc0, !PT ;  /* 0x00ff000002ff1812 */ /* 0x000fe200078ac0ff */
[----:B------:R-:W-:Y:S01]  /*1b90*/  FMUL.FTZ R75, R45, UR14 ;  /* 0x0000000e2d4b7c20 */ /* 0x000fe20008410000 */
[----:B------:R-:W-:Y:S01]  /*1ba0*/  LOP3.LUT P6, RZ, R76, 0xff000000, RZ, 0xc0, !PT ;  /* 0xff0000004cff7812 */ /* 0x000fe200078cc0ff */
[----:B------:R-:W-:Y:S01]  /*1bb0*/  FMUL.FTZ R39, R44, UR14 ;  /* 0x0000000e2c277c20 */ /* 0x000fe20008410000 */
[----:B------:R-:W-:Y:S01]  /*1bc0*/  FSEL R0, R72, RZ, P4 ;  /* 0x000000ff48007208 */ /* 0x000fe20002000000 */
[-CC-:B------:R-:W-:Y:S01]  /*1bd0*/  FFMA.FTZ R38, R38, R180.reuse, R181.reuse ;  /* 0x000000b426267223 */ /* 0x180fe200000100b5 */
[----:B------:R-:W-:Y:S01]  /*1be0*/  LOP3.LUT P4, RZ, R77, 0xff, RZ, 0xc0, !PT ;  /* 0x000000ff4dff7812 */ /* 0x000fe2000788c0ff */
[-C--:B------:R-:W-:Y:S01]  /*1bf0*/  FFMA.FTZ R37, R41, R180.reuse, R181 ;  /* 0x000000b429257223 */ /* 0x080fe200000100b5 */
[----:B------:R-:W-:Y:S01]  /*1c00*/  @P1 FSEL R72, R72, RZ, P5 ;  /* 0x000000ff48481208 */ /* 0x000fe20002800000 */
[----:B------:R-:W-:Y:S01]  /*1c10*/  FADD.FTZ R43, R43, -R38 ;  /* 0x800000262b2b7221 */ /* 0x000fe20000010000 */
[----:B------:R-:W-:Y:S01]  /*1c20*/  FSEL R59, R74, RZ, P6 ;  /* 0x000000ff4a3b7208 */ /* 0x000fe20003000000 */
[----:B------:R-:W-:Y:S01]  /*1c30*/  FADD.FTZ R37, R42, -R37 ;  /* 0x800000252a257221 */ /* 0x000fe20000010000 */
[----:B------:R-:W-:Y:S01]  /*1c40*/  @P1 LOP3.LUT P5, RZ, R3, 0xff, RZ, 0xc0, !PT ;  /* 0x000000ff03ff1812 */ /* 0x000fe200078ac0ff */
[----:B------:R-:W-:Y:S01]  /*1c50*/  FMUL.FTZ R43, R176, R43 ;  /* 0x0000002bb02b7220 */ /* 0x000fe20000410000 */
[----:B------:R-:W-:Y:S01]  /*1c60*/  LOP3.LUT P6, RZ, R77, 0xff00, RZ, 0xc0, !PT ;  /* 0x0000ff004dff7812 */ /* 0x000fe200078cc0ff */
[----:B------:R-:W-:Y:S01]  /*1c70*/  FFMA.FTZ R53, R53, R180, R181 ;  /* 0x000000b435357223 */ /* 0x000fe200000100b5 */
[----:B------:R-:W-:Y:S01]  /*1c80*/  MOV R36, R66 ;  /* 0x0000004200247202 */ /* 0x000fe20000000f00 */
[----:B------:R-:W-:Y:S01]  /*1c90*/  @P2 FADD.FTZ R43, R10, R43 ;  /* 0x0000002b0a2b2221 */ /* 0x000fe20000010000 */
[C---:B------:R-:W-:Y:S01]  /*1ca0*/  FSEL R68, R75.reuse, RZ, P4 ;  /* 0x000000ff4b447208 */ /* 0x040fe20002000000 */
[----:B------:R-:W-:Y:S01]  /*1cb0*/  FADD.FTZ R53, R54, -R53 ;  /* 0x8000003536357221 */ /* 0x000fe20000010000 */
[----:B------:R-:W-:Y:S01]  /*1cc0*/  @P1 FSEL R75, R75, RZ, P5 ;  /* 0x000000ff4b4b1208 */ /* 0x000fe20002800000 */
[----:B------:R-:W-:Y:S01]  /*1cd0*/  FMUL.FTZ R42, R43, UR14 ;  /* 0x0000000e2b2a7c20 */ /* 0x000fe20008410000 */
[----:B------:R-:W-:Y:S01]  /*1ce0*/  FSEL R73, R39, RZ, P6 ;  /* 0x000000ff27497208 */ /* 0x000fe20003000000 */
[-CC-:B------:R-:W-:Y:S01]  /*1cf0*/  FFMA.FTZ R49, R49, R180.reuse, R181.reuse ;  /* 0x000000b431317223 */ /* 0x180fe200000100b5 */
[----:B------:R-:W-:Y:S01]  /*1d00*/  LOP3.LUT P5, RZ, R36, 0xff, RZ, 0xc0, !PT ;  /* 0x000000ff24ff7812 */ /* 0x000fe200078ac0ff */
[----:B------:R-:W-:Y:S01]  /*1d10*/  FFMA.FTZ R60, R60, R180, R181 ;  /* 0x000000b43c3c7223 */ /* 0x000fe200000100b5 */
[----:B------:R-:W-:Y:S01]  /*1d20*/  @P1 LOP3.LUT P6, RZ, R3, 0xff00, RZ, 0xc0, !PT ;  /* 0x0000ff0003ff1812 */ /* 0x000fe200078cc0ff */
[----:B------:R-:W-:Y:S01]  /*1d30*/  FADD.FTZ R49, R48, -R49 ;  /* 0x8000003130317221 */ /* 0x000fe20000010000 */
[----:B------:R-:W-:Y:S01]  /*1d40*/  @P1 MOV R36, R64 ;  /* 0x0000004000241202 */ /* 0x000fe20000000f00 */
[----:B------:R-:W-:Y:S01]  /*1d50*/  FMUL.FTZ R48, R176, R53 ;  /* 0x00000035b0307220 */ /* 0x000fe20000410000 */
[----:B------:R-:W-:Y:S01]  /*1d60*/  @P1 LOP3.LUT P3, RZ, R2, 0xff00, RZ, 0xc0, !PT ;  /* 0x0000ff0002ff1812 */ /* 0x000fe2000786c0ff */
[----:B------:R-:W-:Y:S01]  /*1d70*/  FMUL.FTZ R38, R176, R49 ;  /* 0x00000031b0267220 */ /* 0x000fe20000410000 */
[----:B------:R-:W-:Y:S01]  /*1d80*/  @P1 FSEL R41, R39, RZ, P6 ;  /* 0x000000ff27291208 */ /* 0x000fe20003000000 */
[----:B------:R-:W-:Y:S01]  /*1d90*/  @P2 FADD.FTZ R48, R15, R48 ;  /* 0x000000300f302221 */ /* 0x000fe20000010000 */
[----:B------:R-:W-:Y:S01]  /*1da0*/  @P1 LOP3.LUT P6, RZ, R36, 0xff, RZ, 0xc0, !PT ;  /* 0x000000ff24ff1812 */ /* 0x000fe200078cc0ff */
[-CC-:B------:R-:W-:Y:S01]  /*1db0*/  FFMA.FTZ R36, R46, R180.reuse, R181.reuse ;  /* 0x000000b42e247223 */ /* 0x180fe200000100b5 */
[----:B------:R-:W-:Y:S01]  /*1dc0*/  @P1 FSEL R70, R70, RZ, P3 ;  /* 0x000000ff46461208 */ /* 0x000fe20001800000 */
[----:B------:R-:W-:Y:S01]  /*1dd0*/  FMUL.FTZ R46, R176, R37 ;  /* 0x00000025b02e7220 */ /* 0x000fe20000410000 */
[----:B------:R-:W-:Y:S01]  /*1de0*/  @P1 LOP3.LUT P3, RZ, R2, 0xff000000, RZ, 0xc0, !PT ;  /* 0xff00000002ff1812 */ /* 0x000fe2000786c0ff */
[----:B------:R-:W-:Y:S01]  /*1df0*/  FMUL.FTZ R182, R48, UR14 ;  /* 0x0000000e30b67c20 */ /* 0x000fe20008410000 */
[----:B------:R-:W-:Y:S01]  /*1e00*/  LOP3.LUT P4, RZ, R77, 0xff000000, RZ, 0xc0, !PT ;  /* 0xff0000004dff7812 */ /* 0x000fe2000788c0ff */
[----:B------:R-:W-:Y:S01]  /*1e10*/  @P2 FADD.FTZ R46, R11, R46 ;  /* 0x0000002e0b2e2221 */ /* 0x000fe20000010000 */
[----:B------:R-:W-:Y:S01]  /*1e20*/  @P1 FSEL R74, R74, RZ, P3 ;  /* 0x000000ff4a4a1208 */ /* 0x000fe20001800000 */
[-CC-:B------:R-:W-:Y:S01]  /*1e30*/  FFMA.FTZ R63, R63, R180.reuse, R181.reuse ;  /* 0x000000b43f3f7223 */ /* 0x180fe200000100b5 */
[----:B------:R-:W-:Y:S01]  /*1e40*/  LOP3.LUT P3, RZ, R77, 0xff0000, RZ, 0xc0, !PT ;  /* 0x00ff00004dff7812 */ /* 0x000fe2000786c0ff */
[----:B------:R-:W-:Y:S01]  /*1e50*/  FMUL.FTZ R54, R46, UR14 ;  /* 0x0000000e2e367c20 */ /* 0x000fe20008410000 */
[----:B------:R-:W-:Y:S01]  /*1e60*/  FADD.FTZ R51, R51, -R36 ;  /* 0x8000002433337221 */ /* 0x000fe20000010000 */
[-C--:B------:R-:W-:Y:S01]  /*1e70*/  FFMA.FTZ R50, R50, R180.reuse, R181 ;  /* 0x000000b432327223 */ /* 0x080fe200000100b5 */
[----:B------:R-:W-:Y:S01]  /*1e80*/  FSEL R76, R42, RZ, P3 ;  /* 0x000000ff2a4c7208 */ /* 0x000fe20001800000 */
[----:B------:R-:W-:Y:S01]  /*1e90*/  FADD.FTZ R69, R69, -R60 ;  /* 0x8000003c45457221 */ /* 0x000fe20000010000 */
[----:B------:R-:W-:Y:S01]  /*1ea0*/  @P1 LOP3.LUT P3, RZ, R3, 0xff0000, RZ, 0xc0, !PT ;  /* 0x00ff000003ff1812 */ /* 0x000fe2000786c0ff */
[----:B------:R-:W-:Y:S01]  /*1eb0*/  FADD.FTZ R63, R58, -R63 ;  /* 0x8000003f3a3f7221 */ /* 0x000fe20000010000 */
[----:B------:R-:W-:Y:S01]  /*1ec0*/  FSEL R77, R54, RZ, P4 ;  /* 0x000000ff364d7208 */ /* 0x000fe20002000000 */
[----:B------:R-:W-:Y:S01]  /*1ed0*/  FMUL.FTZ R51, R176, R51 ;  /* 0x00000033b0337220 */ /* 0x000fe20000410000 */
[----:B------:R-:W-:Y:S01]  /*1ee0*/  ISETP.NE.U32.AND P4, PT, RZ, UR12, PT ;  /* 0x0000000cff007c0c */ /* 0x000fe2000bf85070 */
[----:B------:R-:W-:Y:S01]  /*1ef0*/  FADD.FTZ R57, R57, -R50 ;  /* 0x8000003239397221 */ /* 0x000fe20000010000 */
[----:B------:R-:W-:Y:S01]  /*1f00*/  @P1 FSEL R42, R42, RZ, P3 ;  /* 0x000000ff2a2a1208 */ /* 0x000fe20001800000 */
[----:B------:R-:W-:Y:S01]  /*1f10*/  FMUL.FTZ R69, R176, R69 ;  /* 0x00000045b0457220 */ /* 0x000fe20000410000 */
[----:B------:R-:W-:Y:S01]  /*1f20*/  @P1 LOP3.LUT P3, RZ, R3, 0xff000000, RZ, 0xc0, !PT ;  /* 0xff00000003ff1812 */ /* 0x000fe2000786c0ff */
[-CC-:B------:R-:W-:Y:S01]  /*1f30*/  FFMA.FTZ R56, R56, R180.reuse, R181.reuse ;  /* 0x000000b438387223 */ /* 0x180fe200000100b5 */
[----:B------:R-:W-:Y:S01]  /*1f40*/  ISETP.NE.AND.EX P4, PT, RZ, UR13, PT, P4 ;  /* 0x0000000dff007c0c */ /* 0x000fe2000bf85340 */
[----:B------:R-:W-:Y:S01]  /*1f50*/  FMUL.FTZ R50, R176, R63 ;  /* 0x0000003fb0327220 */ /* 0x000fe20000410000 */
[----:B------:R-:W-:Y:S01]  /*1f60*/  @P1 FSEL R54, R54, RZ, P3 ;  /* 0x000000ff36361208 */ /* 0x000fe20001800000 */
[----:B------:R-:W-:Y:S01]  /*1f70*/  FFMA.FTZ R71, R71, R180, R181 ;  /* 0x000000b447477223 */ /* 0x000fe200000100b5 */
[----:B------:R-:W-:Y:S01]  /*1f80*/  ISETP.NE.U32.AND P3, PT, RZ, UR12, PT ;  /* 0x0000000cff007c0c */ /* 0x000fe2000bf65070 */
[----:B------:R-:W-:Y:S01]  /*1f90*/  @P2 FADD.FTZ R51, R12, R51 ;  /* 0x000000330c332221 */ /* 0x000fe20000010000 */
[----:B------:R-:W-:Y:S01]  /*1fa0*/  @P2 FADD.FTZ R38, R13, R38 ;  /* 0x000000260d262221 */ /* 0x000fe20000010000 */
[----:B------:R-:W-:Y:S01]  /*1fb0*/  @P2 FADD.FTZ R69, R18, R69 ;  /* 0x0000004512452221 */ /* 0x000fe20000010000 */
[----:B------:R-:W-:Y:S01]  /*1fc0*/  ISETP.NE.AND.EX P3, PT, RZ, UR13, PT, P3 ;  /* 0x0000000dff007c0c */ /* 0x000fe2000bf65330 */
[----:B------:R-:W-:Y:S01]  /*1fd0*/  FADD.FTZ R61, R61, -R56 ;  /* 0x800000383d3d7221 */ /* 0x000fe20000010000 */
[----:B------:R-:W-:Y:S01]  /*1fe0*/  @P2 FADD.FTZ R50, R17, R50 ;  /* 0x0000003211322221 */ /* 0x000fe20000010000 */
[----:B------:R-:W-:Y:S01]  /*1ff0*/  FADD.FTZ R71, R62, -R71 ;  /* 0x800000473e477221 */ /* 0x000fe20000010000 */
[----:B------:R-:W-:Y:S01]  /*2000*/  SEL R39, R34, R23, P3 ;  /* 0x0000001722277207 */ /* 0x000fe20001800000 */
[----:B------:R-:W-:Y:S01]  /*2010*/  FMUL.FTZ R57, R176, R57 ;  /* 0x00000039b0397220 */ /* 0x000fe20000410000 */
[----:B------:R-:W-:Y:S01]  /*2020*/  SEL R23, R48, R23, P3 ;  /* 0x0000001730177207 */ /* 0x000fe20001800000 */
[----:B------:R-:W-:Y:S01]  /*2030*/  FMUL.FTZ R56, R51, UR14 ;  /* 0x0000000e33387c20 */ /* 0x000fe20008410000 */
[----:B------:R-:W0:Y:S01]  /*2040*/  @P4 LDC.64 R48, c[0x0][0x308] ;  /* 0x0000c200ff304b82 */ /* 0x000e220000000a00 */
[----:B------:R-:W-:Y:S01]  /*2050*/  @P4 SEL R36, R33, R20, P3 ;  /* 0x0000001421244207 */ /* 0x000fe20001800000 */
[----:B------:R-:W-:Y:S01]  /*2060*/  FMUL.FTZ R61, R176, R61 ;  /* 0x0000003db03d7220 */ /* 0x000fe20000410000 */
[----:B------:R-:W-:Y:S01]  /*2070*/  SEL R37, R32, R21, P3 ;  /* 0x0000001520257207 */ /* 0x000fe20001800000 */
[----:B------:R-:W-:Y:S01]  /*2080*/  FMUL.FTZ R180, R38, UR14 ;  /* 0x0000000e26b47c20 */ /* 0x000fe20008410000 */
[----:B------:R-:W-:Y:S01]  /*2090*/  SEL R32, R45, R24, P3 ;  /* 0x000000182d207207 */ /* 0x000fe20001800000 */
[----:B------:R-:W-:Y:S01]  /*20a0*/  FMUL.FTZ R63, R69, UR14 ;  /* 0x0000000e453f7c20 */ /* 0x000fe20008410000 */
[----:B------:R-:W-:Y:S01]  /*20b0*/  SEL R33, R44, R25, P3 ;  /* 0x000000192c217207 */ /* 0x000fe20001800000 */
[----:B------:R-:W-:Y:S01]  /*20c0*/  FMUL.FTZ R176, R176, R71 ;  /* 0x00000047b0b07220 */ /* 0x000fe20000410000 */
[----:B------:R-:W1:Y:S01]  /*20d0*/  LDC.64 R44, c[0x0][0x2f8] ;  /* 0x0000be00ff2c7b82 */ /* 0x000e620000000a00 */
[-C--:B------:R-:W-:Y:S01]  /*20e0*/  SEL R34, R43, R26.reuse, P3 ;  /* 0x0000001a2b227207 */ /* 0x080fe20001800000 */
[----:B------:R-:W-:Y:S01]  /*20f0*/  @P2 FADD.FTZ R57, R14, R57 ;  /* 0x000000390e392221 */ /* 0x000fe20000010000 */
[----:B------:R-:W-:Y:S01]  /*2100*/  SEL R21, R38, R21, P3 ;  /* 0x0000001526157207 */ /* 0x000fe20001800000 */
[----:B------:R-:W-:Y:S01]  /*2110*/  @P2 FADD.FTZ R61, R16, R61 ;  /* 0x0000003d103d2221 */ /* 0x000fe20000010000 */
[----:B------:R-:W-:Y:S01]  /*2120*/  SEL R26, R69, R26, P3 ;  /* 0x0000001a451a7207 */ /* 0x000fe20001800000 */
[C---:B------:R-:W-:Y:S01]  /*2130*/  FMUL.FTZ R69, R50.reuse, UR14 ;  /* 0x0000000e32457c20 */ /* 0x040fe20008410000 */
[----:B------:R-:W-:Y:S01]  /*2140*/  SEL R38, R35, R22, P3 ;  /* 0x0000001623267207 */ /* 0x000fe20001800000 */
[----:B------:R-:W-:Y:S01]  /*2150*/  FMUL.FTZ R58, R57, UR14 ;  /* 0x0000000e393a7c20 */ /* 0x000fe20008410000 */
[----:B------:R-:W-:Y:S01]  /*2160*/  SEL R25, R50, R25, P3 ;  /* 0x0000001932197207 */ /* 0x000fe20001800000 */
[----:B------:R-:W-:Y:S01]  /*2170*/  @P2 FADD.FTZ R176, R19, R176 ;  /* 0x000000b013b02221 */ /* 0x000fe20000010000 */
[----:B------:R-:W-:-:S02]  /*2180*/  FSEL R71, R56, RZ, P5 ;  /* 0x000000ff38477208 */ /* 0x000fc40002800000 */
[----:B------:R-:W-:Y:S02]  /*2190*/  SEL R35, R46, R27, P3 ;  /* 0x0000001b2e237207 */ /* 0x000fe40001800000 */
[----:B------:R-:W-:Y:S01]  /*21a0*/  @P1 F2FP.F16.F32.PACK_AB R50, RZ, R47 ;  /* 0x0000002fff32123e */ /* 0x000fe200000000ff */
[----:B0-----:R-:W-:Y:S01]  /*21b0*/  @P4 IMAD.WIDE.U32 R48, R179, 0x20, R48 ;  /* 0x00000020b3304825 */ /* 0x001fe200078e0030 */
[----:B------:R-:W-:Y:S01]  /*21c0*/  @P1 F2FP.F16.F32.PACK_AB R53, RZ, R42 ;  /* 0x0000002aff35123e */ /* 0x000fe200000000ff */
[----:B------:R-:W0:Y:S01]  /*21d0*/  @P1 LDC.64 R46, c[0x0][0x300] ;  /* 0x0000c000ff2e1b82 */ /* 0x000e220000000a00 */
[----:B------:R-:W-:Y:S02]  /*21e0*/  @P1 LOP3.LUT P5, RZ, R64, 0xff00, RZ, 0xc0, !PT ;  /* 0x0000ff0040ff1812 */ /* 0x000fe400078ac0ff */
[----:B------:R-:W-:Y:S01]  /*21f0*/  @P1 FSEL R56, R56, RZ, P6 ;  /* 0x000000ff38381208 */ /* 0x000fe20003000000 */
[----:B------:R2:W-:Y:S01]  /*2200*/  @P4 STG.E.128 desc[UR4][R48.64], R36 ;  /* 0x0000002430004986 */ /* 0x0005e2000c101d04 */
[----:B------:R-:W-:-:S02]  /*2210*/  @P1 F2FP.F16.F32.PACK_AB R54, RZ, R54 ;  /* 0x00000036ff36123e */ /* 0x000fc400000000ff */
[----:B------:R-:W-:Y:S01]  /*2220*/  SEL R22, R57, R22, P3 ;  /* 0x0000001639167207 */ /* 0x000fe20001800000 */
[----:B------:R3:W-:Y:S01]  /*2230*/  @P4 STG.E.128 desc[UR4][R48.64+0x10], R32 ;  /* 0x0000102030004986 */ /* 0x0007e2000c101d04 */
[----:B------:R-:W-:Y:S02]  /*2240*/  LOP3.LUT P6, RZ, R66, 0xff0000, RZ, 0xc0, !PT ;  /* 0x00ff000042ff7812 */ /* 0x000fe400078cc0ff */
[----:B------:R-:W-:Y:S02]  /*2250*/  @P1 PRMT R31, R53, 0x7610, R31 ;  /* 0x00007610351f1816 */ /* 0x000fe4000000001f */
[----:B------:R-:W-:Y:S02]  /*2260*/  @P1 FSEL R57, R180, RZ, P5 ;  /* 0x000000ffb4391208 */ /* 0x000fe40002800000 */
[----:B------:R-:W-:Y:S02]  /*2270*/  @P1 LOP3.LUT P5, RZ, R64, 0xff0000, RZ, 0xc0, !PT ;  /* 0x00ff000040ff1812 */ /* 0x000fe400078ac0ff */
[----:B------:R-:W-:-:S02]  /*2280*/  FSEL R181, R58, RZ, P6 ;  /* 0x000000ff3ab57208 */ /* 0x000fc40003000000 */
[----:B------:R-:W-:Y:S02]  /*2290*/  F2FP.F16.F32.PACK_AB R40, R55, R40 ;  /* 0x000000283728723e */ /* 0x000fe400000000ff */
[----:B------:R-:W-:Y:S01]  /*22a0*/  @P1 PRMT R31, R31, 0x5410, R54 ;  /* 0x000054101f1f1816 */ /* 0x000fe20000000036 */
[----:B--2---:R-:W2:Y:S01]  /*22b0*/  @P1 LDC.64 R38, c[0x0][0x300] ;  /* 0x0000c000ff261b82 */ /* 0x004ea20000000a00 */
[----:B------:R-:W-:Y:S01]  /*22c0*/  @P1 LOP3.LUT P6, RZ, R64, 0xff000000, RZ, 0xc0, !PT ;  /* 0xff00000040ff1812 */ /* 0x000fe200078cc0ff */
[----:B0-----:R-:W-:Y:S01]  /*22d0*/  @P1 IMAD.WIDE.U32 R46, R179, 0x10, R46 ;  /* 0x00000010b32e1825 */ /* 0x001fe200078e002e */
[----:B------:R-:W-:-:S03]  /*22e0*/  SEL R24, R61, R24, P3 ;  /* 0x000000183d187207 */ /* 0x000fc60001800000 */
[----:B------:R-:W-:Y:S01]  /*22f0*/  FMUL.FTZ R61, R61, UR14 ;  /* 0x0000000e3d3d7c20 */ /* 0x000fe20008410000 */
[----:B------:R-:W-:Y:S02]  /*2300*/  @P1 FSEL R58, R58, RZ, P5 ;  /* 0x000000ff3a3a1208 */ /* 0x000fe40002800000 */
[----:B------:R-:W-:Y:S01]  /*2310*/  LOP3.LUT P5, RZ, R67, 0xff, RZ, 0xc0, !PT ;  /* 0x000000ff43ff7812 */ /* 0x000fe200078ac0ff */
[----:B------:R-:W0:Y:S01]  /*2320*/  @P4 LDC.64 R54, c[0x0][0x308] ;  /* 0x0000c200ff364b82 */ /* 0x000e220000000a00 */
[----:B------:R-:W-:Y:S02]  /*2330*/  @P1 F2FP.F16.F32.PACK_AB R75, RZ, R75 ;  /* 0x0000004bff4b123e */ /* 0x000fe400000000ff */
[----:B------:R-:W-:Y:S02]  /*2340*/  @P1 FSEL R60, R182, RZ, P6 ;  /* 0x000000ffb63c1208 */ /* 0x000fe40003000000 */
[----:B------:R-:W-:Y:S02]  /*2350*/  SEL R20, R51, R20, P3 ;  /* 0x0000001433147207 */ /* 0x000fe40001800000 */
[----:B------:R-:W-:Y:S01]  /*2360*/  @P1 LOP3.LUT P6, RZ, R65, 0xff, RZ, 0xc0, !PT ;  /* 0x000000ff41ff1812 */ /* 0x000fe200078cc0ff */
[----:B------:R-:W4:Y:S01]  /*2370*/  LDC.64 R36, c[0x0][0x210] ;  /* 0x00008400ff247b82 */ /* 0x000f220000000a00 */
[----:B------:R-:W-:-:S02]  /*2380*/  FSEL R183, R61, RZ, P5 ;  /* 0x000000ff3db77208 */ /* 0x000fc40002800000 */
[----:B------:R-:W-:Y:S02]  /*2390*/  @P1 F2FP.F16.F32.PACK_AB R51, RZ, R41 ;  /* 0x00000029ff33123e */ /* 0x000fe400000000ff */
[----:B------:R-:W-:Y:S02]  /*23a0*/  @P1 PRMT R30, R75, 0x7610, R30 ;  /* 0x000076104b1e1816 */ /* 0x000fe4000000001e */
[----:B------:R-:W-:Y:S01]  /*23b0*/  LOP3.LUT P5, RZ, R67, 0xff0000, RZ, 0xc0, !PT ;  /* 0x00ff000043ff7812 */ /* 0x000fe200078ac0ff */
[----:B--2---:R-:W-:Y:S01]  /*23c0*/  @P1 IMAD.WIDE.U32 R38, R177, 0x10, R38 ;  /* 0x00000010b1261825 */ /* 0x004fe200078e0026 */
[----:B------:R-:W-:-:S03]  /*23d0*/  F2FP.F16.F32.PACK_AB R41, R59, R0 ;  /* 0x000000003b29723e */ /* 0x000fc600000000ff */
[C---:B------:R-:W-:Y:S01]  /*23e0*/  FMUL.FTZ R0, R176.reuse, UR14 ;  /* 0x0000000eb0007c20 */ /* 0x040fe20008410000 */
[----:B------:R-:W-:Y:S02]  /*23f0*/  IADD3 R53, R179, 0x20, RZ ;  /* 0x00000020b3357810 */ /* 0x000fe40007ffe0ff */
[----:B------:R-:W-:Y:S02]  /*2400*/  SEL R27, R176, R27, P3 ;  /* 0x0000001bb01b7207 */ /* 0x000fe40001800000 */
[----:B------:R-:W-:Y:S01]  /*2410*/  @P1 F2FP.F16.F32.PACK_AB R72, RZ, R72 ;  /* 0x00000048ff48123e */ /* 0x000fe200000000ff */
[----:B0-----:R-:W-:Y:S01]  /*2420*/  @P4 IMAD.WIDE.U32 R54, R177, 0x20, R54 ;  /* 0x00000020b1364825 */ /* 0x001fe200078e0036 */
[----:B------:R-:W-:Y:S02]  /*2430*/  @P1 FSEL R61, R61, RZ, P6 ;  /* 0x000000ff3d3d1208 */ /* 0x000fe40003000000 */
[----:B------:R-:W-:Y:S02]  /*2440*/  LOP3.LUT P3, RZ, R67, 0xff000000, RZ, 0xc0, !PT ;  /* 0xff00000043ff7812 */ /* 0x000fe4000786c0ff */
[----:B------:R-:W-:-:S02]  /*2450*/  @P1 LOP3.LUT P6, RZ, R65, 0xff0000, RZ, 0xc0, !PT ;  /* 0x00ff000041ff1812 */ /* 0x000fc400078cc0ff */
[----:B------:R-:W-:Y:S02]  /*2460*/  @P1 PRMT R28, R50, 0x7610, R28 ;  /* 0x00007610321c1816 */ /* 0x000fe4000000001c */
[----:B------:R-:W-:Y:S01]  /*2470*/  @P1 PRMT R30, R30, 0x5410, R51 ;  /* 0x000054101e1e1816 */ /* 0x000fe20000000033 */
[--C-:B-1----:R-:W-:Y:S01]  /*2480*/  IMAD.WIDE.U32 R50, R179, 0x10, R44.reuse ;  /* 0x00000010b3327825 */ /* 0x102fe200078e002c */
[----:B------:R-:W-:Y:S02]  /*2490*/  FSEL R184, R63, RZ, P5 ;  /* 0x000000ff3fb87208 */ /* 0x000fe40002800000 */
[----:B------:R-:W-:Y:S01]  /*24a0*/  @P1 LOP3.LUT P5, RZ, R65, 0xff00, RZ, 0xc0, !PT ;  /* 0x0000ff0041ff1812 */ /* 0x000fe200078ac0ff */
[----:B------:R-:W-:Y:S01]  /*24b0*/  IMAD.WIDE.U32 R44, R53, 0x10, R44 ;  /* 0x00000010352c7825 */ /* 0x000fe200078e002c */
[----:B------:R-:W-:Y:S02]  /*24c0*/  @P1 F2FP.F16.F32.PACK_AB R70, RZ, R70 ;  /* 0x00000046ff46123e */ /* 0x000fe400000000ff */
[----:B------:R-:W-:-:S02]  /*24d0*/  @P1 F2FP.F16.F32.PACK_AB R74, RZ, R74 ;  /* 0x0000004aff4a123e */ /* 0x000fc400000000ff */
[----:B------:R-:W-:Y:S02]  /*24e0*/  @P1 PRMT R29, R72, 0x7610, R29 ;  /* 0x00007610481d1816 */ /* 0x000fe4000000001d */
[----:B------:R-:W-:Y:S02]  /*24f0*/  FSEL R53, R0, RZ, P3 ;  /* 0x000000ff00357208 */ /* 0x000fe40001800000 */
[----:B------:R-:W-:Y:S02]  /*2500*/  @P1 FSEL R63, R63, RZ, P6 ;  /* 0x000000ff3f3f1208 */ /* 0x000fe40003000000 */
[----:B------:R-:W-:Y:S02]  /*2510*/  @P1 LOP3.LUT P3, RZ, R65, 0xff000000, RZ, 0xc0, !PT ;  /* 0xff00000041ff1812 */ /* 0x000fe4000786c0ff */
[----:B------:R-:W-:Y:S02]  /*2520*/  F2FP.F16.F32.PACK_AB R43, R77, R76 ;  /* 0x0000004c4d2b723e */ /* 0x000fe400000000ff */
[----:B------:R-:W-:-:S02]  /*2530*/  F2FP.F16.F32.PACK_AB R42, R73, R68 ;  /* 0x00000044492a723e */ /* 0x000fc400000000ff */
[----:B------:R-:W-:Y:S02]  /*2540*/  @P1 FSEL R62, R69, RZ, P5 ;  /* 0x000000ff453e1208 */ /* 0x000fe40002800000 */
[----:B------:R-:W-:Y:S01]  /*2550*/  @P1 PRMT R28, R28, 0x5410, R70 ;  /* 0x000054101c1c1816 */ /* 0x000fe20000000046 */
[----:B------:R-:W-:Y:S01]  /*2560*/  STG.E.128 desc[UR4][R50.64], R40 ;  /* 0x0000002832007986 */ /* 0x000fe2000c101d04 */
[----:B------:R-:W-:Y:S02]  /*2570*/  @P1 PRMT R29, R29, 0x5410, R74 ;  /* 0x000054101d1d1816 */ /* 0x000fe4000000004a */
[C---:B------:R-:W-:Y:S02]  /*2580*/  LOP3.LUT P6, RZ, R66.reuse, 0xff00, RZ, 0xc0, !PT ;  /* 0x0000ff0042ff7812 */ /* 0x040fe400078cc0ff */
[----:B------:R-:W-:Y:S01]  /*2590*/  LOP3.LUT P2, RZ, R66, 0xff000000, RZ, 0xc0, !PT ;  /* 0xff00000042ff7812 */ /* 0x000fe2000784c0ff */
[----:B------:R0:W-:Y:S01]  /*25a0*/  @P1 STG.E.128 desc[UR4][R46.64], R28 ;  /* 0x0000001c2e001986 */ /* 0x0001e2000c101d04 */
[----:B------:R-:W-:-:S02]  /*25b0*/  LOP3.LUT P5, RZ, R67, 0xff00, RZ, 0xc0, !PT ;  /* 0x0000ff0043ff7812 */ /* 0x000fc400078ac0ff */
[----:B------:R-:W-:Y:S01]  /*25c0*/  @P1 F2FP.F16.F32.PACK_AB R56, RZ, R56 ;  /* 0x00000038ff38123e */ /* 0x000fe200000000ff */
[----:B------:R1:W-:Y:S01]  /*25d0*/  @P4 STG.E.128 desc[UR4][R54.64], R20 ;  /* 0x0000001436004986 */ /* 0x0003e2000c101d04 */
[----:B------:R-:W-:Y:S02]  /*25e0*/  @P1 F2FP.F16.F32.PACK_AB R58, RZ, R58 ;  /* 0x0000003aff3a123e */ /* 0x000fe400000000ff */
[----:B------:R-:W-:Y:S01]  /*25f0*/  @P1 FSEL R0, R0, RZ, P3 ;  /* 0x000000ff00001208 */ /* 0x000fe20001800000 */
[----:B------:R1:W-:Y:S01]  /*2600*/  @P4 STG.E.128 desc[UR4][R54.64+0x10], R24 ;  /* 0x0000101836004986 */ /* 0x0003e2000c101d04 */
[----:B------:R-:W-:Y:S02]  /*2610*/  @P1 F2FP.F16.F32.PACK_AB R61, RZ, R61 ;  /* 0x0000003dff3d123e */ /* 0x000fe400000000ff */
[----:B------:R-:W-:Y:S02]  /*2620*/  @P1 F2FP.F16.F32.PACK_AB R63, RZ, R63 ;  /* 0x0000003fff3f123e */ /* 0x000fe400000000ff */
[----:B---3--:R-:W-:-:S02]  /*2630*/  FSEL R34, R69, RZ, P5 ;  /* 0x000000ff45227208 */ /* 0x008fc40002800000 */
[----:B------:R-:W-:Y:S02]  /*2640*/  FSEL R182, R182, RZ, P2 ;  /* 0x000000ffb6b67208 */ /* 0x000fe40001000000 */
[----:B------:R-:W-:Y:S02]  /*2650*/  FSEL R32, R180, RZ, P6 ;  /* 0x000000ffb4207208 */ /* 0x000fe40003000000 */
[----:B------:R-:W-:Y:S02]  /*2660*/  @P1 F2FP.F16.F32.PACK_AB R57, RZ, R57 ;  /* 0x00000039ff39123e */ /* 0x000fe400000000ff */
[----:B------:R-:W-:Y:S02]  /*2670*/  @P1 F2FP.F16.F32.PACK_AB R60, RZ, R60 ;  /* 0x0000003cff3c123e */ /* 0x000fe400000000ff */
[----:B------:R-:W-:Y:S02]  /*2680*/  @P1 F2FP.F16.F32.PACK_AB R62, RZ, R62 ;  /* 0x0000003eff3e123e */ /* 0x000fe400000000ff */
[----:B------:R-:W-:-:S02]  /*2690*/  @P1 F2FP.F16.F32.PACK_AB R0, RZ, R0 ;  /* 0x00000000ff00123e */ /* 0x000fc400000000ff */
[----:B0-----:R-:W-:Y:S02]  /*26a0*/  @P1 PRMT R28, R56, 0x7610, R28 ;  /* 0x00007610381c1816 */ /* 0x001fe4000000001c */
[----:B------:R-:W-:Y:S02]  /*26b0*/  @P1 PRMT R29, R58, 0x7610, R29 ;  /* 0x000076103a1d1816 */ /* 0x000fe4000000001d */
[----:B------:R-:W-:Y:S02]  /*26c0*/  @P1 PRMT R30, R61, 0x7610, R30 ;  /* 0x000076103d1e1816 */ /* 0x000fe4000000001e */
[----:B------:R-:W-:Y:S02]  /*26d0*/  @P1 PRMT R31, R63, 0x7610, R31 ;  /* 0x000076103f1f1816 */ /* 0x000fe4000000001f */
[----:B------:R-:W-:Y:S02]  /*26e0*/  F2FP.F16.F32.PACK_AB R35, R53, R184 ;  /* 0x000000b83523723e */ /* 0x000fe400000000ff */
[----:B------:R-:W-:-:S02]  /*26f0*/  F2FP.F16.F32.PACK_AB R34, R34, R183 ;  /* 0x000000b72222723e */ /* 0x000fc400000000ff */
[----:B------:R-:W-:Y:S02]  /*2700*/  F2FP.F16.F32.PACK_AB R33, R182, R181 ;  /* 0x000000b5b621723e */ /* 0x000fe400000000ff */
[----:B------:R-:W-:Y:S02]  /*2710*/  F2FP.F16.F32.PACK_AB R32, R32, R71 ;  /* 0x000000472020723e */ /* 0x000fe400000000ff */
[----:B------:R-:W-:Y:S02]  /*2720*/  @P1 PRMT R28, R28, 0x5410, R57 ;  /* 0x000054101c1c1816 */ /* 0x000fe40000000039 */
[----:B------:R-:W-:Y:S01]  /*2730*/  @P1 PRMT R29, R29, 0x5410, R60 ;  /* 0x000054101d1d1816 */ /* 0x000fe2000000003c */
[----:B------:R1:W-:Y:S01]  /*2740*/  STG.E.128 desc[UR4][R44.64], R32 ;  /* 0x000000202c007986 */ /* 0x0003e2000c101d04 */
[----:B------:R-:W-:Y:S02]  /*2750*/  @P1 PRMT R30, R30, 0x5410, R62 ;  /* 0x000054101e1e1816 */ /* 0x000fe4000000003e */
[----:B------:R-:W-:-:S02]  /*2760*/  @P1 PRMT R31, R31, 0x5410, R0 ;  /* 0x000054101f1f1816 */ /* 0x000fc40000000000 */
[----:B----4-:R-:W-:-:S03]  /*2770*/  LEA R175, R36, R175, 0x2 ;  /* 0x000000af24af7211 */ /* 0x010fc600078e10ff */
[----:B------:R1:W-:Y:S01]  /*2780*/  @P1 STG.E.128 desc[UR4][R38.64], R28 ;  /* 0x0000001c26001986 */ /* 0x0003e2000c101d04 */
[----:B------:R-:W-:-:S13]  /*2790*/  ISETP.GE.AND P1, PT, R175, R37, PT ;  /* 0x00000025af00720c */ /* 0x000fda0003f26270 */
[----:B------:R-:W-:Y:S05]  /*27a0*/  @!P1 BRA `(.L_x_1960) ;  /* 0xffffffe000249947 */ /* 0x000fea000383ffff */
[----:B------:R-:W-:Y:S05]  /*27b0*/  BSYNC B1 ;  /* 0x0000000000017941 */ /* 0x000fea0003800000 */
.L_x_1958:
        /* <DEDUP_REMOVED lines=16> */
[----:B-1----:R-:W-:Y:S02]  /*28c0*/  MOV R20, R125 ;  /* 0x0000007d00147202 */ /* 0x002fe40000000f00 */
        /* <DEDUP_REMOVED lines=46> */
[----:B------:R-:W-:-:S07]  /*2bb0*/  MOV R55, R80 ;  /* 0x0000005000377202 */ /* 0x000fce0000000f00 */
.L_x_1957:
[----:B------:R-:W-:Y:S05]  /*2bc0*/  BSYNC B0 ;  /* 0x0000000000007941 */ /* 0x000fea0003800000 */
.L_x_1955:
        /* <DEDUP_REMOVED lines=197> */
.L_x_1959:
        /* <DEDUP_REMOVED lines=8> */
.L_x_1962:
[----:B------:R-:W-:Y:S05]  /*38a0*/  BSYNC B2 ;  /* 0x0000000000027941 */ /* 0x000fea0003800000 */
.L_x_1961:
        /* <DEDUP_REMOVED lines=8> */
.L_x_1963:
[----:B------:R-:W-:Y:S01]  /*3930*/  FADD.FTZ R68, R55, R68 ;  /* 0x0000004437447221 */ /* 0x000fe20000010000 */
[----:B------:R-:W-:-:S04]  /*3940*/  HFMA2.MMA R182, -RZ, RZ, 0, 1.1920928955078125e-07 ;  /* 0x00000002ffb67435 */ /* 0x000fc800000001ff */
[----:B------:R-:W-:Y:S02]  /*3950*/  MOV R183, R68 ;  /* 0x0000004400b77202 */ /* 0x000fe40000000f00 */
[----:B------:R-:W-:-:S07]  /*3960*/  MOV R70, R181 ;  /* 0x000000b500467202 */ /* 0x000fce0000000f00 */
[----:B------:R-:W-:Y:S05]  /*3970*/  WARPSYNC.COLLECTIVE R180, `(.L_x_1964) ;  /* 0x00000000b4087348 */ /* 0x000fea0003c00000 */
[----:B------:R0:W1:Y:S02]  /*3980*/  SHFL.BFLY P2, R181, R183, R182, R185 ;  /* 0x0c0000b6b7b57389 */ /* 0x00006400000400b9 */
[----:B01----:R-:W-:Y:S01]  /*3990*/  ENDCOLLECTIVE ;  /* 0x000000000000791b */ /* 0x003fe20003800000 */
.L_x_1964:
[----:B------:R-:W-:-:S05]  /*39a0*/  FADD.FTZ R70, R73, R70 ;  /* 0x0000004649467221 */ /* 0x000fca0000010000 */
[----:B------:R-:W-:Y:S02]  /*39b0*/  MOV R183, R70 ;  /* 0x0000004600b77202 */ /* 0x000fe40000000f00 */
[----:B------:R-:W-:-:S07]  /*39c0*/  MOV R59, R181 ;  /* 0x000000b5003b7202 */ /* 0x000fce0000000f00 */
[----:B------:R-:W-:Y:S05]  /*39d0*/  WARPSYNC.COLLECTIVE R180, `(.L_x_1965) ;  /* 0x00000000b4087348 */ /* 0x000fea0003c00000 */
[----:B------:R0:W1:Y:S02]  /*39e0*/  SHFL.BFLY P2, R181, R183, R182, R185 ;  /* 0x0c0000b6b7b57389 */ /* 0x00006400000400b9 */
[----:B01----:R-:W-:Y:S01]  /*39f0*/  ENDCOLLECTIVE ;  /* 0x000000000000791b */ /* 0x003fe20003800000 */
.L_x_1965:
[----:B------:R-:W-:Y:S01]  /*3a00*/  FADD.FTZ R59, R68, R59 ;  /* 0x0000003b443b7221 */ /* 0x000fe20000010000 */
[----:B------:R-:W-:-:S04]  /*3a10*/  HFMA2.MMA R182, -RZ, RZ, 0, 2.384185791015625e-07 ;  /* 0x00000004ffb67435 */ /* 0x000fc800000001ff */
[----:B------:R-:W-:Y:S02]  /*3a20*/  MOV R183, R59 ;  /* 0x0000003b00b77202 */ /* 0x000fe40000000f00 */
[----:B------:R-:W-:-:S07]  /*3a30*/  MOV R75, R181 ;  /* 0x000000b5004b7202 */ /* 0x000fce0000000f00 */
[----:B------:R-:W-:Y:S05]  /*3a40*/  WARPSYNC.COLLECTIVE R180, `(.L_x_1966) ;  /* 0x00000000b4087348 */ /* 0x000fea0003c00000 */
[----:B------:R0:W1:Y:S02]  /*3a50*/  SHFL.BFLY P2, R181, R183, R182, R185 ;  /* 0x0c0000b6b7b57389 */ /* 0x00006400000400b9 */
[----:B01----:R-:W-:Y:S01]  /*3a60*/  ENDCOLLECTIVE ;  /* 0x000000000000791b */ /* 0x003fe20003800000 */
.L_x_1966:
[----:B------:R-:W-:-:S05]  /*3a70*/  FADD.FTZ R75, R70, R75 ;  /* 0x0000004b464b7221 */ /* 0x000fca0000010000 */
[----:B------:R-:W-:Y:S02]  /*3a80*/  MOV R183, R75 ;  /* 0x0000004b00b77202 */ /* 0x000fe40000000f00 */
[----:B------:R-:W-:-:S07]  /*3a90*/  MOV R72, R181 ;  /* 0x000000b500487202 */ /* 0x000fce0000000f00 */
[----:B------:R-:W-:Y:S05]  /*3aa0*/  WARPSYNC.COLLECTIVE R180, `(.L_x_1967) ;  /* 0x00000000b4087348 */ /* 0x000fea0003c00000 */
[----:B------:R0:W1:Y:S02]  /*3ab0*/  SHFL.BFLY P2, R181, R183, R182, R185 ;  /* 0x0c0000b6b7b57389 */ /* 0x00006400000400b9 */
[----:B01----:R-:W-:Y:S01]  /*3ac0*/  ENDCOLLECTIVE ;  /* 0x000000000000791b */ /* 0x003fe20003800000 */
.L_x_1967:
[----:B------:R-:W-:Y:S01]  /*3ad0*/  FADD.FTZ R72, R59, R72 ;  /* 0x000000483b487221 */ /* 0x000fe20000010000 */
[----:B------:R-:W-:-:S04]  /*3ae0*/  HFMA2.MMA R182, -RZ, RZ, 0, 4.76837158203125e-07 ;  /* 0x00000008ffb67435 */ /* 0x000fc800000001ff */
[----:B------:R-:W-:Y:S02]  /*3af0*/  MOV R183, R72 ;  /* 0x0000004800b77202 */ /* 0x000fe40000000f00 */
[----:B------:R-:W-:-:S07]  /*3b00*/  MOV R74, R181 ;  /* 0x000000b5004a7202 */ /* 0x000fce0000000f00 */
[----:B------:R-:W-:Y:S05]  /*3b10*/  WARPSYNC.COLLECTIVE R180, `(.L_x_1968) ;  /* 0x00000000b4087348 */ /* 0x000fea0003c00000 */
[----:B------:R0:W1:Y:S02]  /*3b20*/  SHFL.BFLY P2, R181, R183, R182, R185 ;  /* 0x0c0000b6b7b57389 */ /* 0x00006400000400b9 */
[----:B01----:R-:W-:Y:S01]  /*3b30*/  ENDCOLLECTIVE ;  /* 0x000000000000791b */ /* 0x003fe20003800000 */
.L_x_1968:
[----:B------:R-:W-:-:S05]  /*3b40*/  FADD.FTZ R74, R75, R74 ;  /* 0x0000004a4b4a7221 */ /* 0x000fca0000010000 */
[----:B------:R-:W-:Y:S02]  /*3b50*/  MOV R183, R74 ;  /* 0x0000004a00b77202 */ /* 0x000fe40000000f00 */
[----:B------:R-:W-:-:S07]  /*3b60*/  MOV R55, R181 ;  /* 0x000000b500377202 */ /* 0x000fce0000000f00 */
[----:B------:R-:W-:Y:S05]  /*3b70*/  WARPSYNC.COLLECTIVE R180, `(.L_x_1969) ;  /* 0x00000000b4087348 */ /* 0x000fea0003c00000 */
[----:B------:R0:W1:Y:S02]  /*3b80*/  SHFL.BFLY P2, R181, R183, R182, R185 ;  /* 0x0c0000b6b7b57389 */ /* 0x00006400000400b9 */
[----:B01----:R-:W-:Y:S01]  /*3b90*/  ENDCOLLECTIVE ;  /* 0x000000000000791b */ /* 0x003fe20003800000 */
.L_x_1969:
[----:B------:R-:W-:Y:S01]  /*3ba0*/  FADD.FTZ R55, R72, R55 ;  /* 0x0000003748377221 */ /* 0x000fe20000010000 */
[----:B------:R-:W-:-:S04]  /*3bb0*/  HFMA2.MMA R182, -RZ, RZ, 0, 9.5367431640625e-07 ;  /* 0x00000010ffb67435 */ /* 0x000fc800000001ff */
[----:B------:R-:W-:Y:S02]  /*3bc0*/  MOV R183, R55 ;  /* 0x0000003700b77202 */ /* 0x000fe40000000f00 */
[----:B------:R-:W-:-:S07]  /*3bd0*/  MOV R73, R181 ;  /* 0x000000b500497202 */ /* 0x000fce0000000f00 */
[----:B------:R-:W-:Y:S05]  /*3be0*/  WARPSYNC.COLLECTIVE R180, `(.L_x_1970) ;  /* 0x00000000b4087348 */ /* 0x000fea0003c00000 */
[----:B------:R0:W1:Y:S02]  /*3bf0*/  SHFL.BFLY P2, R181, R183, R182, R185 ;  /* 0x0c0000b6b7b57389 */ /* 0x00006400000400b9 */
[----:B01----:R-:W-:Y:S01]  /*3c00*/  ENDCOLLECTIVE ;  /* 0x000000000000791b */ /* 0x003fe20003800000 */
.L_x_1970:
[----:B------:R-:W-:-:S05]  /*3c10*/  FADD.FTZ R73, R74, R73 ;  /* 0x000000494a497221 */ /* 0x000fca0000010000 */
[----:B------:R-:W-:Y:S02]  /*3c20*/  MOV R183, R73 ;  /* 0x0000004900b77202 */ /* 0x000fe40000000f00 */
[----:B------:R-:W-:-:S07]  /*3c30*/  MOV R68, R181 ;  /* 0x000000b500447202 */ /* 0x000fce0000000f00 */
[----:B------:R-:W-:Y:S05]  /*3c40*/  WARPSYNC.COLLECTIVE R180, `(.L_x_1971) ;  /* 0x00000000b4087348 */ /* 0x000fea0003c00000 */
[----:B------:R0:W1:Y:S02]  /*3c50*/  SHFL.BFLY P2, R181, R183, R182, R185 ;  /* 0x0c0000b6b7b57389 */ /* 0x00006400000400b9 */
[----:B01----:R-:W-:Y:S01]  /*3c60*/  ENDCOLLECTIVE ;  /* 0x000000000000791b */ /* 0x003fe20003800000 */
.L_x_1971:
[----:B------:R-:W-:Y:S01]  /*3c70*/  MOV R70, R181 ;  /* 0x000000b500467202 */ /* 0x000fe20000000f00 */
[----:B------:R-:W-:Y:S06]  /*3c80*/  BRA `(.L_x_1972) ;  /* 0xffffffdc000c7947 */ /* 0x000fec000383ffff */
.L_x_1973:
        /* <DEDUP_REMOVED lines=15> */
.L_x_3219:


//--------------------- .text._ZN10layer_norm22ln_bwd_finalize_kernelINS_22Kernel_traits_finalizeILj512E6__halfS2_fS2_fjLb0ELj1024ELj4ENS_18Kernel_traits_baseILj512ES2_S2_fS2_fjLj1024EEEEELb0ELb0EEEvNS_9BwdParamsE --------------------------
	.section	.text._ZN10layer_norm22ln_bwd_finalize_kernelINS_22Kernel_traits_finalizeILj512E6__halfS2_fS2_fjLb0ELj1024ELj4ENS_18Kernel_traits_baseILj512ES2_S2_fS2_fjLj1024EEEEELb0ELb0EEEvNS_9BwdParamsE,"ax",@progbits
	.align	128
        .global         _ZN10layer_norm22ln_bwd_finalize_kernelINS_22Kernel_traits_finalizeILj512E6__halfS2_fS2_fjLb0ELj1024ELj4ENS_18Kernel_traits_baseILj512ES2_S2_fS2_fjLj1024EEEEELb0ELb0EEEvNS_9BwdParamsE
        .type           _ZN10layer_norm22ln_bwd_finalize_kernelINS_22Kernel_traits_finalizeILj512E6__halfS2_fS2_fjLb0ELj1024ELj4ENS_18Kernel_traits_baseILj512ES2_S2_fS2_fjLj1024EEEEELb0ELb0EEEvNS_9BwdParamsE,@function
        .size           _ZN10layer_norm22ln_bwd_finalize_kernelINS_22Kernel_traits_finalizeILj512E6__halfS2_fS2_fjLb0ELj1024ELj4ENS_18Kernel_traits_baseILj512ES2_S2_fS2_fjLj1024EEEEELb0ELb0EEEvNS_9BwdParamsE,(.L_x_3220 - _ZN10layer_norm22ln_bwd_finalize_kernelINS_22Kernel_traits_finalizeILj512E6__halfS2_fS2_fjLb0ELj1024ELj4ENS_18Kernel_traits_baseILj512ES2_S2_fS2_fjLj1024EEEEELb0ELb0EEEvNS_9BwdParamsE)
        .other          _ZN10layer_norm22ln_bwd_finalize_kernelINS_22Kernel_traits_finalizeILj512E6__halfS2_fS2_fjLb0ELj1024ELj4ENS_18Kernel_traits_baseILj512ES2_S2_fS2_fjLj1024EEEEELb0ELb0EEEvNS_9BwdParamsE,@"STO_CUDA_ENTRY STV_DEFAULT"
_ZN10layer_norm22ln_bwd_finalize_kernelINS_22Kernel_traits_finalizeILj512E6__halfS2_fS2_fjLb0ELj1024ELj4ENS_18Kernel_traits_baseILj512ES2_S2_fS2_fjLj1024EEEEELb0ELb0EEEvNS_9BwdParamsE:
.text._ZN10layer_norm22ln_bwd_finalize_kernelINS_22Kernel_traits_finalizeILj512E6__halfS2_fS2_fjLb0ELj1024ELj4ENS_18Kernel_traits_baseILj512ES2_S2_fS2_fjLj1024EEEEELb0ELb0EEEvNS_9BwdParamsE:
        /* <DEDUP_REMOVED lines=25> */
.L_x_1986:
        /* <DEDUP_REMOVED lines=30> */
.L_x_1978:
        /* <DEDUP_REMOVED lines=36> */
.L_x_1977:
[----:B------:R-:W-:Y:S05]  /*05b0*/  BSYNC B1 ;  /* 0x0000000000017941 */ /* 0x000fea0003800000 */
.L_x_1976:
        /* <DEDUP_REMOVED lines=24> */
.L_x_1980:
[----:B------:R-:W-:Y:S05]  /*0740*/  BSYNC B1 ;  /* 0x0000000000017941 */ /* 0x000fea0003800000 */
.L_x_1979:
        /* <DEDUP_REMOVED lines=12> */
.L_x_1981:
[----:B------:R-:W-:Y:S05]  /*0810*/  BSYNC B1 ;  /* 0x0000000000017941 */ /* 0x000fea0003800000 */
.L_x_1975:
[----:B------:R-:W-:Y:S05]  /*0820*/  BSYNC B0 ;  /* 0x0000000000007941 */ /* 0x000fea0003800000 */
.L_x_1974:
        /* <DEDUP_REMOVED lines=29> */
.L_x_1997:
[----:B---3--:R-:W-:Y:S01]  /*0a00*/  FADD.FTZ R9, R18, R9 ;  /* 0x0000000912097221 */ /* 0x008fe20000010000 */
[----:B--2---:R-:W-:-:S04]  /*0a10*/  FADD.FTZ R11, R10, R11 ;  /* 0x0000000b0a0b7221 */ /* 0x004fc80000010000 */
[----:B------:R2:W-:Y:S04]  /*0a20*/  @!P1 STS [R6+0x2000], R9 ;  /* 0x0020000906009388 */ /* 0x0005e80000000800 */
[----:B------:R2:W-:Y:S02]  /*0a30*/  @!P1 STS [R6+0x2080], R11 ;  /* 0x0020800b06009388 */ /* 0x0005e40000000800 */
.L_x_1982:
        /* <DEDUP_REMOVED lines=18> */
.L_x_1985:
[----:B------:R-:W-:Y:S05]  /*0b60*/  BSYNC B0 ;  /* 0x0000000000007941 */ /* 0x000fea0003800000 */
.L_x_1984:
[C---:B------:R-:W-:Y:S01]  /*0b70*/  ISETP.GT.U32.AND P1, PT, R3.reuse, -0x201, PT ;  /* 0xfffffdff0300780c */ /* 0x040fe20003f24070 */
[----:B------:R-:W-:Y:S01]  /*0b80*/  VIADD R4, R4, 0x100 ;  /* 0x0000010004047836 */ /* 0x000fe20000000000 */
[----:B------:R-:W-:-:S11]  /*0b90*/  IADD3 R3, R3, 0x200, RZ ;  /* 0x0000020003037810 */ /* 0x000fd60007ffe0ff */
[----:B------:R-:W-:Y:S05]  /*0ba0*/  @P1 BRA `(.L_x_1986) ;  /* 0xfffffff400781947 */ /* 0x000fea000383ffff */
[----:B------:R-:W-:Y:S05]  /*0bb0*/  EXIT ;  /* 0x000000000000794d */ /* 0x000fea0003800000 */
.L_x_1983:
[----:B------:R-:W-:Y:S01]  /*0bc0*/  HFMA2.MMA R21, -RZ, RZ, 0, 5.9604644775390625e-08 ;  /* 0x00000001ff157435 */ /* 0x000fe200000001ff */
[----:B0--3--:R-:W-:Y:S01]  /*0bd0*/  MOV R22, R10 ;  /* 0x0000000a00167202 */ /* 0x009fe20000000f00 */
[----:B------:R-:W-:Y:S01]  /*0be0*/  IMAD.MOV.U32 R19, RZ, RZ, -0x1 ;  /* 0xffffffffff137424 */ /* 0x000fe200078e00ff */
[----:B------:R-:W-:-:S08]  /*0bf0*/  MOV R24, 0x1f ;  /* 0x0000001f00187802 */ /* 0x000fd00000000f00 */
[----:B-12---:R-:W-:Y:S05]  /*0c00*/  WARPSYNC.COLLECTIVE R19, `(.L_x_1987) ;  /* 0x0000000013087348 */ /* 0x006fea0003c00000 */
[----:B------:R0:W3:Y:S02]  /*0c10*/  SHFL.BFLY P2, R20, R22, R21, R24 ;  /* 0x0c00001516147389 */ /* 0x0000e40000040018 */
[----:B0123--:R-:W-:Y:S01]  /*0c20*/  ENDCOLLECTIVE ;  /* 0x000000000000791b */ /* 0x00ffe20003800000 */
.L_x_1987:
[----:B------:R-:W-:Y:S01]  /*0c30*/  HFMA2.MMA R21, -RZ, RZ, 0, 1.1920928955078125e-07 ;  /* 0x00000002ff157435 */ /* 0x000fe200000001ff */
[----:B------:R-:W-:-:S05]  /*0c40*/  MOV R11, R20 ;  /* 0x00000014000b7202 */ /* 0x000fca0000000f00 */
[----:B------:R-:W-:-:S05]  /*0c50*/  FADD.FTZ R11, R10, R11 ;  /* 0x0000000b0a0b7221 */ /* 0x000fca0000010000 */
[----:B------:R-:W-:-:S07]  /*0c60*/  MOV R22, R11 ;  /* 0x0000000b00167202 */ /* 0x000fce0000000f00 */
[----:B------:R-:W-:Y:S05]  /*0c70*/  WARPSYNC.COLLECTIVE R19, `(.L_x_1988) ;  /* 0x0000000013087348 */ /* 0x000fea0003c00000 */
[----:B------:R0:W1:Y:S02]  /*0c80*/  SHFL.BFLY P2, R20, R22, R21, R24 ;  /* 0x0c00001516147389 */ /* 0x0000640000040018 */
[----:B01----:R-:W-:Y:S01]  /*0c90*/  ENDCOLLECTIVE ;  /* 0x000000000000791b */ /* 0x003fe20003800000 */
.L_x_1988:
[----:B------:R-:W-:Y:S01]  /*0ca0*/  HFMA2.MMA R21, -RZ, RZ, 0, 2.384185791015625e-07 ;  /* 0x00000004ff157435 */ /* 0x000fe200000001ff */
[----:B------:R-:W-:-:S04]  /*0cb0*/  IMAD.MOV.U32 R14, RZ, RZ, R20 ;  /* 0x000000ffff0e7224 */ /* 0x000fc800078e0014 */
[----:B------:R-:W-:-:S05]  /*0cc0*/  FADD.FTZ R14, R11, R14 ;  /* 0x0000000e0b0e7221 */ /* 0x000fca0000010000 */
[----:B------:R-:W-:-:S07]  /*0cd0*/  MOV R22, R14 ;  /* 0x0000000e00167202 */ /* 0x000fce0000000f00 */
[----:B------:R-:W-:Y:S05]  /*0ce0*/  WARPSYNC.COLLECTIVE R19, `(.L_x_1989) ;  /* 0x0000000013087348 */ /* 0x000fea0003c00000 */
[----:B------:R0:W1:Y:S02]  /*0cf0*/  SHFL.BFLY P2, R20, R22, R21, R24 ;  /* 0x0c00001516147389 */ /* 0x0000640000040018 */
[----:B01----:R-:W-:Y:S01]  /*0d00*/  ENDCOLLECTIVE ;  /* 0x000000000000791b */ /* 0x003fe20003800000 */
.L_x_1989:
[----:B------:R-:W-:Y:S01]  /*0d10*/  HFMA2.MMA R21, -RZ, RZ, 0, 4.76837158203125e-07 ;  /* 0x00000008ff157435 */ /* 0x000fe200000001ff */
[----:B------:R-:W-:-:S05]  /*0d20*/  MOV R13, R20 ;  /* 0x00000014000d7202 */ /* 0x000fca0000000f00 */
[----:B------:R-:W-:-:S04]  /*0d30*/  FADD.FTZ R13, R14, R13 ;  /* 0x0000000d0e0d7221 */ /* 0x000fc80000010000 */
[----:B------:R-:W-:-:S07]  /*0d40*/  IMAD.MOV.U32 R22, RZ, RZ, R13 ;  /* 0x000000ffff167224 */ /* 0x000fce00078e000d */
[----:B------:R-:W-:Y:S05]  /*0d50*/  WARPSYNC.COLLECTIVE R19, `(.L_x_1990) ;  /* 0x0000000013087348 */ /* 0x000fea0003c00000 */
[----:B------:R0:W1:Y:S02]  /*0d60*/  SHFL.BFLY P2, R20, R22, R21, R24 ;  /* 0x0c00001516147389 */ /* 0x0000640000040018 */
[----:B01----:R-:W-:Y:S01]  /*0d70*/  ENDCOLLECTIVE ;  /* 0x000000000000791b */ /* 0x003fe20003800000 */
.L_x_1990:
[----:B------:R-:W-:Y:S01]  /*0d80*/  IMAD.MOV.U32 R21, RZ, RZ, 0x10 ;  /* 0x00000010ff157424 */ /* 0x000fe200078e00ff */
[----:B------:R-:W-:-:S05]  /*0d90*/  MOV R10, R20 ;  /* 0x00000014000a7202 */ /* 0x000fca0000000f00 */
[----:B------:R-:W-:-:S05]  /*0da0*/  FADD.FTZ R10, R13, R10 ;  /* 0x0000000a0d0a7221 */ /* 0x000fca0000010000 */
[----:B------:R-:W-:-:S07]  /*0db0*/  MOV R22, R10 ;  /* 0x0000000a00167202 */ /* 0x000fce0000000f00 */
[----:B------:R-:W-:Y:S05]  /*0dc0*/  WARPSYNC.COLLECTIVE R19, `(.L_x_1991) ;  /* 0x0000000013087348 */ /* 0x000fea0003c00000 */
[----:B------:R0:W1:Y:S02]  /*0dd0*/  SHFL.BFLY P2, R20, R22, R21, R24 ;  /* 0x0c00001516147389 */ /* 0x0000640000040018 */
[----:B01----:R-:W-:Y:S01]  /*0de0*/  ENDCOLLECTIVE ;  /* 0x000000000000791b */ /* 0x003fe20003800000 */
.L_x_1991:
[----:B------:R-:W-:Y:S01]  /*0df0*/  HFMA2.MMA R21, -RZ, RZ, 0, 5.9604644775390625e-08 ;  /* 0x00000001ff157435 */ /* 0x000fe200000001ff */
[----:B------:R-:W-:Y:S02]  /*0e00*/  MOV R22, R9 ;  /* 0x0000000900167202 */ /* 0x000fe40000000f00 */
[----:B------:R-:W-:-:S08]  /*0e10*/  MOV R11, R20 ;  /* 0x00000014000b7202 */ /* 0x000fd00000000f00 */
[----:B------:R-:W-:Y:S05]  /*0e20*/  WARPSYNC.COLLECTIVE R19, `(.L_x_1992) ;  /* 0x0000000013087348 */ /* 0x000fea0003c00000 */
[----:B------:R0:W1:Y:S02]  /*0e30*/  SHFL.BFLY P2, R20, R22, R21, R24 ;  /* 0x0c00001516147389 */ /* 0x0000640000040018 */
[----:B01----:R-:W-:Y:S01]  /*0e40*/  ENDCOLLECTIVE ;  /* 0x000000000000791b */ /* 0x003fe20003800000 */
.L_x_1992:
[----:B------:R-:W-:Y:S01]  /*0e50*/  HFMA2.MMA R21, -RZ, RZ, 0, 1.1920928955078125e-07 ;  /* 0x00000002ff157435 */ /* 0x000fe200000001ff */
[----:B------:R-:W-:-:S04]  /*0e60*/  IMAD.MOV.U32 R14, RZ, RZ, R20 ;  /* 0x000000ffff0e7224 */ /* 0x000fc800078e0014 */
[----:B------:R-:W-:-:S05]  /*0e70*/  FADD.FTZ R15, R9, R14 ;  /* 0x0000000e090f7221 */ /* 0x000fca0000010000 */
[----:B------:R-:W-:-:S07]  /*0e80*/  MOV R22, R15 ;  /* 0x0000000f00167202 */ /* 0x000fce0000000f00 */
[----:B------:R-:W-:Y:S05]  /*0e90*/  WARPSYNC.COLLECTIVE R19, `(.L_x_1993) ;  /* 0x0000000013087348 */ /* 0x000fea0003c00000 */
[----:B------:R0:W1:Y:S02]  /*0ea0*/  SHFL.BFLY P2, R20, R22, R21, R24 ;  /* 0x0c00001516147389 */ /* 0x0000640000040018 */
[----:B01----:R-:W-:Y:S01]  /*0eb0*/  ENDCOLLECTIVE ;  /* 0x000000000000791b */ /* 0x003fe20003800000 */
.L_x_1993:
[----:B------:R-:W-:Y:S01]  /*0ec0*/  HFMA2.MMA R21, -RZ, RZ, 0, 2.384185791015625e-07 ;  /* 0x00000004ff157435 */ /* 0x000fe200000001ff */
[----:B------:R-:W-:-:S05]  /*0ed0*/  MOV R16, R20 ;  /* 0x0000001400107202 */ /* 0x000fca0000000f00 */
[----:B------:R-:W-:-:S04]  /*0ee0*/  FADD.FTZ R16, R15, R16 ;  /* 0x000000100f107221 */ /* 0x000fc80000010000 */
[----:B------:R-:W-:-:S07]  /*0ef0*/  IMAD.MOV.U32 R22, RZ, RZ, R16 ;  /* 0x000000ffff167224 */ /* 0x000fce00078e0010 */
[----:B------:R-:W-:Y:S05]  /*0f00*/  WARPSYNC.COLLECTIVE R19, `(.L_x_1994) ;  /* 0x0000000013087348 */ /* 0x000fea0003c00000 */
[----:B------:R0:W1:Y:S02]  /*0f10*/  SHFL.BFLY P2, R20, R22, R21, R24 ;  /* 0x0c00001516147389 */ /* 0x0000640000040018 */
[----:B01----:R-:W-:Y:S01]  /*0f20*/  ENDCOLLECTIVE ;  /* 0x000000000000791b */ /* 0x003fe20003800000 */
.L_x_1994:
[----:B------:R-:W-:Y:S01]  /*0f30*/  IMAD.MOV.U32 R21, RZ, RZ, 0x8 ;  /* 0x00000008ff157424 */ /* 0x000fe200078e00ff */
[----:B------:R-:W-:-:S05]  /*0f40*/  MOV R17, R20 ;  /* 0x0000001400117202 */ /* 0x000fca0000000f00 */
[----:B------:R-:W-:-:S05]  /*0f50*/  FADD.FTZ R17, R16, R17 ;  /* 0x0000001110117221 */ /* 0x000fca0000010000 */
[----:B------:R-:W-:-:S07]  /*0f60*/  MOV R22, R17 ;  /* 0x0000001100167202 */ /* 0x000fce0000000f00 */
[----:B------:R-:W-:Y:S05]  /*0f70*/  WARPSYNC.COLLECTIVE R19, `(.L_x_1995) ;  /* 0x0000000013087348 */ /* 0x000fea0003c00000 */
[----:B------:R0:W1:Y:S02]  /*0f80*/  SHFL.BFLY P2, R20, R22, R21, R24 ;  /* 0x0c00001516147389 */ /* 0x0000640000040018 */
[----:B01----:R-:W-:Y:S01]  /*0f90*/  ENDCOLLECTIVE ;  /* 0x000000000000791b */ /* 0x003fe20003800000 */
.L_x_1995:
[----:B------:R-:W-:Y:S01]  /*0fa0*/  HFMA2.MMA R21, -RZ, RZ, 0, 9.5367431640625e-07 ;  /* 0x00000010ff157435 */ /* 0x000fe200000001ff */
[----:B------:R-:W-:-:S05]  /*0fb0*/  MOV R18, R20 ;  /* 0x0000001400127202 */ /* 0x000fca0000000f00 */
[----:B------:R-:W-:-:S05]  /*0fc0*/  FADD.FTZ R18, R17, R18 ;  /* 0x0000001211127221 */ /* 0x000fca0000010000 */
[----:B------:R-:W-:-:S07]  /*0fd0*/  MOV R22, R18 ;  /* 0x0000001200167202 */ /* 0x000fce0000000f00 */
[----:B------:R-:W-:Y:S05]  /*0fe0*/  WARPSYNC.COLLECTIVE R19, `(.L_x_1996) ;  /* 0x0000000013087348 */ /* 0x000fea0003c00000 */
[----:B------:R0:W1:Y:S02]  /*0ff0*/  SHFL.BFLY P2, R20, R22, R21, R24 ;  /* 0x0c00001516147389 */ /* 0x0000640000040018 */
[----:B01----:R-:W-:Y:S01]  /*1000*/  ENDCOLLECTIVE ;  /* 0x000000000000791b */ /* 0x003fe20003800000 */
.L_x_1996:
[----:B------:R-:W-:Y:S01]  /*1010*/  MOV R9, R20 ;  /* 0x0000001400097202 */ /* 0x000fe20000000f00 */
[----:B------:R-:W-:Y:S06]  /*1020*/  BRA `(.L_x_1997) ;  /* 0xfffffff800747947 */ /* 0x000fec000383ffff */
.L_x_1998:
        /* <DEDUP_REMOVED lines=13> */
.L_x_3220:


//--------------------- .text._ZN10layer_norm40ln_parallel_residual_bwd_finalize_kernelINS_22Kernel_traits_finalizeILj512E6__halfS2_fS2_fjLb0ELj1024ELj4ENS_18Kernel_traits_baseILj512ES2_S2_fS2_fjLj1024EEEEELb0EEEvNS_9BwdParamsE --------------------------
	.section	.text._ZN10layer_norm40ln_parallel_residual_bwd_finalize_kernelINS_22Kernel_traits_finalizeILj512E6__halfS2_fS2_fjLb0ELj1024ELj4ENS_18Kernel_traits_baseILj512ES2_S2_fS2_fjLj1024EEEEELb0EEEvNS_9BwdParamsE,"ax",@progbits
	.align	128
        .global         _ZN10layer_norm40ln_parallel_residual_bwd_finalize_kernelINS_22Kernel_traits_finalizeILj512E6__halfS2_fS2_fjLb0ELj1024ELj4ENS_18Kernel_traits_baseILj512ES2_S2_fS2_fjLj1024EEEEELb0EEEvNS_9BwdParamsE
        .type           _ZN10layer_norm40ln_parallel_residual_bwd_finalize_kernelINS_22Kernel_traits_finalizeILj512E6__halfS2_fS2_fjLb0ELj1024ELj4ENS_18Kernel_traits_baseILj512ES2_S2_fS2_fjLj1024EEEEELb0EEEvNS_9BwdParamsE,@function
        .size           _ZN10layer_norm40ln_parallel_residual_bwd_finalize_kernelINS_22Kernel_traits_finalizeILj512E6__halfS2_fS2_fjLb0ELj1024ELj4ENS_18Kernel_traits_baseILj512ES2_S2_fS2_fjLj1024EEEEELb0EEEvNS_9BwdParamsE,(.L_x_3221 - _ZN10layer_norm40ln_parallel_residual_bwd_finalize_kernelINS_22Kernel_traits_finalizeILj512E6__halfS2_fS2_fjLb0ELj1024ELj4ENS_18Kernel_traits_baseILj512ES2_S2_fS2_fjLj1024EEEEELb0EEEvNS_9BwdParamsE)
        .other          _ZN10layer_norm40ln_parallel_residual_bwd_finalize_kernelINS_22Kernel_traits_finalizeILj512E6__halfS2_fS2_fjLb0ELj1024ELj4ENS_18Kernel_traits_baseILj512ES2_S2_fS2_fjLj1024EEEEELb0EEEvNS_9BwdParamsE,@"STO_CUDA_ENTRY STV_DEFAULT"
_ZN10layer_norm40ln_parallel_residual_bwd_finalize_kernelINS_22Kernel_traits_finalizeILj512E6__halfS2_fS2_fjLb0ELj1024ELj4ENS_18Kernel_traits_baseILj512ES2_S2_fS2_fjLj1024EEEEELb0EEEvNS_9BwdParamsE:
.text._ZN10layer_norm40ln_parallel_residual_bwd_finalize_kernelINS_22Kernel_traits_finalizeILj512E6__halfS2_fS2_fjLb0ELj1024ELj4ENS_18Kernel_traits_baseILj512ES2_S2_fS2_fjLj1024EEEEELb0EEEvNS_9BwdParamsE:
        /* <DEDUP_REMOVED lines=22> */
.L_x_2011:
        /* <DEDUP_REMOVED lines=42> */
.L_x_2003:
        /* <DEDUP_REMOVED lines=62> */
.L_x_2002:
[----:B------:R-:W-:Y:S05]  /*07e0*/  BSYNC B1 ;  /* 0x0000000000017941 */ /* 0x000fea0003800000 */
.L_x_2001:
        /* <DEDUP_REMOVED lines=38> */
.L_x_2005:
[----:B------:R-:W-:Y:S05]  /*0a50*/  BSYNC B1 ;  /* 0x0000000000017941 */ /* 0x000fea0003800000 */
.L_x_2004:
        /* <DEDUP_REMOVED lines=20> */
.L_x_2006:
[----:B------:R-:W-:Y:S05]  /*0ba0*/  BSYNC B1 ;  /* 0x0000000000017941 */ /* 0x000fea0003800000 */
.L_x_2000:
[----:B------:R-:W-:Y:S05]  /*0bb0*/  BSYNC B0 ;  /* 0x0000000000007941 */ /* 0x000fea0003800000 */
.L_x_1999:
        /* <DEDUP_REMOVED lines=54> */
.L_x_2032:
        /* <DEDUP_REMOVED lines=10> */
.L_x_2007:
        /* <DEDUP_REMOVED lines=28> */
.L_x_2010:
[----:B------:R-:W-:Y:S05]  /*1180*/  BSYNC B0 ;  /* 0x0000000000007941 */ /* 0x000fea0003800000 */
.L_x_2009:
[C---:B------:R-:W-:Y:S02]  /*1190*/  ISETP.GT.U32.AND P1, PT, R4.reuse, -0x201, PT ;  /* 0xfffffdff0400780c */ /* 0x040fe40003f24070 */
[----:B------:R-:W-:Y:S02]  /*11a0*/  IADD3 R4, R4, 0x200, RZ ;  /* 0x0000020004047810 */ /* 0x000fe40007ffe0ff */
[----:B------:R-:W-:-:S09]  /*11b0*/  IADD3 R5, R5, 0x100, RZ ;  /* 0x0000010005057810 */ /* 0x000fd20007ffe0ff */
[----:B------:R-:W-:Y:S05]  /*11c0*/  @P1 BRA `(.L_x_2011) ;  /* 0xffffffec00e41947 */ /* 0x000fea000383ffff */
[----:B------:R-:W-:Y:S05]  /*11d0*/  EXIT ;  /* 0x000000000000794d */ /* 0x000fea0003800000 */
.L_x_2008:
[----:B------:R-:W-:Y:S01]  /*11e0*/  HFMA2.MMA R14, -RZ, RZ, 0, 5.9604644775390625e-08 ;  /* 0x00000001ff0e7435 */ /* 0x000fe200000001ff */
[----:B----4-:R-:W-:Y:S02]  /*11f0*/  MOV R27, R10 ;  /* 0x0000000a001b7202 */ /* 0x010fe40000000f00 */
[----:B------:R-:W-:Y:S02]  /*1200*/  MOV R13, 0x1f ;  /* 0x0000001f000d7802 */ /* 0x000fe40000000f00 */
[----:B------:R-:W-:-:S07]  /*1210*/  MOV R12, 0xffffffff ;  /* 0xffffffff000c7802 */ /* 0x000fce0000000f00 */
[----:B0123--:R-:W-:Y:S05]  /*1220*/  WARPSYNC.COLLECTIVE R12, `(.L_x_2012) ;  /* 0x000000000c087348 */ /* 0x00ffea0003c00000 */
[----:B------:R4:W0:Y:S02]  /*1230*/  SHFL.BFLY P2, R17, R27, R14, R13 ;  /* 0x0c00000e1b117389 */ /* 0x000824000004000d */
[----:B01234-:R-:W-:Y:S01]  /*1240*/  ENDCOLLECTIVE ;  /* 0x000000000000791b */ /* 0x01ffe20003800000 */
.L_x_2012:
[----:B------:R-:W-:Y:S01]  /*1250*/  HFMA2.MMA R14, -RZ, RZ, 0, 1.1920928955078125e-07 ;  /* 0x00000002ff0e7435 */ /* 0x000fe200000001ff */
[----:B------:R-:W-:-:S05]  /*1260*/  FADD.FTZ R11, R10, R17 ;  /* 0x000000110a0b7221 */ /* 0x000fca0000010000 */
[----:B------:R-:W-:-:S07]  /*1270*/  MOV R27, R11 ;  /* 0x0000000b001b7202 */ /* 0x000fce0000000f00 */
[----:B------:R-:W-:Y:S05]  /*1280*/  WARPSYNC.COLLECTIVE R12, `(.L_x_2013) ;  /* 0x000000000c087348 */ /* 0x000fea0003c00000 */
[----:B------:R0:W1:Y:S02]  /*1290*/  SHFL.BFLY P2, R17, R27, R14, R13 ;  /* 0x0c00000e1b117389 */ /* 0x000064000004000d */
[----:B01----:R-:W-:Y:S01]  /*12a0*/  ENDCOLLECTIVE ;  /* 0x000000000000791b */ /* 0x003fe20003800000 */
.L_x_2013:
[----:B------:R-:W-:Y:S01]  /*12b0*/  HFMA2.MMA R14, -RZ, RZ, 0, 2.384185791015625e-07 ;  /* 0x00000004ff0e7435 */ /* 0x000fe200000001ff */
[----:B------:R-:W-:-:S05]  /*12c0*/  FADD.FTZ R10, R11, R17 ;  /* 0x000000110b0a7221 */ /* 0x000fca0000010000 */
[----:B------:R-:W-:-:S07]  /*12d0*/  MOV R27, R10 ;  /* 0x0000000a001b7202 */ /* 0x000fce0000000f00 */
[----:B------:R-:W-:Y:S05]  /*12e0*/  WARPSYNC.COLLECTIVE R12, `(.L_x_2014) ;  /* 0x000000000c087348 */ /* 0x000fea0003c00000 */
[----:B------:R0:W1:Y:S02]  /*12f0*/  SHFL.BFLY P2, R17, R27, R14, R13 ;  /* 0x0c00000e1b117389 */ /* 0x000064000004000d */
[----:B01----:R-:W-:Y:S01]  /*1300*/  ENDCOLLECTIVE ;  /* 0x000000000000791b */ /* 0x003fe20003800000 */
.L_x_2014:
[----:B------:R-:W-:Y:S01]  /*1310*/  MOV R14, 0x8 ;  /* 0x00000008000e7802 */ /* 0x000fe20000000f00 */
[----:B------:R-:W-:-:S04]  /*1320*/  FADD.FTZ R19, R10, R17 ;  /* 0x000000110a137221 */ /* 0x000fc80000010000 */
[----:B------:R-:W-:-:S07]  /*1330*/  IMAD.MOV.U32 R27, RZ, RZ, R19 ;  /* 0x000000ffff1b7224 */ /* 0x000fce00078e0013 */
[----:B------:R-:W-:Y:S05]  /*1340*/  WARPSYNC.COLLECTIVE R12, `(.L_x_2015) ;  /* 0x000000000c087348 */ /* 0x000fea0003c00000 */
[----:B------:R0:W1:Y:S02]  /*1350*/  SHFL.BFLY P2, R17, R27, R14, R13 ;  /* 0x0c00000e1b117389 */ /* 0x000064000004000d */
[----:B01----:R-:W-:Y:S01]  /*1360*/  ENDCOLLECTIVE ;  /* 0x000000000000791b */ /* 0x003fe20003800000 */
.L_x_2015:
[----:B------:R-:W-:Y:S01]  /*1370*/  HFMA2.MMA R14, -RZ, RZ, 0, 9.5367431640625e-07 ;  /* 0x00000010ff0e7435 */ /* 0x000fe200000001ff */
[----:B------:R-:W-:-:S05]  /*1380*/  FADD.FTZ R11, R19, R17 ;  /* 0x00000011130b7221 */ /* 0x000fca0000010000 */
[----:B------:R-:W-:-:S07]  /*1390*/  MOV R27, R11 ;  /* 0x0000000b001b7202 */ /* 0x000fce0000000f00 */
[----:B------:R-:W-:Y:S05]  /*13a0*/  WARPSYNC.COLLECTIVE R12, `(.L_x_2016) ;  /* 0x000000000c087348 */ /* 0x000fea0003c00000 */
[----:B------:R0:W1:Y:S02]  /*13b0*/  SHFL.BFLY P2, R17, R27, R14, R13 ;  /* 0x0c00000e1b117389 */ /* 0x000064000004000d */
[----:B01----:R-:W-:Y:S01]  /*13c0*/  ENDCOLLECTIVE ;  /* 0x000000000000791b */ /* 0x003fe20003800000 */
.L_x_2016:
[----:B------:R-:W-:Y:S01]  /*13d0*/  HFMA2.MMA R14, -RZ, RZ, 0, 5.9604644775390625e-08 ;  /* 0x00000001ff0e7435 */ /* 0x000fe200000001ff */
[----:B------:R-:W-:Y:S02]  /*13e0*/  MOV R27, R15 ;  /* 0x0000000f001b7202 */ /* 0x000fe40000000f00 */
[----:B------:R-:W-:-:S08]  /*13f0*/  MOV R10, R17 ;  /* 0x00000011000a7202 */ /* 0x000fd00000000f00 */
[----:B------:R-:W-:Y:S05]  /*1400*/  WARPSYNC.COLLECTIVE R12, `(.L_x_2017) ;  /* 0x000000000c087348 */ /* 0x000fea0003c00000 */
[----:B------:R0:W1:Y:S02]  /*1410*/  SHFL.BFLY P2, R17, R27, R14, R13 ;  /* 0x0c00000e1b117389 */ /* 0x000064000004000d */
[----:B01----:R-:W-:Y:S01]  /*1420*/  ENDCOLLECTIVE ;  /* 0x000000000000791b */ /* 0x003fe20003800000 */
.L_x_2017:
[----:B------:R-:W-:Y:S01]  /*1430*/  HFMA2.MMA R14, -RZ, RZ, 0, 1.1920928955078125e-07 ;  /* 0x00000002ff0e7435 */ /* 0x000fe200000001ff */
[----:B------:R-:W-:-:S05]  /*1440*/  MOV R16, R17 ;  /* 0x0000001100107202 */ /* 0x000fca0000000f00 */
[----:B------:R-:W-:-:S05]  /*1450*/  FADD.FTZ R16, R15, R16 ;  /* 0x000000100f107221 */ /* 0x000fca0000010000 */
[----:B------:R-:W-:-:S07]  /*1460*/  MOV R27, R16 ;  /* 0x00000010001b7202 */ /* 0x000fce0000000f00 */
[----:B------:R-:W-:Y:S05]  /*1470*/  WARPSYNC.COLLECTIVE R12, `(.L_x_2018) ;  /* 0x000000000c087348 */ /* 0x000fea0003c00000 */
[----:B------:R0:W1:Y:S02]  /*1480*/  SHFL.BFLY P2, R17, R27, R14, R13 ;  /* 0x0c00000e1b117389 */ /* 0x000064000004000d */
[----:B01----:R-:W-:Y:S01]  /*1490*/  ENDCOLLECTIVE ;  /* 0x000000000000791b */ /* 0x003fe20003800000 */
.L_x_2018:
[----:B------:R-:W-:Y:S01]  /*14a0*/  HFMA2.MMA R14, -RZ, RZ, 0, 2.384185791015625e-07 ;  /* 0x00000004ff0e7435 */ /* 0x000fe200000001ff */
[----:B------:R-:W-:-:S05]  /*14b0*/  MOV R19, R17 ;  /* 0x0000001100137202 */ /* 0x000fca0000000f00 */
[----:B------:R-:W-:-:S05]  /*14c0*/  FADD.FTZ R15, R16, R19 ;  /* 0x00000013100f7221 */ /* 0x000fca0000010000 */
[----:B------:R-:W-:-:S07]  /*14d0*/  MOV R27, R15 ;  /* 0x0000000f001b7202 */ /* 0x000fce0000000f00 */
[----:B------:R-:W-:Y:S05]  /*14e0*/  WARPSYNC.COLLECTIVE R12, `(.L_x_2019) ;  /* 0x000000000c087348 */ /* 0x000fea0003c00000 */
[----:B------:R0:W1:Y:S02]  /*14f0*/  SHFL.BFLY P2, R17, R27, R14, R13 ;  /* 0x0c00000e1b117389 */ /* 0x000064000004000d */
[----:B01----:R-:W-:Y:S01]  /*1500*/  ENDCOLLECTIVE ;  /* 0x000000000000791b */ /* 0x003fe20003800000 */
.L_x_2019:
[----:B------:R-:W-:Y:S01]  /*1510*/  HFMA2.MMA R14, -RZ, RZ, 0, 4.76837158203125e-07 ;  /* 0x00000008ff0e7435 */ /* 0x000fe200000001ff */
[----:B------:R-:W-:-:S05]  /*1520*/  MOV R18, R17 ;  /* 0x0000001100127202 */ /* 0x000fca0000000f00 */
[----:B------:R-:W-:-:S05]  /*1530*/  FADD.FTZ R20, R15, R18 ;  /* 0x000000120f147221 */ /* 0x000fca0000010000 */
[----:B------:R-:W-:-:S07]  /*1540*/  MOV R27, R20 ;  /* 0x00000014001b7202 */ /* 0x000fce0000000f00 */
[----:B------:R-:W-:Y:S05]  /*1550*/  WARPSYNC.COLLECTIVE R12, `(.L_x_2020) ;  /* 0x000000000c087348 */ /* 0x000fea0003c00000 */
[----:B------:R0:W1:Y:S02]  /*1560*/  SHFL.BFLY P2, R17, R27, R14, R13 ;  /* 0x0c00000e1b117389 */ /* 0x000064000004000d */
[----:B01----:R-:W-:Y:S01]  /*1570*/  ENDCOLLECTIVE ;  /* 0x000000000000791b */ /* 0x003fe20003800000 */
.L_x_2020:
[----:B------:R-:W-:Y:S01]  /*1580*/  HFMA2.MMA R14, -RZ, RZ, 0, 9.5367431640625e-07 ;  /* 0x00000010ff0e7435 */ /* 0x000fe200000001ff */
[----:B------:R-:W-:-:S04]  /*1590*/  IMAD.MOV.U32 R21, RZ, RZ, R17 ;  /* 0x000000ffff157224 */ /* 0x000fc800078e0011 */
[----:B------:R-:W-:-:S05]  /*15a0*/  FADD.FTZ R16, R20, R21 ;  /* 0x0000001514107221 */ /* 0x000fca0000010000 */
[----:B------:R-:W-:-:S07]  /*15b0*/  MOV R27, R16 ;  /* 0x00000010001b7202 */ /* 0x000fce0000000f00 */
[----:B------:R-:W-:Y:S05]  /*15c0*/  WARPSYNC.COLLECTIVE R12, `(.L_x_2021) ;  /* 0x000000000c087348 */ /* 0x000fea0003c00000 */
[----:B------:R0:W1:Y:S02]  /*15d0*/  SHFL.BFLY P2, R17, R27, R14, R13 ;  /* 0x0c00000e1b117389 */ /* 0x000064000004000d */
[----:B01----:R-:W-:Y:S01]  /*15e0*/  ENDCOLLECTIVE ;  /* 0x000000000000791b */ /* 0x003fe20003800000 */
.L_x_2021:
[----:B------:R-:W-:Y:S01]  /*15f0*/  HFMA2.MMA R14, -RZ, RZ, 0, 5.9604644775390625e-08 ;  /* 0x00000001ff0e7435 */ /* 0x000fe200000001ff */
[----:B------:R-:W-:Y:S02]  /*1600*/  MOV R27, R9 ;  /* 0x00000009001b7202 */ /* 0x000fe40000000f00 */
[----:B------:R-:W-:-:S08]  /*1610*/  MOV R15, R17 ;  /* 0x00000011000f7202 */ /* 0x000fd00000000f00 */
[----:B------:R-:W-:Y:S05]  /*1620*/  WARPSYNC.COLLECTIVE R12, `(.L_x_2022) ;  /* 0x000000000c087348 */ /* 0x000fea0003c00000 */
[----:B------:R0:W1:Y:S02]  /*1630*/  SHFL.BFLY P2, R17, R27, R14, R13 ;  /* 0x0c00000e1b117389 */ /* 0x000064000004000d */
[----:B01----:R-:W-:Y:S01]  /*1640*/  ENDCOLLECTIVE ;  /* 0x000000000000791b */ /* 0x003fe20003800000 */
.L_x_2022:
[----:B------:R-:W-:Y:S01]  /*1650*/  HFMA2.MMA R14, -RZ, RZ, 0, 1.1920928955078125e-07 ;  /* 0x00000002ff0e7435 */ /* 0x000fe200000001ff */
[----:B------:R-:W-:-:S05]  /*1660*/  MOV R18, R17 ;  /* 0x0000001100127202 */ /* 0x000fca0000000f00 */
[----:B------:R-:W-:-:S05]  /*1670*/  FADD.FTZ R20, R9, R18 ;  /* 0x0000001209147221 */ /* 0x000fca0000010000 */
[----:B------:R-:W-:-:S07]  /*1680*/  MOV R27, R20 ;  /* 0x00000014001b7202 */ /* 0x000fce0000000f00 */
[----:B------:R-:W-:Y:S05]  /*1690*/  WARPSYNC.COLLECTIVE R12, `(.L_x_2023) ;  /* 0x000000000c087348 */ /* 0x000fea0003c00000 */
[----:B------:R0:W1:Y:S02]  /*16a0*/  SHFL.BFLY P2, R17, R27, R14, R13 ;  /* 0x0c00000e1b117389 */ /* 0x000064000004000d */
[----:B01----:R-:W-:Y:S01]  /*16b0*/  ENDCOLLECTIVE ;  /* 0x000000000000791b */ /* 0x003fe20003800000 */
.L_x_2023:
[----:B------:R-:W-:Y:S01]  /*16c0*/  HFMA2.MMA R14, -RZ, RZ, 0, 2.384185791015625e-07 ;  /* 0x00000004ff0e7435 */ /* 0x000fe200000001ff */
[----:B------:R-:W-:-:S05]  /*16d0*/  MOV R21, R17 ;  /* 0x0000001100157202 */ /* 0x000fca0000000f00 */
[----:B------:R-:W-:-:S05]  /*16e0*/  FADD.FTZ R9, R20, R21 ;  /* 0x0000001514097221 */ /* 0x000fca0000010000 */
[----:B------:R-:W-:-:S07]  /*16f0*/  MOV R27, R9 ;  /* 0x00000009001b7202 */ /* 0x000fce0000000f00 */
[----:B------:R-:W-:Y:S05]  /*1700*/  WARPSYNC.COLLECTIVE R12, `(.L_x_2024) ;  /* 0x000000000c087348 */ /* 0x000fea0003c00000 */
[----:B------:R0:W1:Y:S02]  /*1710*/  SHFL.BFLY P2, R17, R27, R14, R13 ;  /* 0x0c00000e1b117389 */ /* 0x000064000004000d */
[----:B01----:R-:W-:Y:S01]  /*1720*/  ENDCOLLECTIVE ;  /* 0x000000000000791b */ /* 0x003fe20003800000 */
.L_x_2024:
[----:B------:R-:W-:Y:S01]  /*1730*/  HFMA2.MMA R14, -RZ, RZ, 0, 4.76837158203125e-07 ;  /* 0x00000008ff0e7435 */ /* 0x000fe200000001ff */
[----:B------:R-:W-:-:S05]  /*1740*/  MOV R22, R17 ;  /* 0x0000001100167202 */ /* 0x000fca0000000f00 */
[----:B------:R-:W-:-:S05]  /*1750*/  FADD.FTZ R22, R9, R22 ;  /* 0x0000001609167221 */ /* 0x000fca0000010000 */
[----:B------:R-:W-:-:S07]  /*1760*/  MOV R27, R22 ;  /* 0x00000016001b7202 */ /* 0x000fce0000000f00 */
[----:B------:R-:W-:Y:S05]  /*1770*/  WARPSYNC.COLLECTIVE R12, `(.L_x_2025) ;  /* 0x000000000c087348 */ /* 0x000fea0003c00000 */
[----:B------:R0:W1:Y:S02]  /*1780*/  SHFL.BFLY P2, R17, R27, R14, R13 ;  /* 0x0c00000e1b117389 */ /* 0x000064000004000d */
[----:B01----:R-:W-:Y:S01]  /*1790*/  ENDCOLLECTIVE ;  /* 0x000000000000791b */ /* 0x003fe20003800000 */
.L_x_2025:
[----:B------:R-:W-:Y:S01]  /*17a0*/  HFMA2.MMA R14, -RZ, RZ, 0, 9.5367431640625e-07 ;  /* 0x00000010ff0e7435 */ /* 0x000fe200000001ff */
[----:B------:R-:W-:-:S05]  /*17b0*/  MOV R23, R17 ;  /* 0x0000001100177202 */ /* 0x000fca0000000f00 */
[----:B------:R-:W-:-:S04]  /*17c0*/  FADD.FTZ R18, R22, R23 ;  /* 0x0000001716127221 */ /* 0x000fc80000010000 */
[----:B------:R-:W-:-:S07]  /*17d0*/  IMAD.MOV.U32 R27, RZ, RZ, R18 ;  /* 0x000000ffff1b7224 */ /* 0x000fce00078e0012 */
[----:B------:R-:W-:Y:S05]  /*17e0*/  WARPSYNC.COLLECTIVE R12, `(.L_x_2026) ;  /* 0x000000000c087348 */ /* 0x000fea0003c00000 */
[----:B------:R0:W1:Y:S02]  /*17f0*/  SHFL.BFLY P2, R17, R27, R14, R13 ;  /* 0x0c00000e1b117389 */ /* 0x000064000004000d */
[----:B01----:R-:W-:Y:S01]  /*1800*/  ENDCOLLECTIVE ;  /* 0x000000000000791b */ /* 0x003fe20003800000 */
.L_x_2026:
[----:B------:R-:W-:Y:S01]  /*1810*/  HFMA2.MMA R14, -RZ, RZ, 0, 5.9604644775390625e-08 ;  /* 0x00000001ff0e7435 */ /* 0x000fe200000001ff */
[----:B------:R-:W-:Y:S02]  /*1820*/  MOV R27, R8 ;  /* 0x00000008001b7202 */ /* 0x000fe40000000f00 */
[----:B------:R-:W-:-:S08]  /*1830*/  MOV R9, R17 ;  /* 0x0000001100097202 */ /* 0x000fd00000000f00 */
[----:B------:R-:W-:Y:S05]  /*1840*/  WARPSYNC.COLLECTIVE R12, `(.L_x_2027) ;  /* 0x000000000c087348 */ /* 0x000fea0003c00000 */
[----:B------:R0:W1:Y:S02]  /*1850*/  SHFL.BFLY P2, R17, R27, R14, R13 ;  /* 0x0c00000e1b117389 */ /* 0x000064000004000d */
[----:B01----:R-:W-:Y:S01]  /*1860*/  ENDCOLLECTIVE ;  /* 0x000000000000791b */ /* 0x003fe20003800000 */
.L_x_2027:
[----:B------:R-:W-:Y:S01]  /*1870*/  HFMA2.MMA R14, -RZ, RZ, 0, 1.1920928955078125e-07 ;  /* 0x00000002ff0e7435 */ /* 0x000fe200000001ff */
[----:B------:R-:W-:-:S05]  /*1880*/  MOV R19, R17 ;  /* 0x0000001100137202 */ /* 0x000fca0000000f00 */
[----:B------:R-:W-:-:S05]  /*1890*/  FADD.FTZ R23, R8, R19 ;  /* 0x0000001308177221 */ /* 0x000fca0000010000 */
[----:B------:R-:W-:-:S07]  /*18a0*/  MOV R27, R23 ;  /* 0x00000017001b7202 */ /* 0x000fce0000000f00 */
[----:B------:R-:W-:Y:S05]  /*18b0*/  WARPSYNC.COLLECTIVE R12, `(.L_x_2028) ;  /* 0x000000000c087348 */ /* 0x000fea0003c00000 */
[----:B------:R0:W1:Y:S02]  /*18c0*/  SHFL.BFLY P2, R17, R27, R14, R13 ;  /* 0x0c00000e1b117389 */ /* 0x000064000004000d */
[----:B01----:R-:W-:Y:S01]  /*18d0*/  ENDCOLLECTIVE ;  /* 0x000000000000791b */ /* 0x003fe20003800000 */
.L_x_2028:
[----:B------:R-:W-:Y:S01]  /*18e0*/  HFMA2.MMA R14, -RZ, RZ, 0, 2.384185791015625e-07 ;  /* 0x00000004ff0e7435 */ /* 0x000fe200000001ff */
[----:B------:R-:W-:-:S05]  /*18f0*/  MOV R22, R17 ;  /* 0x0000001100167202 */ /* 0x000fca0000000f00 */
[----:B------:R-:W-:-:S05]  /*1900*/  FADD.FTZ R8, R23, R22 ;  /* 0x0000001617087221 */ /* 0x000fca0000010000 */
[----:B------:R-:W-:-:S07]  /*1910*/  MOV R27, R8 ;  /* 0x00000008001b7202 */ /* 0x000fce0000000f00 */
[----:B------:R-:W-:Y:S05]  /*1920*/  WARPSYNC.COLLECTIVE R12, `(.L_x_2029) ;  /* 0x000000000c087348 */ /* 0x000fea0003c00000 */
[----:B------:R0:W1:Y:S02]  /*1930*/  SHFL.BFLY P2, R17, R27, R14, R13 ;  /* 0x0c00000e1b117389 */ /* 0x000064000004000d */
[----:B01----:R-:W-:Y:S01]  /*1940*/  ENDCOLLECTIVE ;  /* 0x000000000000791b */ /* 0x003fe20003800000 */
.L_x_2029:
[----:B------:R-:W-:Y:S01]  /*1950*/  HFMA2.MMA R14, -RZ, RZ, 0, 4.76837158203125e-07 ;  /* 0x00000008ff0e7435 */ /* 0x000fe200000001ff */
[----:B------:R-:W-:-:S05]  /*1960*/  MOV R21, R17 ;  /* 0x0000001100157202 */ /* 0x000fca0000000f00 */
[----:B------:R-:W-:-:S05]  /*1970*/  FADD.FTZ R24, R8, R21 ;  /* 0x0000001508187221 */ /* 0x000fca0000010000 */
[----:B------:R-:W-:-:S07]  /*1980*/  MOV R27, R24 ;  /* 0x00000018001b7202 */ /* 0x000fce0000000f00 */
[----:B------:R-:W-:Y:S05]  /*1990*/  WARPSYNC.COLLECTIVE R12, `(.L_x_2030) ;  /* 0x000000000c087348 */ /* 0x000fea0003c00000 */
[----:B------:R0:W1:Y:S02]  /*19a0*/  SHFL.BFLY P2, R17, R27, R14, R13 ;  /* 0x0c00000e1b117389 */ /* 0x000064000004000d */
[----:B01----:R-:W-:Y:S01]  /*19b0*/  ENDCOLLECTIVE ;  /* 0x000000000000791b */ /* 0x003fe20003800000 */
.L_x_2030:
[----:B------:R-:W-:Y:S01]  /*19c0*/  HFMA2.MMA R14, -RZ, RZ, 0, 9.5367431640625e-07 ;  /* 0x00000010ff0e7435 */ /* 0x000fe200000001ff */
[----:B------:R-:W-:-:S05]  /*19d0*/  MOV R25, R17 ;  /* 0x0000001100197202 */ /* 0x000fca0000000f00 */
[----:B------:R-:W-:-:S05]  /*19e0*/  FADD.FTZ R25, R24, R25 ;  /* 0x0000001918197221 */ /* 0x000fca0000010000 */
[----:B------:R-:W-:-:S07]  /*19f0*/  MOV R27, R25 ;  /* 0x00000019001b7202 */ /* 0x000fce0000000f00 */
[----:B------:R-:W-:Y:S05]  /*1a00*/  WARPSYNC.COLLECTIVE R12, `(.L_x_2031) ;  /* 0x000000000c087348 */ /* 0x000fea0003c00000 */
[----:B------:R0:W1:Y:S02]  /*1a10*/  SHFL.BFLY P2, R17, R27, R14, R13 ;  /* 0x0c00000e1b117389 */ /* 0x000064000004000d */
[----:B01----:R-:W-:Y:S01]  /*1a20*/  ENDCOLLECTIVE ;  /* 0x000000000000791b */ /* 0x003fe20003800000 */
.L_x_2031:
[----:B------:R-:W-:Y:S05]  /*1a30*/  BRA `(.L_x_2032) ;  /* 0xfffffff400387947 */ /* 0x000fea000383ffff */
.L_x_2033:
        /* <DEDUP_REMOVED lines=12> */
.L_x_3221:


//--------------------- .text._ZN10layer_norm31ln_parallel_residual_bwd_kernelINS_13Kernel_traitsI6__halfS2_fS2_fjLj512ELj1ELj4ELj1ELj16ENS_18Kernel_traits_baseILj512ES2_S2_fS2_fjLj128EEEEELb1ELb1ELb0EEEvNS_9BwdParamsE --------------------------
	.section	.text._ZN10layer_norm31ln_parallel_residual_bwd_kernelINS_13Kernel_traitsI6__halfS2_fS2_fjLj512ELj1ELj4ELj1ELj16ENS_18Kernel_traits_baseILj512ES2_S2_fS2_fjLj128EEEEELb1ELb1ELb0EEEvNS_9BwdParamsE,"ax",@progbits
	.align	128
        .global         _ZN10layer_norm31ln_parallel_residual_bwd_kernelINS_13Kernel_traitsI6__halfS2_fS2_fjLj512ELj1ELj4ELj1ELj16ENS_18Kernel_traits_baseILj512ES2_S2_fS2_fjLj128EEEEELb1ELb1ELb0EEEvNS_9BwdParamsE
        .type           _ZN10layer_norm31ln_parallel_residual_bwd_kernelINS_13Kernel_traitsI6__halfS2_fS2_fjLj512ELj1ELj4ELj1ELj16ENS_18Kernel_traits_baseILj512ES2_S2_fS2_fjLj128EEEEELb1ELb1ELb0EEEvNS_9BwdParamsE,@function
        .size           _ZN10layer_norm31ln_parallel_residual_bwd_kernelINS_13Kernel_traitsI6__halfS2_fS2_fjLj512ELj1ELj4ELj1ELj16ENS_18Kernel_traits_baseILj512ES2_S2_fS2_fjLj128EEEEELb1ELb1ELb0EEEvNS_9BwdParamsE,(.L_x_3222 - _ZN10layer_norm31ln_parallel_residual_bwd_kernelINS_13Kernel_traitsI6__halfS2_fS2_fjLj512ELj1ELj4ELj1ELj16ENS_18Kernel_traits_baseILj512ES2_S2_fS2_fjLj128EEEEELb1ELb1ELb0EEEvNS_9BwdParamsE)
        .other          _ZN10layer_norm31ln_parallel_residual_bwd_kernelINS_13Kernel_traitsI6__halfS2_fS2_fjLj512ELj1ELj4ELj1ELj16ENS_18Kernel_traits_baseILj512ES2_S2_fS2_fjLj128EEEEELb1ELb1ELb0EEEvNS_9BwdParamsE,@"STO_CUDA_ENTRY STV_DEFAULT"
_ZN10layer_norm31ln_parallel_residual_bwd_kernelINS_13Kernel_traitsI6__halfS2_fS2_fjLj512ELj1ELj4ELj1ELj16ENS_18Kernel_traits_baseILj512ES2_S2_fS2_fjLj128EEEEELb1ELb1ELb0EEEvNS_9BwdParamsE:
.text._ZN10layer_norm31ln_parallel_residual_bwd_kernelINS_13Kernel_traitsI6__halfS2_fS2_fjLj512ELj1ELj4ELj1ELj16ENS_18Kernel_traits_baseILj512ES2_S2_fS2_fjLj128EEEEELb1ELb1ELb0EEEvNS_9BwdParamsE:
        /* <DEDUP_REMOVED lines=70> */
.L_x_2045:
        /* <DEDUP_REMOVED lines=29> */
[----:B0-----:R-:W-:-:S04]  /*0630*/  @P0 IADD3 R100, P6, R109, R100, RZ ;  /* 0x000000646d640210 */ /* 0x001fc80007fde0ff */
[C---:B------:R-:W-:Y:S02]  /*0640*/  @P0 IADD3.X R101, R106.reuse, R101, RZ, P6, !PT ;  /* 0x000000656a650210 */ /* 0x040fe400037fe4ff */
[----:B------:R-:W-:Y:S02]  /*0650*/  IADD3 R108, P6, R109, UR12, RZ ;  /* 0x0000000c6d6c7c10 */ /* 0x000fe4000ffde0ff */
        /* <DEDUP_REMOVED lines=9> */
[----:B------:R-:W-:Y:S01]  /*06f0*/  IADD3 R131, R0, 0x20, RZ ;  /* 0x0000002000837810 */ /* 0x000fe20007ffe0ff */
[C---:B--2---:R-:W-:Y:S01]  /*0700*/  FADD.FTZ R88, -R124.reuse, R88 ;  /* 0x000000587c587221 */ /* 0x044fe20000010100 */
[C---:B------:R-:W-:Y:S01]  /*0710*/  FADD.FTZ R90, -R124.reuse, R90 ;  /* 0x0000005a7c5a7221 */ /* 0x040fe20000010100 */
[C---:B------:R-:W-:Y:S02]  /*0720*/  FADD.FTZ R106, -R124.reuse, R91 ;  /* 0x0000005b7c6a7221 */ /* 0x040fe40000010100 */
[----:B-----5:R-:W-:Y:S01]  /*0730*/  FMUL.FTZ R3, R129, R88 ;  /* 0x0000005881037220 */ /* 0x020fe20000410000 */
[C---:B-1----:R-:W-:Y:S01]  /*0740*/  FADD.FTZ R104, -R124.reuse, R89 ;  /* 0x000000597c687221 */ /* 0x042fe20000010100 */
[C---:B---3--:R-:W-:Y:S01]  /*0750*/  FADD.FTZ R136, -R124.reuse, R26 ;  /* 0x0000001a7c887221 */ /* 0x048fe20000010100 */
[----:B------:R-:W-:Y:S01]  /*0760*/  FADD.FTZ R138, -R124, R27 ;  /* 0x0000001b7c8a7221 */ /* 0x000fe20000010100 */
[----:B----4-:R-:W-:-:S02]  /*0770*/  HADD2.F32 R21, -RZ, R96.H0_H0 ;  /* 0x20000060ff157230 */ /* 0x010fc40000004100 */
[--C-:B------:R-:W-:Y:S02]  /*0780*/  HADD2.F32 R91, -RZ, R98.reuse.H0_H0 ;  /* 0x20000062ff5b7230 */ /* 0x100fe40000004100 */
[----:B------:R-:W-:Y:S02]  /*0790*/  HADD2.F32 R134, -RZ, R98.H1_H1 ;  /* 0x30000062ff867230 */ /* 0x000fe40000004100 */
[----:B------:R-:W-:Y:S01]  /*07a0*/  FADD.FTZ R98, -R124, R24 ;  /* 0x000000187c627221 */ /* 0x000fe20000010100 */
[----:B------:R-:W-:Y:S02]  /*07b0*/  HADD2.F32 R96, -RZ, R96.H1_H1 ;  /* 0x30000060ff607230 */ /* 0x000fe40000004100 */
[----:B------:R-:W-:Y:S01]  /*07c0*/  FADD.FTZ R48, R48, R21 ;  /* 0x0000001530307221 */ /* 0x000fe20000010000 */
[--C-:B------:R-:W-:Y:S02]  /*07d0*/  HADD2.F32 R89, -RZ, R97.reuse.H0_H0 ;  /* 0x20000061ff597230 */ /* 0x100fe40000004100 */
[-C--:B------:R-:W-:Y:S01]  /*07e0*/  FFMA.FTZ R64, R3, R21.reuse, R64 ;  /* 0x0000001503407223 */ /* 0x080fe20000010040 */
[----:B------:R-:W-:Y:S01]  /*07f0*/  FMUL.FTZ R26, R18, R21 ;  /* 0x00000015121a7220 */ /* 0x000fe20000410000 */
[C---:B------:R-:W-:Y:S01]  /*0800*/  FMUL.FTZ R21, R129.reuse, R90 ;  /* 0x0000005a81157220 */ /* 0x040fe20000410000 */
[----:B------:R-:W-:Y:S01]  /*0810*/  FMUL.FTZ R27, R129, R98 ;  /* 0x00000062811b7220 */ /* 0x000fe20000410000 */
[----:B------:R-:W-:Y:S01]  /*0820*/  FMUL.FTZ R23, R17, R96 ;  /* 0x0000006011177220 */ /* 0x000fe20000410000 */
[----:B------:R-:W-:Y:S01]  /*0830*/  FADD.FTZ R50, R50, R89 ;  /* 0x0000005932327221 */ /* 0x000fe20000010000 */
[-C--:B------:R-:W-:Y:S01]  /*0840*/  FFMA.FTZ R66, R21, R89.reuse, R66 ;  /* 0x0000005915427223 */ /* 0x080fe20000010042 */
[----:B0-----:R-:W-:Y:S01]  /*0850*/  FMUL.FTZ R102, R16, R89 ;  /* 0x0000005910667220 */ /* 0x001fe20000410000 */
[----:B------:R-:W-:Y:S01]  /*0860*/  FADD.FTZ R88, RZ, R26 ;  /* 0x0000001aff587221 */ /* 0x000fe20000010000 */
[----:B------:R-:W-:Y:S01]  /*0870*/  FMUL.FTZ R24, R129, R104 ;  /* 0x0000006881187220 */ /* 0x000fe20000410000 */
[----:B------:R-:W-:Y:S01]  /*0880*/  FFMA.FTZ R89, R3, R26, RZ ;  /* 0x0000001a03597223 */ /* 0x000fe200000100ff */
[----:B------:R-:W-:Y:S01]  /*0890*/  FADD.FTZ R44, R44, R91 ;  /* 0x0000005b2c2c7221 */ /* 0x000fe20000010000 */
[-C--:B------:R-:W-:Y:S01]  /*08a0*/  FFMA.FTZ R60, R27, R91.reuse, R60 ;  /* 0x0000005b1b3c7223 */ /* 0x080fe2000001003c */
[----:B------:R-:W-:Y:S01]  /*08b0*/  FMUL.FTZ R104, R14, R91 ;  /* 0x0000005b0e687220 */ /* 0x000fe20000410000 */
[----:B------:R-:W-:-:S02]  /*08c0*/  HADD2.F32 R116, -RZ, R97.H1_H1 ;  /* 0x30000061ff747230 */ /* 0x000fc40000004100 */
[----:B------:R-:W-:Y:S01]  /*08d0*/  FADD.FTZ R91, R88, R23 ;  /* 0x00000017585b7221 */ /* 0x000fe20000010000 */
[----:B------:R-:W-:Y:S01]  /*08e0*/  FFMA.FTZ R88, R24, R23, R89 ;  /* 0x0000001718587223 */ /* 0x000fe20000010059 */
[----:B------:R-:W-:Y:S01]  /*08f0*/  FADD.FTZ R118, -R124, R25 ;  /* 0x000000197c767221 */ /* 0x000fe20000010100 */
[----:B------:R-:W-:Y:S01]  /*0900*/  FMUL.FTZ R100, R129, R106 ;  /* 0x0000006a81647220 */ /* 0x000fe20000410000 */
[----:B------:R-:W-:Y:S01]  /*0910*/  FMUL.FTZ R25, R15, R116 ;  /* 0x000000740f197220 */ /* 0x000fe20000410000 */
[----:B------:R-:W-:Y:S01]  /*0920*/  FADD.FTZ R90, R91, R102 ;  /* 0x000000665b5a7221 */ /* 0x000fe20000010000 */
[----:B------:R-:W-:-:S03]  /*0930*/  FFMA.FTZ R89, R21, R102, R88 ;  /* 0x0000006615597223 */ /* 0x000fc60000010058 */
[----:B------:R-:W-:Y:S01]  /*0940*/  FADD.FTZ R91, R90, R25 ;  /* 0x000000195a5b7221 */ /* 0x000fe20000010000 */
[C---:B------:R-:W-:Y:S01]  /*0950*/  FFMA.FTZ R88, R100.reuse, R25, R89 ;  /* 0x0000001964587223 */ /* 0x040fe20000010059 */
[--C-:B------:R-:W-:Y:S02]  /*0960*/  HADD2.F32 R97, -RZ, R99.reuse.H0_H0 ;  /* 0x20000063ff617230 */ /* 0x100fe40000004100 */
[----:B------:R-:W-:Y:S01]  /*0970*/  FMUL.FTZ R106, R129, R118 ;  /* 0x00000076816a7220 */ /* 0x000fe20000410000 */
[----:B------:R-:W-:Y:S01]  /*0980*/  FMUL.FTZ R101, R13, R134 ;  /* 0x000000860d657220 */ /* 0x000fe20000410000 */
[----:B------:R-:W-:Y:S01]  /*0990*/  FADD.FTZ R90, R91, R104 ;  /* 0x000000685b5a7221 */ /* 0x000fe20000010000 */
[----:B------:R-:W-:Y:S01]  /*09a0*/  FFMA.FTZ R89, R27, R104, R88 ;  /* 0x000000681b597223 */ /* 0x000fe20000010058 */
[----:B------:R-:W-:Y:S02]  /*09b0*/  HADD2.F32 R140, -RZ, R99.H1_H1 ;  /* 0x30000063ff8c7230 */ /* 0x000fe40000004100 */
[----:B------:R-:W-:Y:S01]  /*09c0*/  FADD.FTZ R51, R51, R116 ;  /* 0x0000007433337221 */ /* 0x000fe20000010000 */
[----:B------:R-:W-:Y:S01]  /*09d0*/  FFMA.FTZ R67, R100, R116, R67 ;  /* 0x0000007464437223 */ /* 0x000fe20000010043 */
[----:B------:R-:W-:Y:S01]  /*09e0*/  FMUL.FTZ R103, R129, R136 ;  /* 0x0000008881677220 */ /* 0x000fe20000410000 */
[----:B------:R-:W-:Y:S01]  /*09f0*/  FMUL.FTZ R116, R12, R97 ;  /* 0x000000610c747220 */ /* 0x000fe20000410000 */
        /* <DEDUP_REMOVED lines=16> */
.L_x_2037:
[----:B------:R-:W-:Y:S05]  /*0b00*/  BSYNC B1 ;  /* 0x0000000000017941 */ /* 0x000fea0003800000 */
.L_x_2036:
        /* <DEDUP_REMOVED lines=31> */
[C---:B-----5:R-:W-:Y:S01]  /*0d00*/  FMUL.FTZ R93, R129.reuse, R88 ;  /* 0x00000058815d7220 */ /* 0x060fe20000410000 */
[C---:B------:R-:W-:Y:S01]  /*0d10*/  FADD.FTZ R128, -R124.reuse, R91 ;  /* 0x0000005b7c807221 */ /* 0x040fe20000010100 */
[C---:B------:R-:W-:Y:S01]  /*0d20*/  FADD.FTZ R138, -R124.reuse, R95 ;  /* 0x0000005f7c8a7221 */ /* 0x040fe20000010100 */
[----:B------:R-:W-:Y:S01]  /*0d30*/  FMUL.FTZ R95, R129, R90 ;  /* 0x0000005a815f7220 */ /* 0x000fe20000410000 */
[----:B------:R-:W-:Y:S01]  /*0d40*/  FADD.FTZ R130, -R124, R92 ;  /* 0x0000005c7c827221 */ /* 0x000fe20000010100 */
[----:B----4-:R-:W-:-:S02]  /*0d50*/  HADD2.F32 R89, -RZ, R96.H0_H0 ;  /* 0x20000060ff597230 */ /* 0x010fc40000004100 */
[----:B------:R-:W-:-:S03]  /*0d60*/  HADD2.F32 R96, -RZ, R96.H1_H1 ;  /* 0x30000060ff607230 */ /* 0x000fc60000004100 */
[-C--:B------:R-:W-:Y:S01]  /*0d70*/  FMUL.FTZ R94, R10, R89.reuse ;  /* 0x000000590a5e7220 */ /* 0x080fe20000410000 */
[--C-:B------:R-:W-:Y:S02]  /*0d80*/  HADD2.F32 R91, -RZ, R97.reuse.H0_H0 ;  /* 0x20000061ff5b7230 */ /* 0x100fe40000004100 */
[----:B------:R-:W-:Y:S01]  /*0d90*/  FADD.FTZ R40, R40, R89 ;  /* 0x0000005928287221 */ /* 0x000fe20000010000 */
[----:B------:R-:W-:Y:S01]  /*0da0*/  FFMA.FTZ R56, R93, R89, R56 ;  /* 0x000000595d387223 */ /* 0x000fe20000010038 */
[----:B------:R-:W-:Y:S01]  /*0db0*/  FMUL.FTZ R107, R9, R96 ;  /* 0x00000060096b7220 */ /* 0x000fe20000410000 */
[----:B------:R-:W-:Y:S01]  /*0dc0*/  FADD.FTZ R88, R125, R94 ;  /* 0x0000005e7d587221 */ /* 0x000fe20000010000 */
[----:B------:R-:W-:Y:S01]  /*0dd0*/  FMUL.FTZ R92, R129, R126 ;  /* 0x0000007e815c7220 */ /* 0x000fe20000410000 */
[----:B------:R-:W-:Y:S01]  /*0de0*/  FFMA.FTZ R89, R93, R94, R134 ;  /* 0x0000005e5d597223 */ /* 0x000fe20000010086 */
[----:B------:R-:W-:Y:S01]  /*0df0*/  FADD.FTZ R42, R42, R91 ;  /* 0x0000005b2a2a7221 */ /* 0x000fe20000010000 */
[-C--:B------:R-:W-:Y:S01]  /*0e00*/  FFMA.FTZ R58, R95, R91.reuse, R58 ;  /* 0x0000005b5f3a7223 */ /* 0x080fe2000001003a */
[----:B0-----:R-:W-:Y:S01]  /*0e10*/  FMUL.FTZ R122, R8, R91 ;  /* 0x0000005b087a7220 */ /* 0x001fe20000410000 */
[----:B------:R-:W-:-:S02]  /*0e20*/  HADD2.F32 R124, -RZ, R97.H1_H1 ;  /* 0x30000061ff7c7230 */ /* 0x000fc40000004100 */
[----:B------:R-:W-:Y:S01]  /*0e30*/  FADD.FTZ R91, R88, R107 ;  /* 0x0000006b585b7221 */ /* 0x000fe20000010000 */
[----:B------:R-:W-:Y:S01]  /*0e40*/  FFMA.FTZ R88, R92, R107, R89 ;  /* 0x0000006b5c587223 */ /* 0x000fe20000010059 */
[--C-:B------:R-:W-:Y:S02]  /*0e50*/  HADD2.F32 R97, -RZ, R98.reuse.H0_H0 ;  /* 0x20000062ff617230 */ /* 0x100fe40000004100 */
[----:B------:R-:W-:Y:S01]  /*0e60*/  FMUL.FTZ R120, R129, R128 ;  /* 0x0000008081787220 */ /* 0x000fe20000410000 */
[----:B------:R-:W-:Y:S01]  /*0e70*/  FMUL.FTZ R117, R7, R124 ;  /* 0x0000007c07757220 */ /* 0x000fe20000410000 */
[----:B------:R-:W-:Y:S01]  /*0e80*/  FADD.FTZ R90, R91, R122 ;  /* 0x0000007a5b5a7221 */ /* 0x000fe20000010000 */
[----:B------:R-:W-:Y:S01]  /*0e90*/  FFMA.FTZ R89, R95, R122, R88 ;  /* 0x0000007a5f597223 */ /* 0x000fe20000010058 */
[----:B------:R-:W-:Y:S02]  /*0ea0*/  HADD2.F32 R98, -RZ, R98.H1_H1 ;  /* 0x30000062ff627230 */ /* 0x000fe40000004100 */
[----:B------:R-:W-:Y:S01]  /*0eb0*/  FMUL.FTZ R119, R129, R130 ;  /* 0x0000008281777220 */ /* 0x000fe20000410000 */
[----:B------:R-:W-:Y:S01]  /*0ec0*/  FMUL.FTZ R126, R6, R97 ;  /* 0x00000061067e7220 */ /* 0x000fe20000410000 */
[----:B------:R-:W-:Y:S01]  /*0ed0*/  FADD.FTZ R91, R90, R117 ;  /* 0x000000755a5b7221 */ /* 0x000fe20000010000 */
[----:B------:R-:W-:Y:S01]  /*0ee0*/  FFMA.FTZ R88, R120, R117, R89 ;  /* 0x0000007578587223 */ /* 0x000fe20000010059 */
[----:B------:R-:W-:-:S02]  /*0ef0*/  HADD2.F32 R127, -RZ, R99.H0_H0 ;  /* 0x20000063ff7f7230 */ /* 0x000fc40000004100 */
        /* <DEDUP_REMOVED lines=27> */
.L_x_2039:
[----:B------:R-:W-:Y:S05]  /*10b0*/  BSYNC B1 ;  /* 0x0000000000017941 */ /* 0x000fea0003800000 */
.L_x_2038:
        /* <DEDUP_REMOVED lines=20> */
.L_x_2057:
        /* <DEDUP_REMOVED lines=8> */
[----:B------:R-:W-:Y:S02]  /*1280*/  ISETP.NE.U32.AND P0, PT, RZ, UR14, PT ;  /* 0x0000000eff007c0c */ /* 0x000fe4000bf05070 */
[----:B------:R-:W-:Y:S01]  /*1290*/  ISETP.NE.AND.EX P1, PT, RZ, UR9, PT, P1 ;  /* 0x00000009ff007c0c */ /* 0x000fe2000bf25310 */
[-CC-:B------:R-:W-:Y:S01]  /*12a0*/  FFMA.FTZ R89, R3, R131.reuse, R142.reuse ;  /* 0x0000008303597223 */ /* 0x180fe2000001008e */
[----:B------:R-:W-:Y:S01]  /*12b0*/  ISETP.NE.AND.EX P0, PT, RZ, UR15, PT, P0 ;  /* 0x0000000fff007c0c */ /* 0x000fe2000bf05300 */
[-CC-:B------:R-:W-:Y:S01]  /*12c0*/  FFMA.FTZ R96, R24, R131.reuse, R142.reuse ;  /* 0x0000008318607223 */ /* 0x180fe2000001008e */
[-CC-:B------:R-:W-:Y:S01]  /*12d0*/  FFMA.FTZ R125, R27, R131.reuse, R142.reuse ;  /* 0x000000831b7d7223 */ /* 0x180fe2000001008e */
[----:B------:R-:W-:Y:S01]  /*12e0*/  FADD.FTZ R88, R26, -R89 ;  /* 0x800000591a587221 */ /* 0x000fe20000010000 */
[-C--:B------:R-:W-:Y:S01]  /*12f0*/  FFMA.FTZ R91, R21, R131.reuse, R142 ;  /* 0x00000083155b7223 */ /* 0x080fe2000001008e */
[----:B------:R-:W-:Y:S01]  /*1300*/  FADD.FTZ R96, R23, -R96 ;  /* 0x8000006017607221 */ /* 0x000fe20000010000 */
[----:B------:R-:W-:Y:S01]  /*1310*/  FADD.FTZ R134, R104, -R125 ;  /* 0x8000007d68867221 */ /* 0x000fe20000010000 */
[----:B-----5:R-:W-:Y:S01]  /*1320*/  FMUL.FTZ R89, R129, R88 ;  /* 0x0000005881597220 */ /* 0x020fe20000410000 */
[-CC-:B------:R-:W-:Y:S01]  /*1330*/  FFMA.FTZ R135, R103, R131.reuse, R142.reuse ;  /* 0x0000008367877223 */ /* 0x180fe2000001008e */
[----:B------:R-:W-:Y:S01]  /*1340*/  FADD.FTZ R124, R102, -R91 ;  /* 0x8000005b667c7221 */ /* 0x000fe20000010000 */
[-C--:B------:R-:W-:Y:S01]  /*1350*/  FFMA.FTZ R138, R106, R131.reuse, R142 ;  /* 0x000000836a8a7223 */ /* 0x080fe2000001008e */
[----:B------:R-:W-:Y:S01]  /*1360*/  @P1 FADD.FTZ R89, R32, R89 ;  /* 0x0000005920591221 */ /* 0x000fe20000010000 */
[----:B------:R-:W-:Y:S01]  /*1370*/  FMUL.FTZ R125, R129, R134 ;  /* 0x00000086817d7220 */ /* 0x000fe20000410000 */
[----:B------:R-:W-:Y:S01]  /*1380*/  @P0 MOV R90, R110 ;  /* 0x0000006e005a0202 */ /* 0x000fe20000000f00 */
[----:B------:R-:W-:Y:S01]  /*1390*/  FADD.FTZ R134, R116, -R135 ;  /* 0x8000008774867221 */ /* 0x000fe20000010000 */
[----:B------:R-:W-:Y:S01]  /*13a0*/  FMUL.FTZ R88, R89, UR18 ;  /* 0x0000001259587c20 */ /* 0x000fe20008410000 */
[----:B------:R-:W-:Y:S01]  /*13b0*/  FMUL.FTZ R97, R129, R124 ;  /* 0x0000007c81617220 */ /* 0x000fe20000410000 */
[----:B------:R-:W-:Y:S01]  /*13c0*/  @P0 LOP3.LUT P5, RZ, R90, 0xff, RZ, 0xc0, !PT ;  /* 0x000000ff5aff0812 */ /* 0x000fe200078ac0ff */
[----:B------:R-:W-:Y:S01]  /*13d0*/  FADD.FTZ R138, R101, -R138 ;  /* 0x8000008a658a7221 */ /* 0x000fe20000010000 */
[----:B------:R-:W-:Y:S01]  /*13e0*/  MOV R90, R108 ;  /* 0x0000006c005a7202 */ /* 0x000fe20000000f00 */
[C---:B------:R-:W-:Y:S01]  /*13f0*/  FMUL.FTZ R139, R129.reuse, R134 ;  /* 0x00000086818b7220 */ /* 0x040fe20000410000 */
[----:B0-----:R-:W-:Y:S01]  /*1400*/  @P0 FSEL R98, R88, RZ, P5 ;  /* 0x000000ff58620208 */ /* 0x001fe20002800000 */
[----:B------:R-:W-:Y:S01]  /*1410*/  @P1 FADD.FTZ R97, R34, R97 ;  /* 0x0000006122611221 */ /* 0x000fe20000010000 */
        /* <DEDUP_REMOVED lines=8> */
[C---:B------:R-:W-:Y:S01]  /*14a0*/  FMUL.FTZ R140, R129.reuse, R138 ;  /* 0x0000008a818c7220 */ /* 0x040fe20000410000 */
[----:B------:R-:W-:Y:S01]  /*14b0*/  FMUL.FTZ R91, R90, UR18 ;  /* 0x000000125a5b7c20 */ /* 0x000fe20008410000 */
[C---:B------:R-:W-:Y:S01]  /*14c0*/  FMUL.FTZ R124, R129.reuse, R124 ;  /* 0x0000007c817c7220 */ /* 0x040fe20000410000 */
[----:B------:R-:W-:Y:S01]  /*14d0*/  FMUL.FTZ R142, R129, R142 ;  /* 0x0000008e818e7220 */ /* 0x000fe20000410000 */
[----:B------:R-:W-:Y:S01]  /*14e0*/  @P1 FADD.FTZ R139, R30, R139 ;  /* 0x0000008b1e8b1221 */ /* 0x000fe20000010000 */
[----:B------:R-:W-:Y:S01]  /*14f0*/  FMUL.FTZ R96, R97, UR18 ;  /* 0x0000001261607c20 */ /* 0x000fe20008410000 */
[----:B------:R-:W-:Y:S01]  /*1500*/  @P0 FSEL R99, R91, RZ, P6 ;  /* 0x000000ff5b630208 */ /* 0x000fe20003000000 */
[----:B------:R-:W-:Y:S01]  /*1510*/  @P1 FADD.FTZ R124, R35, R124 ;  /* 0x0000007c237c1221 */ /* 0x000fe20000010000 */
        /* <DEDUP_REMOVED lines=35> */
[----:B------:R-:W-:Y:S02]  /*1750*/  @P0 F2FP.F16.F32.PACK_AB R141, RZ, R135 ;  /* 0x00000087ff8d023e */ /* 0x000fe400000000ff */
[----:B------:R-:W-:Y:S02]  /*1760*/  FSEL R144, R144, RZ, P6 ;  /* 0x000000ff90907208 */ /* 0x000fe40003000000 */
[----:B------:R-:W-:Y:S02]  /*1770*/  LOP3.LUT P6, RZ, R109, 0xff00, RZ, 0xc0, !PT ;  /* 0x0000ff006dff7812 */ /* 0x000fe400078cc0ff */
[----:B------:R-:W-:Y:S02]  /*1780*/  @P0 F2FP.F16.F32.PACK_AB R135, RZ, R143 ;  /* 0x0000008fff87023e */ /* 0x000fe400000000ff */
[----:B------:R-:W-:-:S02]  /*1790*/  SEL R77, R90, R77, P1 ;  /* 0x0000004d5a4d7207 */ /* 0x000fc40000800000 */
[----:B------:R-:W-:Y:S01]  /*17a0*/  FSEL R90, R145, RZ, P5 ;  /* 0x000000ff915a7208 */ /* 0x000fe20002800000 */
[----:B0-----:R-:W-:Y:S01]  /*17b0*/  @P1 IMAD.WIDE.U32 R124, R0, 0x20, R124 ;  /* 0x00000020007c1825 */ /* 0x001fe200078e007c */
[----:B------:R-:W-:Y:S02]  /*17c0*/  FSEL R143, R146, RZ, P6 ;  /* 0x000000ff928f7208 */ /* 0x000fe40003000000 */
[----:B------:R-:W-:Y:S02]  /*17d0*/  @P0 F2FP.F16.F32.PACK_AB R98, RZ, R98 ;  /* 0x00000062ff62023e */ /* 0x000fe400000000ff */
[C---:B------:R-:W-:Y:S01]  /*17e0*/  LOP3.LUT P5, RZ, R109.reuse, 0xff0000, RZ, 0xc0, !PT ;  /* 0x00ff00006dff7812 */ /* 0x040fe200078ac0ff */
[----:B------:R2:W-:Y:S01]  /*17f0*/  @P1 STG.E.128 desc[UR4][R124.64], R76 ;  /* 0x0000004c7c001986 */ /* 0x0005e2000c101d04 */
[----:B------:R-:W-:Y:S01]  /*1800*/  LOP3.LUT P6, RZ, R109, 0xff000000, RZ, 0xc0, !PT ;  /* 0xff0000006dff7812 */ /* 0x000fe200078cc0ff */
[----:B-1----:R-:W-:Y:S01]  /*1810*/  IMAD.WIDE.U32 R96, R0, 0x10, R96 ;  /* 0x0000001000607825 */ /* 0x002fe200078e0060 */
[----:B------:R-:W-:-:S02]  /*1820*/  @P0 F2FP.F16.F32.PACK_AB R136, RZ, R136 ;  /* 0x00000088ff88023e */ /* 0x000fc400000000ff */
[----:B------:R-:W-:Y:S02]  /*1830*/  @P0 F2FP.F16.F32.PACK_AB R138, RZ, R138 ;  /* 0x0000008aff8a023e */ /* 0x000fe400000000ff */
[----:B------:R-:W-:Y:S02]  /*1840*/  @P0 F2FP.F16.F32.PACK_AB R99, RZ, R99 ;  /* 0x00000063ff63023e */ /* 0x000fe400000000ff */
[----:B------:R-:W-:Y:S02]  /*1850*/  FSEL R147, R147, RZ, P5 ;  /* 0x000000ff93937208 */ /* 0x000fe40002800000 */
[----:B------:R-:W-:Y:S02]  /*1860*/  FSEL R148, R148, RZ, P6 ;  /* 0x000000ff94947208 */ /* 0x000fe40003000000 */
[----:B------:R-:W-:Y:S02]  /*1870*/  @P0 PRMT R84, R98, 0x7610, R84 ;  /* 0x0000761062540816 */ /* 0x000fe40000000054 */
[----:B------:R-:W-:-:S02]  /*1880*/  @P0 F2FP.F16.F32.PACK_AB R137, RZ, R137 ;  /* 0x00000089ff89023e */ /* 0x000fc400000000ff */
[----:B------:R-:W-:Y:S02]  /*1890*/  @P0 F2FP.F16.F32.PACK_AB R134, RZ, R134 ;  /* 0x00000086ff86023e */ /* 0x000fe400000000ff */
[----:B------:R-:W-:Y:S02]  /*18a0*/  @P0 PRMT R85, R136, 0x7610, R85 ;  /* 0x0000761088550816 */ /* 0x000fe40000000055 */
[----:B------:R-:W-:Y:S02]  /*18b0*/  @P0 PRMT R86, R138, 0x7610, R86 ;  /* 0x000076108a560816 */ /* 0x000fe40000000056 */
[----:B------:R-:W-:Y:S02]  /*18c0*/  @P0 PRMT R87, R141, 0x7610, R87 ;  /* 0x000076108d570816 */ /* 0x000fe40000000057 */
[----:B------:R-:W-:Y:S02]  /*18d0*/  @P0 LEA R98, P5, R0, UR14, 0x4 ;  /* 0x0000000e00620c11 */ /* 0x000fe4000f8a20ff */
[----:B------:R-:W-:-:S02]  /*18e0*/  SEL R81, R140, R81, P1 ;  /* 0x000000518c517207 */ /* 0x000fc40000800000 */
[----:B------:R-:W-:Y:S02]  /*18f0*/  SEL R82, R139, R82, P1 ;  /* 0x000000528b527207 */ /* 0x000fe40000800000 */
[----:B------:R-:W-:Y:S02]  /*1900*/  SEL R83, R142, R83, P1 ;  /* 0x000000538e537207 */ /* 0x000fe40000800000 */
[----:B------:R-:W-:Y:S02]  /*1910*/  F2FP.F16.F32.PACK_AB R88, R91, R88 ;  /* 0x000000585b58723e */ /* 0x000fe400000000ff */
        /* <DEDUP_REMOVED lines=12> */
.L_x_2042:
[----:B------:R-:W-:Y:S05]  /*19e0*/  BSYNC B1 ;  /* 0x0000000000017941 */ /* 0x000fea0003800000 */
.L_x_2041:
[----:B------:R-:W-:Y:S04]  /*19f0*/  BSSY B1, `(.L_x_2043) ;  /* 0x0000079000017945 */ /* 0x000fe80003800000 */
[----:B------:R-:W-:Y:S05]  /*1a00*/  @!P3 BRA `(.L_x_2044) ;  /* 0x0000000400dcb947 */ /* 0x000fea0003800000 */
[----:B------:R-:W-:Y:S02]  /*1a10*/  FSEL R142, R133, RZ, !P4 ;  /* 0x000000ff858e7208 */ /* 0x000fe40006000000 */
[----:B------:R-:W-:Y:S02]  /*1a20*/  ISETP.NE.U32.AND P1, PT, RZ, UR8, PT ;  /* 0x00000008ff007c0c */ /* 0x000fe4000bf25070 */
[----:B------:R-:W-:Y:S01]  /*1a30*/  ISETP.NE.U32.AND P0, PT, RZ, UR14, PT ;  /* 0x0000000eff007c0c */ /* 0x000fe2000bf05070 */
[-CC-:B--2---:R-:W-:Y:S01]  /*1a40*/  FFMA.FTZ R89, R93, R131.reuse, R142.reuse ;  /* 0x000000835d597223 */ /* 0x184fe2000001008e */
[----:B------:R-:W-:Y:S01]  /*1a50*/  ISETP.NE.AND.EX P1, PT, RZ, UR9, PT, P1 ;  /* 0x00000009ff007c0c */ /* 0x000fe2000bf25310 */
[-C--:B------:R-:W-:Y:S01]  /*1a60*/  FFMA.FTZ R96, R92, R131.reuse, R142 ;  /* 0x000000835c607223 */ /* 0x080fe2000001008e */
[----:B------:R-:W-:Y:S01]  /*1a70*/  ISETP.NE.AND.EX P0, PT, RZ, UR15, PT, P0 ;  /* 0x0000000fff007c0c */ /* 0x000fe2000bf05300 */
[----:B------:R-:W-:Y:S01]  /*1a80*/  FADD.FTZ R88, R94, -R89 ;  /* 0x800000595e587221 */ /* 0x000fe20000010000 */
[----:B------:R-:W-:Y:S01]  /*1a90*/  MOV R90, R114 ;  /* 0x00000072005a7202 */ /* 0x000fe20000000f00 */
[----:B------:R-:W-:Y:S01]  /*1aa0*/  FADD.FTZ R96, R107, -R96 ;  /* 0x800000606b607221 */ /* 0x000fe20000010000 */
[-CC-:B------:R-:W-:Y:S01]  /*1ab0*/  FFMA.FTZ R91, R95, R131.reuse, R142.reuse ;  /* 0x000000835f5b7223 */ /* 0x180fe2000001008e */
[C---:B-----5:R-:W-:Y:S01]  /*1ac0*/  FMUL.FTZ R89, R129.reuse, R88 ;  /* 0x0000005881597220 */ /* 0x060fe20000410000 */
[----:B------:R-:W-:Y:S01]  /*1ad0*/  LOP3.LUT P5, RZ, R90, 0xff, RZ, 0xc0, !PT ;  /* 0x000000ff5aff7812 */ /* 0x000fe200078ac0ff */
[----:B------:R-:W-:Y:S01]  /*1ae0*/  FMUL.FTZ R90, R129, R96 ;  /* 0x00000060815a7220 */ /* 0x000fe20000410000 */
[----:B0-----:R-:W-:Y:S01]  /*1af0*/  FADD.FTZ R98, R122, -R91 ;  /* 0x8000005b7a627221 */ /* 0x001fe20000010000 */
[-CC-:B------:R-:W-:Y:S01]  /*1b00*/  FFMA.FTZ R124, R120, R131.reuse, R142.reuse ;  /* 0x00000083787c7223 */ /* 0x180fe2000001008e */
[-C--:B------:R-:W-:Y:S01]  /*1b10*/  FFMA.FTZ R133, R123, R131.reuse, R142 ;  /* 0x000000837b857223 */ /* 0x080fe2000001008e */
[----:B------:R-:W-:Y:S01]  /*1b20*/  @P1 FADD.FTZ R89, R68, R89 ;  /* 0x0000005944591221 */ /* 0x000fe20000010000 */
[----:B------:R-:W-:Y:S01]  /*1b30*/  @P1 FADD.FTZ R90, R69, R90 ;  /* 0x0000005a455a1221 */ /* 0x000fe20000010000 */
[----:B------:R-:W-:Y:S01]  /*1b40*/  @P0 MOV R88, R112 ;  /* 0x0000007000580202 */ /* 0x000fe20000000f00 */
[----:B------:R-:W-:Y:S01]  /*1b50*/  FMUL.FTZ R91, R129, R98 ;  /* 0x00000062815b7220 */ /* 0x000fe20000410000 */
[----:B------:R-:W-:Y:S01]  /*1b60*/  FMUL.FTZ R96, R89, UR18 ;  /* 0x0000001259607c20 */ /* 0x000fe20008410000 */
[----:B------:R-:W-:Y:S01]  /*1b70*/  FADD.FTZ R134, R117, -R124 ;  /* 0x8000007c75867221 */ /* 0x000fe20000010000 */
[----:B------:R-:W-:Y:S01]  /*1b80*/  @P0 LOP3.LUT P6, RZ, R88, 0xff, RZ, 0xc0, !PT ;  /* 0x000000ff58ff0812 */ /* 0x000fe200078cc0ff */
[-CC-:B------:R-:W-:Y:S01]  /*1b90*/  FFMA.FTZ R125, R119, R131.reuse, R142.reuse ;  /* 0x00000083777d7223 */ /* 0x180fe2000001008e */
[-CC-:B------:R-:W-:Y:S01]  /*1ba0*/  FFMA.FTZ R138, R128, R131.reuse, R142.reuse ;  /* 0x00000083808a7223 */ /* 0x180fe2000001008e */
[----:B------:R-:W-:Y:S01]  /*1bb0*/  FMUL.FTZ R97, R90, UR18 ;  /* 0x000000125a617c20 */ /* 0x000fe20008410000 */
[----:B------:R-:W-:Y:S01]  /*1bc0*/  @P0 FSEL R98, R96, RZ, P6 ;  /* 0x000000ff60620208 */ /* 0x000fe20003000000 */
[----:B------:R-:W-:Y:S01]  /*1bd0*/  FFMA.FTZ R142, R132, R131, R142 ;  /* 0x00000083848e7223 */ /* 0x000fe2000001008e */
        /* <DEDUP_REMOVED lines=29> */
[----:B------:R-:W-:-:S02]  /*1db0*/  @P0 F2FP.F16.F32.PACK_AB R133, RZ, R124 ;  /* 0x0000007cff85023e */ /* 0x000fc400000000ff */
[----:B------:R-:W-:Y:S02]  /*1dc0*/  @P0 FSEL R124, R145, RZ, P1 ;  /* 0x000000ff917c0208 */ /* 0x000fe40000800000 */
[----:B------:R-:W-:Y:S02]  /*1dd0*/  ISETP.NE.U32.AND P1, PT, RZ, UR16, PT ;  /* 0x00000010ff007c0c */ /* 0x000fe4000bf25070 */
[----:B------:R-:W-:Y:S02]  /*1de0*/  @P0 FSEL R129, R143, RZ, P6 ;  /* 0x000000ff8f810208 */ /* 0x000fe40003000000 */
[----:B------:R-:W-:Y:S02]  /*1df0*/  @P0 LOP3.LUT P6, RZ, R113, 0xff00, RZ, 0xc0, !PT ;  /* 0x0000ff0071ff0812 */ /* 0x000fe400078cc0ff */
[----:B------:R-:W-:Y:S02]  /*1e00*/  ISETP.NE.AND.EX P1, PT, RZ, UR17, PT, P1 ;  /* 0x00000011ff007c0c */ /* 0x000fe4000bf25310 */
[----:B------:R-:W-:-:S02]  /*1e10*/  @P0 F2FP.F16.F32.PACK_AB R131, RZ, R99 ;  /* 0x00000063ff83023e */ /* 0x000fc400000000ff */
[----:B------:R-:W-:Y:S02]  /*1e20*/  @P0 FSEL R99, R144, RZ, P6 ;  /* 0x000000ff90630208 */ /* 0x000fe40003000000 */
[----:B------:R-:W-:Y:S02]  /*1e30*/  @P0 LOP3.LUT P6, RZ, R113, 0xff000000, RZ, 0xc0, !PT ;  /* 0xff00000071ff0812 */ /* 0x000fe400078cc0ff */
[----:B------:R-:W-:Y:S02]  /*1e40*/  @P0 F2FP.F16.F32.PACK_AB R136, RZ, R129 ;  /* 0x00000081ff88023e */ /* 0x000fe400000000ff */
[----:B------:R-:W-:Y:S02]  /*1e50*/  @P0 FSEL R129, R146, RZ, P6 ;  /* 0x000000ff92810208 */ /* 0x000fe40003000000 */
[----:B------:R-:W-:Y:S02]  /*1e60*/  LOP3.LUT P6, RZ, R114, 0xff00, RZ, 0xc0, !PT ;  /* 0x0000ff0072ff7812 */ /* 0x000fe400078cc0ff */
[----:B------:R-:W-:-:S02]  /*1e70*/  @P0 F2FP.F16.F32.PACK_AB R135, RZ, R125 ;  /* 0x0000007dff87023e */ /* 0x000fc400000000ff */
[----:B------:R-:W-:Y:S02]  /*1e80*/  @P0 F2FP.F16.F32.PACK_AB R140, RZ, R124 ;  /* 0x0000007cff8c023e */ /* 0x000fe400000000ff */
        /* <DEDUP_REMOVED lines=18> */
[----:B------:R-:W-:Y:S01]  /*1fb0*/  @P0 F2FP.F16.F32.PACK_AB R98, RZ, R98 ;  /* 0x00000062ff62023e */ /* 0x000fe200000000ff */
[----:B------:R3:W-:Y:S01]  /*1fc0*/  @P1 STG.E.128 desc[UR4][R124.64], R76 ;  /* 0x0000004c7c001986 */ /* 0x0007e2000c101d04 */
[C---:B------:R-:W-:Y:S01]  /*1fd0*/  LOP3.LUT P5, RZ, R115.reuse, 0xff0000, RZ, 0xc0, !PT ;  /* 0x00ff000073ff7812 */ /* 0x040fe200078ac0ff */
[----:B-1----:R-:W-:Y:S01]  /*1fe0*/  IMAD.WIDE.U32 R96, R0, 0x10, R96 ;  /* 0x0000001000607825 */ /* 0x002fe200078e0060 */
[----:B------:R-:W-:-:S02]  /*1ff0*/  LOP3.LUT P6, RZ, R115, 0xff000000, RZ, 0xc0, !PT ;  /* 0xff00000073ff7812 */ /* 0x000fc400078cc0ff */
[----:B------:R-:W-:Y:S02]  /*2000*/  @P0 F2FP.F16.F32.PACK_AB R99, RZ, R99 ;  /* 0x00000063ff63023e */ /* 0x000fe400000000ff */
[----:B------:R-:W-:Y:S02]  /*2010*/  FSEL R145, R145, RZ, P5 ;  /* 0x000000ff91917208 */ /* 0x000fe40002800000 */
[----:B------:R-:W-:Y:S02]  /*2020*/  FSEL R146, R146, RZ, P6 ;  /* 0x000000ff92927208 */ /* 0x000fe40003000000 */
[----:B------:R-:W-:Y:S02]  /*2030*/  @P0 PRMT R84, R98, 0x7610, R84 ;  /* 0x0000761062540816 */ /* 0x000fe40000000054 */
[----:B------:R-:W-:Y:S02]  /*2040*/  @P0 PRMT R86, R136, 0x7610, R86 ;  /* 0x0000761088560816 */ /* 0x000fe40000000056 */
[----:B------:R-:W-:-:S02]  /*2050*/  @P0 F2FP.F16.F32.PACK_AB R129, RZ, R129 ;  /* 0x00000081ff81023e */ /* 0x000fc400000000ff */
[----:B------:R-:W-:Y:S02]  /*2060*/  @P0 PRMT R85, R133, 0x7610, R85 ;  /* 0x0000761085550816 */ /* 0x000fe40000000055 */
[----:B------:R-:W-:Y:S02]  /*2070*/  @P0 PRMT R87, R140, 0x7610, R87 ;  /* 0x000076108c570816 */ /* 0x000fe40000000057 */
[----:B------:R-:W-:Y:S02]  /*2080*/  @P0 LEA R98, P5, R0, UR14, 0x4 ;  /* 0x0000000e00620c11 */ /* 0x000fe4000f8a20ff */
[----:B------:R-:W-:Y:S02]  /*2090*/  F2FP.F16.F32.PACK_AB R89, R88, R89 ;  /* 0x000000595859723e */ /* 0x000fe400000000ff */
[----:B------:R-:W-:Y:S02]  /*20a0*/  SEL R81, R138, R81, P1 ;  /* 0x000000518a517207 */ /* 0x000fe40000800000 */
[----:B------:R-:W-:-:S02]  /*20b0*/  SEL R82, R139, R82, P1 ;  /* 0x000000528b527207 */ /* 0x000fc40000800000 */
[----:B------:R-:W-:Y:S02]  /*20c0*/  SEL R83, R142, R83, P1 ;  /* 0x000000538e537207 */ /* 0x000fe40000800000 */
        /* <DEDUP_REMOVED lines=11> */
.L_x_2044:
[----:B------:R-:W-:Y:S05]  /*2180*/  BSYNC B1 ;  /* 0x0000000000017941 */ /* 0x000fea0003800000 */
.L_x_2043:
[----:B--23--:R-:W1:Y:S02]  /*2190*/  LDC.64 R88, c[0x0][0x210] ;  /* 0x00008400ff587b82 */ /* 0x00ce640000000a00 */
[----:B-1----:R-:W-:-:S04]  /*21a0*/  LEA R19, R88, R19, 0x2 ;  /* 0x0000001358137211 */ /* 0x002fc800078e10ff */
[----:B------:R-:W-:-:S13]  /*21b0*/  ISETP.GE.AND P0, PT, R19, R89, PT ;  /* 0x000000591300720c */ /* 0x000fda0003f06270 */
[----:B------:R-:W-:Y:S05]  /*21c0*/  @!P0 BRA `(.L_x_2045) ;  /* 0xffffffe000a48947 */ /* 0x000fea000383ffff */
.L_x_2035:
[----:B------:R-:W-:Y:S05]  /*21d0*/  BSYNC B0 ;  /* 0x0000000000007941 */ /* 0x000fea0003800000 */
.L_x_2034:
        /* <DEDUP_REMOVED lines=127> */
[----:B0-----:R-:W-:Y:S01]  /*29d0*/  @P1 MOV R2, R18 ;  /* 0x0000001200021202 */ /* 0x001fe20000000f00 */
[----:B------:R-:W-:Y:S01]  /*29e0*/  @P1 IMAD.MOV.U32 R3, RZ, RZ, R29 ;  /* 0x000000ffff031224 */ /* 0x000fe200078e001d */
[----:B------:R-:W-:Y:S02]  /*29f0*/  @P1 IADD3 R18, P3, R18, 0x200, RZ ;  /* 0x0000020012121810 */ /* 0x000fe40007f7e0ff */
[----:B-1----:R-:W-:Y:S02]  /*2a00*/  MOV R4, R10 ;  /* 0x0000000a00047202 */ /* 0x002fe40000000f00 */
[----:B------:R-:W-:Y:S01]  /*2a10*/  @P1 IADD3.X R29, RZ, R29, RZ, P3, !PT ;  /* 0x0000001dff1d1210 */ /* 0x000fe20001ffe4ff */
[----:B------:R0:W-:Y:S01]  /*2a20*/  @P1 STG.E desc[UR4][R2.64], R17 ;  /* 0x0000001102001986 */ /* 0x0001e2000c101904 */
[----:B------:R-:W-:-:S03]  /*2a30*/  MOV R5, R27 ;  /* 0x0000001b00057202 */ /* 0x000fc60000000f00 */
[----:B------:R1:W-:Y:S01]  /*2a40*/  @P1 STG.E desc[UR4][R6.64], R9 ;  /* 0x0000000906001986 */ /* 0x0003e2000c101904 */
[----:B0-----:R-:W-:Y:S02]  /*2a50*/  MOV R2, R18 ;  /* 0x0000001200027202 */ /* 0x001fe40000000f00 */
[----:B------:R-:W-:Y:S01]  /*2a60*/  MOV R3, R29 ;  /* 0x0000001d00037202 */ /* 0x000fe20000000f00 */
[----:B------:R-:W-:Y:S06]  /*2a70*/  @!P0 EXIT ;  /* 0x000000000000894d */ /* 0x000fec0003800000 */
[----:B------:R-:W-:Y:S04]  /*2a80*/  STG.E desc[UR4][R2.64], R25 ;  /* 0x0000001902007986 */ /* 0x000fe8000c101904 */
[----:B------:R-:W-:Y:S01]  /*2a90*/  STG.E desc[UR4][R4.64], R23 ;  /* 0x0000001704007986 */ /* 0x000fe2000c101904 */
[----:B------:R-:W-:Y:S05]  /*2aa0*/  EXIT ;  /* 0x000000000000794d */ /* 0x000fea0003800000 */
.L_x_2040:
        /* <DEDUP_REMOVED lines=8> */
.L_x_2047:
[----:B------:R-:W-:Y:S05]  /*2b30*/  BSYNC B1 ;  /* 0x0000000000017941 */ /* 0x000fea0003800000 */
.L_x_2046:
        /* <DEDUP_REMOVED lines=8> */
.L_x_2048:
[----:B------:R-:W-:Y:S01]  /*2bc0*/  FADD.FTZ R88, R88, R125 ;  /* 0x0000007d58587221 */ /* 0x000fe20000010000 */
[----:B------:R-:W-:-:S03]  /*2bd0*/  HFMA2.MMA R135, -RZ, RZ, 0, 1.1920928955078125e-07 ;  /* 0x00000002ff877435 */ /* 0x000fc600000001ff */
[----:B------:R-:W-:Y:S01]  /*2be0*/  IMAD.MOV.U32 R133, RZ, RZ, R88 ;  /* 0x000000ffff857224 */ /* 0x000fe200078e0058 */
[----:B------:R-:W-:-:S07]  /*2bf0*/  MOV R89, R131 ;  /* 0x0000008300597202 */ /* 0x000fce0000000f00 */
[----:B------:R-:W-:Y:S05]  /*2c00*/  WARPSYNC.COLLECTIVE R124, `(.L_x_2049) ;  /* 0x000000007c087348 */ /* 0x000fea0003c00000 */
[----:B------:R0:W1:Y:S02]  /*2c10*/  SHFL.BFLY P0, R131, R133, R135, R136 ;  /* 0x0c00008785837389 */ /* 0x0000640000000088 */
[----:B01----:R-:W-:Y:S01]  /*2c20*/  ENDCOLLECTIVE ;  /* 0x000000000000791b */ /* 0x003fe20003800000 */
.L_x_2049:
[----:B------:R-:W-:-:S05]  /*2c30*/  FADD.FTZ R89, R89, R134 ;  /* 0x0000008659597221 */ /* 0x000fca0000010000 */
[----:B------:R-:W-:Y:S02]  /*2c40*/  MOV R133, R89 ;  /* 0x0000005900857202 */ /* 0x000fe40000000f00 */
[----:B------:R-:W-:-:S07]  /*2c50*/  MOV R91, R131 ;  /* 0x00000083005b7202 */ /* 0x000fce0000000f00 */
[----:B------:R-:W-:Y:S05]  /*2c60*/  WARPSYNC.COLLECTIVE R124, `(.L_x_2050) ;  /* 0x000000007c087348 */ /* 0x000fea0003c00000 */
[----:B------:R0:W1:Y:S02]  /*2c70*/  SHFL.BFLY P0, R131, R133, R135, R136 ;  /* 0x0c00008785837389 */ /* 0x0000640000000088 */
[----:B01----:R-:W-:Y:S01]  /*2c80*/  ENDCOLLECTIVE ;  /* 0x000000000000791b */ /* 0x003fe20003800000 */
.L_x_2050:
[----:B------:R-:W-:Y:S01]  /*2c90*/  FADD.FTZ R91, R88, R91 ;  /* 0x0000005b585b7221 */ /* 0x000fe20000010000 */
[----:B------:R-:W-:-:S04]  /*2ca0*/  HFMA2.MMA R135, -RZ, RZ, 0, 2.384185791015625e-07 ;  /* 0x00000004ff877435 */ /* 0x000fc800000001ff */
[----:B------:R-:W-:Y:S02]  /*2cb0*/  MOV R133, R91 ;  /* 0x0000005b00857202 */ /* 0x000fe40000000f00 */
[----:B------:R-:W-:-:S07]  /*2cc0*/  MOV R90, R131 ;  /* 0x00000083005a7202 */ /* 0x000fce0000000f00 */
[----:B------:R-:W-:Y:S05]  /*2cd0*/  WARPSYNC.COLLECTIVE R124, `(.L_x_2051) ;  /* 0x000000007c087348 */ /* 0x000fea0003c00000 */
[----:B------:R0:W1:Y:S02]  /*2ce0*/  SHFL.BFLY P0, R131, R133, R135, R136 ;  /* 0x0c00008785837389 */ /* 0x0000640000000088 */
[----:B01----:R-:W-:Y:S01]  /*2cf0*/  ENDCOLLECTIVE ;  /* 0x000000000000791b */ /* 0x003fe20003800000 */
.L_x_2051:
[----:B------:R-:W-:-:S05]  /*2d00*/  FADD.FTZ R90, R89, R90 ;  /* 0x0000005a595a7221 */ /* 0x000fca0000010000 */
[----:B------:R-:W-:Y:S02]  /*2d10*/  MOV R133, R90 ;  /* 0x0000005a00857202 */ /* 0x000fe40000000f00 */
[----:B------:R-:W-:-:S07]  /*2d20*/  MOV R96, R131 ;  /* 0x0000008300607202 */ /* 0x000fce0000000f00 */
[----:B------:R-:W-:Y:S05]  /*2d30*/  WARPSYNC.COLLECTIVE R124, `(.L_x_2052) ;  /* 0x000000007c087348 */ /* 0x000fea0003c00000 */
[----:B------:R0:W1:Y:S02]  /*2d40*/  SHFL.BFLY P0, R131, R133, R135, R136 ;  /* 0x0c00008785837389 */ /* 0x0000640000000088 */
[----:B01----:R-:W-:Y:S01]  /*2d50*/  ENDCOLLECTIVE ;  /* 0x000000000000791b */ /* 0x003fe20003800000 */
.L_x_2052:
[----:B------:R-:W-:Y:S01]  /*2d60*/  FADD.FTZ R96, R91, R96 ;  /* 0x000000605b607221 */ /* 0x000fe20000010000 */
[----:B------:R-:W-:-:S04]  /*2d70*/  HFMA2.MMA R135, -RZ, RZ, 0, 4.76837158203125e-07 ;  /* 0x00000008ff877435 */ /* 0x000fc800000001ff */
[----:B------:R-:W-:Y:S02]  /*2d80*/  MOV R133, R96 ;  /* 0x0000006000857202 */ /* 0x000fe40000000f00 */
[----:B------:R-:W-:-:S07]  /*2d90*/  MOV R97, R131 ;  /* 0x0000008300617202 */ /* 0x000fce0000000f00 */
[----:B------:R-:W-:Y:S05]  /*2da0*/  WARPSYNC.COLLECTIVE R124, `(.L_x_2053) ;  /* 0x000000007c087348 */ /* 0x000fea0003c00000 */
[----:B------:R0:W1:Y:S02]  /*2db0*/  SHFL.BFLY P0, R131, R133, R135, R136 ;  /* 0x0c00008785837389 */ /* 0x0000640000000088 */
[----:B01----:R-:W-:Y:S01]  /*2dc0*/  ENDCOLLECTIVE ;  /* 0x000000000000791b */ /* 0x003fe20003800000 */
.L_x_2053:
[----:B------:R-:W-:-:S05]  /*2dd0*/  FADD.FTZ R97, R90, R97 ;  /* 0x000000615a617221 */ /* 0x000fca0000010000 */
[----:B------:R-:W-:Y:S02]  /*2de0*/  MOV R133, R97 ;  /* 0x0000006100857202 */ /* 0x000fe40000000f00 */
[----:B------:R-:W-:-:S07]  /*2df0*/  MOV R99, R131 ;  /* 0x0000008300637202 */ /* 0x000fce0000000f00 */
[----:B------:R-:W-:Y:S05]  /*2e00*/  WARPSYNC.COLLECTIVE R124, `(.L_x_2054) ;  /* 0x000000007c087348 */ /* 0x000fea0003c00000 */
[----:B------:R0:W1:Y:S02]  /*2e10*/  SHFL.BFLY P0, R131, R133, R135, R136 ;  /* 0x0c00008785837389 */ /* 0x0000640000000088 */
[----:B01----:R-:W-:Y:S01]  /*2e20*/  ENDCOLLECTIVE ;  /* 0x000000000000791b */ /* 0x003fe20003800000 */
.L_x_2054:
[----:B------:R-:W-:Y:S01]  /*2e30*/  FADD.FTZ R99, R96, R99 ;  /* 0x0000006360637221 */ /* 0x000fe20000010000 */
[----:B------:R-:W-:-:S04]  /*2e40*/  HFMA2.MMA R135, -RZ, RZ, 0, 9.5367431640625e-07 ;  /* 0x00000010ff877435 */ /* 0x000fc800000001ff */
[----:B------:R-:W-:Y:S02]  /*2e50*/  MOV R133, R99 ;  /* 0x0000006300857202 */ /* 0x000fe40000000f00 */
[----:B------:R-:W-:-:S07]  /*2e60*/  MOV R98, R131 ;  /* 0x0000008300627202 */ /* 0x000fce0000000f00 */
[----:B------:R-:W-:Y:S05]  /*2e70*/  WARPSYNC.COLLECTIVE R124, `(.L_x_2055) ;  /* 0x000000007c087348 */ /* 0x000fea0003c00000 */
[----:B------:R0:W1:Y:S02]  /*2e80*/  SHFL.BFLY P0, R131, R133, R135, R136 ;  /* 0x0c00008785837389 */ /* 0x0000640000000088 */
[----:B01----:R-:W-:Y:S01]  /*2e90*/  ENDCOLLECTIVE ;  /* 0x000000000000791b */ /* 0x003fe20003800000 */
.L_x_2055:
[----:B------:R-:W-:-:S05]  /*2ea0*/  FADD.FTZ R98, R97, R98 ;  /* 0x0000006261627221 */ /* 0x000fca0000010000 */
[----:B------:R-:W-:Y:S02]  /*2eb0*/  MOV R133, R98 ;  /* 0x0000006200857202 */ /* 0x000fe40000000f00 */
[----:B------:R-:W-:-:S07]  /*2ec0*/  MOV R88, R131 ;  /* 0x0000008300587202 */ /* 0x000fce0000000f00 */
[----:B------:R-:W-:Y:S05]  /*2ed0*/  WARPSYNC.COLLECTIVE R124, `(.L_x_2056) ;  /* 0x000000007c087348 */ /* 0x000fea0003c00000 */
[----:B------:R0:W1:Y:S02]  /*2ee0*/  SHFL.BFLY P0, R131, R133, R135, R136 ;  /* 0x0c00008785837389 */ /* 0x0000640000000088 */
[----:B01----:R-:W-:Y:S01]  /*2ef0*/  ENDCOLLECTIVE ;  /* 0x000000000000791b */ /* 0x003fe20003800000 */
.L_x_2056:
[----:B------:R-:W-:Y:S01]  /*2f00*/  MOV R89, R131 ;  /* 0x0000008300597202 */ /* 0x000fe20000000f00 */
[----:B------:R-:W-:Y:S06]  /*2f10*/  BRA `(.L_x_2057) ;  /* 0xffffffe000b87947 */ /* 0x000fec000383ffff */
.L_x_2058:
        /* <DEDUP_REMOVED lines=14> */
.L_x_3222:


//--------------------- .text._ZN10layer_norm22ln_bwd_finalize_kernelINS_22Kernel_traits_finalizeILj512E6__halfS2_fS2_fjLb0ELj1024ELj4ENS_18Kernel_traits_baseILj512ES2_S2_fS2_fjLj1024EEEEELb0ELb1EEEvNS_9BwdParamsE --------------------------
	.section	.text._ZN10layer_norm22ln_bwd_finalize_kernelINS_22Kernel_traits_finalizeILj512E6__halfS2_fS2_fjLb0ELj1024ELj4ENS_18Kernel_traits_baseILj512ES2_S2_fS2_fjLj1024EEEEELb0ELb1EEEvNS_9BwdParamsE,"ax",@progbits
	.align	128
        .global         _ZN10layer_norm22ln_bwd_finalize_kernelINS_22Kernel_traits_finalizeILj512E6__halfS2_fS2_fjLb0ELj1024ELj4ENS_18Kernel_traits_baseILj512ES2_S2_fS2_fjLj1024EEEEELb0ELb1EEEvNS_9BwdParamsE
        .type           _ZN10layer_norm22ln_bwd_finalize_kernelINS_22Kernel_traits_finalizeILj512E6__halfS2_fS2_fjLb0ELj1024ELj4ENS_18Kernel_traits_baseILj512ES2_S2_fS2_fjLj1024EEEEELb0ELb1EEEvNS_9BwdParamsE,@function
        .size           _ZN10layer_norm22ln_bwd_finalize_kernelINS_22Kernel_traits_finalizeILj512E6__halfS2_fS2_fjLb0ELj1024ELj4ENS_18Kernel_traits_baseILj512ES2_S2_fS2_fjLj1024EEEEELb0ELb1EEEvNS_9BwdParamsE,(.L_x_3223 - _ZN10layer_norm22ln_bwd_finalize_kernelINS_22Kernel_traits_finalizeILj512E6__halfS2_fS2_fjLb0ELj1024ELj4ENS_18Kernel_traits_baseILj512ES2_S2_fS2_fjLj1024EEEEELb0ELb1EEEvNS_9BwdParamsE)
        .other          _ZN10layer_norm22ln_bwd_finalize_kernelINS_22Kernel_traits_finalizeILj512E6__halfS2_fS2_fjLb0ELj1024ELj4ENS_18Kernel_traits_baseILj512ES2_S2_fS2_fjLj1024EEEEELb0ELb1EEEvNS_9BwdParamsE,@"STO_CUDA_ENTRY STV_DEFAULT"
_ZN10layer_norm22ln_bwd_finalize_kernelINS_22Kernel_traits_finalizeILj512E6__halfS2_fS2_fjLb0ELj1024ELj4ENS_18Kernel_traits_baseILj512ES2_S2_fS2_fjLj1024EEEEELb0ELb1EEEvNS_9BwdParamsE:
.text._ZN10layer_norm22ln_bwd_finalize_kernelINS_22Kernel_traits_finalizeILj512E6__halfS2_fS2_fjLb0ELj1024ELj4ENS_18Kernel_traits_baseILj512ES2_S2_fS2_fjLj1024EEEEELb0ELb1EEEvNS_9BwdParamsE:
        /* <DEDUP_REMOVED lines=26> */
.L_x_2070:
        /* <DEDUP_REMOVED lines=31> */
.L_x_2063:
        /* <DEDUP_REMOVED lines=34> */
.L_x_2062:
[----:B------:R-:W-:Y:S05]  /*05b0*/  BSYNC B1 ;  /* 0x0000000000017941 */ /* 0x000fea0003800000 */
.L_x_2061:
        /* <DEDUP_REMOVED lines=25> */
.L_x_2065:
[----:B------:R-:W-:Y:S05]  /*0750*/  BSYNC B1 ;  /* 0x0000000000017941 */ /* 0x000fea0003800000 */
.L_x_2064:
        /* <DEDUP_REMOVED lines=12> */
.L_x_2060:
[----:B------:R-:W-:Y:S05]  /*0820*/  BSYNC B0 ;  /* 0x0000000000007941 */ /* 0x000fea0003800000 */
.L_x_2059:
        /* <DEDUP_REMOVED lines=29> */
.L_x_2081:
[----:B------:R-:W-:Y:S01]  /*0a00*/  @!P1 SHF.R.U32.HI R12, RZ, 0x3, R0 ;  /* 0x00000003ff0c9819 */ /* 0x000fe20000011600 */
[----:B----4-:R-:W-:Y:S01]  /*0a10*/  FADD.FTZ R14, R9, R14 ;  /* 0x0000000e090e7221 */ /* 0x010fe20000010000 */
[----:B---3--:R-:W-:Y:S02]  /*0a20*/  FADD.FTZ R11, R10, R11 ;  /* 0x0000000b0a0b7221 */ /* 0x008fe40000010000 */
[----:B------:R-:W-:-:S05]  /*0a30*/  @!P1 LOP3.LUT R12, R12, 0x1ffffffc, RZ, 0xc0, !PT ;  /* 0x1ffffffc0c0c9812 */ /* 0x000fca00078ec0ff */
[----:B------:R3:W-:Y:S04]  /*0a40*/  @!P1 STS [R12+UR4+0x2000], R14 ;  /* 0x0020000e0c009988 */ /* 0x0007e80008000804 */
[----:B------:R3:W-:Y:S02]  /*0a50*/  @!P1 STS [R12+UR4+0x2080], R11 ;  /* 0x0020800b0c009988 */ /* 0x0007e40008000804 */
.L_x_2066:
        /* <DEDUP_REMOVED lines=14> */
.L_x_2069:
[----:B------:R-:W-:Y:S05]  /*0b40*/  BSYNC B0 ;  /* 0x0000000000007941 */ /* 0x000fea0003800000 */
.L_x_2068:
[C---:B------:R-:W-:Y:S02]  /*0b50*/  ISETP.GT.U32.AND P1, PT, R3.reuse, -0x201, PT ;  /* 0xfffffdff0300780c */ /* 0x040fe40003f24070 */
[----:B------:R-:W-:Y:S02]  /*0b60*/  IADD3 R3, R3, 0x200, RZ ;  /* 0x0000020003037810 */ /* 0x000fe40007ffe0ff */
[----:B------:R-:W-:-:S09]  /*0b70*/  IADD3 R4, R4, 0x100, RZ ;  /* 0x0000010004047810 */ /* 0x000fd20007ffe0ff */
[----:B------:R-:W-:Y:S05]  /*0b80*/  @P1 BRA `(.L_x_2070) ;  /* 0xfffffff400841947 */ /* 0x000fea000383ffff */
[----:B------:R-:W-:Y:S05]  /*0b90*/  EXIT ;  /* 0x000000000000794d */ /* 0x000fea0003800000 */
.L_x_2067:
[----:B------:R-:W-:Y:S01]  /*0ba0*/  HFMA2.MMA R22, -RZ, RZ, 0, 1.847743988037109375e-06 ;  /* 0x0000001fff167435 */ /* 0x000fe200000001ff */
[----:B0--3--:R-:W-:Y:S01]  /*0bb0*/  MOV R20, R10 ;  /* 0x0000000a00147202 */ /* 0x009fe20000000f00 */
[----:B------:R-:W-:Y:S01]  /*0bc0*/  IMAD.MOV.U32 R19, RZ, RZ, 0x1 ;  /* 0x00000001ff137424 */ /* 0x000fe200078e00ff */
[----:B------:R-:W-:-:S08]  /*0bd0*/  MOV R17, 0xffffffff ;  /* 0xffffffff00117802 */ /* 0x000fd00000000f00 */
[----:B-12---:R-:W-:Y:S05]  /*0be0*/  WARPSYNC.COLLECTIVE R17, `(.L_x_2071) ;  /* 0x0000000011087348 */ /* 0x006fea0003c00000 */
[----:B------:R0:W3:Y:S02]  /*0bf0*/  SHFL.BFLY P2, R18, R20, R19, R22 ;  /* 0x0c00001314127389 */ /* 0x0000e40000040016 */
[----:B0123--:R-:W-:Y:S01]  /*0c00*/  ENDCOLLECTIVE ;  /* 0x000000000000791b */ /* 0x00ffe20003800000 */
.L_x_2071:
[----:B------:R-:W-:Y:S01]  /*0c10*/  HFMA2.MMA R19, -RZ, RZ, 0, 1.1920928955078125e-07 ;  /* 0x00000002ff137435 */ /* 0x000fe200000001ff */
[----:B------:R-:W-:-:S05]  /*0c20*/  MOV R11, R18 ;  /* 0x00000012000b7202 */ /* 0x000fca0000000f00 */
[----:B------:R-:W-:-:S04]  /*0c30*/  FADD.FTZ R11, R10, R11 ;  /* 0x0000000b0a0b7221 */ /* 0x000fc80000010000 */
[----:B------:R-:W-:-:S07]  /*0c40*/  IMAD.MOV.U32 R20, RZ, RZ, R11 ;  /* 0x000000ffff147224 */ /* 0x000fce00078e000b */
[----:B------:R-:W-:Y:S05]  /*0c50*/  WARPSYNC.COLLECTIVE R17, `(.L_x_2072) ;  /* 0x0000000011087348 */ /* 0x000fea0003c00000 */
[----:B------:R0:W1:Y:S02]  /*0c60*/  SHFL.BFLY P2, R18, R20, R19, R22 ;  /* 0x0c00001314127389 */ /* 0x0000640000040016 */
[----:B01----:R-:W-:Y:S01]  /*0c70*/  ENDCOLLECTIVE ;  /* 0x000000000000791b */ /* 0x003fe20003800000 */
.L_x_2072:
[----:B------:R-:W-:Y:S01]  /*0c80*/  IMAD.MOV.U32 R19, RZ, RZ, 0x4 ;  /* 0x00000004ff137424 */ /* 0x000fe200078e00ff */
[----:B------:R-:W-:-:S05]  /*0c90*/  MOV R12, R18 ;  /* 0x00000012000c7202 */ /* 0x000fca0000000f00 */
[----:B------:R-:W-:-:S05]  /*0ca0*/  FADD.FTZ R12, R11, R12 ;  /* 0x0000000c0b0c7221 */ /* 0x000fca0000010000 */
[----:B------:R-:W-:-:S07]  /*0cb0*/  MOV R20, R12 ;  /* 0x0000000c00147202 */ /* 0x000fce0000000f00 */
[----:B------:R-:W-:Y:S05]  /*0cc0*/  WARPSYNC.COLLECTIVE R17, `(.L_x_2073) ;  /* 0x0000000011087348 */ /* 0x000fea0003c00000 */
[----:B------:R0:W1:Y:S02]  /*0cd0*/  SHFL.BFLY P2, R18, R20, R19, R22 ;  /* 0x0c00001314127389 */ /* 0x0000640000040016 */
[----:B01----:R-:W-:Y:S01]  /*0ce0*/  ENDCOLLECTIVE ;  /* 0x000000000000791b */ /* 0x003fe20003800000 */
.L_x_2073:
[----:B------:R-:W-:Y:S01]  /*0cf0*/  HFMA2.MMA R19, -RZ, RZ, 0, 4.76837158203125e-07 ;  /* 0x00000008ff137435 */ /* 0x000fe200000001ff */
[----:B------:R-:W-:-:S05]  /*0d00*/  MOV R13, R18 ;  /* 0x00000012000d7202 */ /* 0x000fca0000000f00 */
[----:B------:R-:W-:-:S05]  /*0d10*/  FADD.FTZ R13, R12, R13 ;  /* 0x0000000d0c0d7221 */ /* 0x000fca0000010000 */
[----:B------:R-:W-:-:S07]  /*0d20*/  MOV R20, R13 ;  /* 0x0000000d00147202 */ /* 0x000fce0000000f00 */
[----:B------:R-:W-:Y:S05]  /*0d30*/  WARPSYNC.COLLECTIVE R17, `(.L_x_2074) ;  /* 0x0000000011087348 */ /* 0x000fea0003c00000 */
[----:B------:R0:W1:Y:S02]  /*0d40*/  SHFL.BFLY P2, R18, R20, R19, R22 ;  /* 0x0c00001314127389 */ /* 0x0000640000040016 */
[----:B01----:R-:W-:Y:S01]  /*0d50*/  ENDCOLLECTIVE ;  /* 0x000000000000791b */ /* 0x003fe20003800000 */
.L_x_2074:
[----:B------:R-:W-:Y:S01]  /*0d60*/  HFMA2.MMA R19, -RZ, RZ, 0, 9.5367431640625e-07 ;  /* 0x00000010ff137435 */ /* 0x000fe200000001ff */
[----:B------:R-:W-:-:S04]  /*0d70*/  IMAD.MOV.U32 R10, RZ, RZ, R18 ;  /* 0x000000ffff0a7224 */ /* 0x000fc800078e0012 */
[----:B------:R-:W-:-:S05]  /*0d80*/  FADD.FTZ R10, R13, R10 ;  /* 0x0000000a0d0a7221 */ /* 0x000fca0000010000 */
[----:B------:R-:W-:-:S07]  /*0d90*/  MOV R20, R10 ;  /* 0x0000000a00147202 */ /* 0x000fce0000000f00 */
[----:B------:R-:W-:Y:S05]  /*0da0*/  WARPSYNC.COLLECTIVE R17, `(.L_x_2075) ;  /* 0x0000000011087348 */ /* 0x000fea0003c00000 */
[----:B------:R0:W1:Y:S02]  /*0db0*/  SHFL.BFLY P2, R18, R20, R19, R22 ;  /* 0x0c00001314127389 */ /* 0x0000640000040016 */
[----:B01----:R-:W-:Y:S01]  /*0dc0*/  ENDCOLLECTIVE ;  /* 0x000000000000791b */ /* 0x003fe20003800000 */
.L_x_2075:
[----:B------:R-:W-:Y:S01]  /*0dd0*/  HFMA2.MMA R19, -RZ, RZ, 0, 5.9604644775390625e-08 ;  /* 0x00000001ff137435 */ /* 0x000fe200000001ff */
[----:B------:R-:W-:Y:S01]  /*0de0*/  IMAD.MOV.U32 R20, RZ, RZ, R9 ;  /* 0x000000ffff147224 */ /* 0x000fe200078e0009 */
[----:B------:R-:W-:-:S09]  /*0df0*/  MOV R11, R18 ;  /* 0x00000012000b7202 */ /* 0x000fd20000000f00 */
[----:B------:R-:W-:Y:S05]  /*0e00*/  WARPSYNC.COLLECTIVE R17, `(.L_x_2076) ;  /* 0x0000000011087348 */ /* 0x000fea0003c00000 */
[----:B------:R0:W1:Y:S02]  /*0e10*/  SHFL.BFLY P2, R18, R20, R19, R22 ;  /* 0x0c00001314127389 */ /* 0x0000640000040016 */
[----:B01----:R-:W-:Y:S01]  /*0e20*/  ENDCOLLECTIVE ;  /* 0x000000000000791b */ /* 0x003fe20003800000 */
.L_x_2076:
[----:B------:R-:W-:Y:S01]  /*0e30*/  HFMA2.MMA R19, -RZ, RZ, 0, 1.1920928955078125e-07 ;  /* 0x00000002ff137435 */ /* 0x000fe200000001ff */
[----:B------:R-:W-:-:S05]  /*0e40*/  MOV R12, R18 ;  /* 0x00000012000c7202 */ /* 0x000fca0000000f00 */
[----:B------:R-:W-:-:S05]  /*0e50*/  FADD.FTZ R14, R9, R12 ;  /* 0x0000000c090e7221 */ /* 0x000fca0000010000 */
[----:B------:R-:W-:-:S07]  /*0e60*/  MOV R20, R14 ;  /* 0x0000000e00147202 */ /* 0x000fce0000000f00 */
[----:B------:R-:W-:Y:S05]  /*0e70*/  WARPSYNC.COLLECTIVE R17, `(.L_x_2077) ;  /* 0x0000000011087348 */ /* 0x000fea0003c00000 */
[----:B------:R0:W1:Y:S02]  /*0e80*/  SHFL.BFLY P2, R18, R20, R19, R22 ;  /* 0x0c00001314127389 */ /* 0x0000640000040016 */
[----:B01----:R-:W-:Y:S01]  /*0e90*/  ENDCOLLECTIVE ;  /* 0x000000000000791b */ /* 0x003fe20003800000 */
.L_x_2077:
[----:B------:R-:W-:Y:S01]  /*0ea0*/  HFMA2.MMA R19, -RZ, RZ, 0, 2.384185791015625e-07 ;  /* 0x00000004ff137435 */ /* 0x000fe200000001ff */
[----:B------:R-:W-:-:S04]  /*0eb0*/  IMAD.MOV.U32 R13, RZ, RZ, R18 ;  /* 0x000000ffff0d7224 */ /* 0x000fc800078e0012 */
[----:B------:R-:W-:-:S05]  /*0ec0*/  FADD.FTZ R15, R14, R13 ;  /* 0x0000000d0e0f7221 */ /* 0x000fca0000010000 */
[----:B------:R-:W-:-:S07]  /*0ed0*/  MOV R20, R15 ;  /* 0x0000000f00147202 */ /* 0x000fce0000000f00 */
[----:B------:R-:W-:Y:S05]  /*0ee0*/  WARPSYNC.COLLECTIVE R17, `(.L_x_2078) ;  /* 0x0000000011087348 */ /* 0x000fea0003c00000 */
[----:B------:R0:W1:Y:S02]  /*0ef0*/  SHFL.BFLY P2, R18, R20, R19, R22 ;  /* 0x0c00001314127389 */ /* 0x0000640000040016 */
[----:B01----:R-:W-:Y:S01]  /*0f00*/  ENDCOLLECTIVE ;  /* 0x000000000000791b */ /* 0x003fe20003800000 */
.L_x_2078:
[----:B------:R-:W-:Y:S01]  /*0f10*/  IMAD.MOV.U32 R19, RZ, RZ, 0x8 ;  /* 0x00000008ff137424 */ /* 0x000fe200078e00ff */
[----:B------:R-:W-:-:S05]  /*0f20*/  MOV R16, R18 ;  /* 0x0000001200107202 */ /* 0x000fca0000000f00 */
[----:B------:R-:W-:-:S05]  /*0f30*/  FADD.FTZ R16, R15, R16 ;  /* 0x000000100f107221 */ /* 0x000fca0000010000 */
[----:B------:R-:W-:-:S07]  /*0f40*/  MOV R20, R16 ;  /* 0x0000001000147202 */ /* 0x000fce0000000f00 */
[----:B------:R-:W-:Y:S05]  /*0f50*/  WARPSYNC.COLLECTIVE R17, `(.L_x_2079) ;  /* 0x0000000011087348 */ /* 0x000fea0003c00000 */
[----:B------:R0:W1:Y:S02]  /*0f60*/  SHFL.BFLY P2, R18, R20, R19, R22 ;  /* 0x0c00001314127389 */ /* 0x0000640000040016 */
[----:B01----:R-:W-:Y:S01]  /*0f70*/  ENDCOLLECTIVE ;  /* 0x000000000000791b */ /* 0x003fe20003800000 */
.L_x_2079:
[----:B------:R-:W-:Y:S01]  /*0f80*/  HFMA2.MMA R19, -RZ, RZ, 0, 9.5367431640625e-07 ;  /* 0x00000010ff137435 */ /* 0x000fe200000001ff */
[----:B------:R-:W-:-:S05]  /*0f90*/  MOV R9, R18 ;  /* 0x0000001200097202 */ /* 0x000fca0000000f00 */
[----:B------:R-:W-:-:S05]  /*0fa0*/  FADD.FTZ R9, R16, R9 ;  /* 0x0000000910097221 */ /* 0x000fca0000010000 */
[----:B------:R-:W-:-:S07]  /*0fb0*/  MOV R20, R9 ;  /* 0x0000000900147202 */ /* 0x000fce0000000f00 */
[----:B------:R-:W-:Y:S05]  /*0fc0*/  WARPSYNC.COLLECTIVE R17, `(.L_x_2080) ;  /* 0x0000000011087348 */ /* 0x000fea0003c00000 */
[----:B------:R0:W1:Y:S02]  /*0fd0*/  SHFL.BFLY P2, R18, R20, R19, R22 ;  /* 0x0c00001314127389 */ /* 0x0000640000040016 */
[----:B01----:R-:W-:Y:S01]  /*0fe0*/  ENDCOLLECTIVE ;  /* 0x000000000000791b */ /* 0x003fe20003800000 */
.L_x_2080:
[----:B------:R-:W-:Y:S01]  /*0ff0*/  MOV R14, R18 ;  /* 0x00000012000e7202 */ /* 0x000fe20000000f00 */
[----:B------:R-:W-:Y:S06]  /*1000*/  BRA `(.L_x_2081) ;  /* 0xfffffff8007c7947 */ /* 0x000fec000383ffff */
.L_x_2082:
        /* <DEDUP_REMOVED lines=15> */
.L_x_3223:


//--------------------- .text._ZN10layer_norm40ln_parallel_residual_bwd_finalize_kernelINS_22Kernel_traits_finalizeILj512E6__halfS2_fS2_fjLb0ELj1024ELj4ENS_18Kernel_traits_baseILj512ES2_S2_fS2_fjLj1024EEEEELb1EEEvNS_9BwdParamsE --------------------------
	.section	.text._ZN10layer_norm40ln_parallel_residual_bwd_finalize_kernelINS_22Kernel_traits_finalizeILj512E6__halfS2_fS2_fjLb0ELj1024ELj4ENS_18Kernel_traits_baseILj512ES2_S2_fS2_fjLj1024EEEEELb1EEEvNS_9BwdParamsE,"ax",@progbits
	.align	128
        .global         _ZN10layer_norm40ln_parallel_residual_bwd_finalize_kernelINS_22Kernel_traits_finalizeILj512E6__halfS2_fS2_fjLb0ELj1024ELj4ENS_18Kernel_traits_baseILj512ES2_S2_fS2_fjLj1024EEEEELb1EEEvNS_9BwdParamsE
        .type           _ZN10layer_norm40ln_parallel_residual_bwd_finalize_kernelINS_22Kernel_traits_finalizeILj512E6__halfS2_fS2_fjLb0ELj1024ELj4ENS_18Kernel_traits_baseILj512ES2_S2_fS2_fjLj1024EEEEELb1EEEvNS_9BwdParamsE,@function
        .size           _ZN10layer_norm40ln_parallel_residual_bwd_finalize_kernelINS_22Kernel_traits_finalizeILj512E6__halfS2_fS2_fjLb0ELj1024ELj4ENS_18Kernel_traits_baseILj512ES2_S2_fS2_fjLj1024EEEEELb1EEEvNS_9BwdParamsE,(.L_x_3224 - _ZN10layer_norm40ln_parallel_residual_bwd_finalize_kernelINS_22Kernel_traits_finalizeILj512E6__halfS2_fS2_fjLb0ELj1024ELj4ENS_18Kernel_traits_baseILj512ES2_S2_fS2_fjLj1024EEEEELb1EEEvNS_9BwdParamsE)
        .other          _ZN10layer_norm40ln_parallel_residual_bwd_finalize_kernelINS_22Kernel_traits_finalizeILj512E6__halfS2_fS2_fjLb0ELj1024ELj4ENS_18Kernel_traits_baseILj512ES2_S2_fS2_fjLj1024EEEEELb1EEEvNS_9BwdParamsE,@"STO_CUDA_ENTRY STV_DEFAULT"
_ZN10layer_norm40ln_parallel_residual_bwd_finalize_kernelINS_22Kernel_traits_finalizeILj512E6__halfS2_fS2_fjLb0ELj1024ELj4ENS_18Kernel_traits_baseILj512ES2_S2_fS2_fjLj1024EEEEELb1EEEvNS_9BwdParamsE:
.text._ZN10layer_norm40ln_parallel_residual_bwd_finalize_kernelINS_22Kernel_traits_finalizeILj512E6__halfS2_fS2_fjLb0ELj1024ELj4ENS_18Kernel_traits_baseILj512ES2_S2_fS2_fjLj1024EEEEELb1EEEvNS_9BwdParamsE:
        /* <DEDUP_REMOVED lines=23> */
.L_x_2094:
        /* <DEDUP_REMOVED lines=41> */
.L_x_2087:
        /* <DEDUP_REMOVED lines=62> */
.L_x_2086:
[----:B------:R-:W-:Y:S05]  /*07e0*/  BSYNC B1 ;  /* 0x0000000000017941 */ /* 0x000fea0003800000 */
.L_x_2085:
        /* <DEDUP_REMOVED lines=39> */
.L_x_2089:
[----:B------:R-:W-:Y:S05]  /*0a60*/  BSYNC B1 ;  /* 0x0000000000017941 */ /* 0x000fea0003800000 */
.L_x_2088:
        /* <DEDUP_REMOVED lines=20> */
.L_x_2084:
[----:B------:R-:W-:Y:S05]  /*0bb0*/  BSYNC B0 ;  /* 0x0000000000007941 */ /* 0x000fea0003800000 */
.L_x_2083:
        /* <DEDUP_REMOVED lines=54> */
.L_x_2115:
        /* <DEDUP_REMOVED lines=10> */
.L_x_2090:
        /* <DEDUP_REMOVED lines=26> */
.L_x_2093:
[----:B------:R-:W-:Y:S05]  /*1160*/  BSYNC B0 ;  /* 0x0000000000007941 */ /* 0x000fea0003800000 */
.L_x_2092:
[C---:B------:R-:W-:Y:S02]  /*1170*/  ISETP.GT.U32.AND P1, PT, R4.reuse, -0x201, PT ;  /* 0xfffffdff0400780c */ /* 0x040fe40003f24070 */
[----:B------:R-:W-:Y:S02]  /*1180*/  IADD3 R4, R4, 0x200, RZ ;  /* 0x0000020004047810 */ /* 0x000fe40007ffe0ff */
[----:B------:R-:W-:-:S09]  /*1190*/  IADD3 R5, R5, 0x100, RZ ;  /* 0x0000010005057810 */ /* 0x000fd20007ffe0ff */
[----:B------:R-:W-:Y:S05]  /*11a0*/  @P1 BRA `(.L_x_2094) ;  /* 0xffffffec00f01947 */ /* 0x000fea000383ffff */
[----:B------:R-:W-:Y:S05]  /*11b0*/  EXIT ;  /* 0x000000000000794d */ /* 0x000fea0003800000 */
.L_x_2091:
[----:B------:R-:W-:Y:S01]  /*11c0*/  HFMA2.MMA R13, -RZ, RZ, 0, 5.9604644775390625e-08 ;  /* 0x00000001ff0d7435 */ /* 0x000fe200000001ff */
[----:B0-----:R-:W-:Y:S02]  /*11d0*/  MOV R26, R9 ;  /* 0x00000009001a7202 */ /* 0x001fe40000000f00 */
[----:B------:R-:W-:Y:S02]  /*11e0*/  MOV R12, 0x1f ;  /* 0x0000001f000c7802 */ /* 0x000fe40000000f00 */
[----:B------:R-:W-:-:S07]  /*11f0*/  MOV R11, 0xffffffff ;  /* 0xffffffff000b7802 */ /* 0x000fce0000000f00 */
[----:B-1234-:R-:W-:Y:S05]  /*1200*/  WARPSYNC.COLLECTIVE R11, `(.L_x_2095) ;  /* 0x000000000b087348 */ /* 0x01efea0003c00000 */
[----:B------:R0:W0:Y:S02]  /*1210*/  SHFL.BFLY P2, R16, R26, R13, R12 ;  /* 0x0c00000d1a107389 */ /* 0x000024000004000c */
[----:B01234-:R-:W-:Y:S01]  /*1220*/  ENDCOLLECTIVE ;  /* 0x000000000000791b */ /* 0x01ffe20003800000 */
.L_x_2095:
[----:B------:R-:W-:Y:S01]  /*1230*/  HFMA2.MMA R13, -RZ, RZ, 0, 1.1920928955078125e-07 ;  /* 0x00000002ff0d7435 */ /* 0x000fe200000001ff */
[----:B------:R-:W-:-:S05]  /*1240*/  FADD.FTZ R10, R9, R16 ;  /* 0x00000010090a7221 */ /* 0x000fca0000010000 */
[----:B------:R-:W-:-:S07]  /*1250*/  MOV R26, R10 ;  /* 0x0000000a001a7202 */ /* 0x000fce0000000f00 */
[----:B------:R-:W-:Y:S05]  /*1260*/  WARPSYNC.COLLECTIVE R11, `(.L_x_2096) ;  /* 0x000000000b087348 */ /* 0x000fea0003c00000 */
[----:B------:R0:W1:Y:S02]  /*1270*/  SHFL.BFLY P2, R16, R26, R13, R12 ;  /* 0x0c00000d1a107389 */ /* 0x000064000004000c */
[----:B01----:R-:W-:Y:S01]  /*1280*/  ENDCOLLECTIVE ;  /* 0x000000000000791b */ /* 0x003fe20003800000 */
.L_x_2096:
[----:B------:R-:W-:Y:S01]  /*1290*/  HFMA2.MMA R13, -RZ, RZ, 0, 2.384185791015625e-07 ;  /* 0x00000004ff0d7435 */ /* 0x000fe200000001ff */
[----:B------:R-:W-:-:S05]  /*12a0*/  FADD.FTZ R9, R10, R16 ;  /* 0x000000100a097221 */ /* 0x000fca0000010000 */
[----:B------:R-:W-:-:S07]  /*12b0*/  MOV R26, R9 ;  /* 0x00000009001a7202 */ /* 0x000fce0000000f00 */
[----:B------:R-:W-:Y:S05]  /*12c0*/  WARPSYNC.COLLECTIVE R11, `(.L_x_2097) ;  /* 0x000000000b087348 */ /* 0x000fea0003c00000 */
[----:B------:R0:W1:Y:S02]  /*12d0*/  SHFL.BFLY P2, R16, R26, R13, R12 ;  /* 0x0c00000d1a107389 */ /* 0x000064000004000c */
[----:B01----:R-:W-:Y:S01]  /*12e0*/  ENDCOLLECTIVE ;  /* 0x000000000000791b */ /* 0x003fe20003800000 */
.L_x_2097:
[----:B------:R-:W-:Y:S01]  /*12f0*/  HFMA2.MMA R13, -RZ, RZ, 0, 4.76837158203125e-07 ;  /* 0x00000008ff0d7435 */ /* 0x000fe200000001ff */
[----:B------:R-:W-:-:S05]  /*1300*/  FADD.FTZ R18, R9, R16 ;  /* 0x0000001009127221 */ /* 0x000fca0000010000 */
[----:B------:R-:W-:-:S07]  /*1310*/  MOV R26, R18 ;  /* 0x00000012001a7202 */ /* 0x000fce0000000f00 */
[----:B------:R-:W-:Y:S05]  /*1320*/  WARPSYNC.COLLECTIVE R11, `(.L_x_2098) ;  /* 0x000000000b087348 */ /* 0x000fea0003c00000 */
[----:B------:R0:W1:Y:S02]  /*1330*/  SHFL.BFLY P2, R16, R26, R13, R12 ;  /* 0x0c00000d1a107389 */ /* 0x000064000004000c */
[----:B01----:R-:W-:Y:S01]  /*1340*/  ENDCOLLECTIVE ;  /* 0x000000000000791b */ /* 0x003fe20003800000 */
.L_x_2098:
[----:B------:R-:W-:Y:S01]  /*1350*/  HFMA2.MMA R13, -RZ, RZ, 0, 9.5367431640625e-07 ;  /* 0x00000010ff0d7435 */ /* 0x000fe200000001ff */
[----:B------:R-:W-:-:S05]  /*1360*/  FADD.FTZ R10, R18, R16 ;  /* 0x00000010120a7221 */ /* 0x000fca0000010000 */
[----:B------:R-:W-:-:S07]  /*1370*/  MOV R26, R10 ;  /* 0x0000000a001a7202 */ /* 0x000fce0000000f00 */
[----:B------:R-:W-:Y:S05]  /*1380*/  WARPSYNC.COLLECTIVE R11, `(.L_x_2099) ;  /* 0x000000000b087348 */ /* 0x000fea0003c00000 */
[----:B------:R0:W1:Y:S02]  /*1390*/  SHFL.BFLY P2, R16, R26, R13, R12 ;  /* 0x0c00000d1a107389 */ /* 0x000064000004000c */
[----:B01----:R-:W-:Y:S01]  /*13a0*/  ENDCOLLECTIVE ;  /* 0x000000000000791b */ /* 0x003fe20003800000 */
.L_x_2099:
[----:B------:R-:W-:Y:S01]  /*13b0*/  MOV R26, R14 ;  /* 0x0000000e001a7202 */ /* 0x000fe20000000f00 */
[----:B------:R-:W-:Y:S01]  /*13c0*/  IMAD.MOV.U32 R13, RZ, RZ, 0x1 ;  /* 0x00000001ff0d7424 */ /* 0x000fe200078e00ff */
[----:B------:R-:W-:-:S07]  /*13d0*/  MOV R9, R16 ;  /* 0x0000001000097202 */ /* 0x000fce0000000f00 */
[----:B------:R-:W-:Y:S05]  /*13e0*/  WARPSYNC.COLLECTIVE R11, `(.L_x_2100) ;  /* 0x000000000b087348 */ /* 0x000fea0003c00000 */
[----:B------:R0:W1:Y:S02]  /*13f0*/  SHFL.BFLY P2, R16, R26, R13, R12 ;  /* 0x0c00000d1a107389 */ /* 0x000064000004000c */
[----:B01----:R-:W-:Y:S01]  /*1400*/  ENDCOLLECTIVE ;  /* 0x000000000000791b */ /* 0x003fe20003800000 */
.L_x_2100:
[----:B------:R-:W-:Y:S01]  /*1410*/  HFMA2.MMA R13, -RZ, RZ, 0, 1.1920928955078125e-07 ;  /* 0x00000002ff0d7435 */ /* 0x000fe200000001ff */
[----:B------:R-:W-:-:S05]  /*1420*/  MOV R15, R16 ;  /* 0x00000010000f7202 */ /* 0x000fca0000000f00 */
[----:B------:R-:W-:-:S05]  /*1430*/  FADD.FTZ R15, R14, R15 ;  /* 0x0000000f0e0f7221 */ /* 0x000fca0000010000 */
[----:B------:R-:W-:-:S07]  /*1440*/  MOV R26, R15 ;  /* 0x0000000f001a7202 */ /* 0x000fce0000000f00 */
[----:B------:R-:W-:Y:S05]  /*1450*/  WARPSYNC.COLLECTIVE R11, `(.L_x_2101) ;  /* 0x000000000b087348 */ /* 0x000fea0003c00000 */
[----:B------:R0:W1:Y:S02]  /*1460*/  SHFL.BFLY P2, R16, R26, R13, R12 ;  /* 0x0c00000d1a107389 */ /* 0x000064000004000c */
[----:B01----:R-:W-:Y:S01]  /*1470*/  ENDCOLLECTIVE ;  /* 0x000000000000791b */ /* 0x003fe20003800000 */
.L_x_2101:
[----:B------:R-:W-:Y:S01]  /*1480*/  HFMA2.MMA R13, -RZ, RZ, 0, 2.384185791015625e-07 ;  /* 0x00000004ff0d7435 */ /* 0x000fe200000001ff */
[----:B------:R-:W-:-:S05]  /*1490*/  MOV R18, R16 ;  /* 0x0000001000127202 */ /* 0x000fca0000000f00 */
[----:B------:R-:W-:-:S05]  /*14a0*/  FADD.FTZ R14, R15, R18 ;  /* 0x000000120f0e7221 */ /* 0x000fca0000010000 */
[----:B------:R-:W-:-:S07]  /*14b0*/  MOV R26, R14 ;  /* 0x0000000e001a7202 */ /* 0x000fce0000000f00 */
[----:B------:R-:W-:Y:S05]  /*14c0*/  WARPSYNC.COLLECTIVE R11, `(.L_x_2102) ;  /* 0x000000000b087348 */ /* 0x000fea0003c00000 */
[----:B------:R0:W1:Y:S02]  /*14d0*/  SHFL.BFLY P2, R16, R26, R13, R12 ;  /* 0x0c00000d1a107389 */ /* 0x000064000004000c */
[----:B01----:R-:W-:Y:S01]  /*14e0*/  ENDCOLLECTIVE ;  /* 0x000000000000791b */ /* 0x003fe20003800000 */
.L_x_2102:
[----:B------:R-:W-:Y:S01]  /*14f0*/  HFMA2.MMA R13, -RZ, RZ, 0, 4.76837158203125e-07 ;  /* 0x00000008ff0d7435 */ /* 0x000fe200000001ff */
[----:B------:R-:W-:-:S05]  /*1500*/  MOV R17, R16 ;  /* 0x0000001000117202 */ /* 0x000fca0000000f00 */
[----:B------:R-:W-:-:S05]  /*1510*/  FADD.FTZ R19, R14, R17 ;  /* 0x000000110e137221 */ /* 0x000fca0000010000 */
[----:B------:R-:W-:-:S07]  /*1520*/  MOV R26, R19 ;  /* 0x00000013001a7202 */ /* 0x000fce0000000f00 */
[----:B------:R-:W-:Y:S05]  /*1530*/  WARPSYNC.COLLECTIVE R11, `(.L_x_2103) ;  /* 0x000000000b087348 */ /* 0x000fea0003c00000 */
[----:B------:R0:W1:Y:S02]  /*1540*/  SHFL.BFLY P2, R16, R26, R13, R12 ;  /* 0x0c00000d1a107389 */ /* 0x000064000004000c */
[----:B01----:R-:W-:Y:S01]  /*1550*/  ENDCOLLECTIVE ;  /* 0x000000000000791b */ /* 0x003fe20003800000 */
.L_x_2103:
[----:B------:R-:W-:Y:S01]  /*1560*/  HFMA2.MMA R13, -RZ, RZ, 0, 9.5367431640625e-07 ;  /* 0x00000010ff0d7435 */ /* 0x000fe200000001ff */
[----:B------:R-:W-:-:S05]  /*1570*/  MOV R20, R16 ;  /* 0x0000001000147202 */ /* 0x000fca0000000f00 */
[----:B------:R-:W-:-:S05]  /*1580*/  FADD.FTZ R15, R19, R20 ;  /* 0x00000014130f7221 */ /* 0x000fca0000010000 */
[----:B------:R-:W-:-:S07]  /*1590*/  MOV R26, R15 ;  /* 0x0000000f001a7202 */ /* 0x000fce0000000f00 */
[----:B------:R-:W-:Y:S05]  /*15a0*/  WARPSYNC.COLLECTIVE R11, `(.L_x_2104) ;  /* 0x000000000b087348 */ /* 0x000fea0003c00000 */
[----:B------:R0:W1:Y:S02]  /*15b0*/  SHFL.BFLY P2, R16, R26, R13, R12 ;  /* 0x0c00000d1a107389 */ /* 0x000064000004000c */
[----:B01----:R-:W-:Y:S01]  /*15c0*/  ENDCOLLECTIVE ;  /* 0x000000000000791b */ /* 0x003fe20003800000 */
.L_x_2104:
[----:B------:R-:W-:Y:S01]  /*15d0*/  HFMA2.MMA R13, -RZ, RZ, 0, 5.9604644775390625e-08 ;  /* 0x00000001ff0d7435 */ /* 0x000fe200000001ff */
[----:B------:R-:W-:Y:S02]  /*15e0*/  MOV R26, R8 ;  /* 0x00000008001a7202 */ /* 0x000fe40000000f00 */
[----:B------:R-:W-:-:S08]  /*15f0*/  MOV R14, R16 ;  /* 0x00000010000e7202 */ /* 0x000fd00000000f00 */
[----:B------:R-:W-:Y:S05]  /*1600*/  WARPSYNC.COLLECTIVE R11, `(.L_x_2105) ;  /* 0x000000000b087348 */ /* 0x000fea0003c00000 */
[----:B------:R0:W1:Y:S02]  /*1610*/  SHFL.BFLY P2, R16, R26, R13, R12 ;  /* 0x0c00000d1a107389 */ /* 0x000064000004000c */
[----:B01----:R-:W-:Y:S01]  /*1620*/  ENDCOLLECTIVE ;  /* 0x000000000000791b */ /* 0x003fe20003800000 */
.L_x_2105:
[----:B------:R-:W-:Y:S01]  /*1630*/  HFMA2.MMA R13, -RZ, RZ, 0, 1.1920928955078125e-07 ;  /* 0x00000002ff0d7435 */ /* 0x000fe200000001ff */
[----:B------:R-:W-:-:S05]  /*1640*/  MOV R17, R16 ;  /* 0x0000001000117202 */ /* 0x000fca0000000f00 */
[----:B------:R-:W-:-:S05]  /*1650*/  FADD.FTZ R19, R8, R17 ;  /* 0x0000001108137221 */ /* 0x000fca0000010000 */
[----:B------:R-:W-:-:S07]  /*1660*/  MOV R26, R19 ;  /* 0x00000013001a7202 */ /* 0x000fce0000000f00 */
[----:B------:R-:W-:Y:S05]  /*1670*/  WARPSYNC.COLLECTIVE R11, `(.L_x_2106) ;  /* 0x000000000b087348 */ /* 0x000fea0003c00000 */
[----:B------:R0:W1:Y:S02]  /*1680*/  SHFL.BFLY P2, R16, R26, R13, R12 ;  /* 0x0c00000d1a107389 */ /* 0x000064000004000c */
[----:B01----:R-:W-:Y:S01]  /*1690*/  ENDCOLLECTIVE ;  /* 0x000000000000791b */ /* 0x003fe20003800000 */
.L_x_2106:
[----:B------:R-:W-:Y:S01]  /*16a0*/  IMAD.MOV.U32 R13, RZ, RZ, 0x4 ;  /* 0x00000004ff0d7424 */ /* 0x000fe200078e00ff */
[----:B------:R-:W-:-:S05]  /*16b0*/  MOV R20, R16 ;  /* 0x0000001000147202 */ /* 0x000fca0000000f00 */
[----:B------:R-:W-:-:S05]  /*16c0*/  FADD.FTZ R8, R19, R20 ;  /* 0x0000001413087221 */ /* 0x000fca0000010000 */
[----:B------:R-:W-:-:S07]  /*16d0*/  MOV R26, R8 ;  /* 0x00000008001a7202 */ /* 0x000fce0000000f00 */
[----:B------:R-:W-:Y:S05]  /*16e0*/  WARPSYNC.COLLECTIVE R11, `(.L_x_2107) ;  /* 0x000000000b087348 */ /* 0x000fea0003c00000 */
[----:B------:R0:W1:Y:S02]  /*16f0*/  SHFL.BFLY P2, R16, R26, R13, R12 ;  /* 0x0c00000d1a107389 */ /* 0x000064000004000c */
[----:B01----:R-:W-:Y:S01]  /*1700*/  ENDCOLLECTIVE ;  /* 0x000000000000791b */ /* 0x003fe20003800000 */
.L_x_2107:
[----:B------:R-:W-:Y:S01]  /*1710*/  HFMA2.MMA R13, -RZ, RZ, 0, 4.76837158203125e-07 ;  /* 0x00000008ff0d7435 */ /* 0x000fe200000001ff */
[----:B------:R-:W-:-:S05]  /*1720*/  MOV R21, R16 ;  /* 0x0000001000157202 */ /* 0x000fca0000000f00 */
[----:B------:R-:W-:-:S05]  /*1730*/  FADD.FTZ R21, R8, R21 ;  /* 0x0000001508157221 */ /* 0x000fca0000010000 */
[----:B------:R-:W-:-:S07]  /*1740*/  MOV R26, R21 ;  /* 0x00000015001a7202 */ /* 0x000fce0000000f00 */
[----:B------:R-:W-:Y:S05]  /*1750*/  WARPSYNC.COLLECTIVE R11, `(.L_x_2108) ;  /* 0x000000000b087348 */ /* 0x000fea0003c00000 */
[----:B------:R0:W1:Y:S02]  /*1760*/  SHFL.BFLY P2, R16, R26, R13, R12 ;  /* 0x0c00000d1a107389 */ /* 0x000064000004000c */
[----:B01----:R-:W-:Y:S01]  /*1770*/  ENDCOLLECTIVE ;  /* 0x000000000000791b */ /* 0x003fe20003800000 */
.L_x_2108:
[----:B------:R-:W-:Y:S01]  /*1780*/  HFMA2.MMA R13, -RZ, RZ, 0, 9.5367431640625e-07 ;  /* 0x00000010ff0d7435 */ /* 0x000fe200000001ff */
[----:B------:R-:W-:-:S05]  /*1790*/  MOV R22, R16 ;  /* 0x0000001000167202 */ /* 0x000fca0000000f00 */
[----:B------:R-:W-:-:S05]  /*17a0*/  FADD.FTZ R17, R21, R22 ;  /* 0x0000001615117221 */ /* 0x000fca0000010000 */
[----:B------:R-:W-:-:S07]  /*17b0*/  MOV R26, R17 ;  /* 0x00000011001a7202 */ /* 0x000fce0000000f00 */
[----:B------:R-:W-:Y:S05]  /*17c0*/  WARPSYNC.COLLECTIVE R11, `(.L_x_2109) ;  /* 0x000000000b087348 */ /* 0x000fea0003c00000 */
[----:B------:R0:W1:Y:S02]  /*17d0*/  SHFL.BFLY P2, R16, R26, R13, R12 ;  /* 0x0c00000d1a107389 */ /* 0x000064000004000c */
[----:B01----:R-:W-:Y:S01]  /*17e0*/  ENDCOLLECTIVE ;  /* 0x000000000000791b */ /* 0x003fe20003800000 */
.L_x_2109:
[----:B------:R-:W-:Y:S01]  /*17f0*/  HFMA2.MMA R13, -RZ, RZ, 0, 5.9604644775390625e-08 ;  /* 0x00000001ff0d7435 */ /* 0x000fe200000001ff */
[----:B------:R-:W-:Y:S02]  /*1800*/  MOV R26, R7 ;  /* 0x00000007001a7202 */ /* 0x000fe40000000f00 */
[----:B------:R-:W-:-:S08]  /*1810*/  MOV R8, R16 ;  /* 0x0000001000087202 */ /* 0x000fd00000000f00 */
[----:B------:R-:W-:Y:S05]  /*1820*/  WARPSYNC.COLLECTIVE R11, `(.L_x_2110) ;  /* 0x000000000b087348 */ /* 0x000fea0003c00000 */
[----:B------:R0:W1:Y:S02]  /*1830*/  SHFL.BFLY P2, R16, R26, R13, R12 ;  /* 0x0c00000d1a107389 */ /* 0x000064000004000c */
[----:B01----:R-:W-:Y:S01]  /*1840*/  ENDCOLLECTIVE ;  /* 0x000000000000791b */ /* 0x003fe20003800000 */
.L_x_2110:
[----:B------:R-:W-:Y:S01]  /*1850*/  HFMA2.MMA R13, -RZ, RZ, 0, 1.1920928955078125e-07 ;  /* 0x00000002ff0d7435 */ /* 0x000fe200000001ff */
[----:B------:R-:W-:-:S05]  /*1860*/  MOV R18, R16 ;  /* 0x0000001000127202 */ /* 0x000fca0000000f00 */
[----:B------:R-:W-:-:S05]  /*1870*/  FADD.FTZ R22, R7, R18 ;  /* 0x0000001207167221 */ /* 0x000fca0000010000 */
[----:B------:R-:W-:-:S07]  /*1880*/  MOV R26, R22 ;  /* 0x00000016001a7202 */ /* 0x000fce0000000f00 */
[----:B------:R-:W-:Y:S05]  /*1890*/  WARPSYNC.COLLECTIVE R11, `(.L_x_2111) ;  /* 0x000000000b087348 */ /* 0x000fea0003c00000 */
[----:B------:R0:W1:Y:S02]  /*18a0*/  SHFL.BFLY P2, R16, R26, R13, R12 ;  /* 0x0c00000d1a107389 */ /* 0x000064000004000c */
[----:B01----:R-:W-:Y:S01]  /*18b0*/  ENDCOLLECTIVE ;  /* 0x000000000000791b */ /* 0x003fe20003800000 */
.L_x_2111:
[----:B------:R-:W-:Y:S01]  /*18c0*/  HFMA2.MMA R13, -RZ, RZ, 0, 2.384185791015625e-07 ;  /* 0x00000004ff0d7435 */ /* 0x000fe200000001ff */
[----:B------:R-:W-:-:S05]  /*18d0*/  MOV R21, R16 ;  /* 0x0000001000157202 */ /* 0x000fca0000000f00 */
[----:B------:R-:W-:-:S05]  /*18e0*/  FADD.FTZ R7, R22, R21 ;  /* 0x0000001516077221 */ /* 0x000fca0000010000 */
[----:B------:R-:W-:-:S07]  /*18f0*/  MOV R26, R7 ;  /* 0x00000007001a7202 */ /* 0x000fce0000000f00 */
[----:B------:R-:W-:Y:S05]  /*1900*/  WARPSYNC.COLLECTIVE R11, `(.L_x_2112) ;  /* 0x000000000b087348 */ /* 0x000fea0003c00000 */
[----:B------:R0:W1:Y:S02]  /*1910*/  SHFL.BFLY P2, R16, R26, R13, R12 ;  /* 0x0c00000d1a107389 */ /* 0x000064000004000c */
[----:B01----:R-:W-:Y:S01]  /*1920*/  ENDCOLLECTIVE ;  /* 0x000000000000791b */ /* 0x003fe20003800000 */
.L_x_2112:
[----:B------:R-:W-:Y:S01]  /*1930*/  HFMA2.MMA R13, -RZ, RZ, 0, 4.76837158203125e-07 ;  /* 0x00000008ff0d7435 */ /* 0x000fe200000001ff */
[----:B------:R-:W-:-:S05]  /*1940*/  MOV R20, R16 ;  /* 0x0000001000147202 */ /* 0x000fca0000000f00 */
[----:B------:R-:W-:-:S05]  /*1950*/  FADD.FTZ R23, R7, R20 ;  /* 0x0000001407177221 */ /* 0x000fca0000010000 */
[----:B------:R-:W-:-:S07]  /*1960*/  MOV R26, R23 ;  /* 0x00000017001a7202 */ /* 0x000fce0000000f00 */
[----:B------:R-:W-:Y:S05]  /*1970*/  WARPSYNC.COLLECTIVE R11, `(.L_x_2113) ;  /* 0x000000000b087348 */ /* 0x000fea0003c00000 */
[----:B------:R0:W1:Y:S02]  /*1980*/  SHFL.BFLY P2, R16, R26, R13, R12 ;  /* 0x0c00000d1a107389 */ /* 0x000064000004000c */
[----:B01----:R-:W-:Y:S01]  /*1990*/  ENDCOLLECTIVE ;  /* 0x000000000000791b */ /* 0x003fe20003800000 */
.L_x_2113:
[----:B------:R-:W-:Y:S01]  /*19a0*/  HFMA2.MMA R13, -RZ, RZ, 0, 9.5367431640625e-07 ;  /* 0x00000010ff0d7435 */ /* 0x000fe200000001ff */
[----:B------:R-:W-:-:S05]  /*19b0*/  MOV R24, R16 ;  /* 0x0000001000187202 */ /* 0x000fca0000000f00 */
[----:B------:R-:W-:-:S05]  /*19c0*/  FADD.FTZ R24, R23, R24 ;  /* 0x0000001817187221 */ /* 0x000fca0000010000 */
[----:B------:R-:W-:-:S07]  /*19d0*/  MOV R26, R24 ;  /* 0x00000018001a7202 */ /* 0x000fce0000000f00 */
[----:B------:R-:W-:Y:S05]  /*19e0*/  WARPSYNC.COLLECTIVE R11, `(.L_x_2114) ;  /* 0x000000000b087348 */ /* 0x000fea0003c00000 */
[----:B------:R0:W1:Y:S02]  /*19f0*/  SHFL.BFLY P2, R16, R26, R13, R12 ;  /* 0x0c00000d1a107389 */ /* 0x000064000004000c */
[----:B01----:R-:W-:Y:S01]  /*1a00*/  ENDCOLLECTIVE ;  /* 0x000000000000791b */ /* 0x003fe20003800000 */
.L_x_2114:
[----:B------:R-:W-:Y:S05]  /*1a10*/  BRA `(.L_x_2115) ;  /* 0xfffffff400407947 */ /* 0x000fea000383ffff */
.L_x_2116:
        /* <DEDUP_REMOVED lines=14> */
.L_x_3224:


//--------------------- .text._ZN10layer_norm31ln_parallel_residual_bwd_kernelINS_13Kernel_traitsI6__halfS2_fS2_fjLj512ELj1ELj4ELj1ELj16ENS_18Kernel_traits_baseILj512ES2_S2_fS2_fjLj128EEEEELb1ELb1ELb1EEEvNS_9BwdParamsE --------------------------
	.section	.text._ZN10layer_norm31ln_parallel_residual_bwd_kernelINS_13Kernel_traitsI6__halfS2_fS2_fjLj512ELj1ELj4ELj1ELj16ENS_18Kernel_traits_baseILj512ES2_S2_fS2_fjLj128EEEEELb1ELb1ELb1EEEvNS_9BwdParamsE,"ax",@progbits
	.align	128
        .global         _ZN10layer_norm31ln_parallel_residual_bwd_kernelINS_13Kernel_traitsI6__halfS2_fS2_fjLj512ELj1ELj4ELj1ELj16ENS_18Kernel_traits_baseILj512ES2_S2_fS2_fjLj128EEEEELb1ELb1ELb1EEEvNS_9BwdParamsE
        .type           _ZN10layer_norm31ln_parallel_residual_bwd_kernelINS_13Kernel_traitsI6__halfS2_fS2_fjLj512ELj1ELj4ELj1ELj16ENS_18Kernel_traits_baseILj512ES2_S2_fS2_fjLj128EEEEELb1ELb1ELb1EEEvNS_9BwdParamsE,@function
        .size           _ZN10layer_norm31ln_parallel_residual_bwd_kernelINS_13Kernel_traitsI6__halfS2_fS2_fjLj512ELj1ELj4ELj1ELj16ENS_18Kernel_traits_baseILj512ES2_S2_fS2_fjLj128EEEEELb1ELb1ELb1EEEvNS_9BwdParamsE,(.L_x_3225 - _ZN10layer_norm31ln_parallel_residual_bwd_kernelINS_13Kernel_traitsI6__halfS2_fS2_fjLj512ELj1ELj4ELj1ELj16ENS_18Kernel_traits_baseILj512ES2_S2_fS2_fjLj128EEEEELb1ELb1ELb1EEEvNS_9BwdParamsE)
        .other          _ZN10layer_norm31ln_parallel_residual_bwd_kernelINS_13Kernel_traitsI6__halfS2_fS2_fjLj512ELj1ELj4ELj1ELj16ENS_18Kernel_traits_baseILj512ES2_S2_fS2_fjLj128EEEEELb1ELb1ELb1EEEvNS_9BwdParamsE,@"STO_CUDA_ENTRY STV_DEFAULT"
_ZN10layer_norm31ln_parallel_residual_bwd_kernelINS_13Kernel_traitsI6__halfS2_fS2_fjLj512ELj1ELj4ELj1ELj16ENS_18Kernel_traits_baseILj512ES2_S2_fS2_fjLj128EEEEELb1ELb1ELb1EEEvNS_9BwdParamsE:
.text._ZN10layer_norm31ln_parallel_residual_bwd_kernelINS_13Kernel_traitsI6__halfS2_fS2_fjLj512ELj1ELj4ELj1ELj16ENS_18Kernel_traits_baseILj512ES2_S2_fS2_fjLj128EEEEELb1ELb1ELb1EEEvNS_9BwdParamsE:
        /* <DEDUP_REMOVED lines=34> */
.L_x_2118:
[----:B------:R-:W-:Y:S01]  /*0220*/  SHF.L.U32 R0, R4, 0x4, RZ ;  /* 0x0000000404007819 */ /* 0x000fe200000006ff */
[----:B------:R-:W-:-:S03]  /*0230*/  ULDC.64 UR6, c[0x0][0x260] ;  /* 0x0000980000067ab9 */ /* 0x000fc60000000a00 */
        /* <DEDUP_REMOVED lines=22> */
[----:B------:R-:W-:-:S02]  /*03a0*/  ISETP.NE.AND P4, PT, RZ, UR6, PT ;  /* 0x00000006ff007c0c */ /* 0x000fc4000bf85270 */
[----:B------:R-:W-:Y:S02]  /*03b0*/  CS2R R78, SRZ ;  /* 0x00000000004e7805 */ /* 0x000fe4000001ff00 */
[----:B------:R-:W-:Y:S02]  /*03c0*/  CS2R R76, SRZ ;  /* 0x00000000004c7805 */ /* 0x000fe4000001ff00 */
[----:B------:R-:W-:Y:S01]  /*03d0*/  CS2R R74, SRZ ;  /* 0x00000000004a7805 */ /* 0x000fe2000001ff00 */
[--C-:B--2---:R-:W-:Y:S02]  /*03e0*/  HADD2.F32 R122, -RZ, R112.reuse.H0_H0 ;  /* 0x20000070ff7a7230 */ /* 0x104fe40000004100 */
[----:B------:R-:W-:Y:S02]  /*03f0*/  HADD2.F32 R121, -RZ, R112.H1_H1 ;  /* 0x30000070ff797230 */ /* 0x000fe40000004100 */
[--C-:B------:R-:W-:Y:S02]  /*0400*/  HADD2.F32 R120, -RZ, R113.reuse.H0_H0 ;  /* 0x20000071ff787230 */ /* 0x100fe40000004100 */
[----:B------:R-:W-:-:S02]  /*0410*/  HADD2.F32 R119, -RZ, R113.H1_H1 ;  /* 0x30000071ff777230 */ /* 0x000fc40000004100 */
[--C-:B------:R-:W-:Y:S02]  /*0420*/  HADD2.F32 R118, -RZ, R114.reuse.H0_H0 ;  /* 0x20000072ff767230 */ /* 0x100fe40000004100 */
[----:B------:R-:W-:Y:S02]  /*0430*/  HADD2.F32 R117, -RZ, R114.H1_H1 ;  /* 0x30000072ff757230 */ /* 0x000fe40000004100 */
[----:B------:R-:W-:Y:S02]  /*0440*/  HADD2.F32 R116, -RZ, R115.H0_H0 ;  /* 0x20000073ff747230 */ /* 0x000fe40000004100 */
[--C-:B---3--:R-:W-:Y:S02]  /*0450*/  HADD2.F32 R114, -RZ, R104.reuse.H0_H0 ;  /* 0x20000068ff727230 */ /* 0x108fe40000004100 */
[----:B------:R-:W-:Y:S02]  /*0460*/  HADD2.F32 R113, -RZ, R104.H1_H1 ;  /* 0x30000068ff717230 */ /* 0x000fe40000004100 */
[----:B------:R-:W-:-:S02]  /*0470*/  HADD2.F32 R112, -RZ, R105.H0_H0 ;  /* 0x20000069ff707230 */ /* 0x000fc40000004100 */
[----:B------:R-:W-:Y:S01]  /*0480*/  HADD2.F32 R111, -RZ, R105.H1_H1 ;  /* 0x30000069ff6f7230 */ /* 0x000fe20000004100 */
[----:B------:R-:W-:Y:S01]  /*0490*/  CS2R R104, SRZ ;  /* 0x0000000000687805 */ /* 0x000fe2000001ff00 */
[--C-:B------:R-:W-:Y:S02]  /*04a0*/  HADD2.F32 R110, -RZ, R106.reuse.H0_H0 ;  /* 0x2000006aff6e7230 */ /* 0x100fe40000004100 */
[----:B------:R-:W-:Y:S01]  /*04b0*/  HADD2.F32 R109, -RZ, R106.H1_H1 ;  /* 0x3000006aff6d7230 */ /* 0x000fe20000004100 */
[----:B------:R-:W-:Y:S01]  /*04c0*/  LOP3.LUT R106, R4, 0x1f, RZ, 0xc0, !PT ;  /* 0x0000001f046a7812 */ /* 0x000fe200078ec0ff */
[----:B------:R-:W-:Y:S02]  /*04d0*/  HADD2.F32 R108, -RZ, R107.H0_H0 ;  /* 0x2000006bff6c7230 */ /* 0x000fe40000004100 */
[----:B------:R-:W-:Y:S02]  /*04e0*/  HADD2.F32 R115, -RZ, R115.H1_H1 ;  /* 0x30000073ff737230 */ /* 0x000fe40000004100 */
[----:B------:R-:W-:-:S07]  /*04f0*/  HADD2.F32 R107, -RZ, R107.H1_H1 ;  /* 0x3000006bff6b7230 */ /* 0x000fce0000004100 */
.L_x_2122:
[----:B-1----:R-:W0:Y:S01]  /*0500*/  LDC.64 R34, c[0x0][0x250] ;  /* 0x00009400ff227b82 */ /* 0x002e220000000a00 */
[----:B------:R-:W-:-:S05]  /*0510*/  IMAD R0, R123, UR8, RZ ;  /* 0x000000087b007c24 */ /* 0x000fca000f8e02ff */
[----:B------:R-:W-:Y:S02]  /*0520*/  SHF.R.S32.HI R37, RZ, 0x1f, R0 ;  /* 0x0000001fff257819 */ /* 0x000fe40000011400 */
[----:B------:R-:W1:Y:S02]  /*0530*/  LDC.64 R32, c[0x0][0x2b8] ;  /* 0x0000ae00ff207b82 */ /* 0x000e640000000a00 */
[----:B------:R-:W-:-:S04]  /*0540*/  LEA.HI R37, R37, R0, RZ, 0x3 ;  /* 0x0000000025257211 */ /* 0x000fc800078f18ff */
[----:B------:R-:W-:Y:S02]  /*0550*/  LEA.HI.SX32 R126, R37, R106, 0x1d ;  /* 0x0000006a257e7211 */ /* 0x000fe400078feaff */
[----:B------:R-:W2:Y:S02]  /*0560*/  LDC.64 R58, c[0x0][0x258] ;  /* 0x00009600ff3a7b82 */ /* 0x000ea40000000a00 */
[C---:B------:R-:W-:Y:S02]  /*0570*/  LEA R60, P1, R126.reuse, UR10, 0x5 ;  /* 0x0000000a7e3c7c11 */ /* 0x040fe4000f8228ff */
[C---:B------:R-:W-:Y:S02]  /*0580*/  IADD3 R124, R126.reuse, 0x20, RZ ;  /* 0x000000207e7c7810 */ /* 0x040fe40007ffe0ff */
[----:B------:R-:W-:Y:S01]  /*0590*/  LEA.HI.X R61, R126, UR11, RZ, 0x5, P1 ;  /* 0x0000000b7e3d7c11 */ /* 0x000fe200088f2cff */
[----:B0-----:R-:W-:Y:S01]  /*05a0*/  IMAD.WIDE R34, R123, 0x4, R34 ;  /* 0x000000047b227825 */ /* 0x001fe200078e0222 */
[----:B------:R-:W-:-:S03]  /*05b0*/  LEA R68, P1, R124, UR10, 0x5 ;  /* 0x0000000a7c447c11 */ /* 0x000fc6000f8228ff */
[----:B------:R-:W3:Y:S04]  /*05c0*/  LDG.E.128 R36, desc[UR4][R60.64] ;  /* 0x000000043c247981 */ /* 0x000ee8000c1e1d00 */
[----:B------:R-:W4:Y:S01]  /*05d0*/  LDG.E R0, desc[UR4][R34.64] ;  /* 0x0000000422007981 */ /* 0x000f22000c1e1900 */
[--C-:B-1----:R-:W-:Y:S01]  /*05e0*/  IMAD.WIDE.U32 R40, R126, 0x10, R32.reuse ;  /* 0x000000107e287825 */ /* 0x102fe200078e0020 */
[C---:B------:R-:W-:Y:S02]  /*05f0*/  LEA.HI.X R69, R124.reuse, UR11, RZ, 0x5, P1 ;  /* 0x0000000b7c457c11 */ /* 0x040fe400088f2cff */
[----:B------:R0:W3:Y:S01]  /*0600*/  LDG.E.128 R44, desc[UR4][R60.64+0x10] ;  /* 0x000010043c2c7981 */ /* 0x0000e2000c1e1d00 */
[----:B------:R-:W-:-:S03]  /*0610*/  IMAD.WIDE.U32 R32, R124, 0x10, R32 ;  /* 0x000000107c207825 */ /* 0x000fc600078e0020 */
[----:B------:R-:W3:Y:S01]  /*0620*/  LDG.E.128 R40, desc[UR4][R40.64] ;  /* 0x0000000428287981 */ /* 0x000ee2000c1e1d00 */
[----:B--2---:R-:W-:Y:S02]  /*0630*/  IMAD.WIDE R64, R123, 0x4, R58 ;  /* 0x000000047b407825 */ /* 0x004fe400078e023a */
[----:B------:R-:W1:Y:S01]  /*0640*/  LDC.64 R58, c[0x0][0x300] ;  /* 0x0000c000ff3a7b82 */ /* 0x000e620000000a00 */
[----:B------:R-:W2:Y:S04]  /*0650*/  LDG.E.128 R48, desc[UR4][R68.64] ;  /* 0x0000000444307981 */ /* 0x000ea8000c1e1d00 */
[----:B------:R-:W2:Y:S03]  /*0660*/  LDG.E R125, desc[UR4][R64.64] ;  /* 0x00000004407d7981 */ /* 0x000ea6000c1e1900 */
[----:B0-----:R-:W0:Y:S01]  /*0670*/  LDC.64 R60, c[0x0][0x2c8] ;  /* 0x0000b200ff3c7b82 */ /* 0x001e220000000a00 */
[----:B------:R1:W2:Y:S04]  /*0680*/  LDG.E.128 R52, desc[UR4][R68.64+0x10] ;  /* 0x0000100444347981 */ /* 0x0002a8000c1e1d00 */
[----:B------:R-:W2:Y:S01]  /*0690*/  LDG.E.128 R32, desc[UR4][R32.64] ;  /* 0x0000000420207981 */ /* 0x000ea2000c1e1d00 */
[----:B-1----:R-:W-:-:S04]  /*06a0*/  ISETP.NE.U32.AND P1, PT, R58, RZ, PT ;  /* 0x000000ff3a00720c */ /* 0x002fc80003f25070 */
[----:B------:R-:W-:-:S13]  /*06b0*/  ISETP.NE.AND.EX P1, PT, R59, RZ, PT, P1 ;  /* 0x000000ff3b00720c */ /* 0x000fda0003f25310 */
[----:B------:R-:W1:Y:S08]  /*06c0*/  @P1 LDC.64 R62, c[0x0][0x248] ;  /* 0x00009200ff3e1b82 */ /* 0x000e700000000a00 */
[----:B------:R-:W0:Y:S01]  /*06d0*/  @P1 LDC.64 R66, c[0x0][0x248] ;  /* 0x00009200ff421b82 */ /* 0x000e220000000a00 */
[----:B------:R-:W-:Y:S02]  /*06e0*/  SHF.L.U32 R73, R126, 0x3, RZ ;  /* 0x000000037e497819 */ /* 0x000fe400000006ff */
[----:B------:R-:W-:-:S02]  /*06f0*/  SHF.L.U32 R69, R124, 0x3, RZ ;  /* 0x000000037c457819 */ /* 0x000fc400000006ff */
[----:B------:R-:W-:Y:S02]  /*0700*/  SHF.R.U32.HI R128, RZ, 0x1d, R126 ;  /* 0x0000001dff807819 */ /* 0x000fe4000001167e */
[----:B------:R-:W-:Y:S02]  /*0710*/  SHF.R.U32.HI R130, RZ, 0x1d, R124 ;  /* 0x0000001dff827819 */ /* 0x000fe4000001167c */
[----:B-1----:R-:W-:-:S04]  /*0720*/  @P1 IADD3 R62, P2, R73, R62, RZ ;  /* 0x0000003e493e1210 */ /* 0x002fc80007f5e0ff */
[----:B------:R-:W-:Y:S02]  /*0730*/  @P1 IADD3.X R63, R128, R63, RZ, P2, !PT ;  /* 0x0000003f803f1210 */ /* 0x000fe400017fe4ff */
[C---:B0-----:R-:W-:Y:S02]  /*0740*/  @P0 LEA R64, P2, R126.reuse, R60, 0x5 ;  /* 0x0000003c7e400211 */ /* 0x041fe400078428ff */
[C---:B------:R-:W-:Y:S01]  /*0750*/  @P1 IADD3 R66, P3, R69.reuse, R66, RZ ;  /* 0x0000004245421210 */ /* 0x040fe20007f7e0ff */
[----:B------:R-:W5:Y:S01]  /*0760*/  @P1 LDG.E.64 R2, desc[UR4][R62.64] ;  /* 0x000000043e021981 */ /* 0x000f62000c1e1b00 */
[----:B------:R-:W-:Y:S02]  /*0770*/  @P0 LEA.HI.X R65, R126, R61, RZ, 0x5, P2 ;  /* 0x0000003d7e410211 */ /* 0x000fe400010f2cff */
[----:B------:R-:W-:Y:S02]  /*0780*/  @P1 IADD3.X R67, R130, R67, RZ, P3, !PT ;  /* 0x0000004382431210 */ /* 0x000fe40001ffe4ff */
[----:B------:R-:W-:Y:S01]  /*0790*/  @P0 LEA R70, P3, R124, R60, 0x5 ;  /* 0x0000003c7c460211 */ /* 0x000fe200078628ff */
[----:B------:R-:W5:Y:S01]  /*07a0*/  @P0 LDG.E.128 R4, desc[UR4][R64.64] ;  /* 0x0000000440040981 */ /* 0x000f62000c1e1d00 */
[----:B------:R-:W-:-:S02]  /*07b0*/  IADD3 R68, P5, R69, UR12, RZ ;  /* 0x0000000c45447c10 */ /* 0x000fc4000ffbe0ff */
[----:B------:R-:W-:Y:S01]  /*07c0*/  IADD3 R72, P2, R73, UR12, RZ ;  /* 0x0000000c49487c10 */ /* 0x000fe2000ff5e0ff */
[----:B------:R-:W5:Y:S01]  /*07d0*/  @P0 LDG.E.128 R8, desc[UR4][R64.64+0x10] ;  /* 0x0000100440080981 */ /* 0x000f62000c1e1d00 */
[----:B------:R-:W-:Y:S02]  /*07e0*/  @P0 LEA.HI.X R71, R124, R61, RZ, 0x5, P3 ;  /* 0x0000003d7c470211 */ /* 0x000fe400018f2cff */
[----:B------:R-:W-:Y:S01]  /*07f0*/  IADD3.X R69, R130, UR13, RZ, P5, !PT ;  /* 0x0000000d82457c10 */ /* 0x000fe2000affe4ff */
[----:B------:R-:W5:Y:S01]  /*0800*/  @P1 LDG.E.64 R56, desc[UR4][R66.64] ;  /* 0x0000000442381981 */ /* 0x000f62000c1e1b00 */
        /* <DEDUP_REMOVED lines=8> */
[--C-:B------:R-:W-:Y:S02]  /*0890*/  HADD2.F32 R36, -RZ, R40.reuse.H0_H0 ;  /* 0x20000028ff247230 */ /* 0x100fe40000004100 */
[C---:B------:R-:W-:Y:S01]  /*08a0*/  FADD.FTZ R128, -R129.reuse, R37 ;  /* 0x0000002581807221 */ /* 0x040fe20000010100 */
[----:B------:R-:W-:Y:S02]  /*08b0*/  HADD2.F32 R37, -RZ, R40.H1_H1 ;  /* 0x30000028ff257230 */ /* 0x000fe40000004100 */
[C---:B--2---:R-:W-:Y:S01]  /*08c0*/  FADD.FTZ R132, -R129.reuse, R51 ;  /* 0x0000003381847221 */ /* 0x044fe20000010100 */
[----:B------:R-:W-:Y:S01]  /*08d0*/  FMUL.FTZ R51, R122, R36 ;  /* 0x000000247a337220 */ /* 0x000fe20000410000 */
[----:B------:R-:W-:Y:S01]  /*08e0*/  FADD.FTZ R130, -R129, R38 ;  /* 0x0000002681827221 */ /* 0x000fe20000010100 */
[--C-:B0-----:R-:W-:Y:S02]  /*08f0*/  HADD2.F32 R71, -RZ, R42.reuse.H0_H0 ;  /* 0x2000002aff477230 */ /* 0x101fe40000004100 */
[----:B------:R-:W-:Y:S01]  /*0900*/  FMUL.FTZ R0, R125, R0 ;  /* 0x000000007d007220 */ /* 0x000fe20000410000 */
[----:B------:R-:W-:-:S02]  /*0910*/  HADD2.F32 R65, -RZ, R42.H1_H1 ;  /* 0x3000002aff417230 */ /* 0x000fc40000004100 */
[C---:B-1----:R-:W-:Y:S01]  /*0920*/  FADD.FTZ R68, -R129.reuse, R44 ;  /* 0x0000002c81447221 */ /* 0x042fe20000010100 */
[C---:B------:R-:W-:Y:S01]  /*0930*/  FADD.FTZ R70, -R129.reuse, R45 ;  /* 0x0000002d81467221 */ /* 0x040fe20000010100 */
[C---:B------:R-:W-:Y:S01]  /*0940*/  FADD.FTZ R136, -R129.reuse, R46 ;  /* 0x0000002e81887221 */ /* 0x040fe20000010100 */
[C---:B------:R-:W-:Y:S01]  /*0950*/  FADD.FTZ R140, -R129.reuse, R48 ;  /* 0x00000030818c7221 */ /* 0x040fe20000010100 */
[C---:B------:R-:W-:Y:S01]  /*0960*/  FADD.FTZ R134, -R129.reuse, R39 ;  /* 0x0000002781867221 */ /* 0x040fe20000010100 */
[----:B------:R-:W-:Y:S02]  /*0970*/  HADD2.F32 R64, -RZ, R41.H0_H0 ;  /* 0x20000029ff407230 */ /* 0x000fe40000004100 */
        /* <DEDUP_REMOVED lines=10> */
[----:B------:R-:W-:Y:S01]  /*0a20*/  FADD.FTZ R33, RZ, R51 ;  /* 0x00000033ff217221 */ /* 0x000fe20000010000 */
[--C-:B------:R-:W-:Y:S02]  /*0a30*/  HADD2.F32 R47, -RZ, R32.reuse.H0_H0 ;  /* 0x20000020ff2f7230 */ /* 0x100fe40000004100 */
[----:B------:R-:W-:Y:S01]  /*0a40*/  FMUL.FTZ R49, R125, R128 ;  /* 0x000000807d317220 */ /* 0x000fe20000410000 */
[----:B------:R-:W-:Y:S02]  /*0a50*/  HADD2.F32 R129, -RZ, R32.H1_H1 ;  /* 0x30000020ff817230 */ /* 0x000fe40000004100 */
[----:B------:R-:W-:Y:S01]  /*0a60*/  FFMA.FTZ R32, R0, R51, RZ ;  /* 0x0000003300207223 */ /* 0x000fe200000100ff */
[----:B------:R-:W-:-:S02]  /*0a70*/  HADD2.F32 R41, -RZ, R41.H1_H1 ;  /* 0x30000029ff297230 */ /* 0x000fc40000004100 */
[C---:B------:R-:W-:Y:S01]  /*0a80*/  FMUL.FTZ R50, R125.reuse, R130 ;  /* 0x000000827d327220 */ /* 0x040fe20000410000 */
[--C-:B------:R-:W-:Y:S02]  /*0a90*/  HADD2.F32 R40, -RZ, R34.reuse.H0_H0 ;  /* 0x20000022ff287230 */ /* 0x100fe40000004100 */
[----:B------:R-:W-:Y:S01]  /*0aa0*/  FMUL.FTZ R53, R125, R134 ;  /* 0x000000867d357220 */ /* 0x000fe20000410000 */
[----:B------:R-:W-:Y:S02]  /*0ab0*/  HADD2.F32 R39, -RZ, R34.H1_H1 ;  /* 0x30000022ff277230 */ /* 0x000fe40000004100 */
[----:B------:R-:W-:Y:S01]  /*0ac0*/  FMUL.FTZ R55, R120, R64 ;  /* 0x0000004078377220 */ /* 0x000fe20000410000 */
        /* <DEDUP_REMOVED lines=23> */
[----:B------:R-:W-:Y:S01]  /*0c40*/  FMUL.FTZ R37, R114, R47 ;  /* 0x0000002f72257220 */ /* 0x000fe20000410000 */
[----:B------:R-:W-:Y:S01]  /*0c50*/  FMUL.FTZ R128, R125, R136 ;  /* 0x000000887d807220 */ /* 0x000fe20000410000 */
[----:B------:R-:W-:Y:S01]  /*0c60*/  FMUL.FTZ R130, R117, R65 ;  /* 0x0000004175827220 */ /* 0x000fe20000410000 */
[----:B------:R-:W-:Y:S01]  /*0c70*/  FADD.FTZ R47, R34, R71 ;  /* 0x00000047222f7221 */ /* 0x000fe20000010000 */
[----:B------:R-:W-:Y:S01]  /*0c80*/  FMUL.FTZ R69, R125, R70 ;  /* 0x000000467d457220 */ /* 0x000fe20000410000 */
[----:B------:R-:W-:Y:S01]  /*0c90*/  FFMA.FTZ R34, R64, R71, R41 ;  /* 0x0000004740227223 */ /* 0x000fe20000010029 */
[----:B------:R-:W-:Y:S02]  /*0ca0*/  HADD2.F32 R127, -RZ, R43.H1_H1 ;  /* 0x3000002bff7f7230 */ /* 0x000fe40000004100 */
        /* <DEDUP_REMOVED lines=17> */
[----:B------:R-:W-:-:S02]  /*0dc0*/  HADD2.F32 R43, -RZ, R35.H0_H0 ;  /* 0x20000023ff2b7230 */ /* 0x000fc40000004100 */
[----:B------:R-:W-:Y:S01]  /*0dd0*/  FMUL.FTZ R33, R113, R129 ;  /* 0x0000008171217220 */ /* 0x000fe20000410000 */
[----:B------:R-:W-:Y:S02]  /*0de0*/  HADD2.F32 R52, -RZ, R35.H1_H1 ;  /* 0x30000023ff347230 */ /* 0x000fe40000004100 */
[----:B------:R-:W-:Y:S01]  /*0df0*/  FADD.FTZ R132, R134, R37 ;  /* 0x0000002586847221 */ /* 0x000fe20000010000 */
[C---:B------:R-:W-:Y:S01]  /*0e00*/  FMUL.FTZ R35, R125.reuse, R142 ;  /* 0x0000008e7d237220 */ /* 0x040fe20000410000 */
[----:B------:R-:W-:Y:S01]  /*0e10*/  FFMA.FTZ R134, R36, R37, R45 ;  /* 0x0000002524867223 */ /* 0x000fe2000001002d */
[----:B------:R-:W-:Y:S01]  /*0e20*/  FMUL.FTZ R38, R125, R38 ;  /* 0x000000267d267220 */ /* 0x000fe20000410000 */
[----:B------:R-:W-:Y:S01]  /*0e30*/  FMUL.FTZ R32, R112, R131 ;  /* 0x0000008370207220 */ /* 0x000fe20000410000 */
[----:B------:R-:W-:Y:S01]  /*0e40*/  FADD.FTZ R47, R132, R33 ;  /* 0x00000021842f7221 */ /* 0x000fe20000010000 */
[----:B------:R-:W-:Y:S01]  /*0e50*/  FFMA.FTZ R73, R35, R33, R134 ;  /* 0x0000002123497223 */ /* 0x000fe20000010086 */
        /* <DEDUP_REMOVED lines=53> */
.L_x_2134:
[----:B-1----:R-:W-:Y:S01]  /*11b0*/  FADD.FTZ R48, R73, R48 ;  /* 0x0000003049307221 */ /* 0x002fe20000010000 */
[----:B--2---:R-:W-:Y:S01]  /*11c0*/  FADD.FTZ R52, R127, R52 ;  /* 0x000000347f347221 */ /* 0x004fe20000010000 */
[----:B------:R-:W-:Y:S02]  /*11d0*/  ISETP.NE.U32.AND P2, PT, R60, RZ, PT ;  /* 0x000000ff3c00720c */ /* 0x000fe40003f45070 */
[----:B------:R-:W-:Y:S01]  /*11e0*/  FMUL.FTZ R48, R48, UR9 ;  /* 0x0000000930307c20 */ /* 0x000fe20008410000 */
[----:B0-----:R-:W-:Y:S01]  /*11f0*/  FMUL.FTZ R73, R52, UR9 ;  /* 0x0000000934497c20 */ /* 0x001fe20008410000 */
[----:B------:R-:W-:Y:S02]  /*1200*/  ISETP.NE.AND.EX P2, PT, R61, RZ, PT, P2 ;  /* 0x000000ff3d00720c */ /* 0x000fe40003f45320 */
[----:B-----5:R-:W-:Y:S02]  /*1210*/  MOV R52, R66 ;  /* 0x0000004200347202 */ /* 0x020fe40000000f00 */
        /* <DEDUP_REMOVED lines=13> */
[-C--:B------:R-:W-:Y:S01]  /*12f0*/  FFMA.FTZ R64, R64, R73.reuse, R48 ;  /* 0x0000004940407223 */ /* 0x080fe20000010030 */
[----:B------:R-:W-:Y:S01]  /*1300*/  FMUL.FTZ R127, R125, R50 ;  /* 0x000000327d7f7220 */ /* 0x000fe20000410000 */
[----:B------:R-:W-:Y:S01]  /*1310*/  @P2 FADD.FTZ R51, R4, R51 ;  /* 0x0000003304332221 */ /* 0x000fe20000010000 */
[----:B------:R-:W-:Y:S01]  /*1320*/  @P2 FADD.FTZ R72, R5, R72 ;  /* 0x0000004805482221 */ /* 0x000fe20000010000 */
[----:B------:R-:W-:Y:S01]  /*1330*/  @P1 LOP3.LUT P6, RZ, R60, 0xff, RZ, 0xc0, !PT ;  /* 0x000000ff3cff1812 */ /* 0x000fe200078cc0ff */
[-C--:B------:R-:W-:Y:S01]  /*1340*/  FFMA.FTZ R69, R69, R73.reuse, R48 ;  /* 0x0000004945457223 */ /* 0x080fe20000010030 */
[----:B------:R-:W-:Y:S01]  /*1350*/  FADD.FTZ R60, R71, -R64 ;  /* 0x80000040473c7221 */ /* 0x000fe20000010000 */
[----:B------:R-:W-:Y:S01]  /*1360*/  FMUL.FTZ R55, R51, UR16 ;  /* 0x0000001033377c20 */ /* 0x000fe20008410000 */
[-CC-:B------:R-:W-:Y:S01]  /*1370*/  FFMA.FTZ R49, R128, R73.reuse, R48.reuse ;  /* 0x0000004980317223 */ /* 0x180fe20000010030 */
[----:B------:R-:W-:Y:S01]  /*1380*/  FMUL.FTZ R50, R72, UR16 ;  /* 0x0000001048327c20 */ /* 0x000fe20008410000 */
[----:B------:R-:W-:Y:S01]  /*1390*/  @P2 FADD.FTZ R127, R6, R127 ;  /* 0x0000007f067f2221 */ /* 0x000fe20000010000 */
[----:B------:R-:W-:Y:S01]  /*13a0*/  FMUL.FTZ R128, R125, R52 ;  /* 0x000000347d807220 */ /* 0x000fe20000410000 */
[----:B------:R-:W-:Y:S01]  /*13b0*/  FADD.FTZ R130, R130, -R69 ;  /* 0x8000004582827221 */ /* 0x000fe20000010000 */
[-C--:B------:R-:W-:Y:S01]  /*13c0*/  FFMA.FTZ R65, R65, R73.reuse, R48 ;  /* 0x0000004941417223 */ /* 0x080fe20000010030 */
[----:B------:R-:W-:Y:S01]  /*13d0*/  LOP3.LUT P3, RZ, R66, 0xff00, RZ, 0xc0, !PT ;  /* 0x0000ff0042ff7812 */ /* 0x000fe2000786c0ff */
[----:B------:R-:W-:Y:S01]  /*13e0*/  FMUL.FTZ R69, R125, R60 ;  /* 0x0000003c7d457220 */ /* 0x000fe20000410000 */
[----:B------:R-:W-:Y:S01]  /*13f0*/  FSEL R64, R55, RZ, P5 ;  /* 0x000000ff37407208 */ /* 0x000fe20002800000 */
[----:B------:R-:W-:Y:S01]  /*1400*/  FMUL.FTZ R0, R127, UR16 ;  /* 0x000000107f007c20 */ /* 0x000fe20008410000 */
[----:B------:R-:W-:Y:S01]  /*1410*/  @P1 LOP3.LUT P5, RZ, R2, 0xff00, RZ, 0xc0, !PT ;  /* 0x0000ff0002ff1812 */ /* 0x000fe200078ac0ff */
[----:B------:R-:W-:Y:S01]  /*1420*/  @P2 FADD.FTZ R128, R7, R128 ;  /* 0x0000008007802221 */ /* 0x000fe20000010000 */
[----:B------:R-:W-:Y:S01]  /*1430*/  @P1 FSEL R55, R55, RZ, P6 ;  /* 0x000000ff37371208 */ /* 0x000fe20003000000 */
[----:B------:R-:W-:Y:S01]  /*1440*/  FADD.FTZ R132, R70, -R65 ;  /* 0x8000004146847221 */ /* 0x000fe20000010000 */
[----:B------:R-:W-:Y:S01]  /*1450*/  LOP3.LUT P6, RZ, R66, 0xff0000, RZ, 0xc0, !PT ;  /* 0x00ff000042ff7812 */ /* 0x000fe200078cc0ff */
[----:B------:R-:W-:Y:S01]  /*1460*/  @P2 FADD.FTZ R69, R8, R69 ;  /* 0x0000004508452221 */ /* 0x000fe20000010000 */
[----:B------:R-:W-:Y:S01]  /*1470*/  FSEL R61, R50, RZ, P3 ;  /* 0x000000ff323d7208 */ /* 0x000fe20001800000 */
[----:B------:R-:W-:Y:S01]  /*1480*/  FMUL.FTZ R70, R125, R130 ;  /* 0x000000827d467220 */ /* 0x000fe20000410000 */
[----:B------:R-:W-:Y:S01]  /*1490*/  @P1 LOP3.LUT P3, RZ, R2, 0xff0000, RZ, 0xc0, !PT ;  /* 0x00ff000002ff1812 */ /* 0x000fe2000786c0ff */
[----:B------:R-:W-:Y:S01]  /*14a0*/  FMUL.FTZ R54, R128, UR16 ;  /* 0x0000001080367c20 */ /* 0x000fe20008410000 */
[----:B------:R-:W-:Y:S01]  /*14b0*/  @P1 FSEL R50, R50, RZ, P5 ;  /* 0x000000ff32321208 */ /* 0x000fe20002800000 */
[----:B------:R-:W-:Y:S01]  /*14c0*/  FADD.FTZ R68, R68, -R49 ;  /* 0x8000003144447221 */ /* 0x000fe20000010000 */
        /* <DEDUP_REMOVED lines=10> */
[C---:B------:R-:W-:Y:S01]  /*1570*/  FSEL R66, R54.reuse, RZ, P5 ;  /* 0x000000ff36427208 */ /* 0x040fe20002800000 */
[----:B------:R-:W-:Y:S01]  /*1580*/  FMUL.FTZ R68, R125, R132 ;  /* 0x000000847d447220 */ /* 0x000fe20000410000 */
[----:B------:R-:W-:Y:S01]  /*1590*/  @P1 FSEL R54, R54, RZ, P6 ;  /* 0x000000ff36361208 */ /* 0x000fe20003000000 */
[----:B------:R-:W-:Y:S01]  /*15a0*/  FMUL.FTZ R60, R71, UR16 ;  /* 0x00000010473c7c20 */ /* 0x000fe20008410000 */
[----:B------:R-:W-:Y:S01]  /*15b0*/  LOP3.LUT P6, RZ, R67, 0xff00, RZ, 0xc0, !PT ;  /* 0x0000ff0043ff7812 */ /* 0x000fe200078cc0ff */
[----:B------:R-:W-:Y:S01]  /*15c0*/  @P2 FADD.FTZ R68, R11, R68 ;  /* 0x000000440b442221 */ /* 0x000fe20000010000 */
[----:B------:R-:W-:Y:S01]  /*15d0*/  FSEL R129, R52, RZ, P3 ;  /* 0x000000ff34817208 */ /* 0x000fe20001800000 */
[-C--:B------:R-:W-:Y:S01]  /*15e0*/  FFMA.FTZ R36, R36, R73.reuse, R48 ;  /* 0x0000004924247223 */ /* 0x080fe20000010030 */
[C---:B------:R-:W-:Y:S01]  /*15f0*/  @P1 LOP3.LUT P3, RZ, R3.reuse, 0xff00, RZ, 0xc0, !PT ;  /* 0x0000ff0003ff1812 */ /* 0x040fe2000786c0ff */
[----:B------:R-:W-:Y:S01]  /*1600*/  FMUL.FTZ R133, R68, UR16 ;  /* 0x0000001044857c20 */ /* 0x000fe20008410000 */
[----:B------:R-:W-:Y:S01]  /*1610*/  @P1 LOP3.LUT P5, RZ, R3, 0xff, RZ, 0xc0, !PT ;  /* 0x000000ff03ff1812 */ /* 0x000fe200078ac0ff */
[----:B------:R-:W-:Y:S01]  /*1620*/  FADD.FTZ R36, R37, -R36 ;  /* 0x8000002425247221 */ /* 0x000fe20000010000 */
[C---:B------:R-:W-:Y:S01]  /*1630*/  FSEL R130, R53.reuse, RZ, P6 ;  /* 0x000000ff35827208 */ /* 0x040fe20003000000 */
[----:B------:R-:W-:Y:S01]  /*1640*/  IMAD.SHL.U32 R37, R126, 0x10, RZ ;  /* 0x000000107e257824 */ /* 0x000fe200078e00ff */
[----:B------:R-:W-:Y:S01]  /*1650*/  @P1 FSEL R53, R53, RZ, P3 ;  /* 0x000000ff35351208 */ /* 0x000fe20001800000 */
[-CC-:B------:R-:W-:Y:S01]  /*1660*/  FFMA.FTZ R132, R35, R73.reuse, R48.reuse ;  /* 0x0000004923847223 */ /* 0x180fe20000010030 */
[----:B------:R-:W-:Y:S01]  /*1670*/  ISETP.NE.U32.AND P3, PT, RZ, UR14, PT ;  /* 0x0000000eff007c0c */ /* 0x000fe2000bf65070 */
[-CC-:B------:R-:W-:Y:S01]  /*1680*/  FFMA.FTZ R35, R38, R73.reuse, R48.reuse ;  /* 0x0000004926237223 */ /* 0x180fe20000010030 */
[----:B------:R-:W-:Y:S01]  /*1690*/  @P1 FSEL R52, R52, RZ, P5 ;  /* 0x000000ff34341208 */ /* 0x000fe20002800000 */
[-CC-:B------:R-:W-:Y:S01]  /*16a0*/  FFMA.FTZ R38, R45, R73.reuse, R48.reuse ;  /* 0x000000492d267223 */ /* 0x180fe20000010030 */
[----:B------:R-:W-:Y:S01]  /*16b0*/  LOP3.LUT P5, RZ, R67, 0xff0000, RZ, 0xc0, !PT ;  /* 0x00ff000043ff7812 */ /* 0x000fe200078ac0ff */
[-CC-:B------:R-:W-:Y:S01]  /*16c0*/  FFMA.FTZ R134, R46, R73.reuse, R48.reuse ;  /* 0x000000492e867223 */ /* 0x180fe20000010030 */
[----:B------:R-:W-:Y:S01]  /*16d0*/  ISETP.NE.AND.EX P3, PT, RZ, UR15, PT, P3 ;  /* 0x0000000fff007c0c */ /* 0x000fe2000bf65330 */
[-C--:B------:R-:W-:Y:S01]  /*16e0*/  FFMA.FTZ R41, R41, R73.reuse, R48 ;  /* 0x0000004929297223 */ /* 0x080fe20000010030 */
        /* <DEDUP_REMOVED lines=9> */
[----:B------:R-:W-:Y:S01]  /*1780*/  FADD.FTZ R38, R39, -R38 ;  /* 0x8000002627267221 */ /* 0x000fe20000010000 */
[----:B------:R-:W-:Y:S01]  /*1790*/  @P1 LOP3.LUT P5, RZ, R3, 0xff000000, RZ, 0xc0, !PT ;  /* 0xff00000003ff1812 */ /* 0x000fe200078ac0ff */
[C---:B------:R-:W-:Y:S01]  /*17a0*/  FMUL.FTZ R137, R125.reuse, R136 ;  /* 0x000000887d897220 */ /* 0x040fe20000410000 */
[----:B------:R-:W-:Y:S01]  /*17b0*/  @P1 FSEL R60, R60, RZ, P6 ;  /* 0x000000ff3c3c1208 */ /* 0x000fe20003000000 */
[----:B------:R-:W-:Y:S01]  /*17c0*/  FMUL.FTZ R134, R125, R38 ;  /* 0x000000267d867220 */ /* 0x000fe20000410000 */
[----:B------:R-:W-:Y:S01]  /*17d0*/  LOP3.LUT P6, RZ, R49, 0xff, RZ, 0xc0, !PT ;  /* 0x000000ff31ff7812 */ /* 0x000fe200078cc0ff */
[-CC-:B------:R-:W-:Y:S01]  /*17e0*/  FFMA.FTZ R49, R44, R73.reuse, R48.reuse ;  /* 0x000000492c317223 */ /* 0x180fe20000010030 */
[----:B------:R-:W-:Y:S01]  /*17f0*/  @P1 FSEL R67, R133, RZ, P5 ;  /* 0x000000ff85431208 */ /* 0x000fe20002800000 */
[----:B------:R-:W-:Y:S01]  /*1800*/  FFMA.FTZ R73, R47, R73, R48 ;  /* 0x000000492f497223 */ /* 0x000fe20000010030 */
[----:B------:R-:W-:Y:S01]  /*1810*/  @P3 LEA R44, P5, R126, UR14, 0x5 ;  /* 0x0000000e7e2c3c11 */ /* 0x000fe2000f8a28ff */
[----:B------:R-:W-:Y:S01]  /*1820*/  FADD.FTZ R40, R40, -R49 ;  /* 0x8000003128287221 */ /* 0x000fe20000010000 */
[----:B------:R-:W-:Y:S01]  /*1830*/  SHF.R.U32.HI R140, RZ, 0x1c, R126 ;  /* 0x0000001cff8c7819 */ /* 0x000fe2000001167e */
[----:B------:R-:W-:Y:S01]  /*1840*/  FADD.FTZ R42, R42, -R73 ;  /* 0x800000492a2a7221 */ /* 0x000fe20000010000 */
[----:B------:R-:W-:Y:S01]  /*1850*/  @P3 LEA.HI.X R45, R126, UR15, RZ, 0x5, P5 ;  /* 0x0000000f7e2d3c11 */ /* 0x000fe2000a8f2cff */
[----:B------:R-:W-:Y:S01]  /*1860*/  FMUL.FTZ R126, R125, R132 ;  /* 0x000000847d7e7220 */ /* 0x000fe20000410000 */
[----:B------:R-:W-:Y:S01]  /*1870*/  IADD3 R46, P5, R37, UR18, RZ ;  /* 0x00000012252e7c10 */ /* 0x000fe2000ffbe0ff */
[C---:B------:R-:W-:Y:S01]  /*1880*/  FMUL.FTZ R73, R125.reuse, R36 ;  /* 0x000000247d497220 */ /* 0x040fe20000410000 */
[C---:B------:R-:W-:Y:S01]  /*1890*/  FMUL.FTZ R133, R125.reuse, R32 ;  /* 0x000000207d857220 */ /* 0x040fe20000410000 */
[C---:B------:R-:W-:Y:S01]  /*18a0*/  FMUL.FTZ R132, R125.reuse, R34 ;  /* 0x000000227d847220 */ /* 0x040fe20000410000 */
[----:B------:R-:W-:Y:S01]  /*18b0*/  IADD3.X R47, R140, UR19, RZ, P5, !PT ;  /* 0x000000138c2f7c10 */ /* 0x000fe2000affe4ff */
[----:B------:R-:W-:Y:S01]  /*18c0*/  FMUL.FTZ R135, R125, R40 ;  /* 0x000000287d877220 */ /* 0x000fe20000410000 */
[----:B------:R-:W-:Y:S01]  /*18d0*/  @P1 IADD3 R48, P5, R37, R58, RZ ;  /* 0x0000003a25301210 */ /* 0x000fe20007fbe0ff */
[----:B------:R-:W-:Y:S01]  /*18e0*/  FMUL.FTZ R136, R125, R42 ;  /* 0x0000002a7d887220 */ /* 0x000fe20000410000 */
[----:B------:R-:W-:Y:S01]  /*18f0*/  @P1 MOV R32, R56 ;  /* 0x0000003800201202 */ /* 0x000fe20000000f00 */
        /* <DEDUP_REMOVED lines=10> */
[----:B------:R-:W-:Y:S01]  /*19a0*/  @P2 FADD.FTZ R136, R19, R136 ;  /* 0x0000008813882221 */ /* 0x000fe20000010000 */
[----:B------:R-:W-:-:S02]  /*19b0*/  @P1 LOP3.LUT P2, RZ, R32, 0xff, RZ, 0xc0, !PT ;  /* 0x000000ff20ff1812 */ /* 0x000fc4000784c0ff */
[----:B------:R-:W-:Y:S02]  /*19c0*/  SEL R33, R72, R21, P5 ;  /* 0x0000001548217207 */ /* 0x000fe40002800000 */
[----:B------:R-:W-:Y:S02]  /*19d0*/  SEL R34, R127, R22, P5 ;  /* 0x000000167f227207 */ /* 0x000fe40002800000 */
[----:B------:R-:W-:Y:S02]  /*19e0*/  SEL R35, R128, R23, P5 ;  /* 0x0000001780237207 */ /* 0x000fe40002800000 */
[----:B------:R-:W-:Y:S02]  /*19f0*/  @P3 SEL R32, R51, R20, P5 ;  /* 0x0000001433203207 */ /* 0x000fe40002800000 */
[----:B------:R-:W-:Y:S02]  /*1a00*/  @P1 F2FP.F16.F32.PACK_AB R0, RZ, R0 ;  /* 0x00000000ff00123e */ /* 0x000fe400000000ff */
[----:B------:R-:W-:Y:S01]  /*1a10*/  @P1 F2FP.F16.F32.PACK_AB R55, RZ, R55 ;  /* 0x00000037ff37123e */ /* 0x000fe200000000ff */
[----:B------:R0:W-:Y:S01]  /*1a20*/  @P3 STG.E.128 desc[UR4][R44.64], R32 ;  /* 0x000000202c003986 */ /* 0x0001e2000c101d04 */
[----:B------:R-:W-:-:S02]  /*1a30*/  @P1 F2FP.F16.F32.PACK_AB R52, RZ, R52 ;  /* 0x00000034ff34123e */ /* 0x000fc400000000ff */
[----:B------:R-:W-:Y:S02]  /*1a40*/  @P1 F2FP.F16.F32.PACK_AB R60, RZ, R60 ;  /* 0x0000003cff3c123e */ /* 0x000fe400000000ff */
[----:B------:R-:W-:Y:S02]  /*1a50*/  SEL R36, R69, R24, P5 ;  /* 0x0000001845247207 */ /* 0x000fe40002800000 */
[----:B------:R-:W-:Y:S02]  /*1a60*/  SEL R37, R70, R25, P5 ;  /* 0x0000001946257207 */ /* 0x000fe40002800000 */
[----:B------:R-:W-:Y:S02]  /*1a70*/  SEL R38, R71, R26, P5 ;  /* 0x0000001a47267207 */ /* 0x000fe40002800000 */
[----:B------:R-:W-:Y:S02]  /*1a80*/  SEL R39, R68, R27, P5 ;  /* 0x0000001b44277207 */ /* 0x000fe40002800000 */
[----:B------:R-:W-:Y:S01]  /*1a90*/  @P1 PRMT R29, R0, 0x7610, R29 ;  /* 0x00007610001d1816 */ /* 0x000fe2000000001d */
[----:B------:R-:W-:Y:S01]  /*1aa0*/  FMUL.FTZ R0, R73, UR16 ;  /* 0x0000001049007c20 */ /* 0x000fe20008410000 */
[----:B------:R-:W-:Y:S01]  /*1ab0*/  @P1 F2FP.F16.F32.PACK_AB R50, RZ, R50 ;  /* 0x00000032ff32123e */ /* 0x000fe200000000ff */
[----:B------:R1:W-:Y:S01]  /*1ac0*/  @P3 STG.E.128 desc[UR4][R44.64+0x10], R36 ;  /* 0x000010242c003986 */ /* 0x0003e2000c101d04 */
[----:B------:R-:W-:Y:S01]  /*1ad0*/  @P1 F2FP.F16.F32.PACK_AB R54, RZ, R54 ;  /* 0x00000036ff36123e */ /* 0x000fe200000000ff */
[----:B0-----:R-:W-:Y:S01]  /*1ae0*/  FMUL.FTZ R35, R135, UR16 ;  /* 0x0000001087237c20 */ /* 0x001fe20008410000 */
[----:B------:R-:W-:Y:S01]  /*1af0*/  @P1 F2FP.F16.F32.PACK_AB R53, RZ, R53 ;  /* 0x00000035ff35123e */ /* 0x000fe200000000ff */
[----:B------:R-:W-:Y:S01]  /*1b00*/  FMUL.FTZ R34, R133, UR16 ;  /* 0x0000001085227c20 */ /* 0x000fe20008410000 */
[----:B------:R-:W-:-:S02]  /*1b10*/  @P1 F2FP.F16.F32.PACK_AB R67, RZ, R67 ;  /* 0x00000043ff43123e */ /* 0x000fc400000000ff */
        /* <DEDUP_REMOVED lines=47> */
[----:B------:R-:W-:Y:S02]  /*1e10*/  @P1 F2FP.F16.F32.PACK_AB R45, RZ, R37 ;  /* 0x00000025ff2d123e */ /* 0x000fe400000000ff */
[----:B------:R-:W-:Y:S02]  /*1e20*/  @P1 F2FP.F16.F32.PACK_AB R44, RZ, R36 ;  /* 0x00000024ff2c123e */ /* 0x000fe400000000ff */
        /* <DEDUP_REMOVED lines=12> */
[----:B------:R-:W-:Y:S02]  /*1ef0*/  @P1 F2FP.F16.F32.PACK_AB R0, RZ, R0 ;  /* 0x00000000ff00123e */ /* 0x000fe400000000ff */
[----:B------:R-:W-:-:S02]  /*1f00*/  @P1 F2FP.F16.F32.PACK_AB R41, RZ, R34 ;  /* 0x00000022ff29123e */ /* 0x000fc400000000ff */
[----:B------:R-:W-:Y:S02]  /*1f10*/  @P1 F2FP.F16.F32.PACK_AB R43, RZ, R35 ;  /* 0x00000023ff2b123e */ /* 0x000fe400000000ff */
[----:B------:R-:W-:Y:S02]  /*1f20*/  @P1 F2FP.F16.F32.PACK_AB R40, RZ, R32 ;  /* 0x00000020ff28123e */ /* 0x000fe400000000ff */
[----:B------:R-:W-:Y:S02]  /*1f30*/  @P1 F2FP.F16.F32.PACK_AB R42, RZ, R33 ;  /* 0x00000021ff2a123e */ /* 0x000fe400000000ff */
[----:B------:R-:W-:Y:S02]  /*1f40*/  @P1 F2FP.F16.F32.PACK_AB R46, RZ, R38 ;  /* 0x00000026ff2e123e */ /* 0x000fe400000000ff */
[----:B------:R-:W-:Y:S02]  /*1f50*/  FSEL R33, R134, RZ, P6 ;  /* 0x000000ff86217208 */ /* 0x000fe40003000000 */
[----:B------:R-:W-:-:S02]  /*1f60*/  FSEL R32, R126, RZ, P2 ;  /* 0x000000ff7e207208 */ /* 0x000fc40001000000 */
[----:B------:R-:W-:Y:S02]  /*1f70*/  SHF.R.U32.HI R124, RZ, 0x1c, R124 ;  /* 0x0000001cff7c7819 */ /* 0x000fe4000001167c */
[----:B------:R-:W-:Y:S02]  /*1f80*/  FSEL R132, R132, RZ, P5 ;  /* 0x000000ff84847208 */ /* 0x000fe40002800000 */
[C---:B------:R-:W-:Y:S02]  /*1f90*/  IADD3 R38, P2, R51.reuse, UR18, RZ ;  /* 0x0000001233267c10 */ /* 0x040fe4000ff5e0ff */
[----:B------:R-:W-:Y:S02]  /*1fa0*/  @P1 IADD3 R58, P3, R51, R58, RZ ;  /* 0x0000003a333a1210 */ /* 0x000fe40007f7e0ff */
[----:B------:R-:W-:Y:S02]  /*1fb0*/  @P1 PRMT R28, R0, 0x7610, R28 ;  /* 0x00007610001c1816 */ /* 0x000fe4000000001c */
[----:B------:R-:W-:-:S02]  /*1fc0*/  @P1 PRMT R29, R41, 0x7610, R29 ;  /* 0x00007610291d1816 */ /* 0x000fc4000000001d */
[----:B------:R-:W-:Y:S02]  /*1fd0*/  @P1 PRMT R30, R43, 0x7610, R30 ;  /* 0x000076102b1e1816 */ /* 0x000fe4000000001e */
[----:B------:R-:W-:Y:S02]  /*1fe0*/  @P1 PRMT R31, R45, 0x7610, R31 ;  /* 0x000076102d1f1816 */ /* 0x000fe4000000001f */
[----:B------:R-:W-:Y:S02]  /*1ff0*/  F2FP.F16.F32.PACK_AB R34, R33, R48 ;  /* 0x000000302122723e */ /* 0x000fe400000000ff */
[----:B------:R-:W-:Y:S02]  /*2000*/  F2FP.F16.F32.PACK_AB R32, R32, R39 ;  /* 0x000000272020723e */ /* 0x000fe400000000ff */
[----:B------:R-:W-:Y:S02]  /*2010*/  F2FP.F16.F32.PACK_AB R35, R50, R49 ;  /* 0x000000313223723e */ /* 0x000fe400000000ff */
[----:B------:R-:W-:-:S02]  /*2020*/  F2FP.F16.F32.PACK_AB R33, R132, R47 ;  /* 0x0000002f8421723e */ /* 0x000fc400000000ff */
[C---:B------:R-:W-:Y:S02]  /*2030*/  IADD3.X R39, R124.reuse, UR19, RZ, P2, !PT ;  /* 0x000000137c277c10 */ /* 0x040fe400097fe4ff */
[----:B------:R-:W-:Y:S02]  /*2040*/  @P1 IADD3.X R59, R124, R59, RZ, P3, !PT ;  /* 0x0000003b7c3b1210 */ /* 0x000fe40001ffe4ff */
[----:B------:R-:W-:Y:S01]  /*2050*/  @P1 PRMT R28, R28, 0x5410, R40 ;  /* 0x000054101c1c1816 */ /* 0x000fe20000000028 */
[----:B------:R1:W-:Y:S01]  /*2060*/  STG.E.128 desc[UR4][R38.64], R32 ;  /* 0x0000002026007986 */ /* 0x0003e2000c101d04 */
[----:B------:R-:W-:Y:S02]  /*2070*/  @P1 PRMT R29, R29, 0x5410, R42 ;  /* 0x000054101d1d1816 */ /* 0x000fe4000000002a */
[----:B------:R-:W-:Y:S02]  /*2080*/  @P1 PRMT R30, R30, 0x5410, R44 ;  /* 0x000054101e1e1816 */ /* 0x000fe4000000002c */
[----:B------:R-:W-:-:S02]  /*2090*/  @P1 PRMT R31, R31, 0x5410, R46 ;  /* 0x000054101f1f1816 */ /* 0x000fc4000000002e */
[----:B0-----:R-:W-:-:S03]  /*20a0*/  LEA R123, R36, R123, 0x2 ;  /* 0x0000007b247b7211 */ /* 0x001fc600078e10ff */
[----:B------:R1:W-:Y:S01]  /*20b0*/  @P1 STG.E.128 desc[UR4][R58.64], R28 ;  /* 0x0000001c3a001986 */ /* 0x0003e2000c101d04 */
[----:B------:R-:W-:-:S13]  /*20c0*/  ISETP.GE.AND P1, PT, R123, R37, PT ;  /* 0x000000257b00720c */ /* 0x000fda0003f26270 */
[----:B------:R-:W-:Y:S05]  /*20d0*/  @!P1 BRA `(.L_x_2122) ;  /* 0xffffffe400089947 */ /* 0x000fea000383ffff */
[----:B------:R-:W-:Y:S05]  /*20e0*/  BSYNC B1 ;  /* 0x0000000000017941 */ /* 0x000fea0003800000 */
.L_x_2120:
        /* <DEDUP_REMOVED lines=32> */
.L_x_2119:
[----:B------:R-:W-:Y:S05]  /*22f0*/  BSYNC B0 ;  /* 0x0000000000007941 */ /* 0x000fea0003800000 */
.L_x_2117:
        /* <DEDUP_REMOVED lines=108> */
.L_x_2121:
        /* <DEDUP_REMOVED lines=8> */
.L_x_2124:
[----:B------:R-:W-:Y:S05]  /*2a40*/  BSYNC B2 ;  /* 0x0000000000027941 */ /* 0x000fea0003800000 */
.L_x_2123:
        /* <DEDUP_REMOVED lines=8> */
.L_x_2125:
[----:B------:R-:W-:Y:S01]  /*2ad0*/  FADD.FTZ R48, R127, R48 ;  /* 0x000000307f307221 */ /* 0x000fe20000010000 */
[----:B------:R-:W-:-:S04]  /*2ae0*/  HFMA2.MMA R137, -RZ, RZ, 0, 1.1920928955078125e-07 ;  /* 0x00000002ff897435 */ /* 0x000fc800000001ff */
[----:B------:R-:W-:Y:S02]  /*2af0*/  MOV R136, R48 ;  /* 0x0000003000887202 */ /* 0x000fe40000000f00 */
[----:B------:R-:W-:-:S07]  /*2b00*/  MOV R52, R135 ;  /* 0x0000008700347202 */ /* 0x000fce0000000f00 */
[----:B------:R-:W-:Y:S05]  /*2b10*/  WARPSYNC.COLLECTIVE R133, `(.L_x_2126) ;  /* 0x0000000085087348 */ /* 0x000fea0003c00000 */
[----:B------:R0:W1:Y:S02]  /*2b20*/  SHFL.BFLY P2, R135, R136, R137, R138 ;  /* 0x0c00008988877389 */ /* 0x000064000004008a */
[----:B01----:R-:W-:Y:S01]  /*2b30*/  ENDCOLLECTIVE ;  /* 0x000000000000791b */ /* 0x003fe20003800000 */
.L_x_2126:
[----:B------:R-:W-:-:S05]  /*2b40*/  FADD.FTZ R52, R73, R52 ;  /* 0x0000003449347221 */ /* 0x000fca0000010000 */
[----:B------:R-:W-:Y:S02]  /*2b50*/  MOV R136, R52 ;  /* 0x0000003400887202 */ /* 0x000fe40000000f00 */
[----:B------:R-:W-:-:S07]  /*2b60*/  MOV R129, R135 ;  /* 0x0000008700817202 */ /* 0x000fce0000000f00 */
[----:B------:R-:W-:Y:S05]  /*2b70*/  WARPSYNC.COLLECTIVE R133, `(.L_x_2127) ;  /* 0x0000000085087348 */ /* 0x000fea0003c00000 */
[----:B------:R0:W1:Y:S02]  /*2b80*/  SHFL.BFLY P2, R135, R136, R137, R138 ;  /* 0x0c00008988877389 */ /* 0x000064000004008a */
[----:B01----:R-:W-:Y:S01]  /*2b90*/  ENDCOLLECTIVE ;  /* 0x000000000000791b */ /* 0x003fe20003800000 */
.L_x_2127:
[----:B------:R-:W-:Y:S01]  /*2ba0*/  FADD.FTZ R129, R48, R129 ;  /* 0x0000008130817221 */ /* 0x000fe20000010000 */
[----:B------:R-:W-:-:S04]  /*2bb0*/  HFMA2.MMA R137, -RZ, RZ, 0, 2.384185791015625e-07 ;  /* 0x00000004ff897435 */ /* 0x000fc800000001ff */
[----:B------:R-:W-:Y:S02]  /*2bc0*/  MOV R136, R129 ;  /* 0x0000008100887202 */ /* 0x000fe40000000f00 */
[----:B------:R-:W-:-:S07]  /*2bd0*/  MOV R131, R135 ;  /* 0x0000008700837202 */ /* 0x000fce0000000f00 */
[----:B------:R-:W-:Y:S05]  /*2be0*/  WARPSYNC.COLLECTIVE R133, `(.L_x_2128) ;  /* 0x0000000085087348 */ /* 0x000fea0003c00000 */
[----:B------:R0:W1:Y:S02]  /*2bf0*/  SHFL.BFLY P2, R135, R136, R137, R138 ;  /* 0x0c00008988877389 */ /* 0x000064000004008a */
[----:B01----:R-:W-:Y:S01]  /*2c00*/  ENDCOLLECTIVE ;  /* 0x000000000000791b */ /* 0x003fe20003800000 */
.L_x_2128:
[----:B------:R-:W-:-:S05]  /*2c10*/  FADD.FTZ R131, R52, R131 ;  /* 0x0000008334837221 */ /* 0x000fca0000010000 */
[----:B------:R-:W-:Y:S02]  /*2c20*/  MOV R136, R131 ;  /* 0x0000008300887202 */ /* 0x000fe40000000f00 */
[----:B------:R-:W-:-:S07]  /*2c30*/  MOV R132, R135 ;  /* 0x0000008700847202 */ /* 0x000fce0000000f00 */
[----:B------:R-:W-:Y:S05]  /*2c40*/  WARPSYNC.COLLECTIVE R133, `(.L_x_2129) ;  /* 0x0000000085087348 */ /* 0x000fea0003c00000 */
[----:B------:R0:W1:Y:S02]  /*2c50*/  SHFL.BFLY P2, R135, R136, R137, R138 ;  /* 0x0c00008988877389 */ /* 0x000064000004008a */
[----:B01----:R-:W-:Y:S01]  /*2c60*/  ENDCOLLECTIVE ;  /* 0x000000000000791b */ /* 0x003fe20003800000 */
.L_x_2129:
[----:B------:R-:W-:Y:S01]  /*2c70*/  FADD.FTZ R132, R129, R132 ;  /* 0x0000008481847221 */ /* 0x000fe20000010000 */
[----:B------:R-:W-:-:S04]  /*2c80*/  HFMA2.MMA R137, -RZ, RZ, 0, 4.76837158203125e-07 ;  /* 0x00000008ff897435 */ /* 0x000fc800000001ff */
[----:B------:R-:W-:Y:S01]  /*2c90*/  MOV R136, R132 ;  /* 0x0000008400887202 */ /* 0x000fe20000000f00 */
[----:B------:R-:W-:-:S07]  /*2ca0*/  IMAD.MOV.U32 R134, RZ, RZ, R135 ;  /* 0x000000ffff867224 */ /* 0x000fce00078e0087 */
[----:B------:R-:W-:Y:S05]  /*2cb0*/  WARPSYNC.COLLECTIVE R133, `(.L_x_2130) ;  /* 0x0000000085087348 */ /* 0x000fea0003c00000 */
[----:B------:R0:W1:Y:S02]  /*2cc0*/  SHFL.BFLY P2, R135, R136, R137, R138 ;  /* 0x0c00008988877389 */ /* 0x000064000004008a */
[----:B01----:R-:W-:Y:S01]  /*2cd0*/  ENDCOLLECTIVE ;  /* 0x000000000000791b */ /* 0x003fe20003800000 */
.L_x_2130:
[----:B------:R-:W-:-:S05]  /*2ce0*/  FADD.FTZ R134, R131, R134 ;  /* 0x0000008683867221 */ /* 0x000fca0000010000 */
[----:B------:R-:W-:Y:S02]  /*2cf0*/  MOV R136, R134 ;  /* 0x0000008600887202 */ /* 0x000fe40000000f00 */
[----:B------:R-:W-:-:S07]  /*2d00*/  MOV R73, R135 ;  /* 0x0000008700497202 */ /* 0x000fce0000000f00 */
[----:B------:R-:W-:Y:S05]  /*2d10*/  WARPSYNC.COLLECTIVE R133, `(.L_x_2131) ;  /* 0x0000000085087348 */ /* 0x000fea0003c00000 */
[----:B------:R0:W1:Y:S02]  /*2d20*/  SHFL.BFLY P2, R135, R136, R137, R138 ;  /* 0x0c00008988877389 */ /* 0x000064000004008a */
[----:B01----:R-:W-:Y:S01]  /*2d30*/  ENDCOLLECTIVE ;  /* 0x000000000000791b */ /* 0x003fe20003800000 */
.L_x_2131:
[----:B------:R-:W-:Y:S01]  /*2d40*/  FADD.FTZ R73, R132, R73 ;  /* 0x0000004984497221 */ /* 0x000fe20000010000 */
[----:B------:R-:W-:-:S04]  /*2d50*/  HFMA2.MMA R137, -RZ, RZ, 0, 9.5367431640625e-07 ;  /* 0x00000010ff897435 */ /* 0x000fc800000001ff */
[----:B------:R-:W-:Y:S02]  /*2d60*/  MOV R136, R73 ;  /* 0x0000004900887202 */ /* 0x000fe40000000f00 */
[----:B------:R-:W-:-:S07]  /*2d70*/  MOV R127, R135 ;  /* 0x00000087007f7202 */ /* 0x000fce0000000f00 */
[----:B------:R-:W-:Y:S05]  /*2d80*/  WARPSYNC.COLLECTIVE R133, `(.L_x_2132) ;  /* 0x0000000085087348 */ /* 0x000fea0003c00000 */
[----:B------:R0:W1:Y:S02]  /*2d90*/  SHFL.BFLY P2, R135, R136, R137, R138 ;  /* 0x0c00008988877389 */ /* 0x000064000004008a */
[----:B01----:R-:W-:Y:S01]  /*2da0*/  ENDCOLLECTIVE ;  /* 0x000000000000791b */ /* 0x003fe20003800000 */
.L_x_2132:
[----:B------:R-:W-:-:S05]  /*2db0*/  FADD.FTZ R127, R134, R127 ;  /* 0x0000007f867f7221 */ /* 0x000fca0000010000 */
[----:B------:R-:W-:Y:S02]  /*2dc0*/  MOV R136, R127 ;  /* 0x0000007f00887202 */ /* 0x000fe40000000f00 */
[----:B------:R-:W-:-:S07]  /*2dd0*/  MOV R48, R135 ;  /* 0x0000008700307202 */ /* 0x000fce0000000f00 */
[----:B------:R-:W-:Y:S05]  /*2de0*/  WARPSYNC.COLLECTIVE R133, `(.L_x_2133) ;  /* 0x0000000085087348 */ /* 0x000fea0003c00000 */
[----:B------:R0:W1:Y:S02]  /*2df0*/  SHFL.BFLY P2, R135, R136, R137, R138 ;  /* 0x0c00008988877389 */ /* 0x000064000004008a */
[----:B01----:R-:W-:Y:S01]  /*2e00*/  ENDCOLLECTIVE ;  /* 0x000000000000791b */ /* 0x003fe20003800000 */
.L_x_2133:
[----:B------:R-:W-:Y:S01]  /*2e10*/  MOV R52, R135 ;  /* 0x0000008700347202 */ /* 0x000fe20000000f00 */
[----:B------:R-:W-:Y:S06]  /*2e20*/  BRA `(.L_x_2134) ;  /* 0xffffffe000e07947 */ /* 0x000fec000383ffff */
.L_x_2135:
        /* <DEDUP_REMOVED lines=13> */
.L_x_3225:


//--------------------- .text._ZN10layer_norm31ln_parallel_residual_bwd_kernelINS_13Kernel_traitsIf6__halffS2_fjLj512ELj1ELj4ELj1ELj16ENS_18Kernel_traits_baseILj512EfS2_fS2_fjLj128EEEEELb0ELb0ELb0EEEvNS_9BwdParamsE --------------------------
	.section	.text._ZN10layer_norm31ln_parallel_residual_bwd_kernelINS_13Kernel_traitsIf6__halffS2_fjLj512ELj1ELj4ELj1ELj16ENS_18Kernel_traits_baseILj512EfS2_fS2_fjLj128EEEEELb0ELb0ELb0EEEvNS_9BwdParamsE,"ax",@progbits
	.align	128
        .global         _ZN10layer_norm31ln_parallel_residual_bwd_kernelINS_13Kernel_traitsIf6__halffS2_fjLj512ELj1ELj4ELj1ELj16ENS_18Kernel_traits_baseILj512EfS2_fS2_fjLj128EEEEELb0ELb0ELb0EEEvNS_9BwdParamsE
        .type           _ZN10layer_norm31ln_parallel_residual_bwd_kernelINS_13Kernel_traitsIf6__halffS2_fjLj512ELj1ELj4ELj1ELj16ENS_18Kernel_traits_baseILj512EfS2_fS2_fjLj128EEEEELb0ELb0ELb0EEEvNS_9BwdParamsE,@function
        .size           _ZN10layer_norm31ln_parallel_residual_bwd_kernelINS_13Kernel_traitsIf6__halffS2_fjLj512ELj1ELj4ELj1ELj16ENS_18Kernel_traits_baseILj512EfS2_fS2_fjLj128EEEEELb0ELb0ELb0EEEvNS_9BwdParamsE,(.L_x_3226 - _ZN10layer_norm31ln_parallel_residual_bwd_kernelINS_13Kernel_traitsIf6__halffS2_fjLj512ELj1ELj4ELj1ELj16ENS_18Kernel_traits_baseILj512EfS2_fS2_fjLj128EEEEELb0ELb0ELb0EEEvNS_9BwdParamsE)
        .other          _ZN10layer_norm31ln_parallel_residual_bwd_kernelINS_13Kernel_traitsIf6__halffS2_fjLj512ELj1ELj4ELj1ELj16ENS_18Kernel_traits_baseILj512EfS2_fS2_fjLj128EEEEELb0ELb0ELb0EEEvNS_9BwdParamsE,@"STO_CUDA_ENTRY STV_DEFAULT"
_ZN10layer_norm31ln_parallel_residual_bwd_kernelINS_13Kernel_traitsIf6__halffS2_fjLj512ELj1ELj4ELj1ELj16ENS_18Kernel_traits_baseILj512EfS2_fS2_fjLj128EEEEELb0ELb0ELb0EEEvNS_9BwdParamsE:
.text._ZN10layer_norm31ln_parallel_residual_bwd_kernelINS_13Kernel_traitsIf6__halffS2_fjLj512ELj1ELj4ELj1ELj16ENS_18Kernel_traits_baseILj512EfS2_fS2_fjLj128EEEEELb0ELb0ELb0EEEvNS_9BwdParamsE:
        /* <DEDUP_REMOVED lines=77> */
.L_x_2147:
        /* <DEDUP_REMOVED lines=36> */
[----:B----4-:R-:W-:Y:S01]  /*0710*/  FADD.FTZ R169, R130, -R3 ;  /* 0x8000000382a97221 */ /* 0x010fe20000010000 */
[C---:B------:R-:W-:Y:S01]  /*0720*/  FADD.FTZ R145, -R3.reuse, R145 ;  /* 0x0000009103917221 */ /* 0x040fe20000010100 */
[----:B------:R-:W-:Y:S01]  /*0730*/  FADD.FTZ R147, -R3, R147 ;  /* 0x0000009303937221 */ /* 0x000fe20000010100 */
[--C-:B------:R-:W-:Y:S02]  /*0740*/  HADD2.F32 R131, -RZ, R140.reuse.H0_H0 ;  /* 0x2000008cff837230 */ /* 0x100fe40000004100 */
[----:B------:R-:W-:Y:S02]  /*0750*/  HADD2.F32 R140, -RZ, R140.H1_H1 ;  /* 0x3000008cff8c7230 */ /* 0x000fe40000004100 */
[----:B------:R-:W-:-:S02]  /*0760*/  HADD2.F32 R185, -RZ, R143.H0_H0 ;  /* 0x2000008fffb97230 */ /* 0x000fc40000004100 */
[----:B------:R-:W-:Y:S02]  /*0770*/  HADD2.F32 R182, -RZ, R143.H1_H1 ;  /* 0x3000008fffb67230 */ /* 0x000fe40000004100 */
[----:B--2---:R-:W-:Y:S02]  /*0780*/  HADD2.F32 R129, -RZ, R136.H0_H0 ;  /* 0x20000088ff817230 */ /* 0x004fe40000004100 */
[--C-:B------:R-:W-:Y:S02]  /*0790*/  HADD2.F32 R177, -RZ, R138.reuse.H0_H0 ;  /* 0x2000008affb17230 */ /* 0x100fe40000004100 */
[----:B------:R-:W-:Y:S02]  /*07a0*/  HADD2.F32 R176, -RZ, R138.H1_H1 ;  /* 0x3000008affb07230 */ /* 0x000fe40000004100 */
[--C-:B------:R-:W-:Y:S02]  /*07b0*/  HADD2.F32 R183, -RZ, R139.reuse.H0_H0 ;  /* 0x2000008bffb77230 */ /* 0x100fe40000004100 */
[----:B------:R-:W-:-:S02]  /*07c0*/  HADD2.F32 R180, -RZ, R139.H1_H1 ;  /* 0x3000008bffb47230 */ /* 0x000fc40000004100 */
[----:B------:R-:W-:Y:S01]  /*07d0*/  FADD.FTZ R143, -R3, R146 ;  /* 0x00000092038f7221 */ /* 0x000fe20000010100 */
[----:B------:R-:W-:Y:S02]  /*07e0*/  HADD2.F32 R136, -RZ, R136.H1_H1 ;  /* 0x30000088ff887230 */ /* 0x000fe40000004100 */
[----:B------:R-:W-:Y:S01]  /*07f0*/  FMUL.FTZ R128, R105, R140 ;  /* 0x0000008c69807220 */ /* 0x000fe20000410000 */
[--C-:B------:R-:W-:Y:S02]  /*0800*/  HADD2.F32 R139, -RZ, R141.reuse.H0_H0 ;  /* 0x2000008dff8b7230 */ /* 0x100fe40000004100 */
[----:B------:R-:W-:Y:S02]  /*0810*/  HADD2.F32 R138, -RZ, R141.H1_H1 ;  /* 0x3000008dff8a7230 */ /* 0x000fe40000004100 */
[----:B------:R-:W-:Y:S01]  /*0820*/  FADD.FTZ R141, -R3, R144 ;  /* 0x00000090038d7221 */ /* 0x000fe20000010100 */
[--C-:B------:R-:W-:Y:S02]  /*0830*/  HADD2.F32 R173, -RZ, R137.reuse.H0_H0 ;  /* 0x20000089ffad7230 */ /* 0x100fe40000004100 */
[----:B------:R-:W-:Y:S01]  /*0840*/  FMUL.FTZ R3, R134, R163 ;  /* 0x000000a386037220 */ /* 0x000fe20000410000 */
[----:B------:R-:W-:-:S02]  /*0850*/  HADD2.F32 R130, -RZ, R137.H1_H1 ;  /* 0x30000089ff827230 */ /* 0x000fc40000004100 */
[----:B------:R-:W-:Y:S01]  /*0860*/  FMUL.FTZ R137, R104, R131 ;  /* 0x0000008368897220 */ /* 0x000fe20000410000 */
[--C-:B------:R-:W-:Y:S02]  /*0870*/  HADD2.F32 R181, -RZ, R142.reuse.H0_H0 ;  /* 0x2000008effb57230 */ /* 0x100fe40000004100 */
[----:B------:R-:W-:Y:S01]  /*0880*/  FFMA.FTZ R163, R113, R136, R128 ;  /* 0x0000008871a37223 */ /* 0x000fe20000010080 */
[----:B------:R-:W-:Y:S02]  /*0890*/  HADD2.F32 R142, -RZ, R142.H1_H1 ;  /* 0x3000008eff8e7230 */ /* 0x000fe40000004100 */
[----:B------:R-:W-:Y:S01]  /*08a0*/  FADD.FTZ R64, R64, R129 ;  /* 0x0000008140407221 */ /* 0x000fe20000010000 */
[-C--:B-1----:R-:W-:Y:S01]  /*08b0*/  FFMA.FTZ R166, R112, R129.reuse, R137 ;  /* 0x0000008170a67223 */ /* 0x082fe20000010089 */
[----:B------:R-:W-:Y:S01]  /*08c0*/  FFMA.FTZ R80, R3, R129, R80 ;  /* 0x0000008103507223 */ /* 0x000fe20000010050 */
[----:B------:R-:W-:Y:S01]  /*08d0*/  FMUL.FTZ R128, R107, R138 ;  /* 0x0000008a6b807220 */ /* 0x000fe20000410000 */
[----:B------:R-:W-:Y:S01]  /*08e0*/  FMUL.FTZ R129, R106, R139 ;  /* 0x0000008b6a817220 */ /* 0x000fe20000410000 */
[----:B------:R-:W-:-:S02]  /*08f0*/  FMUL.FTZ R167, R134, R169 ;  /* 0x000000a986a77220 */ /* 0x000fc40000410000 */
[----:B------:R-:W-:Y:S01]  /*0900*/  FFMA.FTZ R169, R115, R130, R128 ;  /* 0x0000008273a97223 */ /* 0x000fe20000010080 */
[----:B------:R-:W-:Y:S01]  /*0910*/  FFMA.FTZ R170, R114, R173, R129 ;  /* 0x000000ad72aa7223 */ /* 0x000fe20000010081 */
        /* <DEDUP_REMOVED lines=8> */
[C---:B------:R-:W-:Y:S01]  /*09a0*/  FFMA.FTZ R129, R3.reuse, R166, RZ ;  /* 0x000000a603817223 */ /* 0x040fe200000100ff */
[----:B------:R-:W-:Y:S01]  /*09b0*/  FADD.FTZ R32, R32, R131 ;  /* 0x0000008320207221 */ /* 0x000fe20000010000 */
        /* <DEDUP_REMOVED lines=20> */
[C---:B------:R-:W-:Y:S01]  /*0b00*/  FMUL.FTZ R178, R134.reuse, R147 ;  /* 0x0000009386b27220 */ /* 0x040fe20000410000 */
[----:B------:R-:W-:Y:S01]  /*0b10*/  FMUL.FTZ R175, R134, R143 ;  /* 0x0000008f86af7220 */ /* 0x000fe20000410000 */
        /* <DEDUP_REMOVED lines=29> */
.L_x_2139:
[----:B------:R-:W-:Y:S05]  /*0cf0*/  BSYNC B1 ;  /* 0x0000000000017941 */ /* 0x000fea0003800000 */
.L_x_2138:
[----:B------:R-:W-:Y:S04]  /*0d00*/  BSSY B1, `(.L_x_2140) ;  /* 0x0000074000017945 */ /* 0x000fe80003800000 */
[----:B------:R-:W-:Y:S05]  /*0d10*/  @!P4 BRA `(.L_x_2141) ;  /* 0x0000000400c8c947 */ /* 0x000fea0003800000 */
[----:B------:R-:W1:Y:S08]  /*0d20*/  LDC.64 R128, c[0x0][0x2b8] ;  /* 0x0000ae00ff807b82 */ /* 0x000e700000000a00 */
[----:B------:R-:W2:Y:S01]  /*0d30*/  LDC.64 R136, c[0x0][0x2c0] ;  /* 0x0000b000ff887b82 */ /* 0x000ea20000000a00 */
[----:B------:R-:W-:-:S04]  /*0d40*/  LEA R150, P0, R183, UR10, 0x5 ;  /* 0x0000000ab7967c11 */ /* 0x000fc8000f8028ff */
[----:B------:R-:W-:-:S05]  /*0d50*/  LEA.HI.X R151, R183, UR11, RZ, 0x5, P0 ;  /* 0x0000000bb7977c11 */ /* 0x000fca00080f2cff */
[----:B------:R-:W3:Y:S04]  /*0d60*/  LDG.E.128 R140, desc[UR4][R150.64] ;  /* 0x00000004968c7981 */ /* 0x000ee8000c1e1d00 */
[----:B------:R4:W4:Y:S01]  /*0d70*/  LDG.E.128 R144, desc[UR4][R150.64+0x10] ;  /* 0x0000100496907981 */ /* 0x000922000c1e1d00 */
[----:B-1----:R-:W-:-:S06]  /*0d80*/  IMAD.WIDE.U32 R128, R183, 0x10, R128 ;  /* 0x00000010b7807825 */ /* 0x002fcc00078e0080 */
[----:B------:R-:W3:Y:S01]  /*0d90*/  LDG.E.128 R128, desc[UR4][R128.64] ;  /* 0x0000000480807981 */ /* 0x000ee2000c1e1d00 */
        /* <DEDUP_REMOVED lines=8> */
[----:B0-----:R-:W-:Y:S01]  /*0e20*/  ISETP.NE.AND P0, PT, R179, RZ, PT ;  /* 0x000000ffb300720c */ /* 0x001fe20003f05270 */
[--C-:B---3--:R-:W-:Y:S02]  /*0e30*/  HADD2.F32 R159, -RZ, R130.reuse.H0_H0 ;  /* 0x20000082ff9f7230 */ /* 0x108fe40000004100 */
[----:B------:R-:W-:Y:S01]  /*0e40*/  HADD2.F32 R160, -RZ, R130.H1_H1 ;  /* 0x30000082ffa07230 */ /* 0x000fe20000004100 */
[----:B-----5:R-:W-:Y:S01]  /*0e50*/  FSEL R130, R165, RZ, !P0 ;  /* 0x000000ffa5827208 */ /* 0x020fe20004000000 */
[----:B------:R-:W-:-:S02]  /*0e60*/  HADD2.F32 R155, -RZ, R129.H0_H0 ;  /* 0x20000081ff9b7230 */ /* 0x000fc40000004100 */
[----:B------:R-:W-:Y:S02]  /*0e70*/  HADD2.F32 R156, -RZ, R129.H1_H1 ;  /* 0x30000081ff9c7230 */ /* 0x000fe40000004100 */
[--C-:B--2---:R-:W-:Y:S02]  /*0e80*/  HADD2.F32 R129, -RZ, R136.reuse.H0_H0 ;  /* 0x20000088ff817230 */ /* 0x104fe40000004100 */
[C---:B------:R-:W-:Y:S01]  /*0e90*/  FADD.FTZ R141, -R130.reuse, R141 ;  /* 0x0000008d828d7221 */ /* 0x040fe20000010100 */
[----:B------:R-:W-:Y:S02]  /*0ea0*/  HADD2.F32 R136, -RZ, R136.H1_H1 ;  /* 0x30000088ff887230 */ /* 0x000fe40000004100 */
[C---:B------:R-:W-:Y:S01]  /*0eb0*/  FADD.FTZ R135, -R130.reuse, R140 ;  /* 0x0000008c82877221 */ /* 0x040fe20000010100 */
[----:B------:R-:W-:Y:S02]  /*0ec0*/  HADD2.F32 R153, -RZ, R128.H0_H0 ;  /* 0x20000080ff997230 */ /* 0x000fe40000004100 */
[----:B----4-:R-:W-:Y:S01]  /*0ed0*/  FADD.FTZ R151, -R130, R142 ;  /* 0x0000008e82977221 */ /* 0x010fe20000010100 */
[----:B------:R-:W-:-:S02]  /*0ee0*/  HADD2.F32 R157, -RZ, R137.H0_H0 ;  /* 0x20000089ff9d7230 */ /* 0x000fc40000004100 */
[C---:B------:R-:W-:Y:S01]  /*0ef0*/  FADD.FTZ R143, -R130.reuse, R143 ;  /* 0x0000008f828f7221 */ /* 0x040fe20000010100 */
[----:B------:R-:W-:Y:S02]  /*0f00*/  HADD2.F32 R158, -RZ, R137.H1_H1 ;  /* 0x30000089ff9e7230 */ /* 0x000fe40000004100 */
[C---:B------:R-:W-:Y:S01]  /*0f10*/  FADD.FTZ R137, -R130.reuse, R144 ;  /* 0x0000009082897221 */ /* 0x040fe20000010100 */
[--C-:B------:R-:W-:Y:S02]  /*0f20*/  HADD2.F32 R165, -RZ, R139.reuse.H0_H0 ;  /* 0x2000008bffa57230 */ /* 0x100fe40000004100 */
[C---:B------:R-:W-:Y:S01]  /*0f30*/  FADD.FTZ R145, -R130.reuse, R145 ;  /* 0x0000009182917221 */ /* 0x040fe20000010100 */
[----:B------:R-:W-:Y:S02]  /*0f40*/  HADD2.F32 R184, -RZ, R139.H1_H1 ;  /* 0x3000008bffb87230 */ /* 0x000fe40000004100 */
[----:B------:R-:W-:Y:S01]  /*0f50*/  FADD.FTZ R139, -R130, R146 ;  /* 0x00000092828b7221 */ /* 0x000fe20000010100 */
[----:B------:R-:W-:-:S02]  /*0f60*/  HADD2.F32 R128, -RZ, R128.H1_H1 ;  /* 0x30000080ff807230 */ /* 0x000fc40000004100 */
[----:B------:R-:W-:Y:S01]  /*0f70*/  FADD.FTZ R147, -R130, R147 ;  /* 0x0000009382937221 */ /* 0x000fe20000010100 */
[----:B------:R-:W-:Y:S01]  /*0f80*/  FMUL.FTZ R130, R89, R136 ;  /* 0x0000008859827220 */ /* 0x000fe20000410000 */
[C---:B------:R-:W-:Y:S01]  /*0f90*/  FMUL.FTZ R150, R134.reuse, R141 ;  /* 0x0000008d86967220 */ /* 0x040fe20000410000 */
[----:B------:R-:W-:Y:S01]  /*0fa0*/  FMUL.FTZ R135, R134, R135 ;  /* 0x0000008786877220 */ /* 0x000fe20000410000 */
[--C-:B------:R-:W-:Y:S02]  /*0fb0*/  HADD2.F32 R183, -RZ, R131.reuse.H0_H0 ;  /* 0x20000083ffb77230 */ /* 0x100fe40000004100 */
[----:B------:R-:W-:Y:S01]  /*0fc0*/  FADD.FTZ R57, R57, R128 ;  /* 0x0000008039397221 */ /* 0x000fe20000010000 */
[----:B------:R-:W-:Y:S02]  /*0fd0*/  HADD2.F32 R182, -RZ, R131.H1_H1 ;  /* 0x30000083ffb67230 */ /* 0x000fe40000004100 */
[----:B------:R-:W-:Y:S01]  /*0fe0*/  FMUL.FTZ R131, R88, R129 ;  /* 0x0000008158837220 */ /* 0x000fe20000410000 */
[----:B------:R-:W-:-:S02]  /*0ff0*/  HADD2.F32 R161, -RZ, R138.H0_H0 ;  /* 0x2000008affa17230 */ /* 0x000fc40000004100 */
[-C--:B-1----:R-:W-:Y:S01]  /*1000*/  FFMA.FTZ R149, R97, R128.reuse, R130 ;  /* 0x0000008061957223 */ /* 0x082fe20000010082 */
[----:B------:R-:W-:Y:S01]  /*1010*/  FFMA.FTZ R73, R150, R128, R73 ;  /* 0x0000008096497223 */ /* 0x000fe20000010049 */
[----:B------:R-:W-:Y:S02]  /*1020*/  HADD2.F32 R138, -RZ, R138.H1_H1 ;  /* 0x3000008aff8a7230 */ /* 0x000fe40000004100 */
[----:B------:R-:W-:Y:S01]  /*1030*/  FADD.FTZ R24, R24, R129 ;  /* 0x0000008118187221 */ /* 0x000fe20000010000 */
[----:B------:R-:W-:Y:S01]  /*1040*/  FFMA.FTZ R40, R135, R129, R40 ;  /* 0x0000008187287223 */ /* 0x000fe20000010028 */
[----:B------:R-:W-:Y:S01]  /*1050*/  FMUL.FTZ R128, R91, R158 ;  /* 0x0000009e5b807220 */ /* 0x000fe20000410000 */
[----:B------:R-:W-:Y:S01]  /*1060*/  FMUL.FTZ R129, R90, R157 ;  /* 0x0000009d5a817220 */ /* 0x000fe20000410000 */
[----:B------:R-:W-:Y:S01]  /*1070*/  FADD.FTZ R56, R56, R153 ;  /* 0x0000009938387221 */ /* 0x000fe20000010000 */
[-C--:B------:R-:W-:Y:S01]  /*1080*/  FFMA.FTZ R148, R96, R153.reuse, R131 ;  /* 0x0000009960947223 */ /* 0x080fe20000010083 */
[----:B------:R-:W-:Y:S01]  /*1090*/  FFMA.FTZ R72, R135, R153, R72 ;  /* 0x0000009987487223 */ /* 0x000fe20000010048 */
[----:B------:R-:W-:Y:S01]  /*10a0*/  FMUL.FTZ R151, R134, R151 ;  /* 0x0000009786977220 */ /* 0x000fe20000410000 */
[----:B------:R-:W-:Y:S01]  /*10b0*/  FFMA.FTZ R153, R99, R156, R128 ;  /* 0x0000009c63997223 */ /* 0x000fe20000010080 */
[----:B------:R-:W-:Y:S01]  /*10c0*/  FFMA.FTZ R152, R98, R155, R129 ;  /* 0x0000009b62987223 */ /* 0x000fe20000010081 */
[----:B------:R-:W-:Y:S01]  /*10d0*/  FMUL.FTZ R154, R134, R143 ;  /* 0x0000008f869a7220 */ /* 0x000fe20000410000 */
[----:B------:R-:W-:Y:S01]  /*10e0*/  FMUL.FTZ R128, R85, R138 ;  /* 0x0000008a55807220 */ /* 0x000fe20000410000 */
[----:B------:R-:W-:Y:S01]  /*10f0*/  FMUL.FTZ R129, R84, R161 ;  /* 0x000000a154817220 */ /* 0x000fe20000410000 */
[----:B------:R-:W-:Y:S01]  /*1100*/  FADD.FTZ R26, R26, R157 ;  /* 0x0000009d1a1a7221 */ /* 0x000fe20000010000 */
[----:B------:R-:W-:Y:S01]  /*1110*/  FFMA.FTZ R42, R151, R157, R42 ;  /* 0x0000009d972a7223 */ /* 0x000fe2000001002a */
[----:B------:R-:W-:Y:S01]  /*1120*/  FADD.FTZ R59, R59, R156 ;  /* 0x0000009c3b3b7221 */ /* 0x000fe20000010000 */
[----:B------:R-:W-:Y:S01]  /*1130*/  FFMA.FTZ R75, R154, R156, R75 ;  /* 0x0000009c9a4b7223 */ /* 0x000fe2000001004b */
[----:B------:R-:W-:Y:S01]  /*1140*/  FFMA.FTZ R157, R93, R160, R128 ;  /* 0x000000a05d9d7223 */ /* 0x000fe20000010080 */
[----:B------:R-:W-:Y:S01]  /*1150*/  FFMA.FTZ R156, R92, R159, R129 ;  /* 0x0000009f5c9c7223 */ /* 0x000fe20000010081 */
        /* <DEDUP_REMOVED lines=46> */
.L_x_2141:
[----:B------:R-:W-:Y:S05]  /*1440*/  BSYNC B1 ;  /* 0x0000000000017941 */ /* 0x000fea0003800000 */
.L_x_2140:
        /* <DEDUP_REMOVED lines=20> */
.L_x_2165:
        /* <DEDUP_REMOVED lines=58> */
[----:B-1----:R-:W-:Y:S01]  /*1930*/  IMAD.WIDE.U32 R138, R132, 0x10, R138 ;  /* 0x00000010848a7825 */ /* 0x002fe200078e008a */
        /* <DEDUP_REMOVED lines=26> */
.L_x_2144:
[----:B------:R-:W-:Y:S05]  /*1ae0*/  BSYNC B1 ;  /* 0x0000000000017941 */ /* 0x000fea0003800000 */
.L_x_2143:
        /* <DEDUP_REMOVED lines=50> */
[----:B------:R-:W-:Y:S02]  /*1e10*/  @P2 PRMT R124, R134, 0x7610, R124 ;  /* 0x00007610867c2816 */ /* 0x000fe4000000007c */
[----:B------:R-:W-:Y:S02]  /*1e20*/  @P2 F2FP.F16.F32.PACK_AB R146, RZ, R130 ;  /* 0x00000082ff92223e */ /* 0x000fe400000000ff */
[----:B------:R-:W-:-:S02]  /*1e30*/  @P2 F2FP.F16.F32.PACK_AB R143, RZ, R142 ;  /* 0x0000008eff8f223e */ /* 0x000fc400000000ff */
[----:B------:R-:W-:Y:S02]  /*1e40*/  @P2 F2FP.F16.F32.PACK_AB R181, RZ, R180 ;  /* 0x000000b4ffb5223e */ /* 0x000fe400000000ff */
        /* <DEDUP_REMOVED lines=24> */
.L_x_2146:
[----:B------:R-:W-:Y:S05]  /*1fd0*/  BSYNC B1 ;  /* 0x0000000000017941 */ /* 0x000fea0003800000 */
.L_x_2145:
[----:B0-2---:R-:W0:Y:S02]  /*1fe0*/  LDC.64 R128, c[0x0][0x210] ;  /* 0x00008400ff807b82 */ /* 0x005e240000000a00 */
[----:B0-----:R-:W-:-:S04]  /*1ff0*/  LEA R133, R128, R133, 0x2 ;  /* 0x0000008580857211 */ /* 0x001fc800078e10ff */
[----:B------:R-:W-:-:S13]  /*2000*/  ISETP.GE.AND P0, PT, R133, R129, PT ;  /* 0x000000818500720c */ /* 0x000fda0003f06270 */
[----:B------:R-:W-:Y:S05]  /*2010*/  @!P0 BRA `(.L_x_2147) ;  /* 0xffffffe4002c8947 */ /* 0x000fea000383ffff */
.L_x_2137:
[----:B------:R-:W-:Y:S05]  /*2020*/  BSYNC B0 ;  /* 0x0000000000007941 */ /* 0x000fea0003800000 */
.L_x_2136:
        /* <DEDUP_REMOVED lines=138> */
[----:B------:R-:W-:Y:S01]  /*28d0*/  IADD3 R14, P5, R12, UR18, RZ ;  /* 0x000000120c0e7c10 */ /* 0x000fe2000ffbe0ff */
[----:B------:R-:W-:Y:S01]  /*28e0*/  STS.128 [R0+0x10], R44 ;  /* 0x0000102c00007388 */ /* 0x000fe20000000c00 */
[----:B--2---:R-:W-:-:S03]  /*28f0*/  FADD.FTZ R31, R16, R31 ;  /* 0x0000001f101f7221 */ /* 0x004fc60000010000 */
        /* <DEDUP_REMOVED lines=24> */
[----:B------:R2:W2:Y:S01]  /*2a80*/  LDS R23, [R3+0x1a00] ;  /* 0x001a000003177984 */ /* 0x0004a20000000800 */
[----:B---3--:R-:W-:Y:S01]  /*2a90*/  FADD.FTZ R0, RZ, R0 ;  /* 0x00000000ff007221 */ /* 0x008fe20000010000 */
[C---:B------:R-:W-:Y:S02]  /*2aa0*/  IADD3 R16, P4, R12.reuse, UR16, RZ ;  /* 0x000000100c107c10 */ /* 0x040fe4000ff9e0ff */
[----:B------:R3:W2:Y:S01]  /*2ab0*/  LDS R25, [R3+0x1c00] ;  /* 0x001c000003197984 */ /* 0x0006a20000000800 */
[----:B----4-:R-:W-:Y:S01]  /*2ac0*/  FADD.FTZ R6, RZ, R6 ;  /* 0x00000006ff067221 */ /* 0x010fe20000010000 */
[----:B------:R-:W-:-:S02]  /*2ad0*/  IADD3 R12, P6, R12, UR20, RZ ;  /* 0x000000140c0c7c10 */ /* 0x000fc4000ffde0ff */
[----:B------:R3:W4:Y:S01]  /*2ae0*/  LDS R10, [R3+0x1e00] ;  /* 0x001e0000030a7984 */ /* 0x0007220000000800 */
[----:B------:R-:W-:Y:S01]  /*2af0*/  FADD.FTZ R7, RZ, R7 ;  /* 0x00000007ff077221 */ /* 0x000fe20000010000 */
[----:B------:R-:W-:Y:S01]  /*2b00*/  FADD.FTZ R0, R0, R37 ;  /* 0x0000002500007221 */ /* 0x000fe20000010000 */
[C---:B------:R-:W-:Y:S01]  /*2b10*/  IADD3.X R37, R29.reuse, UR19, RZ, P5, !PT ;  /* 0x000000131d257c10 */ /* 0x040fe2000affe4ff */
[----:B------:R-:W-:Y:S01]  /*2b20*/  FADD.FTZ R6, R6, R39 ;  /* 0x0000002706067221 */ /* 0x000fe20000010000 */
[C---:B------:R-:W-:Y:S02]  /*2b30*/  IADD3.X R39, R29.reuse, UR17, RZ, P4, !PT ;  /* 0x000000111d277c10 */ /* 0x040fe4000a7fe4ff */
[----:B------:R-:W-:Y:S01]  /*2b40*/  IADD3.X R29, R29, UR21, RZ, P6, !PT ;  /* 0x000000151d1d7c10 */ /* 0x000fe2000b7fe4ff */
[----:B------:R-:W-:-:S04]  /*2b50*/  FADD.FTZ R7, R7, R24 ;  /* 0x0000001807077221 */ /* 0x000fc80000010000 */
[----:B------:R-:W-:Y:S01]  /*2b60*/  FADD.FTZ R8, R7, R8 ;  /* 0x0000000807087221 */ /* 0x000fe20000010000 */
[----:B------:R-:W-:Y:S01]  /*2b70*/  FADD.FTZ R0, R0, R43 ;  /* 0x0000002b00007221 */ /* 0x000fe20000010000 */
        /* <DEDUP_REMOVED lines=23> */
.L_x_2149:
[----:B------:R-:W-:Y:S05]  /*2cf0*/  BSYNC B0 ;  /* 0x0000000000007941 */ /* 0x000fea0003800000 */
.L_x_2148:
        /* <DEDUP_REMOVED lines=23> */
.L_x_2151:
[----:B------:R-:W-:Y:S05]  /*2e70*/  BSYNC B0 ;  /* 0x0000000000007941 */ /* 0x000fea0003800000 */
.L_x_2150:
        /* <DEDUP_REMOVED lines=23> */
.L_x_2153:
[----:B------:R-:W-:Y:S05]  /*2ff0*/  BSYNC B0 ;  /* 0x0000000000007941 */ /* 0x000fea0003800000 */
.L_x_2152:
        /* <DEDUP_REMOVED lines=15> */
.L_x_2142:
        /* <DEDUP_REMOVED lines=8> */
.L_x_2155:
[----:B------:R-:W-:Y:S05]  /*3170*/  BSYNC B1 ;  /* 0x0000000000017941 */ /* 0x000fea0003800000 */
.L_x_2154:
        /* <DEDUP_REMOVED lines=8> */
.L_x_2156:
[----:B------:R-:W-:Y:S01]  /*3200*/  FADD.FTZ R128, R128, R181 ;  /* 0x000000b580807221 */ /* 0x000fe20000010000 */
[----:B------:R-:W-:-:S04]  /*3210*/  HFMA2.MMA R142, -RZ, RZ, 0, 1.1920928955078125e-07 ;  /* 0x00000002ff8e7435 */ /* 0x000fc800000001ff */
[----:B------:R-:W-:Y:S02]  /*3220*/  MOV R143, R128 ;  /* 0x00000080008f7202 */ /* 0x000fe40000000f00 */
[----:B------:R-:W-:-:S07]  /*3230*/  MOV R129, R141 ;  /* 0x0000008d00817202 */ /* 0x000fce0000000f00 */
[----:B------:R-:W-:Y:S05]  /*3240*/  WARPSYNC.COLLECTIVE R140, `(.L_x_2157) ;  /* 0x000000008c087348 */ /* 0x000fea0003c00000 */
[----:B------:R0:W1:Y:S02]  /*3250*/  SHFL.BFLY P0, R141, R143, R142, R145 ;  /* 0x0c00008e8f8d7389 */ /* 0x0000640000000091 */
[----:B01----:R-:W-:Y:S01]  /*3260*/  ENDCOLLECTIVE ;  /* 0x000000000000791b */ /* 0x003fe20003800000 */
.L_x_2157:
[----:B------:R-:W-:-:S05]  /*3270*/  FADD.FTZ R129, R129, R180 ;  /* 0x000000b481817221 */ /* 0x000fca0000010000 */
[----:B------:R-:W-:Y:S02]  /*3280*/  MOV R143, R129 ;  /* 0x00000081008f7202 */ /* 0x000fe40000000f00 */
[----:B------:R-:W-:-:S07]  /*3290*/  MOV R131, R141 ;  /* 0x0000008d00837202 */ /* 0x000fce0000000f00 */
[----:B------:R-:W-:Y:S05]  /*32a0*/  WARPSYNC.COLLECTIVE R140, `(.L_x_2158) ;  /* 0x000000008c087348 */ /* 0x000fea0003c00000 */
[----:B------:R0:W1:Y:S02]  /*32b0*/  SHFL.BFLY P0, R141, R143, R142, R145 ;  /* 0x0c00008e8f8d7389 */ /* 0x0000640000000091 */
[----:B01----:R-:W-:Y:S01]  /*32c0*/  ENDCOLLECTIVE ;  /* 0x000000000000791b */ /* 0x003fe20003800000 */
.L_x_2158:
[----:B------:R-:W-:Y:S01]  /*32d0*/  FADD.FTZ R131, R128, R131 ;  /* 0x0000008380837221 */ /* 0x000fe20000010000 */
[----:B------:R-:W-:-:S04]  /*32e0*/  HFMA2.MMA R142, -RZ, RZ, 0, 2.384185791015625e-07 ;  /* 0x00000004ff8e7435 */ /* 0x000fc800000001ff */
[----:B------:R-:W-:Y:S02]  /*32f0*/  MOV R143, R131 ;  /* 0x00000083008f7202 */ /* 0x000fe40000000f00 */
[----:B------:R-:W-:-:S07]  /*3300*/  MOV R130, R141 ;  /* 0x0000008d00827202 */ /* 0x000fce0000000f00 */
[----:B------:R-:W-:Y:S05]  /*3310*/  WARPSYNC.COLLECTIVE R140, `(.L_x_2159) ;  /* 0x000000008c087348 */ /* 0x000fea0003c00000 */
[----:B------:R0:W1:Y:S02]  /*3320*/  SHFL.BFLY P0, R141, R143, R142, R145 ;  /* 0x0c00008e8f8d7389 */ /* 0x0000640000000091 */
[----:B01----:R-:W-:Y:S01]  /*3330*/  ENDCOLLECTIVE ;  /* 0x000000000000791b */ /* 0x003fe20003800000 */
.L_x_2159:
[----:B------:R-:W-:-:S05]  /*3340*/  FADD.FTZ R130, R129, R130 ;  /* 0x0000008281827221 */ /* 0x000fca0000010000 */
[----:B------:R-:W-:Y:S02]  /*3350*/  MOV R143, R130 ;  /* 0x00000082008f7202 */ /* 0x000fe40000000f00 */
[----:B------:R-:W-:-:S07]  /*3360*/  MOV R136, R141 ;  /* 0x0000008d00887202 */ /* 0x000fce0000000f00 */
[----:B------:R-:W-:Y:S05]  /*3370*/  WARPSYNC.COLLECTIVE R140, `(.L_x_2160) ;  /* 0x000000008c087348 */ /* 0x000fea0003c00000 */
[----:B------:R0:W1:Y:S02]  /*3380*/  SHFL.BFLY P0, R141, R143, R142, R145 ;  /* 0x0c00008e8f8d7389 */ /* 0x0000640000000091 */
[----:B01----:R-:W-:Y:S01]  /*3390*/  ENDCOLLECTIVE ;  /* 0x000000000000791b */ /* 0x003fe20003800000 */
.L_x_2160:
[----:B------:R-:W-:Y:S01]  /*33a0*/  FADD.FTZ R136, R131, R136 ;  /* 0x0000008883887221 */ /* 0x000fe20000010000 */
[----:B------:R-:W-:-:S04]  /*33b0*/  HFMA2.MMA R142, -RZ, RZ, 0, 4.76837158203125e-07 ;  /* 0x00000008ff8e7435 */ /* 0x000fc800000001ff */
[----:B------:R-:W-:Y:S02]  /*33c0*/  MOV R143, R136 ;  /* 0x00000088008f7202 */ /* 0x000fe40000000f00 */
[----:B------:R-:W-:-:S07]  /*33d0*/  MOV R137, R141 ;  /* 0x0000008d00897202 */ /* 0x000fce0000000f00 */
[----:B------:R-:W-:Y:S05]  /*33e0*/  WARPSYNC.COLLECTIVE R140, `(.L_x_2161) ;  /* 0x000000008c087348 */ /* 0x000fea0003c00000 */
[----:B------:R0:W1:Y:S02]  /*33f0*/  SHFL.BFLY P0, R141, R143, R142, R145 ;  /* 0x0c00008e8f8d7389 */ /* 0x0000640000000091 */
[----:B01----:R-:W-:Y:S01]  /*3400*/  ENDCOLLECTIVE ;  /* 0x000000000000791b */ /* 0x003fe20003800000 */
.L_x_2161:
[----:B------:R-:W-:-:S05]  /*3410*/  FADD.FTZ R137, R130, R137 ;  /* 0x0000008982897221 */ /* 0x000fca0000010000 */
[----:B------:R-:W-:Y:S02]  /*3420*/  MOV R143, R137 ;  /* 0x00000089008f7202 */ /* 0x000fe40000000f00 */
[----:B------:R-:W-:-:S07]  /*3430*/  MOV R139, R141 ;  /* 0x0000008d008b7202 */ /* 0x000fce0000000f00 */
[----:B------:R-:W-:Y:S05]  /*3440*/  WARPSYNC.COLLECTIVE R140, `(.L_x_2162) ;  /* 0x000000008c087348 */ /* 0x000fea0003c00000 */
[----:B------:R0:W1:Y:S02]  /*3450*/  SHFL.BFLY P0, R141, R143, R142, R145 ;  /* 0x0c00008e8f8d7389 */ /* 0x0000640000000091 */
[----:B01----:R-:W-:Y:S01]  /*3460*/  ENDCOLLECTIVE ;  /* 0x000000000000791b */ /* 0x003fe20003800000 */
.L_x_2162:
[----:B------:R-:W-:Y:S01]  /*3470*/  FADD.FTZ R139, R136, R139 ;  /* 0x0000008b888b7221 */ /* 0x000fe20000010000 */
[----:B------:R-:W-:-:S04]  /*3480*/  HFMA2.MMA R142, -RZ, RZ, 0, 9.5367431640625e-07 ;  /* 0x00000010ff8e7435 */ /* 0x000fc800000001ff */
[----:B------:R-:W-:Y:S02]  /*3490*/  MOV R143, R139 ;  /* 0x0000008b008f7202 */ /* 0x000fe40000000f00 */
[----:B------:R-:W-:-:S07]  /*34a0*/  MOV R138, R141 ;  /* 0x0000008d008a7202 */ /* 0x000fce0000000f00 */
[----:B------:R-:W-:Y:S05]  /*34b0*/  WARPSYNC.COLLECTIVE R140, `(.L_x_2163) ;  /* 0x000000008c087348 */ /* 0x000fea0003c00000 */
[----:B------:R0:W1:Y:S02]  /*34c0*/  SHFL.BFLY P0, R141, R143, R142, R145 ;  /* 0x0c00008e8f8d7389 */ /* 0x0000640000000091 */
[----:B01----:R-:W-:Y:S01]  /*34d0*/  ENDCOLLECTIVE ;  /* 0x000000000000791b */ /* 0x003fe20003800000 */
.L_x_2163:
[----:B------:R-:W-:-:S05]  /*34e0*/  FADD.FTZ R138, R137, R138 ;  /* 0x0000008a898a7221 */ /* 0x000fca0000010000 */
[----:B------:R-:W-:Y:S02]  /*34f0*/  MOV R143, R138 ;  /* 0x0000008a008f7202 */ /* 0x000fe40000000f00 */
[----:B------:R-:W-:-:S07]  /*3500*/  MOV R128, R141 ;  /* 0x0000008d00807202 */ /* 0x000fce0000000f00 */
[----:B------:R-:W-:Y:S05]  /*3510*/  WARPSYNC.COLLECTIVE R140, `(.L_x_2164) ;  /* 0x000000008c087348 */ /* 0x000fea0003c00000 */
[----:B------:R0:W1:Y:S02]  /*3520*/  SHFL.BFLY P0, R141, R143, R142, R145 ;  /* 0x0c00008e8f8d7389 */ /* 0x0000640000000091 */
[----:B01----:R-:W-:Y:S01]  /*3530*/  ENDCOLLECTIVE ;  /* 0x000000000000791b */ /* 0x003fe20003800000 */
.L_x_2164:
[----:B------:R-:W-:Y:S01]  /*3540*/  MOV R129, R141 ;  /* 0x0000008d00817202 */ /* 0x000fe20000000f00 */
[----:B------:R-:W-:Y:S06]  /*3550*/  BRA `(.L_x_2165) ;  /* 0xffffffe0000c7947 */ /* 0x000fec000383ffff */
.L_x_2166:
        /* <DEDUP_REMOVED lines=10> */
.L_x_3226:


//--------------------- .text._ZN10layer_norm31ln_parallel_residual_bwd_kernelINS_13Kernel_traitsIf6__halffS2_fjLj512ELj1ELj4ELj1ELj16ENS_18Kernel_traits_baseILj512EfS2_fS2_fjLj128EEEEELb0ELb0ELb1EEEvNS_9BwdParamsE --------------------------
	.section	.text._ZN10layer_norm31ln_parallel_residual_bwd_kernelINS_13Kernel_traitsIf6__halffS2_fjLj512ELj1ELj4ELj1ELj16ENS_18Kernel_traits_baseILj512EfS2_fS2_fjLj128EEEEELb0ELb0ELb1EEEvNS_9BwdParamsE,"ax",@progbits
	.align	128
        .global         _ZN10layer_norm31ln_parallel_residual_bwd_kernelINS_13Kernel_traitsIf6__halffS2_fjLj512ELj1ELj4ELj1ELj16ENS_18Kernel_traits_baseILj512EfS2_fS2_fjLj128EEEEELb0ELb0ELb1EEEvNS_9BwdParamsE
        .type           _ZN10layer_norm31ln_parallel_residual_bwd_kernelINS_13Kernel_traitsIf6__halffS2_fjLj512ELj1ELj4ELj1ELj16ENS_18Kernel_traits_baseILj512EfS2_fS2_fjLj128EEEEELb0ELb0ELb1EEEvNS_9BwdParamsE,@function
        .size           _ZN10layer_norm31ln_parallel_residual_bwd_kernelINS_13Kernel_traitsIf6__halffS2_fjLj512ELj1ELj4ELj1ELj16ENS_18Kernel_traits_baseILj512EfS2_fS2_fjLj128EEEEELb0ELb0ELb1EEEvNS_9BwdParamsE,(.L_x_3227 - _ZN10layer_norm31ln_parallel_residual_bwd_kernelINS_13Kernel_traitsIf6__halffS2_fjLj512ELj1ELj4ELj1ELj16ENS_18Kernel_traits_baseILj512EfS2_fS2_fjLj128EEEEELb0ELb0ELb1EEEvNS_9BwdParamsE)
        .other          _ZN10layer_norm31ln_parallel_residual_bwd_kernelINS_13Kernel_traitsIf6__halffS2_fjLj512ELj1ELj4ELj1ELj16ENS_18Kernel_traits_baseILj512EfS2_fS2_fjLj128EEEEELb0ELb0ELb1EEEvNS_9BwdParamsE,@"STO_CUDA_ENTRY STV_DEFAULT"
_ZN10layer_norm31ln_parallel_residual_bwd_kernelINS_13Kernel_traitsIf6__halffS2_fjLj512ELj1ELj4ELj1ELj16ENS_18Kernel_traits_baseILj512EfS2_fS2_fjLj128EEEEELb0ELb0ELb1EEEvNS_9BwdParamsE:
.text._ZN10layer_norm31ln_parallel_residual_bwd_kernelINS_13Kernel_traitsIf6__halffS2_fjLj512ELj1ELj4ELj1ELj16ENS_18Kernel_traits_baseILj512EfS2_fS2_fjLj128EEEEELb0ELb0ELb1EEEvNS_9BwdParamsE:
        /* <DEDUP_REMOVED lines=48> */
.L_x_2168:
        /* <DEDUP_REMOVED lines=55> */
[----:B01----:R-:W-:-:S07]  /*0670*/  LOP3.LUT R79, R2, 0x1f, RZ, 0xc0, !PT ;  /* 0x0000001f024f7812 */ /* 0x003fce00078ec0ff */
.L_x_2172:
        /* <DEDUP_REMOVED lines=14> */
[----:B------:R-:W-:Y:S02]  /*0760*/  IADD3 R162, R160, 0x20, RZ ;  /* 0x00000020a0a27810 */ /* 0x000fe40007ffe0ff */
[----:B------:R-:W2:Y:S01]  /*0770*/  LDG.E.128 R68, desc[UR4][R166.64+0x10] ;  /* 0x00001004a6447981 */ /* 0x000ea2000c1e1d00 */
[----:B------:R-:W1:Y:S03]  /*0780*/  @P0 LDC.64 R168, c[0x0][0x2c8] ;  /* 0x0000b200ffa80b82 */ /* 0x000e660000000a00 */
[----:B------:R-:W2:Y:S01]  /*0790*/  LDG.E.128 R64, desc[UR4][R64.64] ;  /* 0x0000000440407981 */ /* 0x000ea2000c1e1d00 */
[----:B---3--:R-:W-:-:S05]  /*07a0*/  IMAD.WIDE R164, R153, 0x4, R164 ;  /* 0x0000000499a47825 */ /* 0x008fca00078e02a4 */
[----:B------:R3:W2:Y:S01]  /*07b0*/  LDG.E R163, desc[UR4][R164.64] ;  /* 0x00000004a4a37981 */ /* 0x0006a2000c1e1900 */
[----:B0-----:R-:W-:-:S06]  /*07c0*/  IMAD.WIDE.U32 R92, R160, 0x10, R76 ;  /* 0x00000010a05c7825 */ /* 0x001fcc00078e004c */
[----:B------:R-:W2:Y:S01]  /*07d0*/  LDG.E.128 R92, desc[UR4][R92.64] ;  /* 0x000000045c5c7981 */ /* 0x000ea2000c1e1d00 */
[C---:B------:R-:W-:Y:S01]  /*07e0*/  IMAD.WIDE.U32 R80, R162.reuse, 0x10, R80 ;  /* 0x00000010a2507825 */ /* 0x040fe200078e0050 */
[----:B---3--:R-:W0:Y:S03]  /*07f0*/  @P0 LDC.64 R164, c[0x0][0x2c8] ;  /* 0x0000b200ffa40b82 */ /* 0x008e260000000a00 */
[C---:B------:R-:W-:Y:S02]  /*0800*/  IMAD.WIDE.U32 R170, R162.reuse, 0x20, R170 ;  /* 0x00000020a2aa7825 */ /* 0x040fe400078e00aa */
[----:B------:R-:W3:Y:S02]  /*0810*/  LDG.E.128 R80, desc[UR4][R80.64] ;  /* 0x0000000450507981 */ /* 0x000ee4000c1e1d00 */
[----:B------:R-:W-:Y:S02]  /*0820*/  IMAD.WIDE.U32 R76, R162, 0x10, R76 ;  /* 0x00000010a24c7825 */ /* 0x000fe400078e004c */
[----:B------:R-:W3:Y:S04]  /*0830*/  LDG.E.128 R72, desc[UR4][R170.64] ;  /* 0x00000004aa487981 */ /* 0x000ee8000c1e1d00 */
[----:B------:R-:W3:Y:S04]  /*0840*/  LDG.E.128 R76, desc[UR4][R76.64] ;  /* 0x000000044c4c7981 */ /* 0x000ee8000c1e1d00 */
[----:B------:R4:W3:Y:S01]  /*0850*/  LDG.E.128 R84, desc[UR4][R170.64+0x10] ;  /* 0x00001004aa547981 */ /* 0x0008e2000c1e1d00 */
[----:B------:R-:W-:Y:S01]  /*0860*/  ISETP.NE.AND P1, PT, R158, RZ, PT ;  /* 0x000000ff9e00720c */ /* 0x000fe20003f25270 */
[----:B-1----:R-:W-:-:S04]  /*0870*/  @P0 IMAD.WIDE.U32 R166, R160, 0x20, R168 ;  /* 0x00000020a0a60825 */ /* 0x002fc800078e00a8 */
[----:B0-----:R-:W-:Y:S01]  /*0880*/  @P0 IMAD.WIDE.U32 R168, R162, 0x20, R164 ;  /* 0x00000020a2a80825 */ /* 0x001fe200078e00a4 */
[----:B-----5:R-:W5:Y:S04]  /*0890*/  @P0 LDG.E.128 R36, desc[UR4][R166.64] ;  /* 0x00000004a6240981 */ /* 0x020f68000c1e1d00 */
[----:B------:R0:W5:Y:S04]  /*08a0*/  @P0 LDG.E.128 R40, desc[UR4][R166.64+0x10] ;  /* 0x00001004a6280981 */ /* 0x000168000c1e1d00 */
        /* <DEDUP_REMOVED lines=8> */
[--C-:B--2---:R-:W-:Y:S02]  /*0930*/  HADD2.F32 R89, -RZ, R64.reuse.H0_H0 ;  /* 0x20000040ff597230 */ /* 0x104fe40000004100 */
[----:B------:R-:W-:Y:S02]  /*0940*/  HADD2.F32 R90, -RZ, R64.H1_H1 ;  /* 0x30000040ff5a7230 */ /* 0x000fe40000004100 */
[----:B------:R-:W-:Y:S01]  /*0950*/  FMUL.FTZ R0, R163, R0 ;  /* 0x00000000a3007220 */ /* 0x000fe20000410000 */
[----:B------:R-:W-:Y:S01]  /*0960*/  FADD.FTZ R156, R89, R156 ;  /* 0x0000009c599c7221 */ /* 0x000fe20000010000 */
[----:B------:R-:W-:-:S02]  /*0970*/  FMUL.FTZ R64, R163, R170 ;  /* 0x000000aaa3407220 */ /* 0x000fc40000410000 */
[----:B------:R-:W-:Y:S01]  /*0980*/  FFMA.FTZ R157, R0, R89, R157 ;  /* 0x00000059009d7223 */ /* 0x000fe2000001009d */
[--C-:B------:R-:W-:Y:S02]  /*0990*/  HADD2.F32 R91, -RZ, R93.reuse.H0_H0 ;  /* 0x2000005dff5b7230 */ /* 0x100fe40000004100 */
[----:B------:R-:W-:Y:S02]  /*09a0*/  HADD2.F32 R165, -RZ, R93.H1_H1 ;  /* 0x3000005dffa57230 */ /* 0x000fe40000004100 */
[--C-:B0-----:R-:W-:Y:S02]  /*09b0*/  HADD2.F32 R166, -RZ, R94.reuse.H0_H0 ;  /* 0x2000005effa67230 */ /* 0x101fe40000004100 */
[----:B------:R-:W-:Y:S02]  /*09c0*/  HADD2.F32 R167, -RZ, R94.H1_H1 ;  /* 0x3000005effa77230 */ /* 0x000fe40000004100 */
[--C-:B------:R-:W-:Y:S02]  /*09d0*/  HADD2.F32 R93, -RZ, R65.reuse.H0_H0 ;  /* 0x20000041ff5d7230 */ /* 0x100fe40000004100 */
[----:B------:R-:W-:-:S02]  /*09e0*/  HADD2.F32 R94, -RZ, R65.H1_H1 ;  /* 0x30000041ff5e7230 */ /* 0x000fc40000004100 */
[----:B------:R-:W-:Y:S01]  /*09f0*/  FMUL.FTZ R65, R16, R89 ;  /* 0x0000005910417220 */ /* 0x000fe20000410000 */
[----:B------:R-:W-:Y:S01]  /*0a00*/  FMUL.FTZ R89, R163, R172 ;  /* 0x000000aca3597220 */ /* 0x000fe20000410000 */
[--C-:B------:R-:W-:Y:S02]  /*0a10*/  HADD2.F32 R88, -RZ, R92.reuse.H0_H0 ;  /* 0x2000005cff587230 */ /* 0x100fe40000004100 */
[----:B------:R-:W-:Y:S01]  /*0a20*/  FADD.FTZ R145, R93, R145 ;  /* 0x000000915d917221 */ /* 0x000fe20000010000 */
[--C-:B-1----:R-:W-:Y:S02]  /*0a30*/  HADD2.F32 R169, -RZ, R95.reuse.H0_H0 ;  /* 0x2000005fffa97230 */ /* 0x102fe40000004100 */
[----:B------:R-:W-:Y:S01]  /*0a40*/  FFMA.FTZ R148, R89, R93, R148 ;  /* 0x0000005d59947223 */ /* 0x000fe20000010094 */
[----:B------:R-:W-:Y:S02]  /*0a50*/  HADD2.F32 R173, -RZ, R95.H1_H1 ;  /* 0x3000005fffad7230 */ /* 0x000fe40000004100 */
[----:B------:R-:W-:Y:S01]  /*0a60*/  FADD.FTZ R152, R90, R152 ;  /* 0x000000985a987221 */ /* 0x000fe20000010000 */
[----:B------:R-:W-:-:S02]  /*0a70*/  HADD2.F32 R92, -RZ, R92.H1_H1 ;  /* 0x3000005cff5c7230 */ /* 0x000fc40000004100 */
[-C--:B------:R-:W-:Y:S01]  /*0a80*/  FFMA.FTZ R151, R64, R90.reuse, R151 ;  /* 0x0000005a40977223 */ /* 0x080fe20000010097 */
[--C-:B------:R-:W-:Y:S02]  /*0a90*/  HADD2.F32 R95, -RZ, R66.reuse.H0_H0 ;  /* 0x20000042ff5f7230 */ /* 0x100fe40000004100 */
[----:B------:R-:W-:Y:S01]  /*0aa0*/  FMUL.FTZ R93, R18, R93 ;  /* 0x0000005d125d7220 */ /* 0x000fe20000410000 */
[----:B------:R-:W-:Y:S02]  /*0ab0*/  HADD2.F32 R168, -RZ, R66.H1_H1 ;  /* 0x30000042ffa87230 */ /* 0x000fe40000004100 */
[----:B------:R-:W-:Y:S01]  /*0ac0*/  FMUL.FTZ R66, R17, R90 ;  /* 0x0000005a11427220 */ /* 0x000fe20000410000 */
[----:B------:R-:W-:Y:S01]  /*0ad0*/  FMUL.FTZ R90, R19, R94 ;  /* 0x0000005e135a7220 */ /* 0x000fe20000410000 */
[--C-:B------:R-:W-:Y:S02]  /*0ae0*/  HADD2.F32 R171, -RZ, R67.reuse.H0_H0 ;  /* 0x20000043ffab7230 */ /* 0x100fe40000004100 */
[----:B------:R-:W-:Y:S01]  /*0af0*/  FADD.FTZ R159, R88, R159 ;  /* 0x0000009f589f7221 */ /* 0x000fe20000010000 */
[----:B------:R-:W-:-:S02]  /*0b00*/  HADD2.F32 R175, -RZ, R67.H1_H1 ;  /* 0x30000043ffaf7230 */ /* 0x000fc40000004100 */
[-C--:B------:R-:W-:Y:S01]  /*0b10*/  FFMA.FTZ R161, R0, R88.reuse, R161 ;  /* 0x0000005800a17223 */ /* 0x080fe200000100a1 */
[----:B------:R-:W-:Y:S01]  /*0b20*/  FFMA.FTZ R65, R32, R88, R65 ;  /* 0x0000005820417223 */ /* 0x000fe20000010041 */
[----:B------:R-:W-:Y:S01]  /*0b30*/  FFMA.FTZ R67, R33, R92, R66 ;  /* 0x0000005c21437223 */ /* 0x000fe20000010042 */
[----:B------:R-:W-:Y:S01]  /*0b40*/  FADD.FTZ R149, R91, R149 ;  /* 0x000000955b957221 */ /* 0x000fe20000010000 */
[-C--:B------:R-:W-:Y:S01]  /*0b50*/  FFMA.FTZ R150, R89, R91.reuse, R150 ;  /* 0x0000005b59967223 */ /* 0x080fe20000010096 */
[----:B------:R-:W-:Y:S01]  /*0b60*/  FFMA.FTZ R88, R34, R91, R93 ;  /* 0x0000005b22587223 */ /* 0x000fe2000001005d */
[----:B------:R-:W-:Y:S01]  /*0b70*/  FMUL.FTZ R66, R163, R174 ;  /* 0x000000aea3427220 */ /* 0x000fe20000410000 */
[----:B------:R-:W-:Y:S01]  /*0b80*/  FFMA.FTZ R91, R35, R165, R90 ;  /* 0x000000a5235b7223 */ /* 0x000fe2000001005a */
[----:B------:R-:W-:Y:S01]  /*0b90*/  FADD.FTZ R90, -R164, R69 ;  /* 0x00000045a45a7221 */ /* 0x000fe20000010100 */
[----:B------:R-:W-:Y:S01]  /*0ba0*/  FADD.FTZ R155, R92, R155 ;  /* 0x0000009b5c9b7221 */ /* 0x000fe20000010000 */
[----:B------:R-:W-:Y:S01]  /*0bb0*/  FFMA.FTZ R154, R64, R92, R154 ;  /* 0x0000005c409a7223 */ /* 0x000fe2000001009a */
[----:B------:R-:W-:Y:S01]  /*0bc0*/  FADD.FTZ R68, -R164, R68 ;  /* 0x00000044a4447221 */ /* 0x000fe20000010100 */
[----:B------:R-:W-:Y:S01]  /*0bd0*/  FADD.FTZ R103, R94, R103 ;  /* 0x000000675e677221 */ /* 0x000fe20000010000 */
[----:B------:R-:W-:Y:S01]  /*0be0*/  FFMA.FTZ R137, R66, R94, R137 ;  /* 0x0000005e42897223 */ /* 0x000fe20000010089 */
[C---:B------:R-:W-:Y:S01]  /*0bf0*/  FADD.FTZ R92, -R164.reuse, R70 ;  /* 0x00000046a45c7221 */ /* 0x040fe20000010100 */
[C---:B------:R-:W-:Y:S01]  /*0c00*/  FADD.FTZ R94, -R164.reuse, R71 ;  /* 0x00000047a45e7221 */ /* 0x040fe20000010100 */
[----:B------:R-:W-:Y:S01]  /*0c10*/  FMUL.FTZ R70, R13, R168 ;  /* 0x000000a80d467220 */ /* 0x000fe20000410000 */
[C---:B------:R-:W-:Y:S01]  /*0c20*/  FMUL.FTZ R69, R163.reuse, R90 ;  /* 0x0000005aa3457220 */ /* 0x040fe20000410000 */
[----:B------:R-:W-:Y:S01]  /*0c30*/  FMUL.FTZ R68, R163, R68 ;  /* 0x00000044a3447220 */ /* 0x000fe20000410000 */
[----:B------:R-:W-:Y:S01]  /*0c40*/  FADD.FTZ R120, R167, R120 ;  /* 0x00000078a7787221 */ /* 0x000fe20000010000 */
[-C--:B------:R-:W-:Y:S01]  /*0c50*/  FFMA.FTZ R70, R29, R167.reuse, R70 ;  /* 0x000000a71d467223 */ /* 0x080fe20000010046 */
[----:B------:R-:W-:Y:S01]  /*0c60*/  FFMA.FTZ R132, R69, R167, R132 ;  /* 0x000000a745847223 */ /* 0x000fe20000010084 */
[C---:B------:R-:W-:Y:S01]  /*0c70*/  FMUL.FTZ R90, R163.reuse, R92 ;  /* 0x0000005ca35a7220 */ /* 0x040fe20000410000 */
[----:B------:R-:W-:Y:S01]  /*0c80*/  FMUL.FTZ R93, R163, R94 ;  /* 0x0000005ea35d7220 */ /* 0x000fe20000410000 */
[----:B---3--:R-:W-:Y:S01]  /*0c90*/  FADD.FTZ R94, -R164, R73 ;  /* 0x00000049a45e7221 */ /* 0x008fe20000010100 */
[----:B------:R-:W-:-:S02]  /*0ca0*/  HADD2.F32 R167, -RZ, R80.H1_H1 ;  /* 0x30000050ffa77230 */ /* 0x000fc40000004100 */
[----:B------:R-:W-:Y:S01]  /*0cb0*/  FADD.FTZ R142, R165, R142 ;  /* 0x0000008ea58e7221 */ /* 0x000fe20000010000 */
[----:B------:R-:W-:Y:S01]  /*0cc0*/  FFMA.FTZ R147, R66, R165, R147 ;  /* 0x000000a542937223 */ /* 0x000fe20000010093 */
[-C--:B------:R-:W-:Y:S01]  /*0cd0*/  FMUL.FTZ R71, R12, R95.reuse ;  /* 0x0000005f0c477220 */ /* 0x080fe20000410000 */
[----:B------:R-:W-:Y:S01]  /*0ce0*/  FADD.FTZ R101, R95, R101 ;  /* 0x000000655f657221 */ /* 0x000fe20000010000 */
[----:B------:R-:W-:Y:S01]  /*0cf0*/  FFMA.FTZ R111, R68, R95, R111 ;  /* 0x0000005f446f7223 */ /* 0x000fe2000001006f */
[-C--:B------:R-:W-:Y:S01]  /*0d00*/  FMUL.FTZ R95, R14, R171.reuse ;  /* 0x000000ab0e5f7220 */ /* 0x080fe20000410000 */
[--C-:B------:R-:W-:Y:S02]  /*0d10*/  HADD2.F32 R165, -RZ, R76.reuse.H0_H0 ;  /* 0x2000004cffa57230 */ /* 0x100fe40000004100 */
[----:B------:R-:W-:Y:S01]  /*0d20*/  FADD.FTZ R99, R171, R99 ;  /* 0x00000063ab637221 */ /* 0x000fe20000010000 */
[----:B------:R-:W-:Y:S01]  /*0d30*/  FFMA.FTZ R109, R90, R171, R109 ;  /* 0x000000ab5a6d7223 */ /* 0x000fe2000001006d */
[----:B------:R-:W-:-:S02]  /*0d40*/  HADD2.F32 R76, -RZ, R76.H1_H1 ;  /* 0x3000004cff4c7230 */ /* 0x000fc40000004100 */
[----:B------:R-:W-:Y:S01]  /*0d50*/  FMUL.FTZ R73, R163, R94 ;  /* 0x0000005ea3497220 */ /* 0x000fe20000410000 */
[--C-:B------:R-:W-:Y:S02]  /*0d60*/  HADD2.F32 R171, -RZ, R78.reuse.H0_H0 ;  /* 0x2000004effab7230 */ /* 0x100fe40000004100 */
[----:B------:R-:W-:Y:S01]  /*0d70*/  FADD.FTZ R119, R166, R119 ;  /* 0x00000077a6777221 */ /* 0x000fe20000010000 */
[----:B------:R-:W-:Y:S02]  /*0d80*/  HADD2.F32 R174, -RZ, R78.H1_H1 ;  /* 0x3000004effae7230 */ /* 0x000fe40000004100 */
[-C--:B------:R-:W-:Y:S01]  /*0d90*/  FFMA.FTZ R71, R28, R166.reuse, R71 ;  /* 0x000000a61c477223 */ /* 0x080fe20000010047 */
[----:B------:R-:W-:Y:S01]  /*0da0*/  FFMA.FTZ R131, R68, R166, R131 ;  /* 0x000000a644837223 */ /* 0x000fe20000010083 */
[----:B------:R-:W-:Y:S01]  /*0db0*/  FMUL.FTZ R78, R9, R167 ;  /* 0x000000a7094e7220 */ /* 0x000fe20000410000 */
[----:B------:R-:W-:Y:S01]  /*0dc0*/  FADD.FTZ R117, R169, R117 ;  /* 0x00000075a9757221 */ /* 0x000fe20000010000 */
[-C--:B------:R-:W-:Y:S01]  /*0dd0*/  FFMA.FTZ R95, R30, R169.reuse, R95 ;  /* 0x000000a91e5f7223 */ /* 0x080fe2000001005f */
[----:B------:R-:W-:Y:S01]  /*0de0*/  FFMA.FTZ R129, R90, R169, R129 ;  /* 0x000000a95a817223 */ /* 0x000fe20000010081 */
[----:B------:R-:W-:Y:S01]  /*0df0*/  FADD.FTZ R166, -R164, R74 ;  /* 0x0000004aa4a67221 */ /* 0x000fe20000010100 */
[----:B------:R-:W-:-:S02]  /*0e00*/  HADD2.F32 R169, -RZ, R77.H0_H0 ;  /* 0x2000004dffa97230 */ /* 0x000fc40000004100 */
[----:B------:R-:W-:Y:S01]  /*0e10*/  FADD.FTZ R141, R76, R141 ;  /* 0x0000008d4c8d7221 */ /* 0x000fe20000010000 */
[----:B------:R-:W-:Y:S02]  /*0e20*/  HADD2.F32 R170, -RZ, R77.H1_H1 ;  /* 0x3000004dffaa7230 */ /* 0x000fe40000004100 */
[-C--:B------:R-:W-:Y:S01]  /*0e30*/  FFMA.FTZ R128, R73, R76.reuse, R128 ;  /* 0x0000004c49807223 */ /* 0x080fe20000010080 */
[----:B------:R-:W-:Y:S02]  /*0e40*/  HADD2.F32 R77, -RZ, R80.H0_H0 ;  /* 0x20000050ff4d7230 */ /* 0x000fe40000004100 */
[----:B------:R-:W-:Y:S01]  /*0e50*/  FFMA.FTZ R76, R25, R76, R78 ;  /* 0x0000004c194c7223 */ /* 0x000fe2000001004e */
[--C-:B------:R-:W-:Y:S02]  /*0e60*/  HADD2.F32 R80, -RZ, R81.reuse.H0_H0 ;  /* 0x20000051ff507230 */ /* 0x100fe40000004100 */
[----:B------:R-:W-:Y:S01]  /*0e70*/  FADD.FTZ R102, R168, R102 ;  /* 0x00000066a8667221 */ /* 0x000fe20000010000 */
[----:B------:R-:W-:Y:S01]  /*0e80*/  FFMA.FTZ R112, R69, R168, R112 ;  /* 0x000000a845707223 */ /* 0x000fe20000010070 */
[----:B------:R-:W-:-:S02]  /*0e90*/  HADD2.F32 R172, -RZ, R81.H1_H1 ;  /* 0x30000051ffac7230 */ /* 0x000fc40000004100 */
[----:B------:R-:W-:Y:S01]  /*0ea0*/  FMUL.FTZ R78, R163, R166 ;  /* 0x000000a6a34e7220 */ /* 0x000fe20000410000 */
[----:B------:R-:W-:Y:S01]  /*0eb0*/  FMUL.FTZ R92, R15, R175 ;  /* 0x000000af0f5c7220 */ /* 0x000fe20000410000 */
[----:B------:R-:W-:Y:S01]  /*0ec0*/  FADD.FTZ R168, -R164, R75 ;  /* 0x0000004ba4a87221 */ /* 0x000fe20000010100 */
[--C-:B------:R-:W-:Y:S02]  /*0ed0*/  HADD2.F32 R75, -RZ, R83.reuse.H0_H0 ;  /* 0x20000053ff4b7230 */ /* 0x100fe40000004100 */
[----:B------:R-:W-:Y:S01]  /*0ee0*/  FADD.FTZ R133, R80, R133 ;  /* 0x0000008550857221 */ /* 0x000fe20000010000 */
[----:B------:R-:W-:Y:S02]  /*0ef0*/  HADD2.F32 R74, -RZ, R83.H1_H1 ;  /* 0x30000053ff4a7230 */ /* 0x000fe40000004100 */
[-C--:B------:R-:W-:Y:S01]  /*0f00*/  FFMA.FTZ R135, R78, R80.reuse, R135 ;  /* 0x000000504e877223 */ /* 0x080fe20000010087 */
[----:B------:R-:W-:Y:S01]  /*0f10*/  FMUL.FTZ R83, R10, R80 ;  /* 0x000000500a537220 */ /* 0x000fe20000410000 */
[----:B------:R-:W-:Y:S01]  /*0f20*/  FADD.FTZ R118, R173, R118 ;  /* 0x00000076ad767221 */ /* 0x000fe20000010000 */
[-C--:B------:R-:W-:Y:S01]  /*0f30*/  FFMA.FTZ R92, R31, R173.reuse, R92 ;  /* 0x000000ad1f5c7223 */ /* 0x080fe2000001005c */
[----:B------:R-:W-:Y:S01]  /*0f40*/  FFMA.FTZ R130, R93, R173, R130 ;  /* 0x000000ad5d827223 */ /* 0x000fe20000010082 */
[----:B------:R-:W-:Y:S01]  /*0f50*/  FMUL.FTZ R81, R163, R168 ;  /* 0x000000a8a3517220 */ /* 0x000fe20000410000 */
[----:B------:R-:W-:Y:S01]  /*0f60*/  FMUL.FTZ R80, R11, R172 ;  /* 0x000000ac0b507220 */ /* 0x000fe20000410000 */
[----:B------:R-:W-:-:S02]  /*0f70*/  HADD2.F32 R173, -RZ, R82.H0_H0 ;  /* 0x20000052ffad7230 */ /* 0x000fc40000004100 */
[----:B------:R-:W-:Y:S01]  /*0f80*/  FADD.FTZ R166, -R164, R85 ;  /* 0x00000055a4a67221 */ /* 0x000fe20000010100 */
[----:B------:R-:W-:Y:S02]  /*0f90*/  HADD2.F32 R176, -RZ, R82.H1_H1 ;  /* 0x30000052ffb07230 */ /* 0x000fe40000004100 */
[----:B------:R-:W-:Y:S01]  /*0fa0*/  FADD.FTZ R82, RZ, R65 ;  /* 0x00000041ff527221 */ /* 0x000fe20000010000 */
[----:B------:R-:W-:Y:S01]  /*0fb0*/  FFMA.FTZ R85, R0, R65, RZ ;  /* 0x0000004100557223 */ /* 0x000fe200000100ff */
[----:B------:R-:W-:Y:S01]  /*0fc0*/  FADD.FTZ R72, -R164, R72 ;  /* 0x00000048a4487221 */ /* 0x000fe20000010100 */
[----:B------:R-:W-:Y:S01]  /*0fd0*/  FADD.FTZ R139, R170, R139 ;  /* 0x0000008baa8b7221 */ /* 0x000fe20000010000 */
[-C--:B------:R-:W-:Y:S01]  /*0fe0*/  FFMA.FTZ R126, R81, R170.reuse, R126 ;  /* 0x000000aa517e7223 */ /* 0x080fe2000001007e */
[----:B------:R-:W-:Y:S01]  /*0ff0*/  FFMA.FTZ R80, R27, R170, R80 ;  /* 0x000000aa1b507223 */ /* 0x000fe20000010050 */
[C---:B------:R-:W-:Y:S01]  /*1000*/  FADD.FTZ R170, -R164.reuse, R87 ;  /* 0x00000057a4aa7221 */ /* 0x040fe20000010100 */
[----:B------:R-:W-:Y:S01]  /*1010*/  FADD.FTZ R94, -R164, R84 ;  /* 0x00000054a45e7221 */ /* 0x000fe20000010100 */
[----:B------:R-:W-:Y:S01]  /*1020*/  FADD.FTZ R87, R67, R82 ;  /* 0x0000005243577221 */ /* 0x000fe20000010000 */
[----:B------:R-:W-:Y:S01]  /*1030*/  FFMA.FTZ R84, R64, R67, R85 ;  /* 0x0000004340547223 */ /* 0x000fe20000010055 */
        /* <DEDUP_REMOVED lines=11> */
[----:B------:R-:W-:Y:S01]  /*10f0*/  FFMA.FTZ R77, R24, R165, R77 ;  /* 0x000000a5184d7223 */ /* 0x000fe2000001004d */
[----:B------:R-:W-:Y:S01]  /*1100*/  FADD.FTZ R165, R71, R86 ;  /* 0x0000005647a57221 */ /* 0x000fe20000010000 */
[----:B------:R-:W-:Y:S01]  /*1110*/  FMUL.FTZ R84, R5, R176 ;  /* 0x000000b005547220 */ /* 0x000fe20000410000 */
[----:B------:R-:W-:Y:S01]  /*1120*/  FFMA.FTZ R86, R68, R71, R87 ;  /* 0x0000004744567223 */ /* 0x000fe20000010057 */
[C---:B------:R-:W-:Y:S01]  /*1130*/  FMUL.FTZ R87, R163.reuse, R166 ;  /* 0x000000a6a3577220 */ /* 0x040fe20000410000 */
[----:B------:R-:W-:Y:S01]  /*1140*/  FMUL.FTZ R82, R163, R94 ;  /* 0x0000005ea3527220 */ /* 0x000fe20000410000 */
[----:B------:R-:W-:Y:S01]  /*1150*/  FADD.FTZ R94, R70, R165 ;  /* 0x000000a5465e7221 */ /* 0x000fe20000010000 */
[----:B------:R-:W-:Y:S01]  /*1160*/  FADD.FTZ R116, R174, R116 ;  /* 0x00000074ae747221 */ /* 0x000fe20000010000 */
[----:B------:R-:W-:Y:S01]  /*1170*/  FFMA.FTZ R84, R21, R174, R84 ;  /* 0x000000ae15547223 */ /* 0x000fe20000010054 */
        /* <DEDUP_REMOVED lines=12> */
[----:B------:R-:W-:Y:S01]  /*1240*/  FADD.FTZ R165, R176, R98 ;  /* 0x00000062b0a57221 */ /* 0x000fe20000010000 */
[----:B------:R-:W-:Y:S01]  /*1250*/  FFMA.FTZ R86, R72, R77, R167 ;  /* 0x0000004d48567223 */ /* 0x000fe200000100a7 */
[----:B------:R-:W-:-:S02]  /*1260*/  HADD2.F32 R175, -RZ, R79.H0_H0 ;  /* 0x2000004fffaf7230 */ /* 0x000fc40000004100 */
[----:B------:R-:W-:Y:S01]  /*1270*/  FFMA.FTZ R176, R87, R176, R107 ;  /* 0x000000b057b07223 */ /* 0x000fe2000001006b */
[----:B------:R-:W-:Y:S01]  /*1280*/  FMUL.FTZ R107, R6, R75 ;  /* 0x0000004b066b7220 */ /* 0x000fe20000410000 */
[----:B------:R-:W-:Y:S01]  /*1290*/  FFMA.FTZ R83, R26, R169, R83 ;  /* 0x000000a91a537223 */ /* 0x000fe20000010053 */
[----:B------:R-:W-:Y:S01]  /*12a0*/  FADD.FTZ R94, R97, R76 ;  /* 0x0000004c615e7221 */ /* 0x000fe20000010000 */
[----:B------:R-:W-:Y:S01]  /*12b0*/  FFMA.FTZ R97, R73, R76, R86 ;  /* 0x0000004c49617223 */ /* 0x000fe20000010056 */
[----:B------:R-:W-:Y:S01]  /*12c0*/  FFMA.FTZ R86, R22, R175, R107 ;  /* 0x000000af16567223 */ /* 0x000fe2000001006b */
[----:B------:R-:W-:Y:S01]  /*12d0*/  FMUL.FTZ R85, R4, R173 ;  /* 0x000000ad04557220 */ /* 0x000fe20000410000 */
[----:B------:R-:W-:Y:S01]  /*12e0*/  FADD.FTZ R107, R94, R83 ;  /* 0x000000535e6b7221 */ /* 0x000fe20000010000 */
[----:B------:R-:W-:Y:S02]  /*12f0*/  HADD2.F32 R79, -RZ, R79.H1_H1 ;  /* 0x3000004fff4f7230 */ /* 0x000fe40000004100 */
[----:B------:R-:W-:Y:S01]  /*1300*/  FFMA.FTZ R94, R78, R83, R97 ;  /* 0x000000534e5e7223 */ /* 0x000fe20000010061 */
[----:B------:R-:W-:Y:S01]  /*1310*/  FFMA.FTZ R85, R20, R171, R85 ;  /* 0x000000ab14557223 */ /* 0x000fe20000010055 */
[----:B------:R-:W-:-:S02]  /*1320*/  FADD.FTZ R98, R107, R80 ;  /* 0x000000506b627221 */ /* 0x000fc40000010000 */
[----:B------:R-:W-:Y:S01]  /*1330*/  FFMA.FTZ R97, R81, R80, R94 ;  /* 0x0000005051617223 */ /* 0x000fe2000001005e */
[----:B------:R-:W-:Y:S01]  /*1340*/  FADD.FTZ R166, R79, R114 ;  /* 0x000000724fa67221 */ /* 0x000fe20000010000 */
[----:B------:R-:W-:Y:S01]  /*1350*/  FMUL.FTZ R114, R7, R74 ;  /* 0x0000004a07727220 */ /* 0x000fe20000410000 */
[----:B------:R-:W-:Y:S01]  /*1360*/  FADD.FTZ R107, R98, R85 ;  /* 0x00000055626b7221 */ /* 0x000fe20000010000 */
[----:B------:R-:W-:Y:S02]  /*1370*/  FFMA.FTZ R98, R82, R85, R97 ;  /* 0x0000005552627223 */ /* 0x000fe40000010061 */
[----:B------:R-:W-:Y:S01]  /*1380*/  FFMA.FTZ R94, R23, R79, R114 ;  /* 0x0000004f175e7223 */ /* 0x000fe20000010072 */
[----:B------:R-:W-:Y:S01]  /*1390*/  FADD.FTZ R114, R75, R3 ;  /* 0x000000034b727221 */ /* 0x000fe20000010000 */
        /* <DEDUP_REMOVED lines=9> */
[----:B------:R-:W-:Y:S01]  /*1430*/  FFMA.FTZ R122, R169, R79, R122 ;  /* 0x0000004fa97a7223 */ /* 0x000fe2000001007a */
[----:B------:R-:W-:Y:S01]  /*1440*/  FFMA.FTZ R146, R81, R172, R146 ;  /* 0x000000ac51927223 */ /* 0x000fe20000010092 */
[----:B------:R-:W-:Y:S01]  /*1450*/  FADD.FTZ R115, R171, R115 ;  /* 0x00000073ab737221 */ /* 0x000fe20000010000 */
[C---:B------:R-:W-:Y:S01]  /*1460*/  FFMA.FTZ R123, R82.reuse, R171, R123 ;  /* 0x000000ab527b7223 */ /* 0x040fe2000001007b */
[----:B------:R-:W-:Y:S01]  /*1470*/  FFMA.FTZ R106, R82, R173, R106 ;  /* 0x000000ad526a7223 */ /* 0x000fe2000001006a */
[----:B------:R-:W-:Y:S01]  /*1480*/  FADD.FTZ R113, R175, R113 ;  /* 0x00000071af717221 */ /* 0x000fe20000010000 */
[C---:B------:R-:W-:Y:S01]  /*1490*/  FFMA.FTZ R121, R164.reuse, R175, R121 ;  /* 0x000000afa4797223 */ /* 0x040fe20000010079 */
        /* <DEDUP_REMOVED lines=20> */
[----:B------:R-:W0:Y:S01]  /*15e0*/  SHFL.BFLY PT, R3, R168, 0x8, 0x1f ;  /* 0x0d001f00a8037f89 */ /* 0x000e2200000e0000 */
[----:B------:R-:W-:Y:S02]  /*15f0*/  MOV R97, R124 ;  /* 0x0000007c00617202 */ /* 0x000fe40000000f00 */
[----:B------:R-:W-:Y:S01]  /*1600*/  MOV R124, R174 ;  /* 0x000000ae007c7202 */ /* 0x000fe20000000f00 */
        /* <DEDUP_REMOVED lines=8> */
.L_x_2184:
        /* <DEDUP_REMOVED lines=17> */
[-CC-:B------:R-:W-:Y:S01]  /*17a0*/  FFMA.FTZ R68, R68, R165.reuse, R74.reuse ;  /* 0x000000a544447223 */ /* 0x180fe2000001004a */
[----:B------:R-:W-:Y:S01]  /*17b0*/  FMUL.FTZ R85, R163, R90 ;  /* 0x0000005aa3557220 */ /* 0x000fe20000410000 */
[-C--:B------:R-:W-:Y:S01]  /*17c0*/  FFMA.FTZ R75, R164, R165.reuse, R74 ;  /* 0x000000a5a44b7223 */ /* 0x080fe2000001004a */
[----:B------:R-:W-:Y:S01]  /*17d0*/  FADD.FTZ R64, R67, -R64 ;  /* 0x8000004043407221 */ /* 0x000fe20000010000 */
[-CC-:B------:R-:W-:Y:S01]  /*17e0*/  FFMA.FTZ R0, R0, R165.reuse, R74.reuse ;  /* 0x000000a500007223 */ /* 0x180fe2000001004a */
[----:B------:R-:W-:Y:S01]  /*17f0*/  FADD.FTZ R76, R76, -R73 ;  /* 0x800000494c4c7221 */ /* 0x000fe20000010000 */
[----:B-----5:R-:W-:Y:S01]  /*1800*/  @P2 FADD.FTZ R85, R42, R85 ;  /* 0x000000552a552221 */ /* 0x020fe20000010000 */
[----:B------:R-:W-:Y:S01]  /*1810*/  FFMA.FTZ R166, R72, R165, R74 ;  /* 0x000000a548a67223 */ /* 0x000fe2000001004a */
[----:B------:R-:W-:Y:S01]  /*1820*/  FADD.FTZ R72, R71, -R68 ;  /* 0x8000004447487221 */ /* 0x000fe20000010000 */
[----:B------:R-:W-:Y:S01]  /*1830*/  FADD.FTZ R164, R86, -R75 ;  /* 0x8000004b56a47221 */ /* 0x000fe20000010000 */
[----:B------:R-:W-:Y:S01]  /*1840*/  FADD.FTZ R0, R65, -R0 ;  /* 0x8000000041007221 */ /* 0x000fe20000010000 */
[C---:B------:R-:W-:Y:S01]  /*1850*/  FMUL.FTZ R68, R163.reuse, R64 ;  /* 0x00000040a3447220 */ /* 0x040fe20000410000 */
[----:B------:R-:W-:Y:S01]  /*1860*/  FMUL.FTZ R86, R163, R76 ;  /* 0x0000004ca3567220 */ /* 0x000fe20000410000 */
[----:B------:R-:W-:Y:S01]  /*1870*/  @P3 F2FP.F16.F32.PACK_AB R76, RZ, R85 ;  /* 0x00000055ff4c323e */ /* 0x000fe200000000ff */
[----:B------:R-:W0:Y:S01]  /*1880*/  @P1 LDC.64 R64, c[0x0][0x308] ;  /* 0x0000c200ff401b82 */ /* 0x000e220000000a00 */
[-CC-:B------:R-:W-:Y:S01]  /*1890*/  FFMA.FTZ R89, R89, R165.reuse, R74.reuse ;  /* 0x000000a559597223 */ /* 0x180fe2000001004a */
[-CC-:B------:R-:W-:Y:S01]  /*18a0*/  FFMA.FTZ R93, R93, R165.reuse, R74.reuse ;  /* 0x000000a55d5d7223 */ /* 0x180fe2000001004a */
[-C--:B------:R-:W-:Y:S01]  /*18b0*/  FFMA.FTZ R66, R66, R165.reuse, R74 ;  /* 0x000000a542427223 */ /* 0x080fe2000001004a */
[----:B------:R-:W-:Y:S01]  /*18c0*/  FADD.FTZ R166, R77, -R166 ;  /* 0x800000a64da67221 */ /* 0x000fe20000010000 */
[----:B------:R-:W-:Y:S01]  /*18d0*/  FADD.FTZ R88, R88, -R89 ;  /* 0x8000005958587221 */ /* 0x000fe20000010000 */
[----:B------:R-:W-:Y:S01]  /*18e0*/  FADD.FTZ R92, R92, -R93 ;  /* 0x8000005d5c5c7221 */ /* 0x000fe20000010000 */
[----:B------:R-:W-:Y:S01]  /*18f0*/  @P3 PRMT R55, R76, 0x7610, R55 ;  /* 0x000076104c373816 */ /* 0x000fe20000000037 */
[-CC-:B------:R-:W-:Y:S01]  /*1900*/  FFMA.FTZ R69, R69, R165.reuse, R74.reuse ;  /* 0x000000a545457223 */ /* 0x180fe2000001004a */
[----:B------:R-:W1:Y:S01]  /*1910*/  LDC.64 R76, c[0x0][0x2f8] ;  /* 0x0000be00ff4c7b82 */ /* 0x000e620000000a00 */
[-CC-:B------:R-:W-:Y:S01]  /*1920*/  FFMA.FTZ R78, R78, R165.reuse, R74.reuse ;  /* 0x000000a54e4e7223 */ /* 0x180fe2000001004a */
[-CC-:B------:R-:W-:Y:S01]  /*1930*/  FFMA.FTZ R81, R81, R165.reuse, R74.reuse ;  /* 0x000000a551517223 */ /* 0x180fe2000001004a */
[-CC-:B------:R-:W-:Y:S01]  /*1940*/  FFMA.FTZ R87, R87, R165.reuse, R74.reuse ;  /* 0x000000a557577223 */ /* 0x180fe2000001004a */
[----:B------:R-:W-:Y:S01]  /*1950*/  FFMA.FTZ R165, R169, R165, R74 ;  /* 0x000000a5a9a57223 */ /* 0x000fe2000001004a */
[----:B------:R-:W-:Y:S01]  /*1960*/  FADD.FTZ R66, R91, -R66 ;  /* 0x800000425b427221 */ /* 0x000fe20000010000 */
[C---:B------:R-:W-:Y:S01]  /*1970*/  FMUL.FTZ R71, R163.reuse, R88 ;  /* 0x00000058a3477220 */ /* 0x040fe20000410000 */
[C---:B------:R-:W-:Y:S01]  /*1980*/  FMUL.FTZ R92, R163.reuse, R92 ;  /* 0x0000005ca35c7220 */ /* 0x040fe20000410000 */
[----:B------:R-:W-:Y:S01]  /*1990*/  FADD.FTZ R74, R70, -R69 ;  /* 0x80000045464a7221 */ /* 0x000fe20000010000 */
[C---:B------:R-:W-:Y:S01]  /*19a0*/  FMUL.FTZ R75, R163.reuse, R72 ;  /* 0x00000048a34b7220 */ /* 0x040fe20000410000 */
[----:B------:R-:W-:Y:S01]  /*19b0*/  FADD.FTZ R80, R80, -R81 ;  /* 0x8000005150507221 */ /* 0x000fe20000010000 */
[----:B------:R-:W-:Y:S01]  /*19c0*/  FMUL.FTZ R70, R163, R66 ;  /* 0x00000042a3467220 */ /* 0x000fe20000410000 */
[----:B------:R-:W-:Y:S01]  /*19d0*/  @P2 FADD.FTZ R92, R43, R92 ;  /* 0x0000005c2b5c2221 */ /* 0x000fe20000010000 */
[----:B------:R-:W-:Y:S01]  /*19e0*/  @P2 FADD.FTZ R71, R38, R71 ;  /* 0x0000004726472221 */ /* 0x000fe20000010000 */
[C---:B------:R-:W-:Y:S01]  /*19f0*/  FMUL.FTZ R74, R163.reuse, R74 ;  /* 0x0000004aa34a7220 */ /* 0x040fe20000410000 */
[----:B------:R-:W-:Y:S01]  /*1a00*/  @P2 FADD.FTZ R75, R40, R75 ;  /* 0x0000004b284b2221 */ /* 0x000fe20000010000 */
[C---:B------:R-:W-:Y:S01]  /*1a10*/  FMUL.FTZ R67, R163.reuse, R0 ;  /* 0x00000000a3437220 */ /* 0x040fe20000410000 */
[----:B------:R-:W-:Y:S01]  /*1a20*/  FMUL.FTZ R88, R163, R80 ;  /* 0x00000050a3587220 */ /* 0x000fe20000410000 */
[----:B------:R-:W-:Y:S01]  /*1a30*/  @P2 FADD.FTZ R70, R39, R70 ;  /* 0x0000004627462221 */ /* 0x000fe20000010000 */
[----:B------:R-:W-:Y:S01]  /*1a40*/  ISETP.NE.U32.AND P4, PT, RZ, UR14, PT ;  /* 0x0000000eff007c0c */ /* 0x000fe2000bf85070 */
[----:B------:R-:W-:Y:S01]  /*1a50*/  @P2 FADD.FTZ R74, R41, R74 ;  /* 0x0000004a294a2221 */ /* 0x000fe20000010000 */
[----:B------:R-:W-:Y:S01]  /*1a60*/  @P3 F2FP.F16.F32.PACK_AB R80, RZ, R92 ;  /* 0x0000005cff50323e */ /* 0x000fe200000000ff */
[----:B------:R-:W-:Y:S01]  /*1a70*/  FADD.FTZ R78, R83, -R78 ;  /* 0x8000004e534e7221 */ /* 0x000fe20000010000 */
[----:B------:R-:W-:Y:S01]  /*1a80*/  @P3 F2FP.F16.F32.PACK_AB R66, RZ, R71 ;  /* 0x00000047ff42323e */ /* 0x000fe200000000ff */
[----:B------:R-:W-:Y:S01]  /*1a90*/  @P2 FADD.FTZ R68, R37, R68 ;  /* 0x0000004425442221 */ /* 0x000fe20000010000 */
[----:B------:R-:W-:Y:S01]  /*1aa0*/  @P3 F2FP.F16.F32.PACK_AB R72, RZ, R75 ;  /* 0x0000004bff48323e */ /* 0x000fe200000000ff */
[----:B------:R-:W-:Y:S01]  /*1ab0*/  @P2 FADD.FTZ R67, R36, R67 ;  /* 0x0000004324432221 */ /* 0x000fe20000010000 */
[----:B------:R-:W-:Y:S01]  /*1ac0*/  ISETP.NE.AND.EX P4, PT, RZ, UR15, PT, P4 ;  /* 0x0000000fff007c0c */ /* 0x000fe2000bf85340 */
[C---:B------:R-:W-:Y:S01]  /*1ad0*/  FMUL.FTZ R91, R163.reuse, R82 ;  /* 0x00000052a35b7220 */ /* 0x040fe20000410000 */
[----:B------:R-:W-:Y:S01]  /*1ae0*/  @P3 F2FP.F16.F32.PACK_AB R69, RZ, R70 ;  /* 0x00000046ff45323e */ /* 0x000fe200000000ff */
[----:B------:R-:W-:Y:S01]  /*1af0*/  FMUL.FTZ R89, R163, R78 ;  /* 0x0000004ea3597220 */ /* 0x000fe20000410000 */
[----:B------:R-:W-:Y:S01]  /*1b00*/  @P3 PRMT R53, R66, 0x7610, R53 ;  /* 0x0000761042353816 */ /* 0x000fe20000000035 */
[----:B0-----:R-:W-:Y:S01]  /*1b10*/  @P1 IMAD.WIDE.U32 R82, R160, 0x20, R64 ;  /* 0x00000020a0521825 */ /* 0x001fe200078e0040 */
[----:B------:R-:W-:-:S03]  /*1b20*/  @P3 F2FP.F16.F32.PACK_AB R73, RZ, R74 ;  /* 0x0000004aff49323e */ /* 0x000fc600000000ff */
[----:B------:R-:W-:Y:S01]  /*1b30*/  FADD.FTZ R84, R84, -R87 ;  /* 0x8000005754547221 */ /* 0x000fe20000010000 */
[----:B------:R-:W-:Y:S01]  /*1b40*/  @P3 PRMT R54, R72, 0x7610, R54 ;  /* 0x0000761048363816 */ /* 0x000fe20000000036 */
[----:B------:R-:W-:Y:S01]  /*1b50*/  FADD.FTZ R94, R94, -R165 ;  /* 0x800000a55e5e7221 */ /* 0x000fe20000010000 */
[----:B------:R-:W-:Y:S01]  /*1b60*/  @P3 PRMT R55, R55, 0x5410, R80 ;  /* 0x0000541037373816 */ /* 0x000fe20000000050 */
[C---:B------:R-:W-:Y:S01]  /*1b70*/  FMUL.FTZ R90, R163.reuse, R84 ;  /* 0x00000054a35a7220 */ /* 0x040fe20000410000 */
[----:B------:R-:W0:Y:S01]  /*1b80*/  @P3 LDC.64 R80, c[0x0][0x300] ;  /* 0x0000c000ff503b82 */ /* 0x000e220000000a00 */
[----:B------:R-:W-:Y:S01]  /*1b90*/  @P3 F2FP.F16.F32.PACK_AB R78, RZ, R68 ;  /* 0x00000044ff4e323e */ /* 0x000fe200000000ff */
[C---:B------:R-:W-:Y:S01]  /*1ba0*/  FMUL.FTZ R87, R163.reuse, R166 ;  /* 0x000000a6a3577220 */ /* 0x040fe20000410000 */
[----:B------:R-:W-:Y:S01]  /*1bb0*/  SEL R65, R68, R57, P4 ;  /* 0x0000003944417207 */ /* 0x000fe20002000000 */
[C---:B------:R-:W-:Y:S01]  /*1bc0*/  FMUL.FTZ R93, R163.reuse, R164 ;  /* 0x000000a4a35d7220 */ /* 0x040fe20000410000 */
[-C--:B------:R-:W-:Y:S01]  /*1bd0*/  @P3 F2FP.F16.F32.PACK_AB R0, RZ, R67.reuse ;  /* 0x00000043ff00323e */ /* 0x080fe200000000ff */
[----:B------:R-:W-:Y:S01]  /*1be0*/  FMUL.FTZ R94, R163, R94 ;  /* 0x0000005ea35e7220 */ /* 0x000fe20000410000 */
[----:B------:R-:W-:Y:S01]  /*1bf0*/  @P3 PRMT R53, R53, 0x5410, R69 ;  /* 0x0000541035353816 */ /* 0x000fe20000000045 */
[----:B------:R-:W-:Y:S01]  /*1c00*/  @P2 FADD.FTZ R93, R50, R93 ;  /* 0x0000005d325d2221 */ /* 0x000fe20000010000 */
[----:B------:R-:W-:Y:S01]  /*1c10*/  F2FP.F16.F32.PACK_AB R68, R68, R67 ;  /* 0x000000434444723e */ /* 0x000fe200000000ff */
[----:B------:R-:W-:Y:S01]  /*1c20*/  @P2 FADD.FTZ R91, R48, R91 ;  /* 0x0000005b305b2221 */ /* 0x000fe20000010000 */
[----:B------:R-:W-:Y:S01]  /*1c30*/  SEL R64, R67, R56, P4 ;  /* 0x0000003843407207 */ /* 0x000fe20002000000 */
[----:B------:R-:W-:Y:S01]  /*1c40*/  @P2 FADD.FTZ R89, R46, R89 ;  /* 0x000000592e592221 */ /* 0x000fe20000010000 */
[----:B------:R-:W-:Y:S01]  /*1c50*/  @P3 PRMT R54, R54, 0x5410, R73 ;  /* 0x0000541036363816 */ /* 0x000fe20000000049 */
[----:B------:R-:W-:Y:S01]  /*1c60*/  @P2 FADD.FTZ R87, R44, R87 ;  /* 0x000000572c572221 */ /* 0x000fe20000010000 */
[C---:B------:R-:W-:Y:S01]  /*1c70*/  SEL R67, R70.reuse, R59, P4 ;  /* 0x0000003b46437207 */ /* 0x040fe20002000000 */
        /* <DEDUP_REMOVED lines=8> */
[----:B------:R-:W-:Y:S01]  /*1d00*/  @P1 STG.E.128 desc[UR4][R82.64], R64 ;  /* 0x0000004052001986 */ /* 0x000fe2000c101d04 */
[----:B------:R-:W-:Y:S01]  /*1d10*/  SEL R72, R75, R60, P4 ;  /* 0x0000003c4b487207 */ /* 0x000fe20002000000 */
[----:B0-----:R-:W-:Y:S01]  /*1d20*/  @P3 IMAD.WIDE.U32 R80, R160, 0x10, R80 ;  /* 0x00000010a0503825 */ /* 0x001fe200078e0050 */
[----:B------:R-:W-:-:S02]  /*1d30*/  SEL R75, R92, R63, P4 ;  /* 0x0000003f5c4b7207 */ /* 0x000fc40002000000 */
[----:B------:R-:W-:Y:S02]  /*1d40*/  F2FP.F16.F32.PACK_AB R71, R92, R85 ;  /* 0x000000555c47723e */ /* 0x000fe400000000ff */
[----:B------:R-:W-:Y:S01]  /*1d50*/  SEL R74, R85, R62, P4 ;  /* 0x0000003e554a7207 */ /* 0x000fe20002000000 */
[----:B-1----:R-:W-:Y:S01]  /*1d60*/  IMAD.WIDE.U32 R84, R160, 0x10, R76 ;  /* 0x00000010a0547825 */ /* 0x002fe200078e004c */
[----:B------:R-:W-:Y:S02]  /*1d70*/  @P3 PRMT R52, R0, 0x7610, R52 ;  /* 0x0000761000343816 */ /* 0x000fe40000000034 */
[----:B------:R-:W-:Y:S01]  /*1d80*/  @P3 F2FP.F16.F32.PACK_AB R0, RZ, R87 ;  /* 0x00000057ff00323e */ /* 0x000fe200000000ff */
[----:B------:R0:W-:Y:S01]  /*1d90*/  @P1 STG.E.128 desc[UR4][R82.64+0x10], R72 ;  /* 0x0000104852001986 */ /* 0x0001e2000c101d04 */
[----:B------:R-:W-:Y:S02]  /*1da0*/  @P3 PRMT R52, R52, 0x5410, R78 ;  /* 0x0000541034343816 */ /* 0x000fe4000000004e */
[----:B------:R-:W-:Y:S01]  /*1db0*/  IADD3 R95, R160, 0x20, RZ ;  /* 0x00000020a05f7810 */ /* 0x000fe20007ffe0ff */
[----:B------:R1:W-:Y:S01]  /*1dc0*/  STG.E.128 desc[UR4][R84.64], R68 ;  /* 0x0000004454007986 */ /* 0x0003e2000c101d04 */
[----:B------:R-:W-:-:S02]  /*1dd0*/  @P3 F2FP.F16.F32.PACK_AB R78, RZ, R90 ;  /* 0x0000005aff4e323e */ /* 0x000fc400000000ff */
[----:B------:R-:W-:Y:S01]  /*1de0*/  SEL R56, R87, R56, P4 ;  /* 0x0000003857387207 */ /* 0x000fe20002000000 */
[----:B------:R2:W-:Y:S01]  /*1df0*/  @P3 STG.E.128 desc[UR4][R80.64], R52 ;  /* 0x0000003450003986 */ /* 0x0005e2000c101d04 */
[----:B------:R-:W-:Y:S01]  /*1e00*/  SEL R57, R86, R57, P4 ;  /* 0x0000003956397207 */ /* 0x000fe20002000000 */
[----:B------:R-:W-:Y:S01]  /*1e10*/  IMAD.WIDE.U32 R76, R95, 0x10, R76 ;  /* 0x000000105f4c7825 */ /* 0x000fe200078e004c */
[----:B------:R-:W-:Y:S02]  /*1e20*/  SEL R58, R89, R58, P4 ;  /* 0x0000003a593a7207 */ /* 0x000fe40002000000 */
[----:B------:R-:W-:Y:S02]  /*1e30*/  SEL R59, R88, R59, P4 ;  /* 0x0000003b583b7207 */ /* 0x000fe40002000000 */
[----:B------:R-:W-:Y:S02]  /*1e40*/  SEL R60, R91, R60, P4 ;  /* 0x0000003c5b3c7207 */ /* 0x000fe40002000000 */
[----:B------:R-:W-:-:S02]  /*1e50*/  SEL R61, R90, R61, P4 ;  /* 0x0000003d5a3d7207 */ /* 0x000fc40002000000 */
[----:B0-----:R-:W-:Y:S02]  /*1e60*/  @P3 F2FP.F16.F32.PACK_AB R75, RZ, R91 ;  /* 0x0000005bff4b323e */ /* 0x001fe400000000ff */
[----:B------:R-:W-:Y:S01]  /*1e70*/  @P3 F2FP.F16.F32.PACK_AB R73, RZ, R89 ;  /* 0x00000059ff49323e */ /* 0x000fe200000000ff */
[----:B-1----:R-:W0:Y:S01]  /*1e80*/  @P1 LDC.64 R68, c[0x0][0x308] ;  /* 0x0000c200ff441b82 */ /* 0x002e220000000a00 */
[----:B------:R-:W-:Y:S02]  /*1e90*/  @P3 F2FP.F16.F32.PACK_AB R83, RZ, R94 ;  /* 0x0000005eff53323e */ /* 0x000fe400000000ff */
[----:B------:R-:W-:Y:S02]  /*1ea0*/  @P3 F2FP.F16.F32.PACK_AB R74, RZ, R88 ;  /* 0x00000058ff4a323e */ /* 0x000fe400000000ff */
[----:B--2---:R-:W-:Y:S02]  /*1eb0*/  @P3 F2FP.F16.F32.PACK_AB R81, RZ, R93 ;  /* 0x0000005dff51323e */ /* 0x004fe400000000ff */
[----:B------:R-:W-:Y:S01]  /*1ec0*/  @P3 F2FP.F16.F32.PACK_AB R72, RZ, R86 ;  /* 0x00000056ff48323e */ /* 0x000fe200000000ff */
[----:B------:R-:W1:Y:S01]  /*1ed0*/  @P3 LDC.64 R70, c[0x0][0x300] ;  /* 0x0000c000ff463b82 */ /* 0x000e620000000a00 */
[----:B------:R-:W-:-:S02]  /*1ee0*/  @P3 PRMT R55, R81, 0x7610, R55 ;  /* 0x0000761051373816 */ /* 0x000fc40000000037 */
[----:B------:R-:W-:Y:S02]  /*1ef0*/  @P3 PRMT R54, R75, 0x7610, R54 ;  /* 0x000076104b363816 */ /* 0x000fe40000000036 */
[----:B------:R-:W-:Y:S02]  /*1f00*/  @P3 PRMT R53, R73, 0x7610, R53 ;  /* 0x0000761049353816 */ /* 0x000fe40000000035 */
[----:B------:R-:W-:Y:S01]  /*1f10*/  @P3 PRMT R52, R0, 0x7610, R52 ;  /* 0x0000761000343816 */ /* 0x000fe20000000034 */
[----:B------:R-:W2:Y:S01]  /*1f20*/  LDC.64 R84, c[0x0][0x210] ;  /* 0x00008400ff547b82 */ /* 0x000ea20000000a00 */
[----:B------:R-:W-:Y:S02]  /*1f30*/  SEL R62, R93, R62, P4 ;  /* 0x0000003e5d3e7207 */ /* 0x000fe40002000000 */
[----:B------:R-:W-:Y:S02]  /*1f40*/  SEL R63, R94, R63, P4 ;  /* 0x0000003f5e3f7207 */ /* 0x000fe40002000000 */
[----:B------:R-:W-:-:S02]  /*1f50*/  F2FP.F16.F32.PACK_AB R64, R86, R87 ;  /* 0x000000575640723e */ /* 0x000fc400000000ff */
[----:B------:R-:W-:Y:S01]  /*1f60*/  F2FP.F16.F32.PACK_AB R65, R88, R89 ;  /* 0x000000595841723e */ /* 0x000fe200000000ff */
[----:B0-----:R-:W-:Y:S01]  /*1f70*/  @P1 IMAD.WIDE.U32 R68, R162, 0x20, R68 ;  /* 0x00000020a2441825 */ /* 0x001fe200078e0044 */
[----:B------:R-:W-:Y:S02]  /*1f80*/  F2FP.F16.F32.PACK_AB R66, R90, R91 ;  /* 0x0000005b5a42723e */ /* 0x000fe400000000ff */
[----:B------:R-:W-:Y:S02]  /*1f90*/  F2FP.F16.F32.PACK_AB R67, R94, R93 ;  /* 0x0000005d5e43723e */ /* 0x000fe400000000ff */
        /* <DEDUP_REMOVED lines=13> */
.L_x_2170:
        /* <DEDUP_REMOVED lines=62> */
.L_x_2169:
[----:B------:R-:W-:Y:S05]  /*2450*/  BSYNC B0 ;  /* 0x0000000000007941 */ /* 0x000fea0003800000 */
.L_x_2167:
        /* <DEDUP_REMOVED lines=15> */
[----:B------:R-:W-:Y:S04]  /*2550*/  STS.128 [R0], R8 ;  /* 0x0000000800007388 */ /* 0x000fe80000000c00 */
[----:B------:R-:W-:Y:S04]  /*2560*/  STS.128 [R0+0x10], R24 ;  /* 0x0000101800007388 */ /* 0x000fe80000000c00 */
[----:B------:R-:W-:Y:S04]  /*2570*/  STS.128 [R0+0x400], R48 ;  /* 0x0004003000007388 */ /* 0x000fe80000000c00 */
[----:B------:R0:W-:Y:S01]  /*2580*/  STS.128 [R0+0x410], R56 ;  /* 0x0004103800007388 */ /* 0x0001e20000000c00 */
        /* <DEDUP_REMOVED lines=178> */
.L_x_2171:
        /* <DEDUP_REMOVED lines=8> */
.L_x_2174:
[----:B------:R-:W-:Y:S05]  /*3130*/  BSYNC B2 ;  /* 0x0000000000027941 */ /* 0x000fea0003800000 */
.L_x_2173:
        /* <DEDUP_REMOVED lines=8> */
.L_x_2175:
[----:B------:R-:W-:Y:S01]  /*31c0*/  FADD.FTZ R74, R107, R74 ;  /* 0x0000004a6b4a7221 */ /* 0x000fe20000010000 */
[----:B------:R-:W-:-:S04]  /*31d0*/  HFMA2.MMA R173, -RZ, RZ, 0, 1.1920928955078125e-07 ;  /* 0x00000002ffad7435 */ /* 0x000fc800000001ff */
[----:B------:R-:W-:Y:S02]  /*31e0*/  MOV R178, R74 ;  /* 0x0000004a00b27202 */ /* 0x000fe40000000f00 */
[----:B------:R-:W-:-:S07]  /*31f0*/  MOV R98, R172 ;  /* 0x000000ac00627202 */ /* 0x000fce0000000f00 */
[----:B------:R-:W-:Y:S05]  /*3200*/  WARPSYNC.COLLECTIVE R171, `(.L_x_2176) ;  /* 0x00000000ab087348 */ /* 0x000fea0003c00000 */
[----:B------:R0:W1:Y:S02]  /*3210*/  SHFL.BFLY P2, R172, R178, R173, R180 ;  /* 0x0c0000adb2ac7389 */ /* 0x00006400000400b4 */
[----:B01----:R-:W-:Y:S01]  /*3220*/  ENDCOLLECTIVE ;  /* 0x000000000000791b */ /* 0x003fe20003800000 */
.L_x_2176:
[----:B------:R-:W-:-:S05]  /*3230*/  FADD.FTZ R98, R3, R98 ;  /* 0x0000006203627221 */ /* 0x000fca0000010000 */
[----:B------:R-:W-:Y:S02]  /*3240*/  MOV R178, R98 ;  /* 0x0000006200b27202 */ /* 0x000fe40000000f00 */
[----:B------:R-:W-:-:S07]  /*3250*/  MOV R75, R172 ;  /* 0x000000ac004b7202 */ /* 0x000fce0000000f00 */
[----:B------:R-:W-:Y:S05]  /*3260*/  WARPSYNC.COLLECTIVE R171, `(.L_x_2177) ;  /* 0x00000000ab087348 */ /* 0x000fea0003c00000 */
[----:B------:R0:W1:Y:S02]  /*3270*/  SHFL.BFLY P2, R172, R178, R173, R180 ;  /* 0x0c0000adb2ac7389 */ /* 0x00006400000400b4 */
[----:B01----:R-:W-:Y:S01]  /*3280*/  ENDCOLLECTIVE ;  /* 0x000000000000791b */ /* 0x003fe20003800000 */
.L_x_2177:
[----:B------:R-:W-:Y:S01]  /*3290*/  FADD.FTZ R75, R74, R75 ;  /* 0x0000004b4a4b7221 */ /* 0x000fe20000010000 */
[----:B------:R-:W-:-:S04]  /*32a0*/  HFMA2.MMA R173, -RZ, RZ, 0, 2.384185791015625e-07 ;  /* 0x00000004ffad7435 */ /* 0x000fc800000001ff */
[----:B------:R-:W-:Y:S02]  /*32b0*/  MOV R178, R75 ;  /* 0x0000004b00b27202 */ /* 0x000fe40000000f00 */
[----:B------:R-:W-:-:S07]  /*32c0*/  MOV R97, R172 ;  /* 0x000000ac00617202 */ /* 0x000fce0000000f00 */
[----:B------:R-:W-:Y:S05]  /*32d0*/  WARPSYNC.COLLECTIVE R171, `(.L_x_2178) ;  /* 0x00000000ab087348 */ /* 0x000fea0003c00000 */
[----:B------:R0:W1:Y:S02]  /*32e0*/  SHFL.BFLY P2, R172, R178, R173, R180 ;  /* 0x0c0000adb2ac7389 */ /* 0x00006400000400b4 */
[----:B01----:R-:W-:Y:S01]  /*32f0*/  ENDCOLLECTIVE ;  /* 0x000000000000791b */ /* 0x003fe20003800000 */
.L_x_2178:
[----:B------:R-:W-:Y:S01]  /*3300*/  FADD.FTZ R97, R98, R97 ;  /* 0x0000006162617221 */ /* 0x000fe20000010000 */
[----:B------:R-:W-:-:S04]  /*3310*/  MOV R98, R165 ;  /* 0x000000a500627202 */ /* 0x000fc80000000f00 */
[----:B------:R-:W-:Y:S02]  /*3320*/  MOV R178, R97 ;  /* 0x0000006100b27202 */ /* 0x000fe40000000f00 */
[----:B------:R-:W-:-:S07]  /*3330*/  MOV R168, R172 ;  /* 0x000000ac00a87202 */ /* 0x000fce0000000f00 */
[----:B------:R-:W-:Y:S05]  /*3340*/  WARPSYNC.COLLECTIVE R171, `(.L_x_2179) ;  /* 0x00000000ab087348 */ /* 0x000fea0003c00000 */
[----:B------:R0:W1:Y:S02]  /*3350*/  SHFL.BFLY P2, R172, R178, R173, R180 ;  /* 0x0c0000adb2ac7389 */ /* 0x00006400000400b4 */
[----:B01----:R-:W-:Y:S01]  /*3360*/  ENDCOLLECTIVE ;  /* 0x000000000000791b */ /* 0x003fe20003800000 */
.L_x_2179:
[----:B------:R-:W-:Y:S01]  /*3370*/  FADD.FTZ R168, R75, R168 ;  /* 0x000000a84ba87221 */ /* 0x000fe20000010000 */
[----:B------:R-:W-:-:S04]  /*3380*/  HFMA2.MMA R173, -RZ, RZ, 0, 4.76837158203125e-07 ;  /* 0x00000008ffad7435 */ /* 0x000fc800000001ff */
[----:B------:R-:W-:Y:S02]  /*3390*/  MOV R178, R168 ;  /* 0x000000a800b27202 */ /* 0x000fe40000000f00 */
[----:B------:R-:W-:-:S07]  /*33a0*/  MOV R170, R172 ;  /* 0x000000ac00aa7202 */ /* 0x000fce0000000f00 */
[----:B------:R-:W-:Y:S05]  /*33b0*/  WARPSYNC.COLLECTIVE R171, `(.L_x_2180) ;  /* 0x00000000ab087348 */ /* 0x000fea0003c00000 */
[----:B------:R0:W1:Y:S02]  /*33c0*/  SHFL.BFLY P2, R172, R178, R173, R180 ;  /* 0x0c0000adb2ac7389 */ /* 0x00006400000400b4 */
[----:B01----:R-:W-:Y:S01]  /*33d0*/  ENDCOLLECTIVE ;  /* 0x000000000000791b */ /* 0x003fe20003800000 */
.L_x_2180:
        /* <DEDUP_REMOVED lines=8> */
.L_x_2181:
        /* <DEDUP_REMOVED lines=9> */
.L_x_2182:
[----:B------:R-:W-:Y:S01]  /*34f0*/  FADD.FTZ R167, R170, R107 ;  /* 0x0000006baaa77221 */ /* 0x000fe20000010000 */
[----:B------:R-:W-:-:S04]  /*3500*/  MOV R107, R176 ;  /* 0x000000b0006b7202 */ /* 0x000fc80000000f00 */
[----:B------:R-:W-:Y:S02]  /*3510*/  MOV R178, R167 ;  /* 0x000000a700b27202 */ /* 0x000fe40000000f00 */
[----:B------:R-:W-:-:S07]  /*3520*/  MOV R75, R172 ;  /* 0x000000ac004b7202 */ /* 0x000fce0000000f00 */
[----:B------:R-:W-:Y:S05]  /*3530*/  WARPSYNC.COLLECTIVE R171, `(.L_x_2183) ;  /* 0x00000000ab087348 */ /* 0x000fea0003c00000 */
[----:B------:R0:W1:Y:S02]  /*3540*/  SHFL.BFLY P2, R172, R178, R173, R180 ;  /* 0x0c0000adb2ac7389 */ /* 0x00006400000400b4 */
[----:B01----:R-:W-:Y:S01]  /*3550*/  ENDCOLLECTIVE ;  /* 0x000000000000791b */ /* 0x003fe20003800000 */
.L_x_2183:
[----:B------:R-:W-:Y:S01]  /*3560*/  MOV R168, R172 ;  /* 0x000000ac00a87202 */ /* 0x000fe20000000f00 */
[----:B------:R-:W-:Y:S06]  /*3570*/  BRA `(.L_x_2184) ;  /* 0xffffffe000447947 */ /* 0x000fec000383ffff */
.L_x_2185:
        /* <DEDUP_REMOVED lines=16> */
.L_x_3227:


//--------------------- .text._ZN10layer_norm31ln_parallel_residual_bwd_kernelINS_13Kernel_traitsIf6__halffS2_fjLj512ELj1ELj4ELj1ELj16ENS_18Kernel_traits_baseILj512EfS2_fS2_fjLj128EEEEELb0ELb1ELb0EEEvNS_9BwdParamsE --------------------------
	.section	.text._ZN10layer_norm31ln_parallel_residual_bwd_kernelINS_13Kernel_traitsIf6__halffS2_fjLj512ELj1ELj4ELj1ELj16ENS_18Kernel_traits_baseILj512EfS2_fS2_fjLj128EEEEELb0ELb1ELb0EEEvNS_9BwdParamsE,"ax",@progbits
	.align	128
        .global         _ZN10layer_norm31ln_parallel_residual_bwd_kernelINS_13Kernel_traitsIf6__halffS2_fjLj512ELj1ELj4ELj1ELj16ENS_18Kernel_traits_baseILj512EfS2_fS2_fjLj128EEEEELb0ELb1ELb0EEEvNS_9BwdParamsE
        .type           _ZN10layer_norm31ln_parallel_residual_bwd_kernelINS_13Kernel_traitsIf6__halffS2_fjLj512ELj1ELj4ELj1ELj16ENS_18Kernel_traits_baseILj512EfS2_fS2_fjLj128EEEEELb0ELb1ELb0EEEvNS_9BwdParamsE,@function
        .size           _ZN10layer_norm31ln_parallel_residual_bwd_kernelINS_13Kernel_traitsIf6__halffS2_fjLj512ELj1ELj4ELj1ELj16ENS_18Kernel_traits_baseILj512EfS2_fS2_fjLj128EEEEELb0ELb1ELb0EEEvNS_9BwdParamsE,(.L_x_3228 - _ZN10layer_norm31ln_parallel_residual_bwd_kernelINS_13Kernel_traitsIf6__halffS2_fjLj512ELj1ELj4ELj1ELj16ENS_18Kernel_traits_baseILj512EfS2_fS2_fjLj128EEEEELb0ELb1ELb0EEEvNS_9BwdParamsE)
        .other          _ZN10layer_norm31ln_parallel_residual_bwd_kernelINS_13Kernel_traitsIf6__halffS2_fjLj512ELj1ELj4ELj1ELj16ENS_18Kernel_traits_baseILj512EfS2_fS2_fjLj128EEEEELb0ELb1ELb0EEEvNS_9BwdParamsE,@"STO_CUDA_ENTRY STV_DEFAULT"
_ZN10layer_norm31ln_parallel_residual_bwd_kernelINS_13Kernel_traitsIf6__halffS2_fjLj512ELj1ELj4ELj1ELj16ENS_18Kernel_traits_baseILj512EfS2_fS2_fjLj128EEEEELb0ELb1ELb0EEEvNS_9BwdParamsE:
.text._ZN10layer_norm31ln_parallel_residual_bwd_kernelINS_13Kernel_traitsIf6__halffS2_fjLj512ELj1ELj4ELj1ELj16ENS_18Kernel_traits_baseILj512EfS2_fS2_fjLj128EEEEELb0ELb1ELb0EEEvNS_9BwdParamsE:
        /* <DEDUP_REMOVED lines=54> */
.L_x_2197:
        /* <DEDUP_REMOVED lines=23> */
[----:B------:R-:W1:Y:S01]  /*04d0*/  LDG.E.128 R96, desc[UR4][R96.64] ;  /* 0x0000000460607981 */ /* 0x000e62000c1e1d00 */
        /* <DEDUP_REMOVED lines=10> */
[----:B-----5:R-:W-:-:S03]  /*0580*/  FMUL.FTZ R119, R6, R119 ;  /* 0x0000007706777220 */ /* 0x020fc60000410000 */
[C---:B------:R-:W-:Y:S01]  /*0590*/  FMUL.FTZ R118, R6.reuse, R117 ;  /* 0x0000007506767220 */ /* 0x040fe20000410000 */
[C---:B------:R-:W-:Y:S01]  /*05a0*/  FMUL.FTZ R3, R6.reuse, R3 ;  /* 0x0000000306037220 */ /* 0x040fe20000410000 */
[----:B------:R-:W-:Y:S01]  /*05b0*/  FMUL.FTZ R122, R6, R123 ;  /* 0x0000007b067a7220 */ /* 0x000fe20000410000 */
[----:B-1----:R-:W-:Y:S02]  /*05c0*/  HADD2.F32 R115, -RZ, R97.H0_H0 ;  /* 0x20000061ff737230 */ /* 0x002fe40000004100 */
[--C-:B------:R-:W-:Y:S02]  /*05d0*/  HADD2.F32 R89, -RZ, R99.reuse.H0_H0 ;  /* 0x20000063ff597230 */ /* 0x100fe40000004100 */
[----:B------:R-:W-:Y:S02]  /*05e0*/  HADD2.F32 R88, -RZ, R99.H1_H1 ;  /* 0x30000063ff587230 */ /* 0x000fe40000004100 */
[----:B---3--:R-:W-:Y:S01]  /*05f0*/  FADD.FTZ R99, -R7, R8 ;  /* 0x0000000807637221 */ /* 0x008fe20000010100 */
[----:B------:R-:W-:-:S02]  /*0600*/  HADD2.F32 R121, -RZ, R96.H0_H0 ;  /* 0x20000060ff797230 */ /* 0x000fc40000004100 */
[----:B------:R-:W-:Y:S01]  /*0610*/  FADD.FTZ R34, R34, R115 ;  /* 0x0000007322227221 */ /* 0x000fe20000010000 */
[----:B------:R-:W-:Y:S02]  /*0620*/  HADD2.F32 R116, -RZ, R97.H1_H1 ;  /* 0x30000061ff747230 */ /* 0x000fe40000004100 */
[-C--:B------:R-:W-:Y:S01]  /*0630*/  FFMA.FTZ R50, R119, R115.reuse, R50 ;  /* 0x0000007377327223 */ /* 0x080fe20000010032 */
[----:B------:R-:W-:Y:S02]  /*0640*/  HADD2.F32 R91, -RZ, R98.H0_H0 ;  /* 0x20000062ff5b7230 */ /* 0x000fe40000004100 */
[----:B------:R-:W-:Y:S01]  /*0650*/  FMUL.FTZ R117, R66, R115 ;  /* 0x0000007342757220 */ /* 0x000fe20000410000 */
[----:B------:R-:W-:Y:S02]  /*0660*/  HADD2.F32 R96, -RZ, R96.H1_H1 ;  /* 0x30000060ff607230 */ /* 0x000fe40000004100 */
[----:B------:R-:W-:Y:S01]  /*0670*/  FADD.FTZ R97, -R7, R9 ;  /* 0x0000000907617221 */ /* 0x000fe20000010100 */
[----:B------:R-:W-:Y:S01]  /*0680*/  FMUL.FTZ R115, R6, R99 ;  /* 0x0000006306737220 */ /* 0x000fe20000410000 */
[----:B------:R-:W-:Y:S01]  /*0690*/  FMUL.FTZ R124, R64, R121 ;  /* 0x00000079407c7220 */ /* 0x000fe20000410000 */
[----:B------:R-:W-:Y:S01]  /*06a0*/  FADD.FTZ R28, R28, R91 ;  /* 0x0000005b1c1c7221 */ /* 0x000fe20000010000 */
[-C--:B0-----:R-:W-:Y:S01]  /*06b0*/  FMUL.FTZ R113, R60, R91.reuse ;  /* 0x0000005b3c717220 */ /* 0x081fe20000410000 */
[----:B------:R-:W-:Y:S01]  /*06c0*/  FFMA.FTZ R44, R115, R91, R44 ;  /* 0x0000005b732c7223 */ /* 0x000fe2000001002c */
[----:B------:R-:W-:Y:S01]  /*06d0*/  FMUL.FTZ R114, R6, R97 ;  /* 0x0000006106727220 */ /* 0x000fe20000410000 */
[----:B------:R-:W-:Y:S01]  /*06e0*/  FMUL.FTZ R120, R65, R96 ;  /* 0x0000006041787220 */ /* 0x000fe20000410000 */
[----:B------:R-:W-:Y:S01]  /*06f0*/  FADD.FTZ R91, RZ, R124 ;  /* 0x0000007cff5b7221 */ /* 0x000fe20000010000 */
[----:B------:R-:W-:Y:S01]  /*0700*/  FFMA.FTZ R97, R3, R124, RZ ;  /* 0x0000007c03617223 */ /* 0x000fe200000100ff */
[----:B------:R-:W-:-:S02]  /*0710*/  FADD.FTZ R9, -R7, R10 ;  /* 0x0000000a07097221 */ /* 0x000fc40000010100 */
[----:B------:R-:W-:Y:S01]  /*0720*/  FADD.FTZ R8, R91, R120 ;  /* 0x000000785b087221 */ /* 0x000fe20000010000 */
[----:B------:R-:W-:Y:S01]  /*0730*/  FFMA.FTZ R10, R122, R120, R97 ;  /* 0x000000787a0a7223 */ /* 0x000fe20000010061 */
[----:B------:R-:W-:Y:S01]  /*0740*/  FADD.FTZ R35, R35, R116 ;  /* 0x0000007423237221 */ /* 0x000fe20000010000 */
[-C--:B------:R-:W-:Y:S01]  /*0750*/  FFMA.FTZ R51, R118, R116.reuse, R51 ;  /* 0x0000007476337223 */ /* 0x080fe20000010033 */
[----:B------:R-:W-:Y:S01]  /*0760*/  FMUL.FTZ R116, R67, R116 ;  /* 0x0000007443747220 */ /* 0x000fe20000410000 */
[----:B------:R-:W-:Y:S01]  /*0770*/  FADD.FTZ R91, R8, R117 ;  /* 0x00000075085b7221 */ /* 0x000fe20000010000 */
        /* <DEDUP_REMOVED lines=29> */
.L_x_2189:
[----:B------:R-:W-:Y:S05]  /*0950*/  BSYNC B1 ;  /* 0x0000000000017941 */ /* 0x000fea0003800000 */
.L_x_2188:
        /* <DEDUP_REMOVED lines=23> */
[C---:B-----5:R-:W-:Y:S01]  /*0ad0*/  FMUL.FTZ R93, R6.reuse, R121 ;  /* 0x00000079065d7220 */ /* 0x060fe20000410000 */
[C---:B0-----:R-:W-:Y:S01]  /*0ae0*/  FMUL.FTZ R100, R6.reuse, R91 ;  /* 0x0000005b06647220 */ /* 0x041fe20000410000 */
[----:B------:R-:W-:Y:S01]  /*0af0*/  FMUL.FTZ R92, R6, R107 ;  /* 0x0000006b065c7220 */ /* 0x000fe20000410000 */
[----:B----4-:R-:W-:-:S02]  /*0b00*/  HADD2.F32 R95, -RZ, R96.H0_H0 ;  /* 0x20000060ff5f7230 */ /* 0x010fc40000004100 */
[--C-:B------:R-:W-:Y:S02]  /*0b10*/  HADD2.F32 R90, -RZ, R97.reuse.H1_H1 ;  /* 0x30000061ff5a7230 */ /* 0x100fe40000004100 */
[----:B------:R-:W-:Y:S02]  /*0b20*/  HADD2.F32 R96, -RZ, R96.H1_H1 ;  /* 0x30000060ff607230 */ /* 0x000fe40000004100 */
[-C--:B------:R-:W-:Y:S01]  /*0b30*/  FMUL.FTZ R94, R56, R95.reuse ;  /* 0x0000005f385e7220 */ /* 0x080fe20000410000 */
[----:B------:R-:W-:Y:S01]  /*0b40*/  FADD.FTZ R24, R24, R95 ;  /* 0x0000005f18187221 */ /* 0x000fe20000010000 */
[----:B------:R-:W-:Y:S01]  /*0b50*/  FFMA.FTZ R40, R93, R95, R40 ;  /* 0x0000005f5d287223 */ /* 0x000fe20000010028 */
[----:B------:R-:W-:Y:S02]  /*0b60*/  HADD2.F32 R102, -RZ, R97.H0_H0 ;  /* 0x20000061ff667230 */ /* 0x000fe40000004100 */
        /* <DEDUP_REMOVED lines=15> */
[----:B------:R-:W-:-:S02]  /*0c60*/  HADD2.F32 R111, -RZ, R98.H0_H0 ;  /* 0x20000062ff6f7230 */ /* 0x000fc40000004100 */
[----:B------:R-:W-:Y:S01]  /*0c70*/  FADD.FTZ R96, R89, R102 ;  /* 0x0000006659607221 */ /* 0x000fe20000010000 */
[----:B------:R-:W-:Y:S01]  /*0c80*/  FFMA.FTZ R89, R95, R102, R90 ;  /* 0x000000665f597223 */ /* 0x000fe2000001005a */
[----:B------:R-:W-:Y:S02]  /*0c90*/  HADD2.F32 R98, -RZ, R98.H1_H1 ;  /* 0x30000062ff627230 */ /* 0x000fe40000004100 */
[----:B------:R-:W-:Y:S01]  /*0ca0*/  FMUL.FTZ R103, R6, R103 ;  /* 0x0000006706677220 */ /* 0x000fe20000410000 */
        /* <DEDUP_REMOVED lines=26> */
.L_x_2191:
[----:B------:R-:W-:Y:S05]  /*0e50*/  BSYNC B1 ;  /* 0x0000000000017941 */ /* 0x000fea0003800000 */
.L_x_2190:
        /* <DEDUP_REMOVED lines=20> */
.L_x_2209:
        /* <DEDUP_REMOVED lines=27> */
[----:B------:R-:W-:Y:S01]  /*1150*/  @P0 F2FP.F16.F32.PACK_AB R90, RZ, R88 ;  /* 0x00000058ff5a023e */ /* 0x000fe200000000ff */
[----:B------:R-:W-:Y:S01]  /*1160*/  @P1 FADD.FTZ R97, R18, R97 ;  /* 0x0000006112611221 */ /* 0x000fe20000010000 */
[----:B------:R-:W-:Y:S01]  /*1170*/  SEL R77, R88, R77, P5 ;  /* 0x0000004d584d7207 */ /* 0x000fe20002800000 */
[----:B------:R-:W-:Y:S01]  /*1180*/  @P1 FADD.FTZ R99, R19, R99 ;  /* 0x0000006313631221 */ /* 0x000fe20000010000 */
[----:B------:R-:W-:-:S02]  /*1190*/  @P0 F2FP.F16.F32.PACK_AB R96, RZ, R89 ;  /* 0x00000059ff60023e */ /* 0x000fc400000000ff */
[----:B------:R-:W-:Y:S02]  /*11a0*/  SEL R76, R89, R76, P5 ;  /* 0x0000004c594c7207 */ /* 0x000fe40002800000 */
[----:B------:R-:W-:Y:S01]  /*11b0*/  F2FP.F16.F32.PACK_AB R88, R88, R89 ;  /* 0x000000595858723e */ /* 0x000fe200000000ff */
[----:B------:R-:W-:Y:S01]  /*11c0*/  FFMA.FTZ R89, R115, R7, R98 ;  /* 0x0000000773597223 */ /* 0x000fe20000010062 */
[----:B------:R-:W-:Y:S02]  /*11d0*/  @P0 F2FP.F16.F32.PACK_AB R121, RZ, R97 ;  /* 0x00000061ff79023e */ /* 0x000fe400000000ff */
[----:B------:R-:W-:Y:S01]  /*11e0*/  SEL R78, R97, R78, P5 ;  /* 0x0000004e614e7207 */ /* 0x000fe20002800000 */
[----:B------:R-:W-:Y:S01]  /*11f0*/  FADD.FTZ R89, R113, -R89 ;  /* 0x8000005971597221 */ /* 0x000fe20000010000 */
[----:B------:R-:W-:Y:S02]  /*1200*/  @P0 PRMT R80, R96, 0x7610, R80 ;  /* 0x0000761060500816 */ /* 0x000fe40000000050 */
[----:B------:R-:W-:Y:S01]  /*1210*/  @P0 PRMT R81, R121, 0x7610, R81 ;  /* 0x0000761079510816 */ /* 0x000fe20000000051 */
[----:B0-----:R-:W-:Y:S01]  /*1220*/  FMUL.FTZ R123, R6, R89 ;  /* 0x00000059067b7220 */ /* 0x001fe20000410000 */
[C---:B------:R-:W-:Y:S01]  /*1230*/  F2FP.F16.F32.PACK_AB R89, R99.reuse, R97 ;  /* 0x000000616359723e */ /* 0x040fe200000000ff */
[----:B------:R-:W-:Y:S01]  /*1240*/  FFMA.FTZ R97, R114, R7, R98 ;  /* 0x0000000772617223 */ /* 0x000fe20000010062 */
[----:B------:R-:W-:Y:S01]  /*1250*/  @P0 PRMT R80, R80, 0x5410, R90 ;  /* 0x0000541050500816 */ /* 0x000fe2000000005a */
[----:B------:R-:W-:Y:S01]  /*1260*/  @P1 FADD.FTZ R123, R12, R123 ;  /* 0x0000007b0c7b1221 */ /* 0x000fe20000010000 */
[----:B------:R-:W-:Y:S01]  /*1270*/  @P0 F2FP.F16.F32.PACK_AB R91, RZ, R99 ;  /* 0x00000063ff5b023e */ /* 0x000fe200000000ff */
[----:B------:R-:W-:Y:S01]  /*1280*/  FADD.FTZ R97, R112, -R97 ;  /* 0x8000006170617221 */ /* 0x000fe20000010000 */
[----:B------:R-:W-:-:S02]  /*1290*/  SEL R79, R99, R79, P5 ;  /* 0x0000004f634f7207 */ /* 0x000fc40002800000 */
[----:B------:R-:W-:Y:S01]  /*12a0*/  @P0 F2FP.F16.F32.PACK_AB R96, RZ, R123 ;  /* 0x0000007bff60023e */ /* 0x000fe200000000ff */
[----:B------:R-:W-:Y:S01]  /*12b0*/  FMUL.FTZ R125, R6, R97 ;  /* 0x00000061067d7220 */ /* 0x000fe20000410000 */
[----:B------:R-:W-:Y:S01]  /*12c0*/  FFMA.FTZ R97, R9, R7, R98 ;  /* 0x0000000709617223 */ /* 0x000fe20000010062 */
[----:B------:R-:W-:Y:S02]  /*12d0*/  @P0 PRMT R81, R81, 0x5410, R91 ;  /* 0x0000541051510816 */ /* 0x000fe4000000005b */
[----:B------:R-:W-:Y:S01]  /*12e0*/  @P1 FADD.FTZ R125, R13, R125 ;  /* 0x0000007d0d7d1221 */ /* 0x000fe20000010000 */
[----:B------:R-:W-:Y:S01]  /*12f0*/  @P0 PRMT R82, R96, 0x7610, R82 ;  /* 0x0000761060520816 */ /* 0x000fe20000000052 */
[----:B------:R-:W-:Y:S01]  /*1300*/  FADD.FTZ R97, R8, -R97 ;  /* 0x8000006108617221 */ /* 0x000fe20000010000 */
[----:B------:R-:W-:Y:S02]  /*1310*/  SEL R84, R123, R84, P5 ;  /* 0x000000547b547207 */ /* 0x000fe40002800000 */
[----:B------:R-:W-:Y:S01]  /*1320*/  @P0 F2FP.F16.F32.PACK_AB R90, RZ, R125 ;  /* 0x0000007dff5a023e */ /* 0x000fe200000000ff */
[----:B------:R-:W-:Y:S01]  /*1330*/  FMUL.FTZ R99, R6, R97 ;  /* 0x0000006106637220 */ /* 0x000fe20000410000 */
[----:B------:R-:W-:-:S02]  /*1340*/  SEL R85, R125, R85, P5 ;  /* 0x000000557d557207 */ /* 0x000fc40002800000 */
[----:B------:R-:W-:Y:S01]  /*1350*/  @P0 PRMT R82, R82, 0x5410, R90 ;  /* 0x0000541052520816 */ /* 0x000fe2000000005a */
[----:B------:R-:W-:Y:S01]  /*1360*/  FFMA.FTZ R90, R10, R7, R98 ;  /* 0x000000070a5a7223 */ /* 0x000fe20000010062 */
[----:B------:R-:W-:-:S03]  /*1370*/  @P1 FADD.FTZ R99, R14, R99 ;  /* 0x000000630e631221 */ /* 0x000fc60000010000 */
[----:B------:R-:W-:Y:S02]  /*1380*/  FADD.FTZ R121, R11, -R90 ;  /* 0x8000005a0b797221 */ /* 0x000fe40000010000 */
[----:B------:R-:W-:Y:S02]  /*1390*/  @P0 F2FP.F16.F32.PACK_AB R96, RZ, R99 ;  /* 0x00000063ff60023e */ /* 0x000fe400000000ff */
[----:B------:R-:W-:Y:S01]  /*13a0*/  FMUL.FTZ R121, R6, R121 ;  /* 0x0000007906797220 */ /* 0x000fe20000410000 */
[----:B------:R-:W-:Y:S02]  /*13b0*/  SEL R86, R99, R86, P5 ;  /* 0x0000005663567207 */ /* 0x000fe40002800000 */
[----:B------:R-:W-:Y:S01]  /*13c0*/  @P0 PRMT R83, R96, 0x7610, R83 ;  /* 0x0000761060530816 */ /* 0x000fe20000000053 */
[----:B------:R-:W-:-:S05]  /*13d0*/  @P1 FADD.FTZ R121, R15, R121 ;  /* 0x000000790f791221 */ /* 0x000fca0000010000 */
[----:B------:R-:W-:Y:S02]  /*13e0*/  @P0 F2FP.F16.F32.PACK_AB R90, RZ, R121 ;  /* 0x00000079ff5a023e */ /* 0x000fe400000000ff */
[----:B------:R-:W-:Y:S02]  /*13f0*/  SEL R87, R121, R87, P5 ;  /* 0x0000005779577207 */ /* 0x000fe40002800000 */
[----:B------:R-:W-:Y:S02]  /*1400*/  @P0 PRMT R83, R83, 0x5410, R90 ;  /* 0x0000541053530816 */ /* 0x000fe4000000005a */
[----:B------:R-:W0:Y:S02]  /*1410*/  @P5 LDC.64 R90, c[0x0][0x308] ;  /* 0x0000c200ff5a5b82 */ /* 0x000e240000000a00 */
[----:B0-----:R-:W-:Y:S01]  /*1420*/  @P5 IMAD.WIDE.U32 R96, R0, 0x20, R90 ;  /* 0x0000002000605825 */ /* 0x001fe200078e005a */
[----:B------:R-:W-:Y:S02]  /*1430*/  F2FP.F16.F32.PACK_AB R90, R125, R123 ;  /* 0x0000007b7d5a723e */ /* 0x000fe400000000ff */
[----:B------:R-:W-:-:S02]  /*1440*/  F2FP.F16.F32.PACK_AB R91, R121, R99 ;  /* 0x00000063795b723e */ /* 0x000fc400000000ff */
        /* <DEDUP_REMOVED lines=9> */
.L_x_2194:
[----:B------:R-:W-:Y:S05]  /*14e0*/  BSYNC B1 ;  /* 0x0000000000017941 */ /* 0x000fea0003800000 */
.L_x_2193:
        /* <DEDUP_REMOVED lines=51> */
[----:B------:R-:W-:Y:S02]  /*1820*/  F2FP.F16.F32.PACK_AB R90, R88, R99 ;  /* 0x00000063585a723e */ /* 0x000fe400000000ff */
[----:B------:R-:W-:Y:S01]  /*1830*/  @P5 F2FP.F16.F32.PACK_AB R123, RZ, R97 ;  /* 0x00000061ff7b523e */ /* 0x000fe200000000ff */
[----:B------:R0:W-:Y:S01]  /*1840*/  @P0 STG.E.128 desc[UR4][R6.64+0x10], R84 ;  /* 0x0000105406000986 */ /* 0x0001e2000c101d04 */
[-C--:B------:R-:W-:Y:S02]  /*1850*/  @P5 F2FP.F16.F32.PACK_AB R121, RZ, R91.reuse ;  /* 0x0000005bff79523e */ /* 0x080fe400000000ff */
[----:B------:R-:W-:Y:S02]  /*1860*/  @P5 PRMT R80, R123, 0x7610, R80 ;  /* 0x000076107b505816 */ /* 0x000fe40000000050 */
[----:B------:R-:W-:Y:S02]  /*1870*/  @P5 PRMT R83, R121, 0x7610, R83 ;  /* 0x0000761079535816 */ /* 0x000fe40000000053 */
[----:B------:R-:W-:-:S02]  /*1880*/  F2FP.F16.F32.PACK_AB R91, R125, R91 ;  /* 0x0000005b7d5b723e */ /* 0x000fc400000000ff */
[----:B0-----:R-:W-:Y:S02]  /*1890*/  @P5 F2FP.F16.F32.PACK_AB R7, RZ, R99 ;  /* 0x00000063ff07523e */ /* 0x001fe400000000ff */
[-C--:B------:R-:W-:Y:S02]  /*18a0*/  @P5 F2FP.F16.F32.PACK_AB R6, RZ, R89.reuse ;  /* 0x00000059ff06523e */ /* 0x080fe400000000ff */
[----:B------:R-:W-:Y:S02]  /*18b0*/  @P5 PRMT R82, R7, 0x7610, R82 ;  /* 0x0000761007525816 */ /* 0x000fe40000000052 */
[----:B------:R-:W-:Y:S02]  /*18c0*/  @P5 PRMT R81, R6, 0x7610, R81 ;  /* 0x0000761006515816 */ /* 0x000fe40000000051 */
[----:B------:R-:W0:Y:S01]  /*18d0*/  LDC.64 R6, c[0x0][0x2f8] ;  /* 0x0000be00ff067b82 */ /* 0x000e220000000a00 */
[----:B------:R-:W-:Y:S02]  /*18e0*/  F2FP.F16.F32.PACK_AB R89, R98, R89 ;  /* 0x000000596259723e */ /* 0x000fe400000000ff */
[----:B------:R-:W-:-:S02]  /*18f0*/  @P5 F2FP.F16.F32.PACK_AB R98, RZ, R98 ;  /* 0x00000062ff62523e */ /* 0x000fc400000000ff */
[----:B------:R-:W-:Y:S02]  /*1900*/  @P5 F2FP.F16.F32.PACK_AB R99, RZ, R88 ;  /* 0x00000058ff63523e */ /* 0x000fe400000000ff */
[----:B------:R-:W-:Y:S02]  /*1910*/  F2FP.F16.F32.PACK_AB R88, R96, R97 ;  /* 0x000000616058723e */ /* 0x000fe400000000ff */
[----:B------:R-:W-:Y:S02]  /*1920*/  @P5 F2FP.F16.F32.PACK_AB R97, RZ, R96 ;  /* 0x00000060ff61523e */ /* 0x000fe400000000ff */
[----:B------:R-:W-:Y:S02]  /*1930*/  @P5 PRMT R81, R81, 0x5410, R98 ;  /* 0x0000541051515816 */ /* 0x000fe40000000062 */
[----:B------:R-:W-:Y:S02]  /*1940*/  @P5 F2FP.F16.F32.PACK_AB R96, RZ, R125 ;  /* 0x0000007dff60523e */ /* 0x000fe400000000ff */
        /* <DEDUP_REMOVED lines=8> */
.L_x_2196:
[----:B------:R-:W-:Y:S05]  /*19d0*/  BSYNC B1 ;  /* 0x0000000000017941 */ /* 0x000fea0003800000 */
.L_x_2195:
[----:B--2--5:R-:W2:Y:S02]  /*19e0*/  LDC.64 R6, c[0x0][0x210] ;  /* 0x00008400ff067b82 */ /* 0x024ea40000000a00 */
[----:B--2---:R-:W-:-:S04]  /*19f0*/  LEA R2, R6, R2, 0x2 ;  /* 0x0000000206027211 */ /* 0x004fc800078e10ff */
[----:B------:R-:W-:-:S13]  /*1a00*/  ISETP.GE.AND P0, PT, R2, R7, PT ;  /* 0x000000070200720c */ /* 0x000fda0003f06270 */
[----:B------:R-:W-:Y:S05]  /*1a10*/  @!P0 BRA `(.L_x_2197) ;  /* 0xffffffe800508947 */ /* 0x000fea000383ffff */
.L_x_2187:
[----:B------:R-:W-:Y:S05]  /*1a20*/  BSYNC B0 ;  /* 0x0000000000007941 */ /* 0x000fea0003800000 */
.L_x_2186:
        /* <DEDUP_REMOVED lines=141> */
.L_x_2192:
        /* <DEDUP_REMOVED lines=8> */
.L_x_2199:
[----:B------:R-:W-:Y:S05]  /*2380*/  BSYNC B1 ;  /* 0x0000000000017941 */ /* 0x000fea0003800000 */
.L_x_2198:
        /* <DEDUP_REMOVED lines=8> */
.L_x_2200:
        /* <DEDUP_REMOVED lines=8> */
.L_x_2201:
[----:B------:R-:W-:Y:S02]  /*2490*/  MOV R90, R96 ;  /* 0x00000060005a7202 */ /* 0x000fe40000000f00 */
[----:B------:R-:W-:Y:S01]  /*24a0*/  MOV R98, R88 ;  /* 0x0000005800627202 */ /* 0x000fe20000000f00 */
[----:B------:R-:W-:-:S04]  /*24b0*/  HFMA2.MMA R88, -RZ, RZ, 0, 1.847743988037109375e-06 ;  /* 0x0000001fff587435 */ /* 0x000fc800000001ff */
[----:B------:R-:W-:-:S07]  /*24c0*/  FADD.FTZ R98, R91, R98 ;  /* 0x000000625b627221 */ /* 0x000fce0000010000 */
[----:B------:R-:W-:Y:S05]  /*24d0*/  WARPSYNC.COLLECTIVE R7, `(.L_x_2202) ;  /* 0x0000000007087348 */ /* 0x000fea0003c00000 */
[----:B------:R0:W1:Y:S02]  /*24e0*/  SHFL.BFLY P0, R88, R90, R89, R88 ;  /* 0x0c0000595a587389 */ /* 0x0000640000000058 */
[----:B01----:R-:W-:Y:S01]  /*24f0*/  ENDCOLLECTIVE ;  /* 0x000000000000791b */ /* 0x003fe20003800000 */
.L_x_2202:
        /* <DEDUP_REMOVED lines=8> */
.L_x_2203:
[----:B------:R-:W-:Y:S02]  /*2580*/  MOV R90, R97 ;  /* 0x00000061005a7202 */ /* 0x000fe40000000f00 */
[----:B------:R-:W-:Y:S01]  /*2590*/  MOV R99, R88 ;  /* 0x0000005800637202 */ /* 0x000fe20000000f00 */
[----:B------:R-:W-:-:S04]  /*25a0*/  HFMA2.MMA R88, -RZ, RZ, 0, 1.847743988037109375e-06 ;  /* 0x0000001fff587435 */ /* 0x000fc800000001ff */
[----:B------:R-:W-:-:S07]  /*25b0*/  FADD.FTZ R99, R98, R99 ;  /* 0x0000006362637221 */ /* 0x000fce0000010000 */
[----:B------:R-:W-:Y:S05]  /*25c0*/  WARPSYNC.COLLECTIVE R7, `(.L_x_2204) ;  /* 0x0000000007087348 */ /* 0x000fea0003c00000 */
[----:B------:R0:W1:Y:S02]  /*25d0*/  SHFL.BFLY P0, R88, R90, R89, R88 ;  /* 0x0c0000595a587389 */ /* 0x0000640000000058 */
[----:B01----:R-:W-:Y:S01]  /*25e0*/  ENDCOLLECTIVE ;  /* 0x000000000000791b */ /* 0x003fe20003800000 */
.L_x_2204:
        /* <DEDUP_REMOVED lines=8> */
.L_x_2205:
[----:B------:R-:W-:Y:S02]  /*2670*/  MOV R90, R121 ;  /* 0x00000079005a7202 */ /* 0x000fe40000000f00 */
[----:B------:R-:W-:Y:S01]  /*2680*/  MOV R123, R88 ;  /* 0x00000058007b7202 */ /* 0x000fe20000000f00 */
[----:B------:R-:W-:-:S04]  /*2690*/  HFMA2.MMA R88, -RZ, RZ, 0, 1.847743988037109375e-06 ;  /* 0x0000001fff587435 */ /* 0x000fc800000001ff */
[----:B------:R-:W-:-:S07]  /*26a0*/  FADD.FTZ R123, R99, R123 ;  /* 0x0000007b637b7221 */ /* 0x000fce0000010000 */
[----:B------:R-:W-:Y:S05]  /*26b0*/  WARPSYNC.COLLECTIVE R7, `(.L_x_2206) ;  /* 0x0000000007087348 */ /* 0x000fea0003c00000 */
[----:B------:R0:W1:Y:S02]  /*26c0*/  SHFL.BFLY P0, R88, R90, R89, R88 ;  /* 0x0c0000595a587389 */ /* 0x0000640000000058 */
[----:B01----:R-:W-:Y:S01]  /*26d0*/  ENDCOLLECTIVE ;  /* 0x000000000000791b */ /* 0x003fe20003800000 */
.L_x_2206:
        /* <DEDUP_REMOVED lines=8> */
.L_x_2207:
[----:B------:R-:W-:Y:S02]  /*2760*/  MOV R90, R125 ;  /* 0x0000007d005a7202 */ /* 0x000fe40000000f00 */
[----:B------:R-:W-:Y:S01]  /*2770*/  MOV R96, R88 ;  /* 0x0000005800607202 */ /* 0x000fe20000000f00 */
[----:B------:R-:W-:-:S11]  /*2780*/  HFMA2.MMA R88, -RZ, RZ, 0, 1.847743988037109375e-06 ;  /* 0x0000001fff587435 */ /* 0x000fd600000001ff */
[----:B------:R-:W-:Y:S05]  /*2790*/  WARPSYNC.COLLECTIVE R7, `(.L_x_2208) ;  /* 0x0000000007087348 */ /* 0x000fea0003c00000 */
[----:B------:R0:W1:Y:S02]  /*27a0*/  SHFL.BFLY P0, R88, R90, R89, R88 ;  /* 0x0c0000595a587389 */ /* 0x0000640000000058 */
[----:B01----:R-:W-:Y:S01]  /*27b0*/  ENDCOLLECTIVE ;  /* 0x000000000000791b */ /* 0x003fe20003800000 */
.L_x_2208:
[----:B------:R-:W-:Y:S01]  /*27c0*/  MOV R91, R88 ;  /* 0x00000058005b7202 */ /* 0x000fe20000000f00 */
[----:B------:R-:W-:Y:S06]  /*27d0*/  BRA `(.L_x_2209) ;  /* 0xffffffe400f07947 */ /* 0x000fec000383ffff */
.L_x_2210:
        /* <DEDUP_REMOVED lines=10> */
.L_x_3228:


//--------------------- .text._ZN10layer_norm31ln_parallel_residual_bwd_kernelINS_13Kernel_traitsIf6__halffS2_fjLj512ELj1ELj4ELj1ELj16ENS_18Kernel_traits_baseILj512EfS2_fS2_fjLj128EEEEELb0ELb1ELb1EEEvNS_9BwdParamsE --------------------------
	.section	.text._ZN10layer_norm31ln_parallel_residual_bwd_kernelINS_13Kernel_traitsIf6__halffS2_fjLj512ELj1ELj4ELj1ELj16ENS_18Kernel_traits_baseILj512EfS2_fS2_fjLj128EEEEELb0ELb1ELb1EEEvNS_9BwdParamsE,"ax",@progbits
	.align	128
        .global         _ZN10layer_norm31ln_parallel_residual_bwd_kernelINS_13Kernel_traitsIf6__halffS2_fjLj512ELj1ELj4ELj1ELj16ENS_18Kernel_traits_baseILj512EfS2_fS2_fjLj128EEEEELb0ELb1ELb1EEEvNS_9BwdParamsE
        .type           _ZN10layer_norm31ln_parallel_residual_bwd_kernelINS_13Kernel_traitsIf6__halffS2_fjLj512ELj1ELj4ELj1ELj16ENS_18Kernel_traits_baseILj512EfS2_fS2_fjLj128EEEEELb0ELb1ELb1EEEvNS_9BwdParamsE,@function
        .size           _ZN10layer_norm31ln_parallel_residual_bwd_kernelINS_13Kernel_traitsIf6__halffS2_fjLj512ELj1ELj4ELj1ELj16ENS_18Kernel_traits_baseILj512EfS2_fS2_fjLj128EEEEELb0ELb1ELb1EEEvNS_9BwdParamsE,(.L_x_3229 - _ZN10layer_norm31ln_parallel_residual_bwd_kernelINS_13Kernel_traitsIf6__halffS2_fjLj512ELj1ELj4ELj1ELj16ENS_18Kernel_traits_baseILj512EfS2_fS2_fjLj128EEEEELb0ELb1ELb1EEEvNS_9BwdParamsE)
        .other          _ZN10layer_norm31ln_parallel_residual_bwd_kernelINS_13Kernel_traitsIf6__halffS2_fjLj512ELj1ELj4ELj1ELj16ENS_18Kernel_traits_baseILj512EfS2_fS2_fjLj128EEEEELb0ELb1ELb1EEEvNS_9BwdParamsE,@"STO_CUDA_ENTRY STV_DEFAULT"
_ZN10layer_norm31ln_parallel_residual_bwd_kernelINS_13Kernel_traitsIf6__halffS2_fjLj512ELj1ELj4ELj1ELj16ENS_18Kernel_traits_baseILj512EfS2_fS2_fjLj128EEEEELb0ELb1ELb1EEEvNS_9BwdParamsE:
.text._ZN10layer_norm31ln_parallel_residual_bwd_kernelINS_13Kernel_traitsIf6__halffS2_fjLj512ELj1ELj4ELj1ELj16ENS_18Kernel_traits_baseILj512EfS2_fS2_fjLj128EEEEELb0ELb1ELb1EEEvNS_9BwdParamsE:
        /* <DEDUP_REMOVED lines=32> */
.L_x_2212:
        /* <DEDUP_REMOVED lines=33> */
.L_x_2216:
        /* <DEDUP_REMOVED lines=21> */
[----:B------:R-:W3:Y:S04]  /*0560*/  LDG.E.128 R76, desc[UR4][R118.64+0x10] ;  /* 0x00001004764c7981 */ /* 0x000ee8000c1e1d00 */
[----:B------:R-:W3:Y:S01]  /*0570*/  LDG.E R106, desc[UR4][R116.64] ;  /* 0x00000004746a7981 */ /* 0x000ee2000c1e1900 */
[----:B------:R-:W-:-:S06]  /*0580*/  IMAD.WIDE.U32 R80, R104, 0x10, R80 ;  /* 0x0000001068507825 */ /* 0x000fcc00078e0050 */
        /* <DEDUP_REMOVED lines=14> */
[C---:B------:R-:W-:Y:S01]  /*0670*/  FADD.FTZ R69, -R0.reuse, R69 ;  /* 0x0000004500457221 */ /* 0x040fe20000010100 */
[C---:B0-----:R-:W-:Y:S01]  /*0680*/  FADD.FTZ R115, -R0.reuse, R70 ;  /* 0x0000004600737221 */ /* 0x041fe20000010100 */
[C---:B------:R-:W-:Y:S01]  /*0690*/  FADD.FTZ R71, -R0.reuse, R71 ;  /* 0x0000004700477221 */ /* 0x040fe20000010100 */
[C---:B------:R-:W-:Y:S01]  /*06a0*/  FADD.FTZ R117, -R0.reuse, R72 ;  /* 0x0000004800757221 */ /* 0x040fe20000010100 */
[C---:B------:R-:W-:Y:S01]  /*06b0*/  FADD.FTZ R73, -R0.reuse, R73 ;  /* 0x0000004900497221 */ /* 0x040fe20000010100 */
[C---:B------:R-:W-:Y:S01]  /*06c0*/  FADD.FTZ R119, -R0.reuse, R74 ;  /* 0x0000004a00777221 */ /* 0x040fe20000010100 */
[----:B------:R-:W-:Y:S01]  /*06d0*/  FADD.FTZ R75, -R0, R75 ;  /* 0x0000004b004b7221 */ /* 0x000fe20000010100 */
[----:B---3--:R-:W-:-:S02]  /*06e0*/  HADD2.F32 R60, -RZ, R64.H0_H0 ;  /* 0x20000040ff3c7230 */ /* 0x008fc40000004100 */
[--C-:B------:R-:W-:Y:S02]  /*06f0*/  HADD2.F32 R111, -RZ, R65.reuse.H0_H0 ;  /* 0x20000041ff6f7230 */ /* 0x100fe40000004100 */
[C---:B------:R-:W-:Y:S01]  /*0700*/  FADD.FTZ R121, -R0.reuse, R76 ;  /* 0x0000004c00797221 */ /* 0x040fe20000010100 */
[C---:B------:R-:W-:Y:S01]  /*0710*/  FADD.FTZ R77, -R0.reuse, R77 ;  /* 0x0000004d004d7221 */ /* 0x040fe20000010100 */
[C---:B------:R-:W-:Y:S01]  /*0720*/  FADD.FTZ R123, -R0.reuse, R78 ;  /* 0x0000004e007b7221 */ /* 0x040fe20000010100 */
[----:B------:R-:W-:Y:S01]  /*0730*/  FADD.FTZ R79, -R0, R79 ;  /* 0x0000004f004f7221 */ /* 0x000fe20000010100 */
[C---:B------:R-:W-:Y:S01]  /*0740*/  FMUL.FTZ R0, R106.reuse, R107 ;  /* 0x0000006b6a007220 */ /* 0x040fe20000410000 */
[----:B------:R-:W-:Y:S02]  /*0750*/  HADD2.F32 R62, -RZ, R66.H0_H0 ;  /* 0x20000042ff3e7230 */ /* 0x000fe40000004100 */
[C---:B------:R-:W-:Y:S01]  /*0760*/  FMUL.FTZ R109, R106.reuse, R109 ;  /* 0x0000006d6a6d7220 */ /* 0x040fe20000410000 */
[----:B------:R-:W-:Y:S01]  /*0770*/  FMUL.FTZ R76, R106, R113 ;  /* 0x000000716a4c7220 */ /* 0x000fe20000410000 */
[----:B------:R-:W-:-:S02]  /*0780*/  HADD2.F32 R108, -RZ, R65.H1_H1 ;  /* 0x30000041ff6c7230 */ /* 0x000fc40000004100 */
[----:B------:R-:W-:Y:S01]  /*0790*/  FADD.FTZ R101, R60, R101 ;  /* 0x000000653c657221 */ /* 0x000fe20000010000 */
[-C--:B------:R-:W-:Y:S01]  /*07a0*/  FFMA.FTZ R103, R0, R60.reuse, R103 ;  /* 0x0000003c00677223 */ /* 0x080fe20000010067 */
[----:B------:R-:W-:Y:S01]  /*07b0*/  FMUL.FTZ R107, R32, R60 ;  /* 0x0000003c206b7220 */ /* 0x000fe20000410000 */
[----:B------:R-:W-:Y:S02]  /*07c0*/  HADD2.F32 R65, -RZ, R66.H1_H1 ;  /* 0x30000042ff417230 */ /* 0x000fe40000004100 */
[----:B------:R-:W-:Y:S01]  /*07d0*/  FADD.FTZ R97, R111, R97 ;  /* 0x000000616f617221 */ /* 0x000fe20000010000 */
[-C--:B------:R-:W-:Y:S01]  /*07e0*/  FFMA.FTZ R98, R109, R111.reuse, R98 ;  /* 0x0000006f6d627223 */ /* 0x080fe20000010062 */
[----:B------:R-:W-:Y:S01]  /*07f0*/  FMUL.FTZ R60, R34, R111 ;  /* 0x0000006f223c7220 */ /* 0x000fe20000410000 */
[----:B------:R-:W-:Y:S02]  /*0800*/  HADD2.F32 R66, -RZ, R67.H0_H0 ;  /* 0x20000043ff427230 */ /* 0x000fe40000004100 */
[----:B------:R-:W-:Y:S01]  /*0810*/  FADD.FTZ R15, R62, R15 ;  /* 0x0000000f3e0f7221 */ /* 0x000fe20000010000 */
[----:B------:R-:W-:Y:S01]  /*0820*/  FMUL.FTZ R69, R106, R69 ;  /* 0x000000456a457220 */ /* 0x000fe20000410000 */
[-C--:B------:R-:W-:Y:S01]  /*0830*/  FFMA.FTZ R3, R76, R62.reuse, R3 ;  /* 0x0000003e4c037223 */ /* 0x080fe20000010003 */
[----:B------:R-:W-:Y:S01]  /*0840*/  FMUL.FTZ R111, R36, R62 ;  /* 0x0000003e246f7220 */ /* 0x000fe20000410000 */
[----:B------:R-:W-:-:S02]  /*0850*/  HADD2.F32 R64, -RZ, R64.H1_H1 ;  /* 0x30000040ff407230 */ /* 0x000fc40000004100 */
[C---:B------:R-:W-:Y:S01]  /*0860*/  FMUL.FTZ R62, R106.reuse, R115 ;  /* 0x000000736a3e7220 */ /* 0x040fe20000410000 */
[----:B------:R-:W-:Y:S02]  /*0870*/  HADD2.F32 R67, -RZ, R67.H1_H1 ;  /* 0x30000043ff437230 */ /* 0x000fe40000004100 */
        /* <DEDUP_REMOVED lines=10> */
[----:B------:R-:W-:Y:S01]  /*0920*/  FADD.FTZ R84, R67, R84 ;  /* 0x0000005443547221 */ /* 0x000fe20000010000 */
[-C--:B------:R-:W-:Y:S01]  /*0930*/  FFMA.FTZ R4, R71, R67.reuse, R4 ;  /* 0x0000004347047223 */ /* 0x080fe20000010004 */
[----:B------:R-:W-:Y:S01]  /*0940*/  FMUL.FTZ R66, R39, R67 ;  /* 0x0000004327427220 */ /* 0x000fe20000410000 */
[----:B------:R-:W-:Y:S01]  /*0950*/  FMUL.FTZ R64, R33, R64 ;  /* 0x0000004021407220 */ /* 0x000fe20000410000 */
[----:B------:R-:W-:Y:S01]  /*0960*/  FADD.FTZ R67, RZ, R107 ;  /* 0x0000006bff437221 */ /* 0x000fe20000010000 */
[----:B------:R-:W-:Y:S01]  /*0970*/  FFMA.FTZ R112, R0, R107, RZ ;  /* 0x0000006b00707223 */ /* 0x000fe200000100ff */
[----:B------:R-:W-:-:S02]  /*0980*/  FMUL.FTZ R63, R106, R63 ;  /* 0x0000003f6a3f7220 */ /* 0x000fc40000410000 */
        /* <DEDUP_REMOVED lines=9> */
[--C-:B------:R-:W-:Y:S02]  /*0a20*/  HADD2.F32 R70, -RZ, R81.reuse.H0_H0 ;  /* 0x20000051ff467230 */ /* 0x100fe40000004100 */
[----:B------:R-:W-:Y:S01]  /*0a30*/  FADD.FTZ R115, R114, R111 ;  /* 0x0000006f72737221 */ /* 0x000fe20000010000 */
[----:B------:R-:W-:Y:S01]  /*0a40*/  FFMA.FTZ R112, R76, R111, R113 ;  /* 0x0000006f4c707223 */ /* 0x000fe20000010071 */
[----:B------:R-:W-:Y:S02]  /*0a50*/  HADD2.F32 R81, -RZ, R81.H1_H1 ;  /* 0x30000051ff517230 */ /* 0x000fe40000004100 */
[C---:B------:R-:W-:Y:S01]  /*0a60*/  FMUL.FTZ R110, R106.reuse, R119 ;  /* 0x000000776a6e7220 */ /* 0x040fe20000410000 */
[----:B------:R-:W-:Y:S01]  /*0a70*/  FMUL.FTZ R75, R106, R75 ;  /* 0x0000004b6a4b7220 */ /* 0x000fe20000410000 */
[----:B------:R-:W-:Y:S01]  /*0a80*/  FADD.FTZ R114, R115, R78 ;  /* 0x0000004e73727221 */ /* 0x000fe20000010000 */
[----:B------:R-:W-:Y:S01]  /*0a90*/  FFMA.FTZ R115, R69, R78, R112 ;  /* 0x0000004e45737223 */ /* 0x000fe20000010070 */
[----:B------:R-:W-:Y:S01]  /*0aa0*/  FADD.FTZ R89, R70, R89 ;  /* 0x0000005946597221 */ /* 0x000fe20000010000 */
[-C--:B------:R-:W-:Y:S01]  /*0ab0*/  FFMA.FTZ R9, R110, R70.reuse, R9 ;  /* 0x000000466e097223 */ /* 0x080fe20000010009 */
[----:B------:R-:W-:Y:S01]  /*0ac0*/  FMUL.FTZ R113, R42, R70 ;  /* 0x000000462a717220 */ /* 0x000fe20000410000 */
[----:B------:R-:W-:-:S02]  /*0ad0*/  HADD2.F32 R68, -RZ, R80.H0_H0 ;  /* 0x20000050ff447230 */ /* 0x000fc40000004100 */
[----:B------:R-:W-:Y:S01]  /*0ae0*/  FADD.FTZ R88, R81, R88 ;  /* 0x0000005851587221 */ /* 0x000fe20000010000 */
[-C--:B------:R-:W-:Y:S01]  /*0af0*/  FFMA.FTZ R8, R75, R81.reuse, R8 ;  /* 0x000000514b087223 */ /* 0x080fe20000010008 */
[----:B------:R-:W-:Y:S01]  /*0b00*/  FMUL.FTZ R70, R43, R81 ;  /* 0x000000512b467220 */ /* 0x000fe20000410000 */
[----:B------:R-:W-:Y:S01]  /*0b10*/  FADD.FTZ R81, R114, R65 ;  /* 0x0000004172517221 */ /* 0x000fe20000010000 */
[----:B------:R-:W-:Y:S01]  /*0b20*/  FFMA.FTZ R114, R62, R65, R115 ;  /* 0x000000413e727223 */ /* 0x000fe20000010073 */
[----:B------:R-:W-:Y:S02]  /*0b30*/  HADD2.F32 R125, -RZ, R80.H1_H1 ;  /* 0x30000050ff7d7230 */ /* 0x000fe40000004100 */
[----:B------:R-:W-:Y:S01]  /*0b40*/  FMUL.FTZ R80, R106, R117 ;  /* 0x000000756a507220 */ /* 0x000fe20000410000 */
[----:B------:R-:W-:Y:S02]  /*0b50*/  HADD2.F32 R72, -RZ, R82.H0_H0 ;  /* 0x20000052ff487230 */ /* 0x000fe40000004100 */
        /* <DEDUP_REMOVED lines=11> */
[----:B------:R-:W-:Y:S01]  /*0c10*/  FMUL.FTZ R73, R106, R73 ;  /* 0x000000496a497220 */ /* 0x000fe20000410000 */
[----:B------:R-:W-:-:S02]  /*0c20*/  FFMA.FTZ R72, R80, R67, R117 ;  /* 0x0000004350487223 */ /* 0x000fc40000010075 */
[----:B------:R-:W-:Y:S02]  /*0c30*/  FADD.FTZ R114, R115, R68 ;  /* 0x0000004473727221 */ /* 0x000fe40000010000 */
[----:B------:R-:W-:Y:S02]  /*0c40*/  FFMA.FTZ R115, R73, R68, R72 ;  /* 0x0000004449737223 */ /* 0x000fe40000010048 */
[----:B------:R-:W-:Y:S02]  /*0c50*/  FADD.FTZ R117, R114, R113 ;  /* 0x0000007172757221 */ /* 0x000fe40000010000 */
[----:B------:R-:W-:Y:S01]  /*0c60*/  FFMA.FTZ R72, R110, R113, R115 ;  /* 0x000000716e487223 */ /* 0x000fe20000010073 */
[----:B------:R-:W-:Y:S02]  /*0c70*/  HADD2.F32 R82, -RZ, R82.H1_H1 ;  /* 0x30000052ff527230 */ /* 0x000fe40000004100 */
[----:B------:R-:W-:Y:S01]  /*0c80*/  FMUL.FTZ R77, R106, R77 ;  /* 0x0000004d6a4d7220 */ /* 0x000fe20000410000 */
[----:B------:R-:W-:Y:S01]  /*0c90*/  FADD.FTZ R116, R117, R70 ;  /* 0x0000004675747221 */ /* 0x000fe20000010000 */
[----:B------:R-:W-:Y:S01]  /*0ca0*/  FFMA.FTZ R117, R75, R70, R72 ;  /* 0x000000464b757223 */ /* 0x000fe20000010048 */
[----:B------:R-:W-:-:S02]  /*0cb0*/  HADD2.F32 R74, -RZ, R83.H0_H0 ;  /* 0x20000053ff4a7230 */ /* 0x000fc40000004100 */
[----:B------:R-:W-:Y:S01]  /*0cc0*/  FADD.FTZ R90, R82, R90 ;  /* 0x0000005a525a7221 */ /* 0x000fe20000010000 */
[-C--:B------:R-:W-:Y:S01]  /*0cd0*/  FFMA.FTZ R10, R77, R82.reuse, R10 ;  /* 0x000000524d0a7223 */ /* 0x080fe2000001000a */
[----:B------:R-:W-:Y:S01]  /*0ce0*/  FMUL.FTZ R82, R45, R82 ;  /* 0x000000522d527220 */ /* 0x000fe20000410000 */
[----:B------:R-:W-:Y:S01]  /*0cf0*/  FFMA.FTZ R72, R112, R81, R117 ;  /* 0x0000005170487223 */ /* 0x000fe20000010075 */
[----:B------:R-:W-:Y:S01]  /*0d00*/  FADD.FTZ R119, R116, R81 ;  /* 0x0000005174777221 */ /* 0x000fe20000010000 */
[----:B------:R-:W-:Y:S02]  /*0d10*/  HADD2.F32 R83, -RZ, R83.H1_H1 ;  /* 0x30000053ff537230 */ /* 0x000fe40000004100 */
[----:B------:R-:W-:Y:S01]  /*0d20*/  FMUL.FTZ R114, R106, R123 ;  /* 0x0000007b6a727220 */ /* 0x000fe20000410000 */
[----:B------:R-:W-:Y:S01]  /*0d30*/  FMUL.FTZ R115, R46, R74 ;  /* 0x0000004a2e737220 */ /* 0x000fe20000410000 */
[----:B------:R-:W-:Y:S01]  /*0d40*/  FMUL.FTZ R79, R106, R79 ;  /* 0x0000004f6a4f7220 */ /* 0x000fe20000410000 */
[----:B------:R-:W-:Y:S01]  /*0d50*/  FFMA.FTZ R117, R77, R82, R72 ;  /* 0x000000524d757223 */ /* 0x000fe20000010048 */
[----:B------:R-:W-:Y:S01]  /*0d60*/  FADD.FTZ R116, R119, R82 ;  /* 0x0000005277747221 */ /* 0x000fe20000010000 */
[----:B------:R-:W-:Y:S01]  /*0d70*/  FADD.FTZ R93, R74, R93 ;  /* 0x0000005d4a5d7221 */ /* 0x000fe20000010000 */
[C---:B------:R-:W-:Y:S01]  /*0d80*/  FFMA.FTZ R13, R114.reuse, R74, R13 ;  /* 0x0000004a720d7223 */ /* 0x040fe2000001000d */
        /* <DEDUP_REMOVED lines=29> */
.L_x_2228:
        /* <DEDUP_REMOVED lines=43> */
[----:B------:R-:W-:Y:S01]  /*1210*/  FMUL.FTZ R0, R106, R77 ;  /* 0x0000004d6a007220 */ /* 0x000fe20000410000 */
[----:B------:R-:W-:Y:S01]  /*1220*/  FADD.FTZ R75, R70, -R75 ;  /* 0x8000004b464b7221 */ /* 0x000fe20000010000 */
[----:B------:R-:W-:Y:S01]  /*1230*/  FMUL.FTZ R70, R106, R71 ;  /* 0x000000476a467220 */ /* 0x000fe20000410000 */
[----:B------:R-:W-:Y:S01]  /*1240*/  FADD.FTZ R61, R64, -R61 ;  /* 0x8000003d403d7221 */ /* 0x000fe20000010000 */
[----:B------:R-:W-:Y:S01]  /*1250*/  FMUL.FTZ R63, R106, R107 ;  /* 0x0000006b6a3f7220 */ /* 0x000fe20000410000 */
[----:B------:R-:W1:Y:S01]  /*1260*/  LDC.64 R76, c[0x0][0x2f8] ;  /* 0x0000be00ff4c7b82 */ /* 0x000e620000000a00 */
[----:B-----5:R-:W-:Y:S01]  /*1270*/  @P2 FADD.FTZ R79, R26, R79 ;  /* 0x0000004f1a4f2221 */ /* 0x020fe20000010000 */
[----:B------:R-:W-:Y:S01]  /*1280*/  FMUL.FTZ R67, R106, R111 ;  /* 0x0000006f6a437220 */ /* 0x000fe20000410000 */
[----:B------:R-:W-:Y:S01]  /*1290*/  @P2 FADD.FTZ R69, R30, R69 ;  /* 0x000000451e452221 */ /* 0x000fe20000010000 */
        /* <DEDUP_REMOVED lines=12> */
[----:B------:R-:W-:Y:S01]  /*1360*/  FADD.FTZ R73, R68, -R73 ;  /* 0x8000004944497221 */ /* 0x000fe20000010000 */
[----:B------:R-:W-:Y:S01]  /*1370*/  @P2 FADD.FTZ R66, R25, R66 ;  /* 0x0000004219422221 */ /* 0x000fe20000010000 */
[----:B------:R-:W-:Y:S01]  /*1380*/  @P3 F2FP.F16.F32.PACK_AB R60, RZ, R63 ;  /* 0x0000003fff3c323e */ /* 0x000fe200000000ff */
[----:B------:R-:W-:Y:S01]  /*1390*/  FADD.FTZ R113, R113, -R110 ;  /* 0x8000006e71717221 */ /* 0x000fe20000010000 */
[----:B------:R-:W-:Y:S01]  /*13a0*/  @P3 PRMT R51, R74, 0x7610, R51 ;  /* 0x000076104a333816 */ /* 0x000fe20000000033 */
[----:B0-----:R-:W-:Y:S01]  /*13b0*/  @P1 IMAD.WIDE.U32 R80, R105, 0x20, R80 ;  /* 0x0000002069501825 */ /* 0x001fe200078e0050 */
[----:B------:R-:W-:-:S03]  /*13c0*/  ISETP.NE.AND.EX P5, PT, RZ, UR13, PT, P5 ;  /* 0x0000000dff007c0c */ /* 0x000fc6000bfa5350 */
        /* <DEDUP_REMOVED lines=87> */
.L_x_2214:
        /* <DEDUP_REMOVED lines=32> */
.L_x_2213:
[----:B------:R-:W-:Y:S05]  /*1b40*/  BSYNC B0 ;  /* 0x0000000000007941 */ /* 0x000fea0003800000 */
.L_x_2211:
        /* <DEDUP_REMOVED lines=33> */
[----:B------:R-:W4:Y:S01]  /*1d60*/  LDS R37, [R3+0x1a00] ;  /* 0x001a000003257984 */ /* 0x000f220000000800 */
[----:B-----5:R-:W-:-:S03]  /*1d70*/  FADD.FTZ R12, R12, R21 ;  /* 0x000000150c0c7221 */ /* 0x020fc60000010000 */
[----:B------:R-:W5:Y:S01]  /*1d80*/  LDS R28, [R3+0x1c00] ;  /* 0x001c0000031c7984 */ /* 0x000f620000000800 */
        /* <DEDUP_REMOVED lines=12> */
[----:B------:R-:W-:Y:S01]  /*1e50*/  STS.128 [R0+0x10], R24 ;  /* 0x0000101800007388 */ /* 0x000fe20000000c00 */
[----:B----4-:R-:W-:-:S03]  /*1e60*/  FADD.FTZ R37, R12, R37 ;  /* 0x000000250c257221 */ /* 0x010fc60000010000 */
[----:B------:R-:W-:Y:S01]  /*1e70*/  STS.128 [R0+0x400], R4 ;  /* 0x0004000400007388 */ /* 0x000fe20000000c00 */
[----:B-----5:R-:W-:-:S03]  /*1e80*/  FADD.FTZ R13, R13, R28 ;  /* 0x0000001c0d0d7221 */ /* 0x020fc60000010000 */
[----:B------:R1:W-:Y:S01]  /*1e90*/  STS.128 [R0+0x410], R8 ;  /* 0x0004100800007388 */ /* 0x0003e20000000c00 */
[----:B0-----:R-:W-:Y:S01]  /*1ea0*/  FADD.FTZ R39, R14, R39 ;  /* 0x000000270e277221 */ /* 0x001fe20000010000 */
        /* <DEDUP_REMOVED lines=53> */
.L_x_2215:
[----:B------:R-:W-:Y:S01]  /*2200*/  HFMA2.MMA R121, -RZ, RZ, 0, 5.9604644775390625e-08 ;  /* 0x00000001ff797435 */ /* 0x000fe200000001ff */
[----:B------:R-:W-:Y:S01]  /*2210*/  BSSY B2, `(.L_x_2217) ;  /* 0x0000006000027945 */ /* 0x000fe20003800000 */
[----:B------:R-:W-:Y:S02]  /*2220*/  MOV R120, 0x1f ;  /* 0x0000001f00787802 */ /* 0x000fe40000000f00 */
[----:B------:R-:W-:-:S07]  /*2230*/  MOV R119, 0xffffffff ;  /* 0xffffffff00777802 */ /* 0x000fce0000000f00 */
[----:B-----5:R-:W-:Y:S05]  /*2240*/  WARPSYNC.COLLECTIVE R119, `(.L_x_2218) ;  /* 0x0000000077087348 */ /* 0x020fea0003c00000 */
[----:B------:R0:W1:Y:S02]  /*2250*/  SHFL.BFLY P1, R83, R122, R121, R120 ;  /* 0x0c0000797a537389 */ /* 0x0000640000020078 */
[----:B01---5:R-:W-:Y:S01]  /*2260*/  ENDCOLLECTIVE ;  /* 0x000000000000791b */ /* 0x023fe20003800000 */
.L_x_2218:
[----:B------:R-:W-:Y:S05]  /*2270*/  BSYNC B2 ;  /* 0x0000000000027941 */ /* 0x000fea0003800000 */
.L_x_2217:
        /* <DEDUP_REMOVED lines=8> */
.L_x_2219:
[----:B------:R-:W-:Y:S01]  /*2300*/  HFMA2.MMA R121, -RZ, RZ, 0, 1.1920928955078125e-07 ;  /* 0x00000002ff797435 */ /* 0x000fe200000001ff */
[----:B------:R-:W-:Y:S02]  /*2310*/  MOV R122, R118 ;  /* 0x00000076007a7202 */ /* 0x000fe40000000f00 */
[----:B------:R-:W-:-:S08]  /*2320*/  MOV R117, R83 ;  /* 0x0000005300757202 */ /* 0x000fd00000000f00 */
[----:B------:R-:W-:Y:S05]  /*2330*/  WARPSYNC.COLLECTIVE R119, `(.L_x_2220) ;  /* 0x0000000077087348 */ /* 0x000fea0003c00000 */
[----:B------:R0:W1:Y:S02]  /*2340*/  SHFL.BFLY P1, R83, R122, R121, R120 ;  /* 0x0c0000797a537389 */ /* 0x0000640000020078 */
[----:B01----:R-:W-:Y:S01]  /*2350*/  ENDCOLLECTIVE ;  /* 0x000000000000791b */ /* 0x003fe20003800000 */
.L_x_2220:
[----:B------:R-:W-:-:S05]  /*2360*/  FADD.FTZ R123, R116, R117 ;  /* 0x00000075747b7221 */ /* 0x000fca0000010000 */
[----:B------:R-:W-:Y:S01]  /*2370*/  MOV R122, R123 ;  /* 0x0000007b007a7202 */ /* 0x000fe20000000f00 */
[----:B------:R-:W-:-:S07]  /*2380*/  FADD.FTZ R125, R118, R83 ;  /* 0x00000053767d7221 */ /* 0x000fce0000010000 */
[----:B------:R-:W-:Y:S05]  /*2390*/  WARPSYNC.COLLECTIVE R119, `(.L_x_2221) ;  /* 0x0000000077087348 */ /* 0x000fea0003c00000 */
[----:B------:R0:W1:Y:S02]  /*23a0*/  SHFL.BFLY P1, R83, R122, R121, R120 ;  /* 0x0c0000797a537389 */ /* 0x0000640000020078 */
[----:B01----:R-:W-:Y:S01]  /*23b0*/  ENDCOLLECTIVE ;  /* 0x000000000000791b */ /* 0x003fe20003800000 */
.L_x_2221:
[----:B------:R-:W-:Y:S01]  /*23c0*/  HFMA2.MMA R121, -RZ, RZ, 0, 2.384185791015625e-07 ;  /* 0x00000004ff797435 */ /* 0x000fe200000001ff */
[----:B------:R-:W-:Y:S02]  /*23d0*/  MOV R122, R125 ;  /* 0x0000007d007a7202 */ /* 0x000fe40000000f00 */
[----:B------:R-:W-:-:S08]  /*23e0*/  MOV R124, R83 ;  /* 0x00000053007c7202 */ /* 0x000fd00000000f00 */
[----:B------:R-:W-:Y:S05]  /*23f0*/  WARPSYNC.COLLECTIVE R119, `(.L_x_2222) ;  /* 0x0000000077087348 */ /* 0x000fea0003c00000 */
[----:B------:R0:W1:Y:S02]  /*2400*/  SHFL.BFLY P1, R83, R122, R121, R120 ;  /* 0x0c0000797a537389 */ /* 0x0000640000020078 */
[----:B01----:R-:W-:Y:S01]  /*2410*/  ENDCOLLECTIVE ;  /* 0x000000000000791b */ /* 0x003fe20003800000 */
.L_x_2222:
[----:B------:R-:W-:-:S05]  /*2420*/  FADD.FTZ R124, R123, R124 ;  /* 0x0000007c7b7c7221 */ /* 0x000fca0000010000 */
[----:B------:R-:W-:Y:S01]  /*2430*/  MOV R122, R124 ;  /* 0x0000007c007a7202 */ /* 0x000fe20000000f00 */
[----:B------:R-:W-:-:S07]  /*2440*/  FADD.FTZ R125, R125, R83 ;  /* 0x000000537d7d7221 */ /* 0x000fce0000010000 */
[----:B------:R-:W-:Y:S05]  /*2450*/  WARPSYNC.COLLECTIVE R119, `(.L_x_2223) ;  /* 0x0000000077087348 */ /* 0x000fea0003c00000 */
[----:B------:R0:W1:Y:S02]  /*2460*/  SHFL.BFLY P1, R83, R122, R121, R120 ;  /* 0x0c0000797a537389 */ /* 0x0000640000020078 */
[----:B01----:R-:W-:Y:S01]  /*2470*/  ENDCOLLECTIVE ;  /* 0x000000000000791b */ /* 0x003fe20003800000 */
.L_x_2223:
[----:B------:R-:W-:Y:S01]  /*2480*/  HFMA2.MMA R121, -RZ, RZ, 0, 4.76837158203125e-07 ;  /* 0x00000008ff797435 */ /* 0x000fe200000001ff */
[----:B------:R-:W-:Y:S02]  /*2490*/  MOV R122, R125 ;  /* 0x0000007d007a7202 */ /* 0x000fe40000000f00 */
[----:B------:R-:W-:-:S08]  /*24a0*/  MOV R117, R83 ;  /* 0x0000005300757202 */ /* 0x000fd00000000f00 */
[----:B------:R-:W-:Y:S05]  /*24b0*/  WARPSYNC.COLLECTIVE R119, `(.L_x_2224) ;  /* 0x0000000077087348 */ /* 0x000fea0003c00000 */
[----:B------:R0:W1:Y:S02]  /*24c0*/  SHFL.BFLY P1, R83, R122, R121, R120 ;  /* 0x0c0000797a537389 */ /* 0x0000640000020078 */
[----:B01----:R-:W-:Y:S01]  /*24d0*/  ENDCOLLECTIVE ;  /* 0x000000000000791b */ /* 0x003fe20003800000 */
.L_x_2224:
[----:B------:R-:W-:-:S05]  /*24e0*/  FADD.FTZ R124, R124, R117 ;  /* 0x000000757c7c7221 */ /* 0x000fca0000010000 */
[----:B------:R-:W-:Y:S01]  /*24f0*/  MOV R122, R124 ;  /* 0x0000007c007a7202 */ /* 0x000fe20000000f00 */
[----:B------:R-:W-:-:S07]  /*2500*/  FADD.FTZ R117, R125, R83 ;  /* 0x000000537d757221 */ /* 0x000fce0000010000 */
[----:B------:R-:W-:Y:S05]  /*2510*/  WARPSYNC.COLLECTIVE R119, `(.L_x_2225) ;  /* 0x0000000077087348 */ /* 0x000fea0003c00000 */
[----:B------:R0:W1:Y:S02]  /*2520*/  SHFL.BFLY P1, R83, R122, R121, R120 ;  /* 0x0c0000797a537389 */ /* 0x0000640000020078 */
[----:B01----:R-:W-:Y:S01]  /*2530*/  ENDCOLLECTIVE ;  /* 0x000000000000791b */ /* 0x003fe20003800000 */
.L_x_2225:
[----:B------:R-:W-:Y:S01]  /*2540*/  HFMA2.MMA R121, -RZ, RZ, 0, 9.5367431640625e-07 ;  /* 0x00000010ff797435 */ /* 0x000fe200000001ff */
[----:B------:R-:W-:Y:S02]  /*2550*/  MOV R122, R117 ;  /* 0x00000075007a7202 */ /* 0x000fe40000000f00 */
[----:B------:R-:W-:-:S08]  /*2560*/  MOV R116, R83 ;  /* 0x0000005300747202 */ /* 0x000fd00000000f00 */
[----:B------:R-:W-:Y:S05]  /*2570*/  WARPSYNC.COLLECTIVE R119, `(.L_x_2226) ;  /* 0x0000000077087348 */ /* 0x000fea0003c00000 */
[----:B------:R0:W1:Y:S02]  /*2580*/  SHFL.BFLY P1, R83, R122, R121, R120 ;  /* 0x0c0000797a537389 */ /* 0x0000640000020078 */
[----:B01----:R-:W-:Y:S01]  /*2590*/  ENDCOLLECTIVE ;  /* 0x000000000000791b */ /* 0x003fe20003800000 */
.L_x_2226:
[----:B------:R-:W-:-:S05]  /*25a0*/  FADD.FTZ R118, R124, R116 ;  /* 0x000000747c767221 */ /* 0x000fca0000010000 */
[----:B------:R-:W-:Y:S02]  /*25b0*/  MOV R122, R118 ;  /* 0x00000076007a7202 */ /* 0x000fe40000000f00 */
[----:B------:R-:W-:-:S07]  /*25c0*/  MOV R116, R83 ;  /* 0x0000005300747202 */ /* 0x000fce0000000f00 */
[----:B------:R-:W-:Y:S05]  /*25d0*/  WARPSYNC.COLLECTIVE R119, `(.L_x_2227) ;  /* 0x0000000077087348 */ /* 0x000fea0003c00000 */
[----:B------:R0:W1:Y:S02]  /*25e0*/  SHFL.BFLY P1, R83, R122, R121, R120 ;  /* 0x0c0000797a537389 */ /* 0x0000640000020078 */
[----:B01----:R-:W-:Y:S01]  /*25f0*/  ENDCOLLECTIVE ;  /* 0x000000000000791b */ /* 0x003fe20003800000 */
.L_x_2227:
[----:B------:R-:W-:Y:S05]  /*2600*/  BRA `(.L_x_2228) ;  /* 0xffffffe800547947 */ /* 0x000fea000383ffff */
.L_x_2229:
        /* <DEDUP_REMOVED lines=15> */
.L_x_3229:


//--------------------- .text._ZN10layer_norm31ln_parallel_residual_bwd_kernelINS_13Kernel_traitsIf6__halffS2_fjLj512ELj1ELj4ELj1ELj16ENS_18Kernel_traits_baseILj512EfS2_fS2_fjLj128EEEEELb1ELb0ELb0EEEvNS_9BwdParamsE --------------------------
	.section	.text._ZN10layer_norm31ln_parallel_residual_bwd_kernelINS_13Kernel_traitsIf6__halffS2_fjLj512ELj1ELj4ELj1ELj16ENS_18Kernel_traits_baseILj512EfS2_fS2_fjLj128EEEEELb1ELb0ELb0EEEvNS_9BwdParamsE,"ax",@progbits
	.align	128
        .global         _ZN10layer_norm31ln_parallel_residual_bwd_kernelINS_13Kernel_traitsIf6__halffS2_fjLj512ELj1ELj4ELj1ELj16ENS_18Kernel_traits_baseILj512EfS2_fS2_fjLj128EEEEELb1ELb0ELb0EEEvNS_9BwdParamsE
        .type           _ZN10layer_norm31ln_parallel_residual_bwd_kernelINS_13Kernel_traitsIf6__halffS2_fjLj512ELj1ELj4ELj1ELj16ENS_18Kernel_traits_baseILj512EfS2_fS2_fjLj128EEEEELb1ELb0ELb0EEEvNS_9BwdParamsE,@function
        .size           _ZN10layer_norm31ln_parallel_residual_bwd_kernelINS_13Kernel_traitsIf6__halffS2_fjLj512ELj1ELj4ELj1ELj16ENS_18Kernel_traits_baseILj512EfS2_fS2_fjLj128EEEEELb1ELb0ELb0EEEvNS_9BwdParamsE,(.L_x_3230 - _ZN10layer_norm31ln_parallel_residual_bwd_kernelINS_13Kernel_traitsIf6__halffS2_fjLj512ELj1ELj4ELj1ELj16ENS_18Kernel_traits_baseILj512EfS2_fS2_fjLj128EEEEELb1ELb0ELb0EEEvNS_9BwdParamsE)
        .other          _ZN10layer_norm31ln_parallel_residual_bwd_kernelINS_13Kernel_traitsIf6__halffS2_fjLj512ELj1ELj4ELj1ELj16ENS_18Kernel_traits_baseILj512EfS2_fS2_fjLj128EEEEELb1ELb0ELb0EEEvNS_9BwdParamsE,@"STO_CUDA_ENTRY STV_DEFAULT"
_ZN10layer_norm31ln_parallel_residual_bwd_kernelINS_13Kernel_traitsIf6__halffS2_fjLj512ELj1ELj4ELj1ELj16ENS_18Kernel_traits_baseILj512EfS2_fS2_fjLj128EEEEELb1ELb0ELb0EEEvNS_9BwdParamsE:
.text._ZN10layer_norm31ln_parallel_residual_bwd_kernelINS_13Kernel_traitsIf6__halffS2_fjLj512ELj1ELj4ELj1ELj16ENS_18Kernel_traits_baseILj512EfS2_fS2_fjLj128EEEEELb1ELb0ELb0EEEvNS_9BwdParamsE:
        /* <DEDUP_REMOVED lines=79> */
.L_x_2241:
        /* <DEDUP_REMOVED lines=18> */
[----:B------:R-:W2:Y:S01]  /*0610*/  LDC.64 R140, c[0x0][0x2b8] ;  /* 0x0000ae00ff8c7b82 */ /* 0x000ea20000000a00 */
[----:B------:R-:W-:Y:S01]  /*0620*/  ISETP.NE.U32.AND P0, PT, RZ, UR12, PT ;  /* 0x0000000cff007c0c */ /* 0x000fe2000bf05070 */
[----:B------:R-:W3:Y:S03]  /*0630*/  LDG.E.128 R128, desc[UR4][R134.64] ;  /* 0x0000000486807981 */ /* 0x000ee6000c1e1d00 */
[----:B------:R-:W-:Y:S01]  /*0640*/  ISETP.NE.AND.EX P0, PT, RZ, UR13, PT, P0 ;  /* 0x0000000dff007c0c */ /* 0x000fe2000bf05300 */
[----:B------:R4:W3:Y:S01]  /*0650*/  LDG.E.128 R148, desc[UR4][R134.64+0x10] ;  /* 0x0000100486947981 */ /* 0x0008e2000c1e1d00 */
[----:B-1----:R-:W-:-:S11]  /*0660*/  IMAD.WIDE.U32 R144, R152, 0x10, R144 ;  /* 0x0000001098907825 */ /* 0x002fd600078e0090 */
[----:B------:R-:W1:Y:S01]  /*0670*/  @P0 LDC.64 R174, c[0x0][0x248] ;  /* 0x00009200ffae0b82 */ /* 0x000e620000000a00 */
[----:B------:R-:W3:Y:S01]  /*0680*/  LDG.E.128 R144, desc[UR4][R144.64] ;  /* 0x0000000490907981 */ /* 0x000ee2000c1e1d00 */
[----:B--2---:R-:W-:-:S06]  /*0690*/  IMAD.WIDE.U32 R140, R152, 0x10, R140 ;  /* 0x00000010988c7825 */ /* 0x004fcc00078e008c */
[----:B------:R-:W2:Y:S01]  /*06a0*/  LDG.E.128 R140, desc[UR4][R140.64] ;  /* 0x000000048c8c7981 */ /* 0x000ea2000c1e1d00 */
[C---:B------:R-:W-:Y:S02]  /*06b0*/  SHF.L.U32 R3, R152.reuse, 0x3, RZ ;  /* 0x0000000398037819 */ /* 0x040fe400000006ff */
[----:B------:R-:W-:Y:S02]  /*06c0*/  SHF.L.U64.HI R176, R152, 0x3, RZ ;  /* 0x0000000398b07819 */ /* 0x000fe400000102ff */
        /* <DEDUP_REMOVED lines=17> */
[--C-:B------:R-:W-:Y:S01]  /*07e0*/  FADD.FTZ R181, R130, -R3.reuse ;  /* 0x8000000382b57221 */ /* 0x100fe20000010000 */
[--C-:B------:R-:W-:Y:S01]  /*07f0*/  FADD.FTZ R149, R149, -R3.reuse ;  /* 0x8000000395957221 */ /* 0x100fe20000010000 */
[----:B------:R-:W-:Y:S01]  /*0800*/  FADD.FTZ R151, R151, -R3 ;  /* 0x8000000397977221 */ /* 0x000fe20000010000 */
[----:B0-----:R-:W-:Y:S01]  /*0810*/  FMUL.FTZ R172, R154, R179 ;  /* 0x000000b39aac7220 */ /* 0x001fe20000410000 */
[----:B------:R-:W-:-:S02]  /*0820*/  HADD2.F32 R131, -RZ, R144.H0_H0 ;  /* 0x20000090ff837230 */ /* 0x000fc40000004100 */
[----:B------:R-:W-:Y:S02]  /*0830*/  HADD2.F32 R144, -RZ, R144.H1_H1 ;  /* 0x30000090ff907230 */ /* 0x000fe40000004100 */
[----:B--2---:R-:W-:-:S03]  /*0840*/  HADD2.F32 R129, -RZ, R140.H0_H0 ;  /* 0x2000008cff817230 */ /* 0x004fc60000004100 */
[----:B------:R-:W-:Y:S01]  /*0850*/  FMUL.FTZ R128, R105, R144 ;  /* 0x0000009069807220 */ /* 0x000fe20000410000 */
[----:B------:R-:W-:Y:S02]  /*0860*/  HADD2.F32 R140, -RZ, R140.H1_H1 ;  /* 0x3000008cff8c7230 */ /* 0x000fe40000004100 */
[--C-:B------:R-:W-:Y:S02]  /*0870*/  HADD2.F32 R189, -RZ, R142.reuse.H0_H0 ;  /* 0x2000008effbd7230 */ /* 0x100fe40000004100 */
[----:B------:R-:W-:Y:S02]  /*0880*/  HADD2.F32 R182, -RZ, R142.H1_H1 ;  /* 0x3000008effb67230 */ /* 0x000fe40000004100 */
[----:B------:R-:W-:Y:S02]  /*0890*/  HADD2.F32 R142, -RZ, R145.H1_H1 ;  /* 0x30000091ff8e7230 */ /* 0x000fe40000004100 */
[----:B------:R-:W-:Y:S01]  /*08a0*/  FFMA.FTZ R173, R113, R140, R128 ;  /* 0x0000008c71ad7223 */ /* 0x000fe20000010080 */
[----:B------:R-:W-:-:S02]  /*08b0*/  HADD2.F32 R193, -RZ, R143.H0_H0 ;  /* 0x2000008fffc17230 */ /* 0x000fc40000004100 */
[----:B------:R-:W-:Y:S02]  /*08c0*/  HADD2.F32 R188, -RZ, R143.H1_H1 ;  /* 0x3000008fffbc7230 */ /* 0x000fe40000004100 */
[----:B------:R-:W-:Y:S01]  /*08d0*/  FMUL.FTZ R128, R107, R142 ;  /* 0x0000008e6b807220 */ /* 0x000fe20000410000 */
[----:B------:R-:W-:Y:S02]  /*08e0*/  HADD2.F32 R130, -RZ, R141.H1_H1 ;  /* 0x3000008dff827230 */ /* 0x000fe40000004100 */
[----:B------:R-:W-:Y:S02]  /*08f0*/  HADD2.F32 R143, -RZ, R145.H0_H0 ;  /* 0x20000091ff8f7230 */ /* 0x000fe40000004100 */
[----:B------:R-:W-:Y:S01]  /*0900*/  FADD.FTZ R145, R148, -R3 ;  /* 0x8000000394917221 */ /* 0x000fe20000010000 */
[----:B------:R-:W-:Y:S02]  /*0910*/  HADD2.F32 R191, -RZ, R146.H0_H0 ;  /* 0x20000092ffbf7230 */ /* 0x000fe40000004100 */
[----:B------:R-:W-:-:S02]  /*0920*/  HADD2.F32 R195, -RZ, R147.H0_H0 ;  /* 0x20000093ffc37230 */ /* 0x000fc40000004100 */
[----:B------:R-:W-:Y:S02]  /*0930*/  HADD2.F32 R190, -RZ, R147.H1_H1 ;  /* 0x30000093ffbe7230 */ /* 0x000fe40000004100 */
[----:B------:R-:W-:Y:S01]  /*0940*/  FADD.FTZ R147, R150, -R3 ;  /* 0x8000000396937221 */ /* 0x000fe20000010000 */
[----:B------:R-:W-:Y:S02]  /*0950*/  HADD2.F32 R183, -RZ, R141.H0_H0 ;  /* 0x2000008dffb77230 */ /* 0x000fe40000004100 */
[----:B------:R-:W-:Y:S01]  /*0960*/  FMUL.FTZ R141, R104, R131 ;  /* 0x00000083688d7220 */ /* 0x000fe20000410000 */
[----:B------:R-:W-:Y:S02]  /*0970*/  HADD2.F32 R146, -RZ, R146.H1_H1 ;  /* 0x30000092ff927230 */ /* 0x000fe40000004100 */
[----:B------:R-:W-:Y:S01]  /*0980*/  FMUL.FTZ R3, R154, R177 ;  /* 0x000000b19a037220 */ /* 0x000fe20000410000 */
[----:B------:R-:W-:Y:S01]  /*0990*/  FMUL.FTZ R175, R106, R143 ;  /* 0x0000008f6aaf7220 */ /* 0x000fe20000410000 */
[----:B------:R-:W-:Y:S01]  /*09a0*/  FMUL.FTZ R177, R154, R181 ;  /* 0x000000b59ab17220 */ /* 0x000fe20000410000 */
[----:B------:R-:W-:Y:S01]  /*09b0*/  FFMA.FTZ R179, R115, R130, R128 ;  /* 0x0000008273b37223 */ /* 0x000fe20000010080 */
[----:B------:R-:W-:Y:S01]  /*09c0*/  FADD.FTZ R64, R64, R129 ;  /* 0x0000008140407221 */ /* 0x000fe20000010000 */
[-C--:B------:R-:W-:Y:S01]  /*09d0*/  FFMA.FTZ R174, R112, R129.reuse, R141 ;  /* 0x0000008170ae7223 */ /* 0x080fe2000001008d */
[----:B------:R-:W-:Y:S01]  /*09e0*/  FFMA.FTZ R80, R3, R129, R80 ;  /* 0x0000008103507223 */ /* 0x000fe20000010050 */
[----:B------:R-:W-:Y:S01]  /*09f0*/  FMUL.FTZ R128, R101, R146 ;  /* 0x0000009265807220 */ /* 0x000fe20000410000 */
[----:B------:R-:W-:Y:S01]  /*0a00*/  FMUL.FTZ R129, R100, R191 ;  /* 0x000000bf64817220 */ /* 0x000fe20000410000 */
[----:B------:R-:W-:Y:S01]  /*0a10*/  FADD.FTZ R66, R66, R183 ;  /* 0x000000b742427221 */ /* 0x000fe20000010000 */
[-C--:B------:R-:W-:Y:S01]  /*0a20*/  FFMA.FTZ R175, R114, R183.reuse, R175 ;  /* 0x000000b772af7223 */ /* 0x080fe200000100af */
[----:B------:R-:W-:Y:S01]  /*0a30*/  FFMA.FTZ R82, R177, R183, R82 ;  /* 0x000000b7b1527223 */ /* 0x000fe20000010052 */
        /* <DEDUP_REMOVED lines=17> */
[----:B------:R-:W-:Y:S01]  /*0b50*/  FFMA.FTZ R182, R110, R193, R131 ;  /* 0x000000c16eb67223 */ /* 0x000fe20000010083 */
[----:B------:R-:W-:Y:S01]  /*0b60*/  FADD.FTZ R131, R128, R179 ;  /* 0x000000b380837221 */ /* 0x000fe20000010000 */
[----:B------:R-:W-:Y:S01]  /*0b70*/  FMUL.FTZ R181, R154, R145 ;  /* 0x000000919ab57220 */ /* 0x000fe20000410000 */
[----:B------:R-:W-:-:S02]  /*0b80*/  FFMA.FTZ R128, R176, R179, R129 ;  /* 0x000000b3b0807223 */ /* 0x000fc40000010081 */
[----:B------:R-:W-:Y:S02]  /*0b90*/  FADD.FTZ R130, R131, R178 ;  /* 0x000000b283827221 */ /* 0x000fe40000010000 */
        /* <DEDUP_REMOVED lines=34> */
.L_x_2233:
[----:B------:R-:W-:Y:S05]  /*0dc0*/  BSYNC B1 ;  /* 0x0000000000017941 */ /* 0x000fea0003800000 */
.L_x_2232:
[----:B------:R-:W-:Y:S04]  /*0dd0*/  BSSY B1, `(.L_x_2234) ;  /* 0x000007f000017945 */ /* 0x000fe80003800000 */
[----:B------:R-:W-:Y:S05]  /*0de0*/  @!P3 BRA `(.L_x_2235) ;  /* 0x0000000400f4b947 */ /* 0x000fea0003800000 */
[----:B------:R-:W1:Y:S08]  /*0df0*/  LDC.64 R140, c[0x0][0x2b8] ;  /* 0x0000ae00ff8c7b82 */ /* 0x000e700000000a00 */
[----:B------:R-:W2:Y:S01]  /*0e00*/  LDC.64 R144, c[0x0][0x2c0] ;  /* 0x0000b000ff907b82 */ /* 0x000ea20000000a00 */
[----:B------:R-:W-:-:S04]  /*0e10*/  LEA R138, P0, R191, UR10, 0x5 ;  /* 0x0000000abf8a7c11 */ /* 0x000fc8000f8028ff */
[----:B------:R-:W-:Y:S02]  /*0e20*/  LEA.HI.X R139, R191, UR11, RZ, 0x5, P0 ;  /* 0x0000000bbf8b7c11 */ /* 0x000fe400080f2cff */
[----:B------:R-:W-:-:S03]  /*0e30*/  ISETP.NE.U32.AND P0, PT, RZ, UR12, PT ;  /* 0x0000000cff007c0c */ /* 0x000fc6000bf05070 */
[----:B------:R-:W3:Y:S01]  /*0e40*/  LDG.E.128 R128, desc[UR4][R138.64+0x10] ;  /* 0x000010048a807981 */ /* 0x000ee2000c1e1d00 */
[----:B-1----:R-:W-:-:S04]  /*0e50*/  IMAD.WIDE.U32 R140, R191, 0x10, R140 ;  /* 0x00000010bf8c7825 */ /* 0x002fc800078e008c */
[----:B--2---:R-:W-:Y:S02]  /*0e60*/  IMAD.WIDE.U32 R144, R191, 0x10, R144 ;  /* 0x00000010bf907825 */ /* 0x004fe400078e0090 */
[----:B------:R-:W2:Y:S01]  /*0e70*/  LDG.E.128 R140, desc[UR4][R140.64] ;  /* 0x000000048c8c7981 */ /* 0x000ea2000c1e1d00 */
[----:B------:R-:W-:-:S03]  /*0e80*/  ISETP.NE.AND.EX P0, PT, RZ, UR13, PT, P0 ;  /* 0x0000000dff007c0c */ /* 0x000fc6000bf05300 */
[----:B------:R1:W4:Y:S04]  /*0e90*/  LDG.E.128 R148, desc[UR4][R138.64] ;  /* 0x000000048a947981 */ /* 0x000328000c1e1d00 */
[----:B------:R-:W3:Y:S06]  /*0ea0*/  LDG.E.128 R144, desc[UR4][R144.64] ;  /* 0x0000000490907981 */ /* 0x000eec000c1e1d00 */
[----:B------:R-:W0:Y:S01]  /*0eb0*/  @P0 LDC.64 R158, c[0x0][0x248] ;  /* 0x00009200ff9e0b82 */ /* 0x000e220000000a00 */
[----:B------:R-:W-:-:S02]  /*0ec0*/  SHF.L.U32 R155, R191, 0x3, RZ ;  /* 0x00000003bf9b7819 */ /* 0x000fc400000006ff */
        /* <DEDUP_REMOVED lines=15> */
[--C-:B--2---:R-:W-:Y:S02]  /*0fc0*/  HADD2.F32 R163, -RZ, R141.reuse.H0_H0 ;  /* 0x2000008dffa37230 */ /* 0x104fe40000004100 */
[----:B------:R-:W-:Y:S02]  /*0fd0*/  HADD2.F32 R164, -RZ, R141.H1_H1 ;  /* 0x3000008dffa47230 */ /* 0x000fe40000004100 */
[----:B------:R-:W-:Y:S02]  /*0fe0*/  HADD2.F32 R165, -RZ, R142.H0_H0 ;  /* 0x2000008effa57230 */ /* 0x000fe40000004100 */
[----:B---3--:R-:W-:-:S02]  /*0ff0*/  HADD2.F32 R141, -RZ, R144.H0_H0 ;  /* 0x20000090ff8d7230 */ /* 0x008fc40000004100 */
[----:B------:R-:W-:Y:S02]  /*1000*/  HADD2.F32 R144, -RZ, R144.H1_H1 ;  /* 0x30000090ff907230 */ /* 0x000fe40000004100 */
[----:B------:R-:W-:Y:S02]  /*1010*/  HADD2.F32 R168, -RZ, R142.H1_H1 ;  /* 0x3000008effa87230 */ /* 0x000fe40000004100 */
[--C-:B------:R-:W-:Y:S02]  /*1020*/  HADD2.F32 R191, -RZ, R143.reuse.H0_H0 ;  /* 0x2000008fffbf7230 */ /* 0x100fe40000004100 */
[----:B------:R-:W-:Y:S02]  /*1030*/  HADD2.F32 R190, -RZ, R143.H1_H1 ;  /* 0x3000008fffbe7230 */ /* 0x000fe40000004100 */
[--C-:B------:R-:W-:Y:S02]  /*1040*/  HADD2.F32 R171, -RZ, R147.reuse.H0_H0 ;  /* 0x20000093ffab7230 */ /* 0x100fe40000004100 */
[----:B------:R-:W-:-:S02]  /*1050*/  HADD2.F32 R192, -RZ, R147.H1_H1 ;  /* 0x30000093ffc07230 */ /* 0x000fc40000004100 */
[C---:B------:R-:W-:Y:S01]  /*1060*/  FADD.FTZ R147, -R193.reuse, R129 ;  /* 0x00000081c1937221 */ /* 0x040fe20000010100 */
[--C-:B------:R-:W-:Y:S02]  /*1070*/  HADD2.F32 R161, -RZ, R140.reuse.H0_H0 ;  /* 0x2000008cffa17230 */ /* 0x100fe40000004100 */
[----:B------:R-:W-:Y:S01]  /*1080*/  FMUL.FTZ R129, R88, R141 ;  /* 0x0000008d58817220 */ /* 0x000fe20000410000 */
[--C-:B------:R-:W-:Y:S02]  /*1090*/  HADD2.F32 R143, -RZ, R145.reuse.H0_H0 ;  /* 0x20000091ff8f7230 */ /* 0x100fe40000004100 */
[----:B------:R-:W-:Y:S02]  /*10a0*/  HADD2.F32 R142, -RZ, R145.H1_H1 ;  /* 0x30000091ff8e7230 */ /* 0x000fe40000004100 */
[C---:B------:R-:W-:Y:S01]  /*10b0*/  FADD.FTZ R145, -R193.reuse, R128 ;  /* 0x00000080c1917221 */ /* 0x040fe20000010100 */
[----:B------:R-:W-:Y:S02]  /*10c0*/  HADD2.F32 R140, -RZ, R140.H1_H1 ;  /* 0x3000008cff8c7230 */ /* 0x000fe40000004100 */
[C---:B----4-:R-:W-:Y:S01]  /*10d0*/  FADD.FTZ R155, -R193.reuse, R148 ;  /* 0x00000094c19b7221 */ /* 0x050fe20000010100 */
[----:B0-----:R-:W-:Y:S01]  /*10e0*/  FADD.FTZ R159, -R193, R150 ;  /* 0x00000096c19f7221 */ /* 0x001fe20000010100 */
[----:B------:R-:W-:Y:S01]  /*10f0*/  FMUL.FTZ R128, R89, R144 ;  /* 0x0000009059807220 */ /* 0x000fe20000410000 */
[----:B-1----:R-:W-:Y:S01]  /*1100*/  FFMA.FTZ R156, R96, R161, R129 ;  /* 0x000000a1609c7223 */ /* 0x002fe20000010081 */
[----:B------:R-:W-:-:S02]  /*1110*/  HADD2.F32 R167, -RZ, R146.H0_H0 ;  /* 0x20000092ffa77230 */ /* 0x000fc40000004100 */
[----:B------:R-:W-:Y:S01]  /*1120*/  FADD.FTZ R151, -R193, R151 ;  /* 0x00000097c1977221 */ /* 0x000fe20000010100 */
[----:B------:R-:W-:Y:S01]  /*1130*/  FMUL.FTZ R155, R154, R155 ;  /* 0x0000009b9a9b7220 */ /* 0x000fe20000410000 */
[----:B------:R-:W-:Y:S01]  /*1140*/  FFMA.FTZ R157, R97, R140, R128 ;  /* 0x0000008c619d7223 */ /* 0x000fe20000010080 */
[----:B------:R-:W-:Y:S01]  /*1150*/  FMUL.FTZ R129, R90, R143 ;  /* 0x0000008f5a817220 */ /* 0x000fe20000410000 */
[----:B------:R-:W-:Y:S01]  /*1160*/  FMUL.FTZ R159, R154, R159 ;  /* 0x0000009f9a9f7220 */ /* 0x000fe20000410000 */
[----:B------:R-:W-:Y:S02]  /*1170*/  HADD2.F32 R146, -RZ, R146.H1_H1 ;  /* 0x30000092ff927230 */ /* 0x000fe40000004100 */
[----:B------:R-:W-:Y:S01]  /*1180*/  FMUL.FTZ R128, R91, R142 ;  /* 0x0000008e5b807220 */ /* 0x000fe20000410000 */
[----:B------:R-:W-:Y:S01]  /*1190*/  FADD.FTZ R56, R56, R161 ;  /* 0x000000a138387221 */ /* 0x000fe20000010000 */
[----:B------:R-:W-:Y:S01]  /*11a0*/  FFMA.FTZ R72, R155, R161, R72 ;  /* 0x000000a19b487223 */ /* 0x000fe20000010048 */
[----:B------:R-:W-:Y:S01]  /*11b0*/  FADD.FTZ R58, R58, R163 ;  /* 0x000000a33a3a7221 */ /* 0x000fe20000010000 */
[----:B------:R-:W-:Y:S01]  /*11c0*/  FFMA.FTZ R160, R98, R163, R129 ;  /* 0x000000a362a07223 */ /* 0x000fe20000010081 */
[----:B------:R-:W-:Y:S01]  /*11d0*/  FMUL.FTZ R162, R154, R151 ;  /* 0x000000979aa27220 */ /* 0x000fe20000410000 */
[----:B------:R-:W-:Y:S01]  /*11e0*/  FFMA.FTZ R74, R159, R163, R74 ;  /* 0x000000a39f4a7223 */ /* 0x000fe2000001004a */
[----:B------:R-:W-:Y:S01]  /*11f0*/  FFMA.FTZ R161, R99, R164, R128 ;  /* 0x000000a463a17223 */ /* 0x000fe20000010080 */
[----:B------:R-:W-:Y:S01]  /*1200*/  FMUL.FTZ R129, R84, R167 ;  /* 0x000000a754817220 */ /* 0x000fe20000410000 */
        /* <DEDUP_REMOVED lines=9> */
[----:B------:R-:W-:Y:S01]  /*12a0*/  FADD.FTZ R128, R189, R156 ;  /* 0x0000009cbd807221 */ /* 0x000fe20000010000 */
[----:B------:R-:W-:Y:S01]  /*12b0*/  FMUL.FTZ R158, R154, R149 ;  /* 0x000000959a9e7220 */ /* 0x000fe20000410000 */
[----:B------:R-:W-:Y:S01]  /*12c0*/  FFMA.FTZ R129, R155, R156, R188 ;  /* 0x0000009c9b817223 */ /* 0x000fe200000100bc */
[C---:B------:R-:W-:Y:S01]  /*12d0*/  FADD.FTZ R169, -R193.reuse, R130 ;  /* 0x00000082c1a97221 */ /* 0x040fe20000010100 */
[----:B------:R-:W-:Y:S01]  /*12e0*/  FADD.FTZ R193, -R193, R131 ;  /* 0x00000083c1c17221 */ /* 0x000fe20000010100 */
        /* <DEDUP_REMOVED lines=45> */
.L_x_2235:
[----:B------:R-:W-:Y:S05]  /*15c0*/  BSYNC B1 ;  /* 0x0000000000017941 */ /* 0x000fea0003800000 */
.L_x_2234:
        /* <DEDUP_REMOVED lines=20> */
.L_x_2259:
        /* <DEDUP_REMOVED lines=16> */
[----:B-1----:R-:W-:Y:S01]  /*1810*/  FFMA.FTZ R142, R176, R144, R151 ;  /* 0x00000090b08e7223 */ /* 0x002fe20000010097 */
[----:B------:R-:W-:Y:S01]  /*1820*/  FADD.FTZ R141, R175, -R140 ;  /* 0x8000008caf8d7221 */ /* 0x000fe20000010000 */
[----:B------:R-:W-:Y:S01]  /*1830*/  FADD.FTZ R129, R174, -R129 ;  /* 0x80000081ae817221 */ /* 0x000fe20000010000 */
[C---:B-----5:R-:W-:Y:S01]  /*1840*/  FMUL.FTZ R140, R154.reuse, R131 ;  /* 0x000000839a8c7220 */ /* 0x060fe20000410000 */
        /* <DEDUP_REMOVED lines=56> */
[----:B------:R-:W-:-:S02]  /*1bd0*/  @P0 F2FP.F16.F32.PACK_AB R150, RZ, R143 ;  /* 0x0000008fff96023e */ /* 0x000fc400000000ff */
        /* <DEDUP_REMOVED lines=32> */
[----:B------:R-:W-:Y:S02]  /*1de0*/  @P0 F2FP.F16.F32.PACK_AB R189, RZ, R189 ;  /* 0x000000bdffbd023e */ /* 0x000fe400000000ff */
[----:B------:R-:W-:Y:S02]  /*1df0*/  @P0 PRMT R125, R147, 0x7610, R125 ;  /* 0x00007610937d0816 */ /* 0x000fe4000000007d */
[----:B------:R-:W-:Y:S02]  /*1e00*/  @P0 PRMT R126, R149, 0x7610, R126 ;  /* 0x00007610957e0816 */ /* 0x000fe4000000007e */
[----:B------:R-:W-:-:S02]  /*1e10*/  @P0 PRMT R127, R171, 0x7610, R127 ;  /* 0x00007610ab7f0816 */ /* 0x000fc4000000007f */
[----:B------:R-:W-:Y:S02]  /*1e20*/  @P0 LEA R146, P4, R152, UR12, 0x4 ;  /* 0x0000000c98920c11 */ /* 0x000fe4000f8820ff */
        /* <DEDUP_REMOVED lines=9> */
[C---:B------:R-:W-:Y:S02]  /*1ec0*/  @P0 LEA.HI.X R147, R152.reuse, UR13, RZ, 0x4, P4 ;  /* 0x0000000d98930c11 */ /* 0x040fe4000a0f24ff */
[----:B------:R-:W-:Y:S02]  /*1ed0*/  @P0 PRMT R127, R127, 0x5410, R189 ;  /* 0x000054107f7f0816 */ /* 0x000fe400000000bd */
[----:B------:R-:W-:-:S03]  /*1ee0*/  IADD3 R152, R152, 0x20, RZ ;  /* 0x0000002098987810 */ /* 0x000fc60007ffe0ff */
[----:B------:R2:W-:Y:S04]  /*1ef0*/  @P0 STG.E.128 desc[UR4][R146.64], R124 ;  /* 0x0000007c92000986 */ /* 0x0005e8000c101d04 */
.L_x_2238:
[----:B------:R-:W-:Y:S05]  /*1f00*/  BSYNC B1 ;  /* 0x0000000000017941 */ /* 0x000fea0003800000 */
.L_x_2237:
        /* <DEDUP_REMOVED lines=69> */
[----:B------:R-:W-:Y:S02]  /*2360*/  @P0 F2FP.F16.F32.PACK_AB R171, RZ, R140 ;  /* 0x0000008cffab023e */ /* 0x000fe400000000ff */
[----:B------:R-:W-:-:S02]  /*2370*/  SEL R118, R141, R118, P1 ;  /* 0x000000768d767207 */ /* 0x000fc40000800000 */
[----:B------:R-:W-:Y:S02]  /*2380*/  @P0 F2FP.F16.F32.PACK_AB R147, RZ, R128 ;  /* 0x00000080ff93023e */ /* 0x000fe400000000ff */
[----:B------:R-:W-:Y:S02]  /*2390*/  SEL R119, R142, R119, P1 ;  /* 0x000000778e777207 */ /* 0x000fe40000800000 */
        /* <DEDUP_REMOVED lines=49> */
.L_x_2240:
[----:B------:R-:W-:Y:S05]  /*26b0*/  BSYNC B1 ;  /* 0x0000000000017941 */ /* 0x000fea0003800000 */
.L_x_2239:
[----:B--23--:R-:W2:Y:S02]  /*26c0*/  LDC.64 R128, c[0x0][0x210] ;  /* 0x00008400ff807b82 */ /* 0x00cea40000000a00 */
[----:B--2---:R-:W-:-:S04]  /*26d0*/  LEA R153, R128, R153, 0x2 ;  /* 0x0000009980997211 */ /* 0x004fc800078e10ff */
[----:B------:R-:W-:-:S13]  /*26e0*/  ISETP.GE.AND P0, PT, R153, R129, PT ;  /* 0x000000819900720c */ /* 0x000fda0003f06270 */
[----:B------:R-:W-:Y:S05]  /*26f0*/  @!P0 BRA `(.L_x_2241) ;  /* 0xffffffdc007c8947 */ /* 0x000fea000383ffff */
.L_x_2231:
[----:B------:R-:W-:Y:S05]  /*2700*/  BSYNC B0 ;  /* 0x0000000000007941 */ /* 0x000fea0003800000 */
.L_x_2230:
        /* <DEDUP_REMOVED lines=95> */
[----:B------:R-:W-:Y:S01]  /*2d00*/  SHF.L.U32 R10, R54, 0x2, RZ ;  /* 0x00000002360a7819 */ /* 0x000fe200000006ff */
        /* <DEDUP_REMOVED lines=108> */
.L_x_2243:
[----:B------:R-:W-:Y:S05]  /*33d0*/  BSYNC B0 ;  /* 0x0000000000007941 */ /* 0x000fea0003800000 */
.L_x_2242:
        /* <DEDUP_REMOVED lines=23> */
.L_x_2245:
[----:B------:R-:W-:Y:S05]  /*3550*/  BSYNC B0 ;  /* 0x0000000000007941 */ /* 0x000fea0003800000 */
.L_x_2244:
        /* <DEDUP_REMOVED lines=23> */
.L_x_2247:
[----:B------:R-:W-:Y:S05]  /*36d0*/  BSYNC B0 ;  /* 0x0000000000007941 */ /* 0x000fea0003800000 */
.L_x_2246:
        /* <DEDUP_REMOVED lines=15> */
.L_x_2236:
        /* <DEDUP_REMOVED lines=8> */
.L_x_2249:
[----:B------:R-:W-:Y:S05]  /*3850*/  BSYNC B1 ;  /* 0x0000000000017941 */ /* 0x000fea0003800000 */
.L_x_2248:
        /* <DEDUP_REMOVED lines=8> */
.L_x_2250:
[----:B------:R-:W-:Y:S01]  /*38e0*/  FADD.FTZ R128, R128, R189 ;  /* 0x000000bd80807221 */ /* 0x000fe20000010000 */
[----:B------:R-:W-:-:S04]  /*38f0*/  HFMA2.MMA R146, -RZ, RZ, 0, 1.1920928955078125e-07 ;  /* 0x00000002ff927435 */ /* 0x000fc800000001ff */
[----:B------:R-:W-:Y:S02]  /*3900*/  MOV R147, R128 ;  /* 0x0000008000937202 */ /* 0x000fe40000000f00 */
[----:B------:R-:W-:-:S07]  /*3910*/  MOV R129, R145 ;  /* 0x0000009100817202 */ /* 0x000fce0000000f00 */
[----:B------:R-:W-:Y:S05]  /*3920*/  WARPSYNC.COLLECTIVE R144, `(.L_x_2251) ;  /* 0x0000000090087348 */ /* 0x000fea0003c00000 */
[----:B------:R0:W1:Y:S02]  /*3930*/  SHFL.BFLY P0, R145, R147, R146, R149 ;  /* 0x0c00009293917389 */ /* 0x0000640000000095 */
[----:B01----:R-:W-:Y:S01]  /*3940*/  ENDCOLLECTIVE ;  /* 0x000000000000791b */ /* 0x003fe20003800000 */
.L_x_2251:
[----:B------:R-:W-:-:S05]  /*3950*/  FADD.FTZ R129, R129, R188 ;  /* 0x000000bc81817221 */ /* 0x000fca0000010000 */
[----:B------:R-:W-:Y:S02]  /*3960*/  MOV R147, R129 ;  /* 0x0000008100937202 */ /* 0x000fe40000000f00 */
[----:B------:R-:W-:-:S07]  /*3970*/  MOV R131, R145 ;  /* 0x0000009100837202 */ /* 0x000fce0000000f00 */
[----:B------:R-:W-:Y:S05]  /*3980*/  WARPSYNC.COLLECTIVE R144, `(.L_x_2252) ;  /* 0x0000000090087348 */ /* 0x000fea0003c00000 */
[----:B------:R0:W1:Y:S02]  /*3990*/  SHFL.BFLY P0, R145, R147, R146, R149 ;  /* 0x0c00009293917389 */ /* 0x0000640000000095 */
[----:B01----:R-:W-:Y:S01]  /*39a0*/  ENDCOLLECTIVE ;  /* 0x000000000000791b */ /* 0x003fe20003800000 */
.L_x_2252:
[----:B------:R-:W-:Y:S01]  /*39b0*/  FADD.FTZ R131, R128, R131 ;  /* 0x0000008380837221 */ /* 0x000fe20000010000 */
[----:B------:R-:W-:-:S04]  /*39c0*/  HFMA2.MMA R146, -RZ, RZ, 0, 2.384185791015625e-07 ;  /* 0x00000004ff927435 */ /* 0x000fc800000001ff */
[----:B------:R-:W-:Y:S02]  /*39d0*/  MOV R147, R131 ;  /* 0x0000008300937202 */ /* 0x000fe40000000f00 */
[----:B------:R-:W-:-:S07]  /*39e0*/  MOV R130, R145 ;  /* 0x0000009100827202 */ /* 0x000fce0000000f00 */
[----:B------:R-:W-:Y:S05]  /*39f0*/  WARPSYNC.COLLECTIVE R144, `(.L_x_2253) ;  /* 0x0000000090087348 */ /* 0x000fea0003c00000 */
[----:B------:R0:W1:Y:S02]  /*3a00*/  SHFL.BFLY P0, R145, R147, R146, R149 ;  /* 0x0c00009293917389 */ /* 0x0000640000000095 */
[----:B01----:R-:W-:Y:S01]  /*3a10*/  ENDCOLLECTIVE ;  /* 0x000000000000791b */ /* 0x003fe20003800000 */
.L_x_2253:
[----:B------:R-:W-:-:S05]  /*3a20*/  FADD.FTZ R130, R129, R130 ;  /* 0x0000008281827221 */ /* 0x000fca0000010000 */
[----:B------:R-:W-:Y:S02]  /*3a30*/  MOV R147, R130 ;  /* 0x0000008200937202 */ /* 0x000fe40000000f00 */
[----:B------:R-:W-:-:S07]  /*3a40*/  MOV R140, R145 ;  /* 0x00000091008c7202 */ /* 0x000fce0000000f00 */
[----:B------:R-:W-:Y:S05]  /*3a50*/  WARPSYNC.COLLECTIVE R144, `(.L_x_2254) ;  /* 0x0000000090087348 */ /* 0x000fea0003c00000 */
[----:B------:R0:W1:Y:S02]  /*3a60*/  SHFL.BFLY P0, R145, R147, R146, R149 ;  /* 0x0c00009293917389 */ /* 0x0000640000000095 */
[----:B01----:R-:W-:Y:S01]  /*3a70*/  ENDCOLLECTIVE ;  /* 0x000000000000791b */ /* 0x003fe20003800000 */
.L_x_2254:
[----:B------:R-:W-:Y:S01]  /*3a80*/  FADD.FTZ R140, R131, R140 ;  /* 0x0000008c838c7221 */ /* 0x000fe20000010000 */
[----:B------:R-:W-:-:S04]  /*3a90*/  HFMA2.MMA R146, -RZ, RZ, 0, 4.76837158203125e-07 ;  /* 0x00000008ff927435 */ /* 0x000fc800000001ff */
[----:B------:R-:W-:Y:S02]  /*3aa0*/  MOV R147, R140 ;  /* 0x0000008c00937202 */ /* 0x000fe40000000f00 */
[----:B------:R-:W-:-:S07]  /*3ab0*/  MOV R141, R145 ;  /* 0x00000091008d7202 */ /* 0x000fce0000000f00 */
[----:B------:R-:W-:Y:S05]  /*3ac0*/  WARPSYNC.COLLECTIVE R144, `(.L_x_2255) ;  /* 0x0000000090087348 */ /* 0x000fea0003c00000 */
[----:B------:R0:W1:Y:S02]  /*3ad0*/  SHFL.BFLY P0, R145, R147, R146, R149 ;  /* 0x0c00009293917389 */ /* 0x0000640000000095 */
[----:B01----:R-:W-:Y:S01]  /*3ae0*/  ENDCOLLECTIVE ;  /* 0x000000000000791b */ /* 0x003fe20003800000 */
.L_x_2255:
[----:B------:R-:W-:-:S05]  /*3af0*/  FADD.FTZ R141, R130, R141 ;  /* 0x0000008d828d7221 */ /* 0x000fca0000010000 */
[----:B------:R-:W-:Y:S02]  /*3b00*/  MOV R147, R141 ;  /* 0x0000008d00937202 */ /* 0x000fe40000000f00 */
[----:B------:R-:W-:-:S07]  /*3b10*/  MOV R143, R145 ;  /* 0x00000091008f7202 */ /* 0x000fce0000000f00 */
[----:B------:R-:W-:Y:S05]  /*3b20*/  WARPSYNC.COLLECTIVE R144, `(.L_x_2256) ;  /* 0x0000000090087348 */ /* 0x000fea0003c00000 */
[----:B------:R0:W1:Y:S02]  /*3b30*/  SHFL.BFLY P0, R145, R147, R146, R149 ;  /* 0x0c00009293917389 */ /* 0x0000640000000095 */
[----:B01----:R-:W-:Y:S01]  /*3b40*/  ENDCOLLECTIVE ;  /* 0x000000000000791b */ /* 0x003fe20003800000 */
.L_x_2256:
[----:B------:R-:W-:Y:S01]  /*3b50*/  FADD.FTZ R143, R140, R143 ;  /* 0x0000008f8c8f7221 */ /* 0x000fe20000010000 */
[----:B------:R-:W-:-:S04]  /*3b60*/  HFMA2.MMA R146, -RZ, RZ, 0, 9.5367431640625e-07 ;  /* 0x00000010ff927435 */ /* 0x000fc800000001ff */
[----:B------:R-:W-:Y:S02]  /*3b70*/  MOV R147, R143 ;  /* 0x0000008f00937202 */ /* 0x000fe40000000f00 */
[----:B------:R-:W-:-:S07]  /*3b80*/  MOV R142, R145 ;  /* 0x00000091008e7202 */ /* 0x000fce0000000f00 */
[----:B------:R-:W-:Y:S05]  /*3b90*/  WARPSYNC.COLLECTIVE R144, `(.L_x_2257) ;  /* 0x0000000090087348 */ /* 0x000fea0003c00000 */
[----:B------:R0:W1:Y:S02]  /*3ba0*/  SHFL.BFLY P0, R145, R147, R146, R149 ;  /* 0x0c00009293917389 */ /* 0x0000640000000095 */
[----:B01----:R-:W-:Y:S01]  /*3bb0*/  ENDCOLLECTIVE ;  /* 0x000000000000791b */ /* 0x003fe20003800000 */
.L_x_2257:
[----:B------:R-:W-:-:S05]  /*3bc0*/  FADD.FTZ R142, R141, R142 ;  /* 0x0000008e8d8e7221 */ /* 0x000fca0000010000 */
[----:B------:R-:W-:Y:S02]  /*3bd0*/  MOV R147, R142 ;  /* 0x0000008e00937202 */ /* 0x000fe40000000f00 */
[----:B------:R-:W-:-:S07]  /*3be0*/  MOV R128, R145 ;  /* 0x0000009100807202 */ /* 0x000fce0000000f00 */
[----:B------:R-:W-:Y:S05]  /*3bf0*/  WARPSYNC.COLLECTIVE R144, `(.L_x_2258) ;  /* 0x0000000090087348 */ /* 0x000fea0003c00000 */
[----:B------:R0:W1:Y:S02]  /*3c00*/  SHFL.BFLY P0, R145, R147, R146, R149 ;  /* 0x0c00009293917389 */ /* 0x0000640000000095 */
[----:B01----:R-:W-:Y:S01]  /*3c10*/  ENDCOLLECTIVE ;  /* 0x000000000000791b */ /* 0x003fe20003800000 */
.L_x_2258:
[----:B------:R-:W-:Y:S01]  /*3c20*/  MOV R129, R145 ;  /* 0x0000009100817202 */ /* 0x000fe20000000f00 */
[----:B------:R-:W-:Y:S06]  /*3c30*/  BRA `(.L_x_2259) ;  /* 0xffffffd800b47947 */ /* 0x000fec000383ffff */
.L_x_2260:
        /* <DEDUP_REMOVED lines=12> */
.L_x_3230:


//--------------------- .text._ZN10layer_norm31ln_parallel_residual_bwd_kernelINS_13Kernel_traitsIf6__halffS2_fjLj512ELj1ELj4ELj1ELj16ENS_18Kernel_traits_baseILj512EfS2_fS2_fjLj128EEEEELb1ELb0ELb1EEEvNS_9BwdParamsE --------------------------
	.section	.text._ZN10layer_norm31ln_parallel_residual_bwd_kernelINS_13Kernel_traitsIf6__halffS2_fjLj512ELj1ELj4ELj1ELj16ENS_18Kernel_traits_baseILj512EfS2_fS2_fjLj128EEEEELb1ELb0ELb1EEEvNS_9BwdParamsE,"ax",@progbits
	.align	128
        .global         _ZN10layer_norm31ln_parallel_residual_bwd_kernelINS_13Kernel_traitsIf6__halffS2_fjLj512ELj1ELj4ELj1ELj16ENS_18Kernel_traits_baseILj512EfS2_fS2_fjLj128EEEEELb1ELb0ELb1EEEvNS_9BwdParamsE
        .type           _ZN10layer_norm31ln_parallel_residual_bwd_kernelINS_13Kernel_traitsIf6__halffS2_fjLj512ELj1ELj4ELj1ELj16ENS_18Kernel_traits_baseILj512EfS2_fS2_fjLj128EEEEELb1ELb0ELb1EEEvNS_9BwdParamsE,@function
        .size           _ZN10layer_norm31ln_parallel_residual_bwd_kernelINS_13Kernel_traitsIf6__halffS2_fjLj512ELj1ELj4ELj1ELj16ENS_18Kernel_traits_baseILj512EfS2_fS2_fjLj128EEEEELb1ELb0ELb1EEEvNS_9BwdParamsE,(.L_x_3231 - _ZN10layer_norm31ln_parallel_residual_bwd_kernelINS_13Kernel_traitsIf6__halffS2_fjLj512ELj1ELj4ELj1ELj16ENS_18Kernel_traits_baseILj512EfS2_fS2_fjLj128EEEEELb1ELb0ELb1EEEvNS_9BwdParamsE)
        .other          _ZN10layer_norm31ln_parallel_residual_bwd_kernelINS_13Kernel_traitsIf6__halffS2_fjLj512ELj1ELj4ELj1ELj16ENS_18Kernel_traits_baseILj512EfS2_fS2_fjLj128EEEEELb1ELb0ELb1EEEvNS_9BwdParamsE,@"STO_CUDA_ENTRY STV_DEFAULT"
_ZN10layer_norm31ln_parallel_residual_bwd_kernelINS_13Kernel_traitsIf6__halffS2_fjLj512ELj1ELj4ELj1ELj16ENS_18Kernel_traits_baseILj512EfS2_fS2_fjLj128EEEEELb1ELb0ELb1EEEvNS_9BwdParamsE:
.text._ZN10layer_norm31ln_parallel_residual_bwd_kernelINS_13Kernel_traitsIf6__halffS2_fjLj512ELj1ELj4ELj1ELj16ENS_18Kernel_traits_baseILj512EfS2_fS2_fjLj128EEEEELb1ELb0ELb1EEEvNS_9BwdParamsE:
        /* <DEDUP_REMOVED lines=49> */
.L_x_2262:
        /* <DEDUP_REMOVED lines=55> */
.L_x_2266:
        /* <DEDUP_REMOVED lines=18> */
[C---:B---3--:R-:W-:Y:S01]  /*07a0*/  IMAD.WIDE.U32 R92, R170.reuse, 0x10, R72 ;  /* 0x00000010aa5c7825 */ /* 0x048fe200078e0048 */
[----:B------:R-:W-:-:S03]  /*07b0*/  IADD3 R169, R170, 0x20, RZ ;  /* 0x00000020aaa97810 */ /* 0x000fc60007ffe0ff */
[----:B-1----:R-:W1:Y:S02]  /*07c0*/  @P0 LDC.64 R100, c[0x0][0x2c8] ;  /* 0x0000b200ff640b82 */ /* 0x002e640000000a00 */
[----:B------:R-:W3:Y:S01]  /*07d0*/  LDG.E.128 R92, desc[UR4][R92.64] ;  /* 0x000000045c5c7981 */ /* 0x000ee2000c1e1d00 */
[----:B0-----:R-:W-:-:S05]  /*07e0*/  IMAD.WIDE R98, R168, 0x4, R98 ;  /* 0x00000004a8627825 */ /* 0x001fca00078e0262 */
[----:B------:R0:W3:Y:S01]  /*07f0*/  LDG.E R171, desc[UR4][R98.64] ;  /* 0x0000000462ab7981 */ /* 0x0000e2000c1e1900 */
[----:B------:R-:W-:-:S04]  /*0800*/  IMAD.WIDE.U32 R174, R169, 0x20, R174 ;  /* 0x00000020a9ae7825 */ /* 0x000fc800078e00ae */
[C---:B------:R-:W-:Y:S01]  /*0810*/  IMAD.WIDE.U32 R76, R169.reuse, 0x10, R72 ;  /* 0x00000010a94c7825 */ /* 0x040fe200078e0048 */
[----:B------:R-:W3:Y:S03]  /*0820*/  LDG.E.128 R84, desc[UR4][R174.64+0x10] ;  /* 0x00001004ae547981 */ /* 0x000ee6000c1e1d00 */
[C---:B------:R-:W-:Y:S01]  /*0830*/  IMAD.WIDE.U32 R80, R169.reuse, 0x10, R80 ;  /* 0x00000010a9507825 */ /* 0x040fe200078e0050 */
[----:B------:R1:W3:Y:S01]  /*0840*/  LDG.E.128 R72, desc[UR4][R174.64] ;  /* 0x00000004ae487981 */ /* 0x0002e2000c1e1d00 */
[----:B0-----:R-:W0:Y:S03]  /*0850*/  LDC.64 R98, c[0x0][0x240] ;  /* 0x00009000ff627b82 */ /* 0x001e260000000a00 */
        /* <DEDUP_REMOVED lines=9> */
[----:B------:R-:W1:Y:S01]  /*08f0*/  @P1 LDC.64 R176, c[0x0][0x248] ;  /* 0x00009200ffb01b82 */ /* 0x000e620000000a00 */
[----:B0-----:R-:W-:-:S02]  /*0900*/  IMAD.WIDE.U32 R100, R170, 0x8, R98 ;  /* 0x00000008aa647825 */ /* 0x001fc400078e0062 */
[----:B------:R-:W5:Y:S02]  /*0910*/  @P0 LDG.E.128 R40, desc[UR4][R174.64+0x10] ;  /* 0x00001004ae280981 */ /* 0x000f64000c1e1d00 */
[----:B------:R-:W-:Y:S02]  /*0920*/  IMAD.WIDE.U32 R98, R169, 0x8, R98 ;  /* 0x00000008a9627825 */ /* 0x000fe400078e0062 */
[----:B------:R-:W5:Y:S01]  /*0930*/  LDG.E.64 R100, desc[UR4][R100.64] ;  /* 0x0000000464647981 */ /* 0x000f62000c1e1b00 */
[----:B------:R-:W0:Y:S03]  /*0940*/  @P1 LDC.64 R180, c[0x0][0x248] ;  /* 0x00009200ffb41b82 */ /* 0x000e260000000a00 */
[----:B------:R-:W5:Y:S01]  /*0950*/  LDG.E.64 R98, desc[UR4][R98.64] ;  /* 0x0000000462627981 */ /* 0x000f62000c1e1b00 */
[----:B-1----:R-:W-:-:S05]  /*0960*/  @P1 IMAD.WIDE.U32 R176, R170, 0x8, R176 ;  /* 0x00000008aab01825 */ /* 0x002fca00078e00b0 */
[----:B------:R1:W5:Y:S01]  /*0970*/  @P1 LDG.E.64 R2, desc[UR4][R176.64] ;  /* 0x00000004b0021981 */ /* 0x000362000c1e1b00 */
[----:B0-----:R-:W-:-:S05]  /*0980*/  @P1 IMAD.WIDE.U32 R180, R169, 0x8, R180 ;  /* 0x00000008a9b41825 */ /* 0x001fca00078e00b4 */
[----:B------:R0:W5:Y:S01]  /*0990*/  @P1 LDG.E.64 R96, desc[UR4][R180.64] ;  /* 0x00000004b4601981 */ /* 0x000162000c1e1b00 */
[----:B------:R-:W-:Y:S01]  /*09a0*/  UMOV UR6, 0xffffffff ;  /* 0xffffffff00067882 */ /* 0x000fe20000000000 */
[----:B----4-:R-:W-:-:S05]  /*09b0*/  FSEL R172, R0, RZ, !P3 ;  /* 0x000000ff00ac7208 */ /* 0x010fca0005800000 */
[--C-:B------:R-:W-:Y:S01]  /*09c0*/  FADD.FTZ R0, R88, -R172.reuse ;  /* 0x800000ac58007221 */ /* 0x100fe20000010000 */
[--C-:B-1----:R-:W-:Y:S01]  /*09d0*/  FADD.FTZ R176, R89, -R172.reuse ;  /* 0x800000ac59b07221 */ /* 0x102fe20000010000 */
[----:B0-----:R-:W-:Y:S01]  /*09e0*/  FADD.FTZ R180, R90, -R172 ;  /* 0x800000ac5ab47221 */ /* 0x001fe20000010000 */
[--C-:B--2---:R-:W-:Y:S02]  /*09f0*/  HADD2.F32 R88, -RZ, R64.reuse.H0_H0 ;  /* 0x20000040ff587230 */ /* 0x104fe40000004100 */
[--C-:B------:R-:W-:Y:S02]  /*0a00*/  HADD2.F32 R179, -RZ, R67.reuse.H0_H0 ;  /* 0x20000043ffb37230 */ /* 0x100fe40000004100 */
[----:B------:R-:W-:Y:S02]  /*0a10*/  HADD2.F32 R184, -RZ, R67.H1_H1 ;  /* 0x30000043ffb87230 */ /* 0x000fe40000004100 */
[----:B------:R-:W-:Y:S01]  /*0a20*/  FMUL.FTZ R67, R16, R88 ;  /* 0x0000005810437220 */ /* 0x000fe20000410000 */
[----:B------:R-:W-:-:S02]  /*0a30*/  HADD2.F32 R90, -RZ, R64.H1_H1 ;  /* 0x30000040ff5a7230 */ /* 0x000fc40000004100 */
[----:B---3--:R-:W-:Y:S02]  /*0a40*/  HADD2.F32 R89, -RZ, R92.H0_H0 ;  /* 0x2000005cff597230 */ /* 0x008fe40000004100 */
[----:B------:R-:W-:Y:S01]  /*0a50*/  FADD.FTZ R182, R91, -R172 ;  /* 0x800000ac5bb67221 */ /* 0x000fe20000010000 */
[--C-:B------:R-:W-:Y:S02]  /*0a60*/  HADD2.F32 R91, -RZ, R93.reuse.H0_H0 ;  /* 0x2000005dff5b7230 */ /* 0x100fe40000004100 */
[----:B------:R-:W-:Y:S02]  /*0a70*/  HADD2.F32 R174, -RZ, R93.H1_H1 ;  /* 0x3000005dffae7230 */ /* 0x000fe40000004100 */
[----:B------:R-:W-:Y:S01]  /*0a80*/  FMUL.FTZ R0, R171, R0 ;  /* 0x00000000ab007220 */ /* 0x000fe20000410000 */
[--C-:B------:R-:W-:Y:S02]  /*0a90*/  HADD2.F32 R178, -RZ, R95.reuse.H0_H0 ;  /* 0x2000005fffb27230 */ /* 0x100fe40000004100 */
[----:B------:R-:W-:Y:S01]  /*0aa0*/  FADD.FTZ R166, R89, R166 ;  /* 0x000000a659a67221 */ /* 0x000fe20000010000 */
[----:B------:R-:W-:-:S02]  /*0ab0*/  HADD2.F32 R181, -RZ, R95.H1_H1 ;  /* 0x3000005fffb57230 */ /* 0x000fc40000004100 */
[-C--:B------:R-:W-:Y:S01]  /*0ac0*/  FFMA.FTZ R167, R0, R89.reuse, R167 ;  /* 0x0000005900a77223 */ /* 0x080fe200000100a7 */
[----:B------:R-:W-:Y:S02]  /*0ad0*/  HADD2.F32 R92, -RZ, R92.H1_H1 ;  /* 0x3000005cff5c7230 */ /* 0x000fe40000004100 */
[----:B------:R-:W-:Y:S01]  /*0ae0*/  FFMA.FTZ R67, R32, R89, R67 ;  /* 0x0000005920437223 */ /* 0x000fe20000010043 */
[--C-:B------:R-:W-:Y:S02]  /*0af0*/  HADD2.F32 R93, -RZ, R65.reuse.H0_H0 ;  /* 0x20000041ff5d7230 */ /* 0x100fe40000004100 */
[----:B------:R-:W-:Y:S01]  /*0b00*/  FMUL.FTZ R64, R17, R90 ;  /* 0x0000005a11407220 */ /* 0x000fe20000410000 */
[----:B------:R-:W-:Y:S02]  /*0b10*/  HADD2.F32 R95, -RZ, R65.H1_H1 ;  /* 0x30000041ff5f7230 */ /* 0x000fe40000004100 */
[C---:B------:R-:W-:Y:S01]  /*0b20*/  FMUL.FTZ R65, R171.reuse, R176 ;  /* 0x000000b0ab417220 */ /* 0x040fe20000410000 */
[----:B------:R-:W-:Y:S01]  /*0b30*/  FMUL.FTZ R89, R171, R180 ;  /* 0x000000b4ab597220 */ /* 0x000fe20000410000 */
[----:B------:R-:W-:-:S02]  /*0b40*/  HADD2.F32 R173, -RZ, R94.H0_H0 ;  /* 0x2000005effad7230 */ /* 0x000fc40000004100 */
[----:B------:R-:W-:Y:S01]  /*0b50*/  FADD.FTZ R68, R68, -R172 ;  /* 0x800000ac44447221 */ /* 0x000fe20000010000 */
[----:B------:R-:W-:Y:S02]  /*0b60*/  HADD2.F32 R177, -RZ, R94.H1_H1 ;  /* 0x3000005effb17230 */ /* 0x000fe40000004100 */
[--C-:B------:R-:W-:Y:S02]  /*0b70*/  HADD2.F32 R94, -RZ, R66.reuse.H1_H1 ;  /* 0x30000042ff5e7230 */ /* 0x100fe40000004100 */
[----:B------:R-:W-:Y:S01]  /*0b80*/  FADD.FTZ R161, R92, R161 ;  /* 0x000000a15ca17221 */ /* 0x000fe20000010000 */
[-C--:B------:R-:W-:Y:S01]  /*0b90*/  FFMA.FTZ R162, R65, R92.reuse, R162 ;  /* 0x0000005c41a27223 */ /* 0x080fe200000100a2 */
[----:B------:R-:W-:Y:S01]  /*0ba0*/  FFMA.FTZ R64, R33, R92, R64 ;  /* 0x0000005c21407223 */ /* 0x000fe20000010040 */
[----:B------:R-:W-:Y:S01]  /*0bb0*/  FADD.FTZ R154, R93, R154 ;  /* 0x0000009a5d9a7221 */ /* 0x000fe20000010000 */
[----:B------:R-:W-:Y:S01]  /*0bc0*/  FFMA.FTZ R156, R89, R93, R156 ;  /* 0x0000005d599c7223 */ /* 0x000fe2000001009c */
[----:B------:R-:W-:-:S02]  /*0bd0*/  HADD2.F32 R175, -RZ, R66.H0_H0 ;  /* 0x20000042ffaf7230 */ /* 0x000fc40000004100 */
[----:B------:R-:W-:Y:S01]  /*0be0*/  FADD.FTZ R159, R90, R159 ;  /* 0x0000009f5a9f7221 */ /* 0x000fe20000010000 */
[----:B------:R-:W-:Y:S01]  /*0bf0*/  FFMA.FTZ R160, R65, R90, R160 ;  /* 0x0000005a41a07223 */ /* 0x000fe200000100a0 */
[----:B------:R-:W-:Y:S01]  /*0c00*/  FMUL.FTZ R93, R18, R93 ;  /* 0x0000005d125d7220 */ /* 0x000fe20000410000 */
[----:B------:R-:W-:Y:S01]  /*0c10*/  FADD.FTZ R92, R70, -R172 ;  /* 0x800000ac465c7221 */ /* 0x000fe20000010000 */
[----:B------:R-:W-:Y:S01]  /*0c20*/  FMUL.FTZ R66, R171, R182 ;  /* 0x000000b6ab427220 */ /* 0x000fe20000410000 */
        /* <DEDUP_REMOVED lines=9> */
[CC--:B------:R-:W-:Y:S01]  /*0cc0*/  FFMA.FTZ R151, R66.reuse, R174.reuse, R151 ;  /* 0x000000ae42977223 */ /* 0x0c0fe20000010097 */
[----:B------:R-:W-:Y:S01]  /*0cd0*/  FFMA.FTZ R91, R35, R174, R90 ;  /* 0x000000ae235b7223 */ /* 0x000fe2000001005a */
[----:B------:R-:W-:Y:S01]  /*0ce0*/  FADD.FTZ R143, R95, R143 ;  /* 0x0000008f5f8f7221 */ /* 0x000fe20000010000 */
[----:B------:R-:W-:Y:S01]  /*0cf0*/  FFMA.FTZ R146, R66, R95, R146 ;  /* 0x0000005f42927223 */ /* 0x000fe20000010092 */
[----:B------:R-:W-:Y:S01]  /*0d00*/  FADD.FTZ R174, R71, -R172 ;  /* 0x800000ac47ae7221 */ /* 0x000fe20000010000 */
[----:B------:R-:W-:Y:S01]  /*0d10*/  FFMA.FTZ R95, R29, R177, R68 ;  /* 0x000000b11d5f7223 */ /* 0x000fe20000010044 */
[----:B------:R-:W-:Y:S01]  /*0d20*/  FMUL.FTZ R71, R14, R179 ;  /* 0x000000b30e477220 */ /* 0x000fe20000410000 */
[----:B------:R-:W-:Y:S01]  /*0d30*/  FMUL.FTZ R68, R171, R92 ;  /* 0x0000005cab447220 */ /* 0x000fe20000410000 */
[----:B------:R-:W-:Y:S01]  /*0d40*/  FADD.FTZ R90, R69, -R172 ;  /* 0x800000ac455a7221 */ /* 0x000fe20000010000 */
[----:B------:R-:W-:Y:S01]  /*0d50*/  FADD.FTZ R72, -R172, R72 ;  /* 0x00000048ac487221 */ /* 0x000fe20000010100 */
[-C--:B------:R-:W-:Y:S01]  /*0d60*/  FMUL.FTZ R93, R12, R175.reuse ;  /* 0x000000af0c5d7220 */ /* 0x080fe20000410000 */
[----:B------:R-:W-:Y:S01]  /*0d70*/  FADD.FTZ R130, R175, R130 ;  /* 0x00000082af827221 */ /* 0x000fe20000010000 */
[----:B------:R-:W-:Y:S01]  /*0d80*/  FFMA.FTZ R122, R70, R175, R122 ;  /* 0x000000af467a7223 */ /* 0x000fe2000001007a */
[----:B------:R-:W-:Y:S01]  /*0d90*/  FADD.FTZ R115, R178, R115 ;  /* 0x00000073b2737221 */ /* 0x000fe20000010000 */
[-C--:B------:R-:W-:Y:S01]  /*0da0*/  FFMA.FTZ R71, R30, R178.reuse, R71 ;  /* 0x000000b21e477223 */ /* 0x080fe20000010047 */
[----:B------:R-:W-:Y:S01]  /*0db0*/  FFMA.FTZ R105, R68, R178, R105 ;  /* 0x000000b244697223 */ /* 0x000fe20000010069 */
[----:B------:R-:W-:Y:S01]  /*0dc0*/  FMUL.FTZ R90, R171, R90 ;  /* 0x0000005aab5a7220 */ /* 0x000fe20000410000 */
[----:B------:R-:W-:-:S02]  /*0dd0*/  HADD2.F32 R175, -RZ, R77.H0_H0 ;  /* 0x2000004dffaf7230 */ /* 0x000fc40000004100 */
[----:B------:R-:W-:Y:S02]  /*0de0*/  HADD2.F32 R178, -RZ, R77.H1_H1 ;  /* 0x3000004dffb27230 */ /* 0x000fe40000004100 */
[----:B------:R-:W-:Y:S01]  /*0df0*/  FMUL.FTZ R72, R171, R72 ;  /* 0x00000048ab487220 */ /* 0x000fe20000410000 */
[----:B------:R-:W-:Y:S02]  /*0e00*/  HADD2.F32 R77, -RZ, R80.H0_H0 ;  /* 0x20000050ff4d7230 */ /* 0x000fe40000004100 */
[----:B------:R-:W-:Y:S01]  /*0e10*/  FADD.FTZ R129, R94, R129 ;  /* 0x000000815e817221 */ /* 0x000fe20000010000 */
[----:B------:R-:W-:Y:S01]  /*0e20*/  FFMA.FTZ R121, R90, R94, R121 ;  /* 0x0000005e5a797223 */ /* 0x000fe20000010079 */
[C---:B------:R-:W-:Y:S01]  /*0e30*/  FADD.FTZ R176, -R172.reuse, R75 ;  /* 0x0000004bacb07221 */ /* 0x040fe20000010100 */
[----:B------:R-:W-:Y:S01]  /*0e40*/  FMUL.FTZ R92, R15, R184 ;  /* 0x000000b80f5c7220 */ /* 0x000fe20000410000 */
[----:B------:R-:W-:Y:S01]  /*0e50*/  FMUL.FTZ R69, R171, R174 ;  /* 0x000000aeab457220 */ /* 0x000fe20000410000 */
[----:B------:R-:W-:Y:S01]  /*0e60*/  FADD.FTZ R94, -R172, R73 ;  /* 0x00000049ac5e7221 */ /* 0x000fe20000010100 */
[----:B------:R-:W-:-:S02]  /*0e70*/  HADD2.F32 R75, -RZ, R76.H0_H0 ;  /* 0x2000004cff4b7230 */ /* 0x000fc40000004100 */
[----:B------:R-:W-:Y:S01]  /*0e80*/  FADD.FTZ R153, R77, R153 ;  /* 0x000000994d997221 */ /* 0x000fe20000010000 */
[----:B------:R-:W-:Y:S02]  /*0e90*/  HADD2.F32 R80, -RZ, R80.H1_H1 ;  /* 0x30000050ff507230 */ /* 0x000fe40000004100 */
[----:B------:R-:W-:Y:S01]  /*0ea0*/  FFMA.FTZ R150, R72, R77, R150 ;  /* 0x0000004d48967223 */ /* 0x000fe20000010096 */
[----:B------:R-:W-:Y:S01]  /*0eb0*/  FADD.FTZ R112, R177, R112 ;  /* 0x00000070b1707221 */ /* 0x000fe20000010000 */
[----:B------:R-:W-:Y:S01]  /*0ec0*/  FFMA.FTZ R102, R90, R177, R102 ;  /* 0x000000b15a667223 */ /* 0x000fe20000010066 */
[----:B------:R-:W-:Y:S01]  /*0ed0*/  FADD.FTZ R132, R179, R132 ;  /* 0x00000084b3847221 */ /* 0x000fe20000010000 */
[----:B------:R-:W-:Y:S01]  /*0ee0*/  FFMA.FTZ R124, R68, R179, R124 ;  /* 0x000000b3447c7223 */ /* 0x000fe2000001007c */
[----:B------:R-:W-:Y:S01]  /*0ef0*/  FMUL.FTZ R77, R8, R77 ;  /* 0x0000004d084d7220 */ /* 0x000fe20000410000 */
[----:B------:R-:W-:Y:S01]  /*0f00*/  FADD.FTZ R174, -R172, R74 ;  /* 0x0000004aacae7221 */ /* 0x000fe20000010100 */
[----:B------:R-:W-:-:S02]  /*0f10*/  HADD2.F32 R179, -RZ, R78.H0_H0 ;  /* 0x2000004effb37230 */ /* 0x000fc40000004100 */
[----:B------:R-:W-:Y:S01]  /*0f20*/  FADD.FTZ R114, R181, R114 ;  /* 0x00000072b5727221 */ /* 0x000fe20000010000 */
[----:B------:R-:W-:Y:S02]  /*0f30*/  HADD2.F32 R182, -RZ, R78.H1_H1 ;  /* 0x3000004effb67230 */ /* 0x000fe40000004100 */
[-C--:B------:R-:W-:Y:S01]  /*0f40*/  FFMA.FTZ R92, R31, R181.reuse, R92 ;  /* 0x000000b51f5c7223 */ /* 0x080fe2000001005c */
[--C-:B------:R-:W-:Y:S02]  /*0f50*/  HADD2.F32 R177, -RZ, R81.reuse.H0_H0 ;  /* 0x20000051ffb17230 */ /* 0x100fe40000004100 */
[C---:B------:R-:W-:Y:S01]  /*0f60*/  FFMA.FTZ R104, R69.reuse, R181, R104 ;  /* 0x000000b545687223 */ /* 0x040fe20000010068 */
[----:B------:R-:W-:Y:S02]  /*0f70*/  HADD2.F32 R180, -RZ, R81.H1_H1 ;  /* 0x30000051ffb47230 */ /* 0x000fe40000004100 */
[----:B------:R-:W-:Y:S01]  /*0f80*/  FADD.FTZ R131, R184, R131 ;  /* 0x00000083b8837221 */ /* 0x000fe20000010000 */
[----:B------:R-:W-:Y:S01]  /*0f90*/  FFMA.FTZ R123, R69, R184, R123 ;  /* 0x000000b8457b7223 */ /* 0x000fe2000001007b */
[----:B------:R-:W-:-:S02]  /*0fa0*/  HADD2.F32 R74, -RZ, R76.H1_H1 ;  /* 0x3000004cff4a7230 */ /* 0x000fc40000004100 */
[----:B------:R-:W-:Y:S01]  /*0fb0*/  FMUL.FTZ R73, R171, R94 ;  /* 0x0000005eab497220 */ /* 0x000fe20000410000 */
[--C-:B------:R-:W-:Y:S02]  /*0fc0*/  HADD2.F32 R81, -RZ, R83.reuse.H0_H0 ;  /* 0x20000053ff517230 */ /* 0x100fe40000004100 */
[----:B------:R-:W-:Y:S01]  /*0fd0*/  FADD.FTZ R145, R75, R145 ;  /* 0x000000914b917221 */ /* 0x000fe20000010000 */
[----:B------:R-:W-:Y:S02]  /*0fe0*/  HADD2.F32 R78, -RZ, R83.H1_H1 ;  /* 0x30000053ff4e7230 */ /* 0x000fe40000004100 */
[----:B------:R-:W-:Y:S01]  /*0ff0*/  FFMA.FTZ R139, R72, R75, R139 ;  /* 0x0000004b488b7223 */ /* 0x000fe2000001008b */
[--C-:B------:R-:W-:Y:S02]  /*1000*/  HADD2.F32 R181, -RZ, R82.reuse.H0_H0 ;  /* 0x20000052ffb57230 */ /* 0x100fe40000004100 */
[----:B------:R-:W-:Y:S01]  /*1010*/  FADD.FTZ R94, -R172, R84 ;  /* 0x00000054ac5e7221 */ /* 0x000fe20000010100 */
[----:B------:R-:W-:-:S02]  /*1020*/  HADD2.F32 R184, -RZ, R82.H1_H1 ;  /* 0x30000052ffb87230 */ /* 0x000fc40000004100 */
[----:B------:R-:W-:Y:S01]  /*1030*/  FADD.FTZ R83, RZ, R67 ;  /* 0x00000043ff537221 */ /* 0x000fe20000010000 */
[----:B------:R-:W-:Y:S01]  /*1040*/  FMUL.FTZ R82, R9, R80 ;  /* 0x0000005009527220 */ /* 0x000fe20000410000 */
[----:B------:R-:W-:Y:S01]  /*1050*/  FFMA.FTZ R75, R24, R75, R77 ;  /* 0x0000004b184b7223 */ /* 0x000fe2000001004d */
[----:B------:R-:W-:Y:S01]  /*1060*/  FFMA.FTZ R84, R0, R67, RZ ;  /* 0x0000004300547223 */ /* 0x000fe200000100ff */
[----:B------:R-:W-:Y:S01]  /*1070*/  FMUL.FTZ R77, R171, R174 ;  /* 0x000000aeab4d7220 */ /* 0x000fe20000410000 */
[----:B------:R-:W-:Y:S01]  /*1080*/  FADD.FTZ R174, -R172, R85 ;  /* 0x00000055acae7221 */ /* 0x000fe20000010100 */
[----:B------:R-:W-:Y:S01]  /*1090*/  FADD.FTZ R113, R173, R113 ;  /* 0x00000071ad717221 */ /* 0x000fe20000010000 */
[-C--:B------:R-:W-:Y:S01]  /*10a0*/  FFMA.FTZ R93, R28, R173.reuse, R93 ;  /* 0x000000ad1c5d7223 */ /* 0x080fe2000001005d */
[----:B------:R-:W-:Y:S01]  /*10b0*/  FFMA.FTZ R103, R70, R173, R103 ;  /* 0x000000ad46677223 */ /* 0x000fe20000010067 */
[----:B------:R-:W-:Y:S01]  /*10c0*/  FADD.FTZ R144, R74, R144 ;  /* 0x000000904a907221 */ /* 0x000fe20000010000 */
[----:B------:R-:W-:Y:S01]  /*10d0*/  FFMA.FTZ R138, R73, R74, R138 ;  /* 0x0000004a498a7223 */ /* 0x000fe2000001008a */
[----:B------:R-:W-:Y:S01]  /*10e0*/  FADD.FTZ R85, R64, R83 ;  /* 0x0000005340557221 */ /* 0x000fe20000010000 */
[----:B------:R-:W-:-:S02]  /*10f0*/  HADD2.F32 R173, -RZ, R79.H0_H0 ;  /* 0x2000004fffad7230 */ /* 0x000fc40000004100 */
[----:B------:R-:W-:Y:S01]  /*1100*/  FFMA.FTZ R74, R25, R74, R82 ;  /* 0x0000004a194a7223 */ /* 0x000fe20000010052 */
[----:B------:R-:W-:Y:S02]  /*1110*/  HADD2.F32 R76, -RZ, R79.H1_H1 ;  /* 0x3000004fff4c7230 */ /* 0x000fe40000004100 */
[----:B------:R-:W-:Y:S01]  /*1120*/  FFMA.FTZ R84, R65, R64, R84 ;  /* 0x0000004041547223 */ /* 0x000fe20000010054 */
        /* <DEDUP_REMOVED lines=36> */
[-C--:B------:R-:W-:Y:S01]  /*1370*/  FMUL.FTZ R172, R5, R184.reuse ;  /* 0x000000b805ac7220 */ /* 0x080fe20000410000 */
[----:B------:R-:W-:Y:S01]  /*1380*/  FADD.FTZ R133, R184, R133 ;  /* 0x00000085b8857221 */ /* 0x000fe20000010000 */
        /* <DEDUP_REMOVED lines=9> */
[----:B------:R-:W-:Y:S01]  /*1420*/  FFMA.FTZ R86, R21, R182, R172 ;  /* 0x000000b615567223 */ /* 0x000fe200000100ac */
[-C--:B------:R-:W-:Y:S01]  /*1430*/  FFMA.FTZ R87, R22, R173.reuse, R175 ;  /* 0x000000ad16577223 */ /* 0x080fe200000100af */
        /* <DEDUP_REMOVED lines=48> */
.L_x_2278:
        /* <DEDUP_REMOVED lines=13> */
[----:B------:R-:W-:Y:S01]  /*1810*/  FFMA.FTZ R66, R66, R178, R177 ;  /* 0x000000b242427223 */ /* 0x000fe200000100b1 */
[----:B------:R-:W-:Y:S01]  /*1820*/  FADD.FTZ R0, R67, -R0 ;  /* 0x8000000043007221 */ /* 0x000fe20000010000 */
[----:B------:R-:W-:Y:S01]  /*1830*/  FADD.FTZ R64, R64, -R65 ;  /* 0x8000004140407221 */ /* 0x000fe20000010000 */
[----:B------:R-:W-:Y:S01]  /*1840*/  FADD.FTZ R88, R88, -R89 ;  /* 0x8000005958587221 */ /* 0x000fe20000010000 */
[----:B------:R-:W-:Y:S01]  /*1850*/  @P1 LOP3.LUT P5, RZ, R78, 0xff, RZ, 0xc0, !PT ;  /* 0x000000ff4eff1812 */ /* 0x000fe200078ac0ff */
[----:B------:R-:W-:Y:S01]  /*1860*/  FMUL.FTZ R65, R171, R0 ;  /* 0x00000000ab417220 */ /* 0x000fe20000410000 */
[----:B------:R-:W-:Y:S01]  /*1870*/  FFMA.FTZ R0, R70, R178, R177 ;  /* 0x000000b246007223 */ /* 0x000fe200000100b1 */
[----:B------:R-:W-:Y:S01]  /*1880*/  FADD.FTZ R70, R91, -R66 ;  /* 0x800000425b467221 */ /* 0x000fe20000010000 */
[C---:B------:R-:W-:Y:S01]  /*1890*/  FMUL.FTZ R66, R171.reuse, R64 ;  /* 0x00000040ab427220 */ /* 0x040fe20000410000 */
[----:B------:R-:W-:Y:S01]  /*18a0*/  @P2 FADD.FTZ R65, R36, R65 ;  /* 0x0000004124412221 */ /* 0x000fe20000010000 */
[--C-:B------:R-:W-:Y:S01]  /*18b0*/  FFMA.FTZ R90, R90, R178, R177.reuse ;  /* 0x000000b25a5a7223 */ /* 0x100fe200000100b1 */
[----:B------:R-:W-:Y:S01]  /*18c0*/  FMUL.FTZ R67, R171, R88 ;  /* 0x00000058ab437220 */ /* 0x000fe20000410000 */
[----:B------:R-:W-:Y:S01]  /*18d0*/  FADD.FTZ R78, R93, -R0 ;  /* 0x800000005d4e7221 */ /* 0x000fe20000010000 */
[----:B------:R-:W-:Y:S01]  /*18e0*/  @P2 FADD.FTZ R66, R37, R66 ;  /* 0x0000004225422221 */ /* 0x000fe20000010000 */
[----:B------:R-:W-:Y:S01]  /*18f0*/  FMUL.FTZ R81, R65, UR16 ;  /* 0x0000001041517c20 */ /* 0x000fe20008410000 */
[----:B------:R-:W-:Y:S01]  /*1900*/  FMUL.FTZ R70, R171, R70 ;  /* 0x00000046ab467220 */ /* 0x000fe20000410000 */
[-C--:B------:R-:W-:Y:S01]  /*1910*/  FFMA.FTZ R68, R68, R178.reuse, R177 ;  /* 0x000000b244447223 */ /* 0x080fe200000100b1 */
[----:B------:R-:W-:Y:S01]  /*1920*/  FADD.FTZ R90, R95, -R90 ;  /* 0x8000005a5f5a7221 */ /* 0x000fe20000010000 */
[----:B------:R-:W-:Y:S01]  /*1930*/  @P2 FADD.FTZ R67, R38, R67 ;  /* 0x0000004326432221 */ /* 0x000fe20000010000 */
[----:B------:R-:W-:Y:S01]  /*1940*/  FFMA.FTZ R69, R69, R178, R177 ;  /* 0x000000b245457223 */ /* 0x000fe200000100b1 */
[----:B------:R-:W-:Y:S01]  /*1950*/  FMUL.FTZ R175, R171, R78 ;  /* 0x0000004eabaf7220 */ /* 0x000fe20000410000 */
[----:B------:R-:W-:Y:S01]  /*1960*/  FMUL.FTZ R95, R66, UR16 ;  /* 0x00000010425f7c20 */ /* 0x000fe20008410000 */
[----:B------:R-:W-:Y:S01]  /*1970*/  LOP3.LUT P6, RZ, R100, 0xff00, RZ, 0xc0, !PT ;  /* 0x0000ff0064ff7812 */ /* 0x000fe200078cc0ff */
[----:B------:R-:W-:Y:S01]  /*1980*/  @P2 FADD.FTZ R70, R39, R70 ;  /* 0x0000004627462221 */ /* 0x000fe20000010000 */
[----:B------:R-:W-:Y:S01]  /*1990*/  FADD.FTZ R68, R71, -R68 ;  /* 0x8000004447447221 */ /* 0x000fe20000010000 */
[----:B------:R-:W-:Y:S01]  /*19a0*/  FSEL R0, R81, RZ, P4 ;  /* 0x000000ff51007208 */ /* 0x000fe20002000000 */
[----:B------:R-:W-:Y:S01]  /*19b0*/  FMUL.FTZ R64, R67, UR16 ;  /* 0x0000001043407c20 */ /* 0x000fe20008410000 */
[----:B------:R-:W-:Y:S01]  /*19c0*/  FMUL.FTZ R78, R171, R90 ;  /* 0x0000005aab4e7220 */ /* 0x000fe20000410000 */
[----:B------:R-:W-:Y:S01]  /*19d0*/  FADD.FTZ R92, R92, -R69 ;  /* 0x800000455c5c7221 */ /* 0x000fe20000010000 */
[----:B------:R-:W-:Y:S01]  /*19e0*/  @P1 LOP3.LUT P3, RZ, R2, 0xff00, RZ, 0xc0, !PT ;  /* 0x0000ff0002ff1812 */ /* 0x000fe2000786c0ff */
[----:B------:R-:W-:Y:S01]  /*19f0*/  @P2 FADD.FTZ R175, R40, R175 ;  /* 0x000000af28af2221 */ /* 0x000fe20000010000 */
[----:B------:R-:W-:Y:S01]  /*1a00*/  LOP3.LUT P4, RZ, R100, 0xff0000, RZ, 0xc0, !PT ;  /* 0x00ff000064ff7812 */ /* 0x000fe2000788c0ff */
[----:B------:R-:W-:Y:S01]  /*1a10*/  FMUL.FTZ R174, R70, UR16 ;  /* 0x0000001046ae7c20 */ /* 0x000fe20008410000 */
[----:B------:R-:W-:Y:S01]  /*1a20*/  @P1 FSEL R81, R81, RZ, P5 ;  /* 0x000000ff51511208 */ /* 0x000fe20002800000 */
[----:B------:R-:W-:Y:S01]  /*1a30*/  FMUL.FTZ R69, R171, R68 ;  /* 0x00000044ab457220 */ /* 0x000fe20000410000 */
[----:B------:R-:W-:Y:S01]  /*1a40*/  @P1 LOP3.LUT P5, RZ, R2, 0xff0000, RZ, 0xc0, !PT ;  /* 0x00ff000002ff1812 */ /* 0x000fe200078ac0ff */
[----:B------:R-:W-:Y:S01]  /*1a50*/  @P2 FADD.FTZ R78, R41, R78 ;  /* 0x0000004e294e2221 */ /* 0x000fe20000010000 */
[----:B------:R-:W-:Y:S01]  /*1a60*/  FSEL R89, R95, RZ, P6 ;  /* 0x000000ff5f597208 */ /* 0x000fe20003000000 */
        /* <DEDUP_REMOVED lines=13> */
[----:B------:R-:W-:Y:S01]  /*1b40*/  @P1 LOP3.LUT P5, RZ, R3, 0xff, RZ, 0xc0, !PT ;  /* 0x000000ff03ff1812 */ /* 0x000fe200078ac0ff */
[----:B------:R-:W-:Y:S01]  /*1b50*/  FADD.FTZ R74, R74, -R73 ;  /* 0x800000494a4a7221 */ /* 0x000fe20000010000 */
[----:B------:R-:W-:Y:S01]  /*1b60*/  FSEL R91, R174, RZ, P6 ;  /* 0x000000ffae5b7208 */ /* 0x000fe20003000000 */
[----:B------:R-:W-:Y:S01]  /*1b70*/  FMUL.FTZ R73, R92, UR16 ;  /* 0x000000105c497c20 */ /* 0x000fe20008410000 */
[----:B------:R-:W-:Y:S01]  /*1b80*/  LOP3.LUT P6, RZ, R101, 0xff00, RZ, 0xc0, !PT ;  /* 0x0000ff0065ff7812 */ /* 0x000fe200078cc0ff */
[-CC-:B------:R-:W-:Y:S01]  /*1b90*/  FFMA.FTZ R72, R72, R178.reuse, R177.reuse ;  /* 0x000000b248487223 */ /* 0x180fe200000100b1 */
[----:B------:R-:W-:Y:S01]  /*1ba0*/  @P1 FSEL R174, R174, RZ, P3 ;  /* 0x000000ffaeae1208 */ /* 0x000fe20001800000 */
[--C-:B------:R-:W-:Y:S01]  /*1bb0*/  FFMA.FTZ R77, R77, R178, R177.reuse ;  /* 0x000000b24d4d7223 */ /* 0x100fe200000100b1 */
[----:B------:R-:W-:Y:S01]  /*1bc0*/  MOV R64, R98 ;  /* 0x0000006200407202 */ /* 0x000fe20000000f00 */
[-C--:B------:R-:W-:Y:S01]  /*1bd0*/  FFMA.FTZ R85, R85, R178.reuse, R177 ;  /* 0x000000b255557223 */ /* 0x080fe200000100b1 */
[----:B------:R-:W-:Y:S01]  /*1be0*/  FSEL R90, R93, RZ, P4 ;  /* 0x000000ff5d5a7208 */ /* 0x000fe20002000000 */
[----:B------:R-:W-:Y:S01]  /*1bf0*/  FADD.FTZ R80, R80, -R77 ;  /* 0x8000004d50507221 */ /* 0x000fe20000010000 */
[----:B------:R-:W-:Y:S01]  /*1c00*/  LOP3.LUT P3, RZ, R101, 0xff0000, RZ, 0xc0, !PT ;  /* 0x00ff000065ff7812 */ /* 0x000fe2000786c0ff */
[-C--:B------:R-:W-:Y:S01]  /*1c10*/  FFMA.FTZ R79, R79, R178.reuse, R177 ;  /* 0x000000b24f4f7223 */ /* 0x080fe200000100b1 */
[----:B------:R-:W-:Y:S01]  /*1c20*/  LOP3.LUT P4, RZ, R101, 0xff000000, RZ, 0xc0, !PT ;  /* 0xff00000065ff7812 */ /* 0x000fe2000788c0ff */
[----:B------:R-:W-:Y:S01]  /*1c30*/  FADD.FTZ R86, R86, -R85 ;  /* 0x8000005556567221 */ /* 0x000fe20000010000 */
[----:B------:R-:W-:Y:S01]  /*1c40*/  @P1 FSEL R101, R93, RZ, P5 ;  /* 0x000000ff5d651208 */ /* 0x000fe20002800000 */
[----:B------:R-:W-:Y:S01]  /*1c50*/  FFMA.FTZ R83, R83, R178, R177 ;  /* 0x000000b253537223 */ /* 0x000fe200000100b1 */
[----:B------:R-:W-:Y:S01]  /*1c60*/  FSEL R93, R176, RZ, P6 ;  /* 0x000000ffb05d7208 */ /* 0x000fe20003000000 */
[----:B------:R-:W-:Y:S01]  /*1c70*/  FMUL.FTZ R74, R171, R74 ;  /* 0x0000004aab4a7220 */ /* 0x000fe20000410000 */
[----:B------:R-:W-:Y:S01]  /*1c80*/  LOP3.LUT P5, RZ, R64, 0xff, RZ, 0xc0, !PT ;  /* 0x000000ff40ff7812 */ /* 0x000fe200078ac0ff */
[----:B------:R-:W-:Y:S01]  /*1c90*/  FADD.FTZ R82, R82, -R79 ;  /* 0x8000004f52527221 */ /* 0x000fe20000010000 */
[----:B------:R-:W-:Y:S01]  /*1ca0*/  @P1 LOP3.LUT P6, RZ, R3, 0xff00, RZ, 0xc0, !PT ;  /* 0x0000ff0003ff1812 */ /* 0x000fe200078cc0ff */
[----:B------:R-:W-:Y:S01]  /*1cb0*/  FADD.FTZ R84, R84, -R83 ;  /* 0x8000005354547221 */ /* 0x000fe20000010000 */
[----:B------:R-:W-:Y:S01]  /*1cc0*/  @P1 MOV R64, R96 ;  /* 0x0000006000401202 */ /* 0x000fe20000000f00 */
[----:B------:R-:W-:Y:S01]  /*1cd0*/  @P2 FADD.FTZ R74, R45, R74 ;  /* 0x0000004a2d4a2221 */ /* 0x000fe20000010000 */
[----:B------:R-:W-:Y:S01]  /*1ce0*/  FSEL R179, R68, RZ, P3 ;  /* 0x000000ff44b37208 */ /* 0x000fe20001800000 */
[--C-:B------:R-:W-:Y:S01]  /*1cf0*/  FFMA.FTZ R94, R94, R178, R177.reuse ;  /* 0x000000b25e5e7223 */ /* 0x100fe200000100b1 */
[----:B------:R-:W-:Y:S01]  /*1d00*/  @P1 LOP3.LUT P3, RZ, R3, 0xff0000, RZ, 0xc0, !PT ;  /* 0x00ff000003ff1812 */ /* 0x000fe2000786c0ff */
[----:B------:R-:W-:Y:S01]  /*1d10*/  FMUL.FTZ R82, R171, R82 ;  /* 0x00000052ab527220 */ /* 0x000fe20000410000 */
[----:B------:R-:W-:Y:S01]  /*1d20*/  FSEL R180, R73, RZ, P4 ;  /* 0x000000ff49b47208 */ /* 0x000fe20002000000 */
[----:B------:R-:W-:Y:S01]  /*1d30*/  FMUL.FTZ R77, R171, R84 ;  /* 0x00000054ab4d7220 */ /* 0x000fe20000410000 */
[----:B------:R-:W-:Y:S01]  /*1d40*/  @P1 FSEL R176, R176, RZ, P6 ;  /* 0x000000ffb0b01208 */ /* 0x000fe20003000000 */
[----:B------:R-:W-:Y:S01]  /*1d50*/  FMUL.FTZ R182, R74, UR16 ;  /* 0x000000104ab67c20 */ /* 0x000fe20008410000 */
[----:B------:R-:W-:Y:S01]  /*1d60*/  ISETP.NE.U32.AND P4, PT, RZ, UR14, PT ;  /* 0x0000000eff007c0c */ /* 0x000fe2000bf85070 */
[----:B------:R-:W-:Y:S01]  /*1d70*/  FFMA.FTZ R173, R173, R178, R177 ;  /* 0x000000b2adad7223 */ /* 0x000fe200000100b1 */
[----:B------:R-:W-:Y:S01]  /*1d80*/  @P1 LOP3.LUT P6, RZ, R64, 0xff, RZ, 0xc0, !PT ;  /* 0x000000ff40ff1812 */ /* 0x000fe200078cc0ff */
[----:B------:R-:W-:Y:S01]  /*1d90*/  FADD.FTZ R64, R75, -R72 ;  /* 0x800000484b407221 */ /* 0x000fe20000010000 */
[----:B------:R-:W-:Y:S01]  /*1da0*/  @P1 FSEL R72, R68, RZ, P3 ;  /* 0x000000ff44481208 */ /* 0x000fe20001800000 */
[----:B------:R-:W-:Y:S01]  /*1db0*/  FMUL.FTZ R75, R171, R80 ;  /* 0x00000050ab4b7220 */ /* 0x000fe20000410000 */
[----:B------:R-:W-:Y:S01]  /*1dc0*/  @P1 LOP3.LUT P3, RZ, R3, 0xff000000, RZ, 0xc0, !PT ;  /* 0xff00000003ff1812 */ /* 0x000fe2000786c0ff */
[C---:B------:R-:W-:Y:S01]  /*1dd0*/  FMUL.FTZ R71, R171.reuse, R64 ;  /* 0x00000040ab477220 */ /* 0x040fe20000410000 */
[----:B------:R-:W-:Y:S01]  /*1de0*/  ISETP.NE.AND.EX P4, PT, RZ, UR15, PT, P4 ;  /* 0x0000000fff007c0c */ /* 0x000fe2000bf85340 */
[----:B------:R-:W-:Y:S01]  /*1df0*/  FMUL.FTZ R80, R171, R86 ;  /* 0x00000056ab507220 */ /* 0x000fe20000410000 */
[----:B------:R-:W-:Y:S01]  /*1e00*/  @P1 FSEL R73, R73, RZ, P3 ;  /* 0x000000ff49491208 */ /* 0x000fe20001800000 */
[----:B------:R-:W-:Y:S01]  /*1e10*/  @P2 FADD.FTZ R71, R44, R71 ;  /* 0x000000472c472221 */ /* 0x000fe20000010000 */
[----:B------:R-:W-:Y:S01]  /*1e20*/  ISETP.NE.U32.AND P3, PT, RZ, UR14, PT ;  /* 0x0000000eff007c0c */ /* 0x000fe2000bf65070 */
[----:B------:R-:W-:Y:S01]  /*1e30*/  @P2 FADD.FTZ R75, R46, R75 ;  /* 0x0000004b2e4b2221 */ /* 0x000fe20000010000 */
[----:B------:R-:W-:Y:S01]  /*1e40*/  FADD.FTZ R94, R87, -R94 ;  /* 0x8000005e575e7221 */ /* 0x000fe20000010000 */
[----:B------:R-:W-:Y:S01]  /*1e50*/  FMUL.FTZ R86, R71, UR16 ;  /* 0x0000001047567c20 */ /* 0x000fe20008410000 */
[----:B------:R-:W-:Y:S01]  /*1e60*/  ISETP.NE.AND.EX P3, PT, RZ, UR15, PT, P3 ;  /* 0x0000000fff007c0c */ /* 0x000fe2000bf65330 */
[----:B------:R-:W-:Y:S01]  /*1e70*/  @P2 FADD.FTZ R82, R47, R82 ;  /* 0x000000522f522221 */ /* 0x000fe20000010000 */
[----:B------:R-:W-:Y:S01]  /*1e80*/  @P2 FADD.FTZ R77, R48, R77 ;  /* 0x0000004d304d2221 */ /* 0x000fe20000010000 */
[----:B------:R-:W-:Y:S01]  /*1e90*/  FADD.FTZ R172, R172, -R173 ;  /* 0x800000adacac7221 */ /* 0x000fe20000010000 */
[----:B------:R-:W-:Y:S01]  /*1ea0*/  FSEL R181, R86, RZ, P5 ;  /* 0x000000ff56b57208 */ /* 0x000fe20002800000 */
[----:B------:R-:W-:Y:S01]  /*1eb0*/  FMUL.FTZ R79, R171, R94 ;  /* 0x0000005eab4f7220 */ /* 0x000fe20000410000 */
[----:B------:R-:W-:Y:S01]  /*1ec0*/  @P4 SEL R64, R65, R52, P3 ;  /* 0x0000003441404207 */ /* 0x000fe20001800000 */
[----:B------:R-:W-:Y:S01]  /*1ed0*/  FMUL.FTZ R184, R82, UR16 ;  /* 0x0000001052b87c20 */ /* 0x000fe20008410000 */
[----:B------:R-:W-:Y:S01]  /*1ee0*/  SEL R65, R66, R53, P3 ;  /* 0x0000003542417207 */ /* 0x000fe20001800000 */
[----:B------:R-:W-:Y:S01]  /*1ef0*/  FMUL.FTZ R178, R171, R172 ;  /* 0x000000acabb27220 */ /* 0x000fe20000410000 */
[-C--:B------:R-:W-:Y:S01]  /*1f00*/  SEL R66, R67, R54.reuse, P3 ;  /* 0x0000003643427207 */ /* 0x080fe20001800000 */
[----:B------:R-:W-:Y:S01]  /*1f10*/  @P2 FADD.FTZ R79, R50, R79 ;  /* 0x0000004f324f2221 */ /* 0x000fe20000010000 */
[C---:B------:R-:W-:Y:S01]  /*1f20*/  SEL R54, R75.reuse, R54, P3 ;  /* 0x000000364b367207 */ /* 0x040fe20001800000 */
[----:B------:R-:W-:Y:S01]  /*1f30*/  FMUL.FTZ R75, R75, UR16 ;  /* 0x000000104b4b7c20 */ /* 0x000fe20008410000 */
[----:B------:R-:W-:Y:S01]  /*1f40*/  @P1 FSEL R86, R86, RZ, P6 ;  /* 0x000000ff56561208 */ /* 0x000fe20003000000 */
[----:B------:R-:W-:Y:S01]  /*1f50*/  @P2 FADD.FTZ R80, R49, R80 ;  /* 0x0000005031502221 */ /* 0x000fe20000010000 */
[----:B------:R-:W-:Y:S01]  /*1f60*/  @P1 LOP3.LUT P5, RZ, R96, 0xff00, RZ, 0xc0, !PT ;  /* 0x0000ff0060ff1812 */ /* 0x000fe200078ac0ff */
[----:B------:R-:W-:Y:S01]  /*1f70*/  @P2 FADD.FTZ R178, R51, R178 ;  /* 0x000000b233b22221 */ /* 0x000fe20000010000 */
[----:B------:R-:W-:Y:S01]  /*1f80*/  LOP3.LUT P6, RZ, R98, 0xff0000, RZ, 0xc0, !PT ;  /* 0x00ff000062ff7812 */ /* 0x000fe200078cc0ff */
[----:B------:R-:W-:Y:S01]  /*1f90*/  FMUL.FTZ R186, R80, UR16 ;  /* 0x0000001050ba7c20 */ /* 0x000fe20008410000 */
[----:B------:R-:W-:-:S02]  /*1fa0*/  @P1 FSEL R87, R182, RZ, P5 ;  /* 0x000000ffb6571208 */ /* 0x000fc40002800000 */
[----:B------:R-:W-:Y:S02]  /*1fb0*/  FSEL R183, R75, RZ, P6 ;  /* 0x000000ff4bb77208 */ /* 0x000fe40003000000 */
[C---:B------:R-:W-:Y:S02]  /*1fc0*/  @P1 LOP3.LUT P5, RZ, R96.reuse, 0xff0000, RZ, 0xc0, !PT ;  /* 0x00ff000060ff1812 */ /* 0x040fe400078ac0ff */
[----:B------:R-:W-:Y:S02]  /*1fd0*/  @P1 LOP3.LUT P6, RZ, R96, 0xff000000, RZ, 0xc0, !PT ;  /* 0xff00000060ff1812 */ /* 0x000fe400078cc0ff */
[-C--:B------:R-:W-:Y:S02]  /*1fe0*/  SEL R68, R175, R56.reuse, P3 ;  /* 0x00000038af447207 */ /* 0x080fe40001800000 */
[C---:B------:R-:W-:Y:S01]  /*1ff0*/  SEL R56, R77.reuse, R56, P3 ;  /* 0x000000384d387207 */ /* 0x040fe20001800000 */
[----:B------:R-:W-:Y:S01]  /*2000*/  FMUL.FTZ R77, R77, UR16 ;  /* 0x000000104d4d7c20 */ /* 0x000fe20008410000 */
[----:B------:R-:W-:-:S02]  /*2010*/  @P1 FSEL R94, R75, RZ, P5 ;  /* 0x000000ff4b5e1208 */ /* 0x000fc40002800000 */
[----:B------:R-:W-:Y:S02]  /*2020*/  @P1 FSEL R172, R184, RZ, P6 ;  /* 0x000000ffb8ac1208 */ /* 0x000fe40003000000 */
[----:B------:R-:W-:Y:S02]  /*2030*/  LOP3.LUT P5, RZ, R99, 0xff, RZ, 0xc0, !PT ;  /* 0x000000ff63ff7812 */ /* 0x000fe400078ac0ff */
[----:B------:R-:W-:Y:S02]  /*2040*/  @P1 LOP3.LUT P6, RZ, R97, 0xff, RZ, 0xc0, !PT ;  /* 0x000000ff61ff1812 */ /* 0x000fe400078cc0ff */
[----:B------:R-:W-:Y:S02]  /*2050*/  SEL R67, R70, R55, P3 ;  /* 0x0000003746437207 */ /* 0x000fe40001800000 */
[-C--:B------:R-:W-:Y:S02]  /*2060*/  SEL R70, R69, R58.reuse, P3 ;  /* 0x0000003a45467207 */ /* 0x080fe40001800000 */
[C---:B------:R-:W-:Y:S01]  /*2070*/  SEL R58, R79.reuse, R58, P3 ;  /* 0x0000003a4f3a7207 */ /* 0x040fe20001800000 */
[----:B------:R-:W-:Y:S01]  /*2080*/  FMUL.FTZ R79, R79, UR16 ;  /* 0x000000104f4f7c20 */ /* 0x000fe20008410000 */
[----:B------:R-:W-:-:S02]  /*2090*/  FSEL R185, R77, RZ, P5 ;  /* 0x000000ff4db97208 */ /* 0x000fc40002800000 */
[----:B------:R-:W-:Y:S02]  /*20a0*/  @P1 FSEL R173, R77, RZ, P6 ;  /* 0x000000ff4dad1208 */ /* 0x000fe40003000000 */
[----:B------:R-:W-:Y:S02]  /*20b0*/  LOP3.LUT P5, RZ, R99, 0xff0000, RZ, 0xc0, !PT ;  /* 0x00ff000063ff7812 */ /* 0x000fe400078ac0ff */
[----:B------:R-:W-:Y:S02]  /*20c0*/  @P1 LOP3.LUT P6, RZ, R97, 0xff0000, RZ, 0xc0, !PT ;  /* 0x00ff000061ff1812 */ /* 0x000fe400078cc0ff */
[----:B------:R-:W-:Y:S02]  /*20d0*/  SEL R69, R78, R57, P3 ;  /* 0x000000394e457207 */ /* 0x000fe40001800000 */
[C---:B------:R-:W-:Y:S02]  /*20e0*/  FSEL R187, R79.reuse, RZ, P5 ;  /* 0x000000ff4fbb7208 */ /* 0x040fe40002800000 */
[----:B------:R-:W-:-:S02]  /*20f0*/  @P1 FSEL R177, R79, RZ, P6 ;  /* 0x000000ff4fb11208 */ /* 0x000fc40003000000 */
[----:B------:R-:W-:Y:S01]  /*2100*/  SEL R55, R82, R55, P3 ;  /* 0x0000003752377207 */ /* 0x000fe20001800000 */
[----:B------:R-:W0:Y:S01]  /*2110*/  LDC.64 R78, c[0x0][0x2f8] ;  /* 0x0000be00ff4e7b82 */ /* 0x000e220000000a00 */
[----:B------:R-:W-:Y:S02]  /*2120*/  SEL R57, R80, R57, P3 ;  /* 0x0000003950397207 */ /* 0x000fe40001800000 */
[----:B------:R-:W-:Y:S02]  /*2130*/  @P1 F2FP.F16.F32.PACK_AB R77, RZ, R81 ;  /* 0x00000051ff4d123e */ /* 0x000fe400000000ff */
[----:B------:R-:W-:Y:S02]  /*2140*/  @P1 F2FP.F16.F32.PACK_AB R84, RZ, R72 ;  /* 0x00000048ff54123e */ /* 0x000fe400000000ff */
[----:B------:R-:W-:Y:S01]  /*2150*/  @P1 F2FP.F16.F32.PACK_AB R85, RZ, R73 ;  /* 0x00000049ff55123e */ /* 0x000fe200000000ff */
[----:B------:R-:W1:Y:S01]  /*2160*/  @P4 LDC.64 R82, c[0x0][0x308] ;  /* 0x0000c200ff524b82 */ /* 0x000e620000000a00 */
[----:B------:R-:W-:-:S02]  /*2170*/  @P1 PRMT R60, R77, 0x7610, R60 ;  /* 0x000076104d3c1816 */ /* 0x000fc4000000003c */
[----:B------:R-:W-:Y:S02]  /*2180*/  @P1 PRMT R63, R84, 0x7610, R63 ;  /* 0x00007610543f1816 */ /* 0x000fe4000000003f */
[----:B------:R-:W-:Y:S02]  /*2190*/  IADD3 R77, R170, 0x20, RZ ;  /* 0x00000020aa4d7810 */ /* 0x000fe40007ffe0ff */
[----:B------:R-:W-:Y:S01]  /*21a0*/  @P1 PRMT R63, R63, 0x5410, R85 ;  /* 0x000054103f3f1816 */ /* 0x000fe20000000055 */
[----:B------:R-:W2:Y:S01]  /*21b0*/  @P1 LDC.64 R80, c[0x0][0x300] ;  /* 0x0000c000ff501b82 */ /* 0x000ea20000000a00 */
[----:B------:R-:W-:Y:S02]  /*21c0*/  SEL R52, R71, R52, P3 ;  /* 0x0000003447347207 */ /* 0x000fe40001800000 */
[----:B------:R-:W-:Y:S02]  /*21d0*/  SEL R71, R92, R59, P3 ;  /* 0x0000003b5c477207 */ /* 0x000fe40001800000 */
[----:B------:R-:W-:-:S02]  /*21e0*/  F2FP.F16.F32.PACK_AB R72, R89, R0 ;  /* 0x000000005948723e */ /* 0x000fc400000000ff */
[----:B------:R-:W-:Y:S01]  /*21f0*/  @P1 F2FP.F16.F32.PACK_AB R0, RZ, R86 ;  /* 0x00000056ff00123e */ /* 0x000fe200000000ff */
[----:B0-----:R-:W-:Y:S01]  /*2200*/  IMAD.WIDE.U32 R84, R170, 0x10, R78 ;  /* 0x00000010aa547825 */ /* 0x001fe200078e004e */
[----:B------:R-:W-:-:S03]  /*2210*/  SEL R59, R178, R59, P3 ;  /* 0x0000003bb23b7207 */ /* 0x000fc60001800000 */
[----:B------:R-:W-:Y:S01]  /*2220*/  FMUL.FTZ R178, R178, UR16 ;  /* 0x00000010b2b27c20 */ /* 0x000fe20008410000 */
[----:B------:R-:W-:Y:S01]  /*2230*/  SEL R53, R74, R53, P3 ;  /* 0x000000354a357207 */ /* 0x000fe20001800000 */
[----:B------:R-:W-:Y:S01]  /*2240*/  IMAD.WIDE.U32 R78, R77, 0x10, R78 ;  /* 0x000000104d4e7825 */ /* 0x000fe200078e004e */
[----:B------:R-:W-:Y:S02]  /*2250*/  @P1 F2FP.F16.F32.PACK_AB R77, RZ, R87 ;  /* 0x00000057ff4d123e */ /* 0x000fe400000000ff */
[----:B------:R-:W0:Y:S01]  /*2260*/  @P4 LDC.64 R86, c[0x0][0x308] ;  /* 0x0000c200ff564b82 */ /* 0x000e220000000a00 */
[C---:B-1----:R-:W-:Y:S01]  /*2270*/  @P4 IMAD.WIDE.U32 R82, R170.reuse, 0x20, R82 ;  /* 0x00000020aa524825 */ /* 0x042fe200078e0052 */
[----:B------:R-:W-:Y:S02]  /*2280*/  LOP3.LUT P3, RZ, R99, 0xff000000, RZ, 0xc0, !PT ;  /* 0xff00000063ff7812 */ /* 0x000fe4000786c0ff */
[----:B------:R-:W-:Y:S02]  /*2290*/  @P1 F2FP.F16.F32.PACK_AB R100, RZ, R100 ;  /* 0x00000064ff64123e */ /* 0x000fe400000000ff */
[----:B------:R1:W-:Y:S01]  /*22a0*/  @P4 STG.E.128 desc[UR4][R82.64+0x10], R68 ;  /* 0x0000104452004986 */ /* 0x0003e2000c101d04 */
[----:B------:R-:W-:Y:S01]  /*22b0*/  @P1 F2FP.F16.F32.PACK_AB R101, RZ, R101 ;  /* 0x00000065ff65123e */ /* 0x000fe200000000ff */
[----:B--2---:R-:W-:Y:S01]  /*22c0*/  @P1 IMAD.WIDE.U32 R170, R170, 0x10, R80 ;  /* 0x00000010aaaa1825 */ /* 0x004fe200078e0050 */
[----:B------:R-:W-:Y:S01]  /*22d0*/  F2FP.F16.F32.PACK_AB R73, R91, R88 ;  /* 0x000000585b49723e */ /* 0x000fe200000000ff */
[----:B------:R-:W2:Y:S01]  /*22e0*/  @P1 LDC.64 R80, c[0x0][0x300] ;  /* 0x0000c000ff501b82 */ /* 0x000ea20000000a00 */
[----:B------:R-:W-:Y:S01]  /*22f0*/  FSEL R88, R178, RZ, P3 ;  /* 0x000000ffb2587208 */ /* 0x000fe20001800000 */
[----:B------:R3:W-:Y:S01]  /*2300*/  @P4 STG.E.128 desc[UR4][R82.64], R64 ;  /* 0x0000004052004986 */ /* 0x0007e2000c101d04 */
[----:B------:R-:W-:-:S02]  /*2310*/  @P1 LOP3.LUT P5, RZ, R97, 0xff00, RZ, 0xc0, !PT ;  /* 0x0000ff0061ff1812 */ /* 0x000fc400078ac0ff */
[----:B------:R-:W-:Y:S02]  /*2320*/  @P1 F2FP.F16.F32.PACK_AB R95, RZ, R95 ;  /* 0x0000005fff5f123e */ /* 0x000fe400000000ff */
[----:B------:R-:W-:Y:S02]  /*2330*/  @P1 F2FP.F16.F32.PACK_AB R174, RZ, R174 ;  /* 0x000000aeffae123e */ /* 0x000fe400000000ff */
[----:B------:R-:W-:Y:S02]  /*2340*/  @P1 F2FP.F16.F32.PACK_AB R176, RZ, R176 ;  /* 0x000000b0ffb0123e */ /* 0x000fe400000000ff */
[----:B------:R-:W-:Y:S01]  /*2350*/  @P1 PRMT R61, R100, 0x7610, R61 ;  /* 0x00007610643d1816 */ /* 0x000fe2000000003d */
[----:B-1----:R-:W1:Y:S01]  /*2360*/  LDC.64 R70, c[0x0][0x210] ;  /* 0x00008400ff467b82 */ /* 0x002e620000000a00 */
[----:B------:R-:W-:Y:S01]  /*2370*/  @P1 PRMT R62, R101, 0x7610, R62 ;  /* 0x00007610653e1816 */ /* 0x000fe2000000003e */
[----:B0-----:R-:W-:Y:S01]  /*2380*/  @P4 IMAD.WIDE.U32 R86, R169, 0x20, R86 ;  /* 0x00000020a9564825 */ /* 0x001fe200078e0056 */
[----:B------:R-:W-:-:S02]  /*2390*/  @P1 LOP3.LUT P3, RZ, R97, 0xff000000, RZ, 0xc0, !PT ;  /* 0xff00000061ff1812 */ /* 0x000fc4000786c0ff */
[----:B------:R-:W-:Y:S02]  /*23a0*/  F2FP.F16.F32.PACK_AB R75, R180, R179 ;  /* 0x000000b3b44b723e */ /* 0x000fe400000000ff */
[----:B------:R-:W-:Y:S02]  /*23b0*/  F2FP.F16.F32.PACK_AB R74, R93, R90 ;  /* 0x0000005a5d4a723e */ /* 0x000fe400000000ff */
[----:B------:R-:W-:Y:S02]  /*23c0*/  @P1 FSEL R175, R186, RZ, P5 ;  /* 0x000000ffbaaf1208 */ /* 0x000fe40002800000 */
[----:B------:R-:W-:Y:S01]  /*23d0*/  @P1 PRMT R60, R60, 0x5410, R95 ;  /* 0x000054103c3c1816 */ /* 0x000fe2000000005f */
[----:B------:R-:W-:Y:S01]  /*23e0*/  STG.E.128 desc[UR4][R84.64], R72 ;  /* 0x0000004854007986 */ /* 0x000fe2000c101d04 */
[----:B------:R-:W-:Y:S01]  /*23f0*/  @P1 PRMT R61, R61, 0x5410, R174 ;  /* 0x000054103d3d1816 */ /* 0x000fe200000000ae */
[----:B--2---:R-:W-:Y:S01]  /*2400*/  @P1 IMAD.WIDE.U32 R80, R169, 0x10, R80 ;  /* 0x00000010a9501825 */ /* 0x004fe200078e0050 */
[----:B------:R-:W-:-:S02]  /*2410*/  @P1 PRMT R62, R62, 0x5410, R176 ;  /* 0x000054103e3e1816 */ /* 0x000fc400000000b0 */
[----:B---3--:R-:W-:Y:S02]  /*2420*/  @P1 FSEL R64, R178, RZ, P3 ;  /* 0x000000ffb2401208 */ /* 0x008fe40001800000 */
[C---:B------:R-:W-:Y:S01]  /*2430*/  LOP3.LUT P6, RZ, R98.reuse, 0xff00, RZ, 0xc0, !PT ;  /* 0x0000ff0062ff7812 */ /* 0x040fe200078cc0ff */
[----:B------:R0:W-:Y:S01]  /*2440*/  @P1 STG.E.128 desc[UR4][R170.64], R60 ;  /* 0x0000003caa001986 */ /* 0x0001e2000c101d04 */
[----:B------:R-:W-:Y:S02]  /*2450*/  LOP3.LUT P2, RZ, R98, 0xff000000, RZ, 0xc0, !PT ;  /* 0xff00000062ff7812 */ /* 0x000fe4000784c0ff */
[----:B------:R-:W-:Y:S01]  /*2460*/  LOP3.LUT P5, RZ, R99, 0xff00, RZ, 0xc0, !PT ;  /* 0x0000ff0063ff7812 */ /* 0x000fe200078ac0ff */
[----:B------:R2:W-:Y:S01]  /*2470*/  @P4 STG.E.128 desc[UR4][R86.64], R52 ;  /* 0x0000003456004986 */ /* 0x0005e2000c101d04 */
[----:B------:R-:W-:Y:S02]  /*2480*/  @P1 F2FP.F16.F32.PACK_AB R94, RZ, R94 ;  /* 0x0000005eff5e123e */ /* 0x000fe400000000ff */
[----:B------:R-:W-:Y:S01]  /*2490*/  @P1 F2FP.F16.F32.PACK_AB R173, RZ, R173 ;  /* 0x000000adffad123e */ /* 0x000fe200000000ff */
[----:B------:R2:W-:Y:S01]  /*24a0*/  @P4 STG.E.128 desc[UR4][R86.64+0x10], R56 ;  /* 0x0000103856004986 */ /* 0x0005e2000c101d04 */
[----:B------:R-:W-:-:S02]  /*24b0*/  @P1 F2FP.F16.F32.PACK_AB R177, RZ, R177 ;  /* 0x000000b1ffb1123e */ /* 0x000fc400000000ff */
[----:B------:R-:W-:Y:S02]  /*24c0*/  @P1 F2FP.F16.F32.PACK_AB R68, RZ, R64 ;  /* 0x00000040ff44123e */ /* 0x000fe400000000ff */
[----:B------:R-:W-:Y:S02]  /*24d0*/  FSEL R66, R186, RZ, P5 ;  /* 0x000000ffba427208 */ /* 0x000fe40002800000 */
[----:B------:R-:W-:Y:S02]  /*24e0*/  FSEL R184, R184, RZ, P2 ;  /* 0x000000ffb8b87208 */ /* 0x000fe40001000000 */
[----:B------:R-:W-:Y:S02]  /*24f0*/  FSEL R64, R182, RZ, P6 ;  /* 0x000000ffb6407208 */ /* 0x000fe40003000000 */
        /* <DEDUP_REMOVED lines=15> */
[----:B-1----:R-:W-:-:S03]  /*25f0*/  LEA R168, R70, R168, 0x2 ;  /* 0x000000a846a87211 */ /* 0x002fc600078e10ff */
[----:B------:R2:W-:Y:S01]  /*2600*/  @P1 STG.E.128 desc[UR4][R80.64], R60 ;  /* 0x0000003c50001986 */ /* 0x0005e2000c101d04 */
[----:B------:R-:W-:-:S13]  /*2610*/  ISETP.GE.AND P1, PT, R168, R71, PT ;  /* 0x00000047a800720c */ /* 0x000fda0003f26270 */
[----:B------:R-:W-:Y:S05]  /*2620*/  @!P1 BRA `(.L_x_2266) ;  /* 0xffffffe000149947 */ /* 0x000fea000383ffff */
[----:B------:R-:W-:Y:S05]  /*2630*/  BSYNC B1 ;  /* 0x0000000000017941 */ /* 0x000fea0003800000 */
.L_x_2264:
        /* <DEDUP_REMOVED lines=51> */
[----:B--2---:R-:W-:Y:S02]  /*2970*/  MOV R52, R109 ;  /* 0x0000006d00347202 */ /* 0x004fe40000000f00 */
[----:B------:R-:W-:Y:S02]  /*2980*/  MOV R53, R108 ;  /* 0x0000006c00357202 */ /* 0x000fe40000000f00 */
[----:B------:R-:W-:-:S02]  /*2990*/  MOV R54, R111 ;  /* 0x0000006f00367202 */ /* 0x000fc40000000f00 */
[----:B------:R-:W-:Y:S02]  /*29a0*/  MOV R118, R120 ;  /* 0x0000007800767202 */ /* 0x000fe40000000f00 */
[----:B------:R-:W-:Y:S02]  /*29b0*/  MOV R126, R128 ;  /* 0x00000080007e7202 */ /* 0x000fe40000000f00 */
[----:B------:R-:W-:Y:S02]  /*29c0*/  MOV R134, R136 ;  /* 0x0000008800867202 */ /* 0x000fe40000000f00 */
[----:B------:R-:W-:-:S07]  /*29d0*/  MOV R55, R110 ;  /* 0x0000006e00377202 */ /* 0x000fce0000000f00 */
.L_x_2263:
[----:B------:R-:W-:Y:S05]  /*29e0*/  BSYNC B0 ;  /* 0x0000000000007941 */ /* 0x000fea0003800000 */
.L_x_2261:
        /* <DEDUP_REMOVED lines=197> */
.L_x_2265:
        /* <DEDUP_REMOVED lines=8> */
.L_x_2268:
[----:B------:R-:W-:Y:S05]  /*36c0*/  BSYNC B2 ;  /* 0x0000000000027941 */ /* 0x000fea0003800000 */
.L_x_2267:
        /* <DEDUP_REMOVED lines=8> */
.L_x_2269:
[----:B------:R-:W-:Y:S01]  /*3750*/  FADD.FTZ R78, R81, R78 ;  /* 0x0000004e514e7221 */ /* 0x000fe20000010000 */
[----:B------:R-:W-:-:S04]  /*3760*/  HFMA2.MMA R180, -RZ, RZ, 0, 1.1920928955078125e-07 ;  /* 0x00000002ffb47435 */ /* 0x000fc800000001ff */
[----:B------:R-:W-:Y:S02]  /*3770*/  MOV R183, R78 ;  /* 0x0000004e00b77202 */ /* 0x000fe40000000f00 */
[----:B------:R-:W-:-:S07]  /*3780*/  MOV R120, R179 ;  /* 0x000000b300787202 */ /* 0x000fce0000000f00 */
[----:B------:R-:W-:Y:S05]  /*3790*/  WARPSYNC.COLLECTIVE R178, `(.L_x_2270) ;  /* 0x00000000b2087348 */ /* 0x000fea0003c00000 */
[----:B------:R0:W1:Y:S02]  /*37a0*/  SHFL.BFLY P2, R179, R183, R180, R185 ;  /* 0x0c0000b4b7b37389 */ /* 0x00006400000400b9 */
[----:B01----:R-:W-:Y:S01]  /*37b0*/  ENDCOLLECTIVE ;  /* 0x000000000000791b */ /* 0x003fe20003800000 */
.L_x_2270:
[----:B------:R-:W-:-:S05]  /*37c0*/  FADD.FTZ R120, R111, R120 ;  /* 0x000000786f787221 */ /* 0x000fca0000010000 */
[----:B------:R-:W-:Y:S02]  /*37d0*/  MOV R183, R120 ;  /* 0x0000007800b77202 */ /* 0x000fe40000000f00 */
[----:B------:R-:W-:-:S07]  /*37e0*/  MOV R125, R179 ;  /* 0x000000b3007d7202 */ /* 0x000fce0000000f00 */
[----:B------:R-:W-:Y:S05]  /*37f0*/  WARPSYNC.COLLECTIVE R178, `(.L_x_2271) ;  /* 0x00000000b2087348 */ /* 0x000fea0003c00000 */
[----:B------:R0:W1:Y:S02]  /*3800*/  SHFL.BFLY P2, R179, R183, R180, R185 ;  /* 0x0c0000b4b7b37389 */ /* 0x00006400000400b9 */
[----:B01----:R-:W-:Y:S01]  /*3810*/  ENDCOLLECTIVE ;  /* 0x000000000000791b */ /* 0x003fe20003800000 */
.L_x_2271:
[----:B------:R-:W-:Y:S01]  /*3820*/  FADD.FTZ R125, R78, R125 ;  /* 0x0000007d4e7d7221 */ /* 0x000fe20000010000 */
[----:B------:R-:W-:-:S04]  /*3830*/  HFMA2.MMA R180, -RZ, RZ, 0, 2.384185791015625e-07 ;  /* 0x00000004ffb47435 */ /* 0x000fc800000001ff */
[----:B------:R-:W-:Y:S02]  /*3840*/  MOV R183, R125 ;  /* 0x0000007d00b77202 */ /* 0x000fe40000000f00 */
[----:B------:R-:W-:-:S07]  /*3850*/  MOV R175, R179 ;  /* 0x000000b300af7202 */ /* 0x000fce0000000f00 */
[----:B------:R-:W-:Y:S05]  /*3860*/  WARPSYNC.COLLECTIVE R178, `(.L_x_2272) ;  /* 0x00000000b2087348 */ /* 0x000fea0003c00000 */
[----:B------:R0:W1:Y:S02]  /*3870*/  SHFL.BFLY P2, R179, R183, R180, R185 ;  /* 0x0c0000b4b7b37389 */ /* 0x00006400000400b9 */
[----:B01----:R-:W-:Y:S01]  /*3880*/  ENDCOLLECTIVE ;  /* 0x000000000000791b */ /* 0x003fe20003800000 */
.L_x_2272:
[----:B------:R-:W-:Y:S01]  /*3890*/  FADD.FTZ R175, R120, R175 ;  /* 0x000000af78af7221 */ /* 0x000fe20000010000 */
[----:B------:R-:W-:-:S04]  /*38a0*/  MOV R120, R177 ;  /* 0x000000b100787202 */ /* 0x000fc80000000f00 */
[----:B------:R-:W-:Y:S02]  /*38b0*/  MOV R183, R175 ;  /* 0x000000af00b77202 */ /* 0x000fe40000000f00 */
[----:B------:R-:W-:-:S07]  /*38c0*/  MOV R126, R179 ;  /* 0x000000b3007e7202 */ /* 0x000fce0000000f00 */
[----:B------:R-:W-:Y:S05]  /*38d0*/  WARPSYNC.COLLECTIVE R178, `(.L_x_2273) ;  /* 0x00000000b2087348 */ /* 0x000fea0003c00000 */
[----:B------:R0:W1:Y:S02]  /*38e0*/  SHFL.BFLY P2, R179, R183, R180, R185 ;  /* 0x0c0000b4b7b37389 */ /* 0x00006400000400b9 */
[----:B01----:R-:W-:Y:S01]  /*38f0*/  ENDCOLLECTIVE ;  /* 0x000000000000791b */ /* 0x003fe20003800000 */
.L_x_2273:
[----:B------:R-:W-:Y:S01]  /*3900*/  FADD.FTZ R126, R125, R126 ;  /* 0x0000007e7d7e7221 */ /* 0x000fe20000010000 */
[----:B------:R-:W-:Y:S01]  /*3910*/  MOV R125, R184 ;  /* 0x000000b8007d7202 */ /* 0x000fe20000000f00 */
[----:B------:R-:W-:-:S03]  /*3920*/  HFMA2.MMA R180, -RZ, RZ, 0, 4.76837158203125e-07 ;  /* 0x00000008ffb47435 */ /* 0x000fc600000001ff */
[----:B------:R-:W-:Y:S02]  /*3930*/  MOV R183, R126 ;  /* 0x0000007e00b77202 */ /* 0x000fe40000000f00 */
[----:B------:R-:W-:-:S07]  /*3940*/  MOV R176, R179 ;  /* 0x000000b300b07202 */ /* 0x000fce0000000f00 */
[----:B------:R-:W-:Y:S05]  /*3950*/  WARPSYNC.COLLECTIVE R178, `(.L_x_2274) ;  /* 0x00000000b2087348 */ /* 0x000fea0003c00000 */
[----:B------:R0:W1:Y:S02]  /*3960*/  SHFL.BFLY P2, R179, R183, R180, R185 ;  /* 0x0c0000b4b7b37389 */ /* 0x00006400000400b9 */
[----:B01----:R-:W-:Y:S01]  /*3970*/  ENDCOLLECTIVE ;  /* 0x000000000000791b */ /* 0x003fe20003800000 */
.L_x_2274:
[----:B------:R-:W-:-:S05]  /*3980*/  FADD.FTZ R176, R175, R176 ;  /* 0x000000b0afb07221 */ /* 0x000fca0000010000 */
[----:B------:R-:W-:Y:S02]  /*3990*/  MOV R183, R176 ;  /* 0x000000b000b77202 */ /* 0x000fe40000000f00 */
[----:B------:R-:W-:-:S07]  /*39a0*/  MOV R81, R179 ;  /* 0x000000b300517202 */ /* 0x000fce0000000f00 */
[----:B------:R-:W-:Y:S05]  /*39b0*/  WARPSYNC.COLLECTIVE R178, `(.L_x_2275) ;  /* 0x00000000b2087348 */ /* 0x000fea0003c00000 */
[----:B------:R0:W1:Y:S02]  /*39c0*/  SHFL.BFLY P2, R179, R183, R180, R185 ;  /* 0x0c0000b4b7b37389 */ /* 0x00006400000400b9 */
[----:B01----:R-:W-:Y:S01]  /*39d0*/  ENDCOLLECTIVE ;  /* 0x000000000000791b */ /* 0x003fe20003800000 */
.L_x_2275:
        /* <DEDUP_REMOVED lines=8> */
.L_x_2276:
[----:B------:R-:W-:Y:S01]  /*3a60*/  FADD.FTZ R78, R176, R111 ;  /* 0x0000006fb04e7221 */ /* 0x000fe20000010000 */
[----:B------:R-:W-:-:S04]  /*3a70*/  MOV R111, R174 ;  /* 0x000000ae006f7202 */ /* 0x000fc80000000f00 */
[----:B------:R-:W-:Y:S02]  /*3a80*/  MOV R183, R78 ;  /* 0x0000004e00b77202 */ /* 0x000fe40000000f00 */
[----:B------:R-:W-:-:S07]  /*3a90*/  MOV R176, R179 ;  /* 0x000000b300b07202 */ /* 0x000fce0000000f00 */
[----:B------:R-:W-:Y:S05]  /*3aa0*/  WARPSYNC.COLLECTIVE R178, `(.L_x_2277) ;  /* 0x00000000b2087348 */ /* 0x000fea0003c00000 */
[----:B------:R0:W1:Y:S02]  /*3ab0*/  SHFL.BFLY P2, R179, R183, R180, R185 ;  /* 0x0c0000b4b7b37389 */ /* 0x00006400000400b9 */
[----:B01----:R-:W-:Y:S01]  /*3ac0*/  ENDCOLLECTIVE ;  /* 0x000000000000791b */ /* 0x003fe20003800000 */
.L_x_2277:
[----:B------:R-:W-:Y:S01]  /*3ad0*/  MOV R175, R179 ;  /* 0x000000b300af7202 */ /* 0x000fe20000000f00 */
[----:B------:R-:W-:Y:S06]  /*3ae0*/  BRA `(.L_x_2278) ;  /* 0xffffffdc00147947 */ /* 0x000fec000383ffff */
.L_x_2279:
        /* <DEDUP_REMOVED lines=9> */
.L_x_3231:


//--------------------- .text._ZN10layer_norm22ln_bwd_finalize_kernelINS_22Kernel_traits_finalizeILj512Ef6__halffS2_fjLb0ELj1024ELj4ENS_18Kernel_traits_baseILj512EfS2_fS2_fjLj1024EEEEELb0ELb0EEEvNS_9BwdParamsE --------------------------
	.section	.text._ZN10layer_norm22ln_bwd_finalize_kernelINS_22Kernel_traits_finalizeILj512Ef6__halffS2_fjLb0ELj1024ELj4ENS_18Kernel_traits_baseILj512EfS2_fS2_fjLj1024EEEEELb0ELb0EEEvNS_9BwdParamsE,"ax",@progbits
	.align	128
        .global         _ZN10layer_norm22ln_bwd_finalize_kernelINS_22Kernel_traits_finalizeILj512Ef6__halffS2_fjLb0ELj1024ELj4ENS_18Kernel_traits_baseILj512EfS2_fS2_fjLj1024EEEEELb0ELb0EEEvNS_9BwdParamsE
        .type           _ZN10layer_norm22ln_bwd_finalize_kernelINS_22Kernel_traits_finalizeILj512Ef6__halffS2_fjLb0ELj1024ELj4ENS_18Kernel_traits_baseILj512EfS2_fS2_fjLj1024EEEEELb0ELb0EEEvNS_9BwdParamsE,@function
        .size           _ZN10layer_norm22ln_bwd_finalize_kernelINS_22Kernel_traits_finalizeILj512Ef6__halffS2_fjLb0ELj1024ELj4ENS_18Kernel_traits_baseILj512EfS2_fS2_fjLj1024EEEEELb0ELb0EEEvNS_9BwdParamsE,(.L_x_3232 - _ZN10layer_norm22ln_bwd_finalize_kernelINS_22Kernel_traits_finalizeILj512Ef6__halffS2_fjLb0ELj1024ELj4ENS_18Kernel_traits_baseILj512EfS2_fS2_fjLj1024EEEEELb0ELb0EEEvNS_9BwdParamsE)
        .other          _ZN10layer_norm22ln_bwd_finalize_kernelINS_22Kernel_traits_finalizeILj512Ef6__halffS2_fjLb0ELj1024ELj4ENS_18Kernel_traits_baseILj512EfS2_fS2_fjLj1024EEEEELb0ELb0EEEvNS_9BwdParamsE,@"STO_CUDA_ENTRY STV_DEFAULT"
_ZN10layer_norm22ln_bwd_finalize_kernelINS_22Kernel_traits_finalizeILj512Ef6__halffS2_fjLb0ELj1024ELj4ENS_18Kernel_traits_baseILj512EfS2_fS2_fjLj1024EEEEELb0ELb0EEEvNS_9BwdParamsE:
.text._ZN10layer_norm22ln_bwd_finalize_kernelINS_22Kernel_traits_finalizeILj512Ef6__halffS2_fjLb0ELj1024ELj4ENS_18Kernel_traits_baseILj512EfS2_fS2_fjLj1024EEEEELb0ELb0EEEvNS_9BwdParamsE:
        /* <DEDUP_REMOVED lines=25> */
.L_x_2292:
        /* <DEDUP_REMOVED lines=30> */
.L_x_2284:
        /* <DEDUP_REMOVED lines=36> */
.L_x_2283:
[----:B------:R-:W-:Y:S05]  /*05b0*/  BSYNC B1 ;  /* 0x0000000000017941 */ /* 0x000fea0003800000 */
.L_x_2282:
        /* <DEDUP_REMOVED lines=24> */
.L_x_2286:
[----:B------:R-:W-:Y:S05]  /*0740*/  BSYNC B1 ;  /* 0x0000000000017941 */ /* 0x000fea0003800000 */
.L_x_2285:
        /* <DEDUP_REMOVED lines=12> */
.L_x_2287:
[----:B------:R-:W-:Y:S05]  /*0810*/  BSYNC B1 ;  /* 0x0000000000017941 */ /* 0x000fea0003800000 */
.L_x_2281:
[----:B------:R-:W-:Y:S05]  /*0820*/  BSYNC B0 ;  /* 0x0000000000007941 */ /* 0x000fea0003800000 */
.L_x_2280:
        /* <DEDUP_REMOVED lines=29> */
.L_x_2303:
[----:B---3--:R-:W-:Y:S01]  /*0a00*/  FADD.FTZ R9, R18, R9 ;  /* 0x0000000912097221 */ /* 0x008fe20000010000 */
[----:B--2---:R-:W-:-:S04]  /*0a10*/  FADD.FTZ R11, R10, R11 ;  /* 0x0000000b0a0b7221 */ /* 0x004fc80000010000 */
[----:B------:R2:W-:Y:S04]  /*0a20*/  @!P1 STS [R6+0x2000], R9 ;  /* 0x0020000906009388 */ /* 0x0005e80000000800 */
[----:B------:R2:W-:Y:S02]  /*0a30*/  @!P1 STS [R6+0x2080], R11 ;  /* 0x0020800b06009388 */ /* 0x0005e40000000800 */
.L_x_2288:
        /* <DEDUP_REMOVED lines=16> */
.L_x_2291:
[----:B------:R-:W-:Y:S05]  /*0b40*/  BSYNC B0 ;  /* 0x0000000000007941 */ /* 0x000fea0003800000 */
.L_x_2290:
[C---:B------:R-:W-:Y:S01]  /*0b50*/  ISETP.GT.U32.AND P1, PT, R3.reuse, -0x201, PT ;  /* 0xfffffdff0300780c */ /* 0x040fe20003f24070 */
[----:B------:R-:W-:Y:S01]  /*0b60*/  VIADD R4, R4, 0x100 ;  /* 0x0000010004047836 */ /* 0x000fe20000000000 */
[----:B------:R-:W-:-:S11]  /*0b70*/  IADD3 R3, R3, 0x200, RZ ;  /* 0x0000020003037810 */ /* 0x000fd60007ffe0ff */
[----:B------:R-:W-:Y:S05]  /*0b80*/  @P1 BRA `(.L_x_2292) ;  /* 0xfffffff400801947 */ /* 0x000fea000383ffff */
[----:B------:R-:W-:Y:S05]  /*0b90*/  EXIT ;  /* 0x000000000000794d */ /* 0x000fea0003800000 */
.L_x_2289:
[----:B------:R-:W-:Y:S01]  /*0ba0*/  HFMA2.MMA R21, -RZ, RZ, 0, 5.9604644775390625e-08 ;  /* 0x00000001ff157435 */ /* 0x000fe200000001ff */
[----:B0--3--:R-:W-:Y:S01]  /*0bb0*/  MOV R22, R10 ;  /* 0x0000000a00167202 */ /* 0x009fe20000000f00 */
[----:B------:R-:W-:Y:S01]  /*0bc0*/  IMAD.MOV.U32 R19, RZ, RZ, -0x1 ;  /* 0xffffffffff137424 */ /* 0x000fe200078e00ff */
[----:B------:R-:W-:-:S08]  /*0bd0*/  MOV R24, 0x1f ;  /* 0x0000001f00187802 */ /* 0x000fd00000000f00 */
[----:B-12---:R-:W-:Y:S05]  /*0be0*/  WARPSYNC.COLLECTIVE R19, `(.L_x_2293) ;  /* 0x0000000013087348 */ /* 0x006fea0003c00000 */
[----:B------:R0:W3:Y:S02]  /*0bf0*/  SHFL.BFLY P2, R20, R22, R21, R24 ;  /* 0x0c00001516147389 */ /* 0x0000e40000040018 */
[----:B0123--:R-:W-:Y:S01]  /*0c00*/  ENDCOLLECTIVE ;  /* 0x000000000000791b */ /* 0x00ffe20003800000 */
.L_x_2293:
[----:B------:R-:W-:Y:S01]  /*0c10*/  HFMA2.MMA R21, -RZ, RZ, 0, 1.1920928955078125e-07 ;  /* 0x00000002ff157435 */ /* 0x000fe200000001ff */
[----:B------:R-:W-:-:S05]  /*0c20*/  MOV R11, R20 ;  /* 0x00000014000b7202 */ /* 0x000fca0000000f00 */
[----:B------:R-:W-:-:S05]  /*0c30*/  FADD.FTZ R11, R10, R11 ;  /* 0x0000000b0a0b7221 */ /* 0x000fca0000010000 */
[----:B------:R-:W-:-:S07]  /*0c40*/  MOV R22, R11 ;  /* 0x0000000b00167202 */ /* 0x000fce0000000f00 */
[----:B------:R-:W-:Y:S05]  /*0c50*/  WARPSYNC.COLLECTIVE R19, `(.L_x_2294) ;  /* 0x0000000013087348 */ /* 0x000fea0003c00000 */
[----:B------:R0:W1:Y:S02]  /*0c60*/  SHFL.BFLY P2, R20, R22, R21, R24 ;  /* 0x0c00001516147389 */ /* 0x0000640000040018 */
[----:B01----:R-:W-:Y:S01]  /*0c70*/  ENDCOLLECTIVE ;  /* 0x000000000000791b */ /* 0x003fe20003800000 */
.L_x_2294:
[----:B------:R-:W-:Y:S01]  /*0c80*/  HFMA2.MMA R21, -RZ, RZ, 0, 2.384185791015625e-07 ;  /* 0x00000004ff157435 */ /* 0x000fe200000001ff */
[----:B------:R-:W-:-:S04]  /*0c90*/  IMAD.MOV.U32 R14, RZ, RZ, R20 ;  /* 0x000000ffff0e7224 */ /* 0x000fc800078e0014 */
[----:B------:R-:W-:-:S05]  /*0ca0*/  FADD.FTZ R14, R11, R14 ;  /* 0x0000000e0b0e7221 */ /* 0x000fca0000010000 */
[----:B------:R-:W-:-:S07]  /*0cb0*/  MOV R22, R14 ;  /* 0x0000000e00167202 */ /* 0x000fce0000000f00 */
[----:B------:R-:W-:Y:S05]  /*0cc0*/  WARPSYNC.COLLECTIVE R19, `(.L_x_2295) ;  /* 0x0000000013087348 */ /* 0x000fea0003c00000 */
[----:B------:R0:W1:Y:S02]  /*0cd0*/  SHFL.BFLY P2, R20, R22, R21, R24 ;  /* 0x0c00001516147389 */ /* 0x0000640000040018 */
[----:B01----:R-:W-:Y:S01]  /*0ce0*/  ENDCOLLECTIVE ;  /* 0x000000000000791b */ /* 0x003fe20003800000 */
.L_x_2295:
[----:B------:R-:W-:Y:S01]  /*0cf0*/  IMAD.MOV.U32 R21, RZ, RZ, 0x8 ;  /* 0x00000008ff157424 */ /* 0x000fe200078e00ff */
[----:B------:R-:W-:-:S05]  /*0d00*/  MOV R13, R20 ;  /* 0x00000014000d7202 */ /* 0x000fca0000000f00 */
[----:B------:R-:W-:-:S05]  /*0d10*/  FADD.FTZ R13, R14, R13 ;  /* 0x0000000d0e0d7221 */ /* 0x000fca0000010000 */
[----:B------:R-:W-:-:S07]  /*0d20*/  MOV R22, R13 ;  /* 0x0000000d00167202 */ /* 0x000fce0000000f00 */
[----:B------:R-:W-:Y:S05]  /*0d30*/  WARPSYNC.COLLECTIVE R19, `(.L_x_2296) ;  /* 0x0000000013087348 */ /* 0x000fea0003c00000 */
[----:B------:R0:W1:Y:S02]  /*0d40*/  SHFL.BFLY P2, R20, R22, R21, R24 ;  /* 0x0c00001516147389 */ /* 0x0000640000040018 */
[----:B01----:R-:W-:Y:S01]  /*0d50*/  ENDCOLLECTIVE ;  /* 0x000000000000791b */ /* 0x003fe20003800000 */
.L_x_2296:
[----:B------:R-:W-:Y:S01]  /*0d60*/  HFMA2.MMA R21, -RZ, RZ, 0, 9.5367431640625e-07 ;  /* 0x00000010ff157435 */ /* 0x000fe200000001ff */
[----:B------:R-:W-:-:S05]  /*0d70*/  MOV R10, R20 ;  /* 0x00000014000a7202 */ /* 0x000fca0000000f00 */
[----:B------:R-:W-:-:S05]  /*0d80*/  FADD.FTZ R10, R13, R10 ;  /* 0x0000000a0d0a7221 */ /* 0x000fca0000010000 */
[----:B------:R-:W-:-:S07]  /*0d90*/  MOV R22, R10 ;  /* 0x0000000a00167202 */ /* 0x000fce0000000f00 */
[----:B------:R-:W-:Y:S05]  /*0da0*/  WARPSYNC.COLLECTIVE R19, `(.L_x_2297) ;  /* 0x0000000013087348 */ /* 0x000fea0003c00000 */
[----:B------:R0:W1:Y:S02]  /*0db0*/  SHFL.BFLY P2, R20, R22, R21, R24 ;  /* 0x0c00001516147389 */ /* 0x0000640000040018 */
[----:B01----:R-:W-:Y:S01]  /*0dc0*/  ENDCOLLECTIVE ;  /* 0x000000000000791b */ /* 0x003fe20003800000 */
.L_x_2297:
[----:B------:R-:W-:Y:S01]  /*0dd0*/  HFMA2.MMA R21, -RZ, RZ, 0, 5.9604644775390625e-08 ;  /* 0x00000001ff157435 */ /* 0x000fe200000001ff */
[----:B------:R-:W-:Y:S01]  /*0de0*/  IMAD.MOV.U32 R22, RZ, RZ, R9 ;  /* 0x000000ffff167224 */ /* 0x000fe200078e0009 */
[----:B------:R-:W-:-:S09]  /*0df0*/  MOV R11, R20 ;  /* 0x00000014000b7202 */ /* 0x000fd20000000f00 */
[----:B------:R-:W-:Y:S05]  /*0e00*/  WARPSYNC.COLLECTIVE R19, `(.L_x_2298) ;  /* 0x0000000013087348 */ /* 0x000fea0003c00000 */
[----:B------:R0:W1:Y:S02]  /*0e10*/  SHFL.BFLY P2, R20, R22, R21, R24 ;  /* 0x0c00001516147389 */ /* 0x0000640000040018 */
[----:B01----:R-:W-:Y:S01]  /*0e20*/  ENDCOLLECTIVE ;  /* 0x000000000000791b */ /* 0x003fe20003800000 */
.L_x_2298:
[----:B------:R-:W-:Y:S01]  /*0e30*/  HFMA2.MMA R21, -RZ, RZ, 0, 1.1920928955078125e-07 ;  /* 0x00000002ff157435 */ /* 0x000fe200000001ff */
[----:B------:R-:W-:-:S05]  /*0e40*/  MOV R14, R20 ;  /* 0x00000014000e7202 */ /* 0x000fca0000000f00 */
[----:B------:R-:W-:-:S05]  /*0e50*/  FADD.FTZ R15, R9, R14 ;  /* 0x0000000e090f7221 */ /* 0x000fca0000010000 */
[----:B------:R-:W-:-:S07]  /*0e60*/  MOV R22, R15 ;  /* 0x0000000f00167202 */ /* 0x000fce0000000f00 */
[----:B------:R-:W-:Y:S05]  /*0e70*/  WARPSYNC.COLLECTIVE R19, `(.L_x_2299) ;  /* 0x0000000013087348 */ /* 0x000fea0003c00000 */
[----:B------:R0:W1:Y:S02]  /*0e80*/  SHFL.BFLY P2, R20, R22, R21, R24 ;  /* 0x0c00001516147389 */ /* 0x0000640000040018 */
[----:B01----:R-:W-:Y:S01]  /*0e90*/  ENDCOLLECTIVE ;  /* 0x000000000000791b */ /* 0x003fe20003800000 */
.L_x_2299:
[----:B------:R-:W-:Y:S01]  /*0ea0*/  HFMA2.MMA R21, -RZ, RZ, 0, 2.384185791015625e-07 ;  /* 0x00000004ff157435 */ /* 0x000fe200000001ff */
[----:B------:R-:W-:-:S04]  /*0eb0*/  IMAD.MOV.U32 R16, RZ, RZ, R20 ;  /* 0x000000ffff107224 */ /* 0x000fc800078e0014 */
[----:B------:R-:W-:-:S05]  /*0ec0*/  FADD.FTZ R16, R15, R16 ;  /* 0x000000100f107221 */ /* 0x000fca0000010000 */
[----:B------:R-:W-:-:S07]  /*0ed0*/  MOV R22, R16 ;  /* 0x0000001000167202 */ /* 0x000fce0000000f00 */
[----:B------:R-:W-:Y:S05]  /*0ee0*/  WARPSYNC.COLLECTIVE R19, `(.L_x_2300) ;  /* 0x0000000013087348 */ /* 0x000fea0003c00000 */
[----:B------:R0:W1:Y:S02]  /*0ef0*/  SHFL.BFLY P2, R20, R22, R21, R24 ;  /* 0x0c00001516147389 */ /* 0x0000640000040018 */
[----:B01----:R-:W-:Y:S01]  /*0f00*/  ENDCOLLECTIVE ;  /* 0x000000000000791b */ /* 0x003fe20003800000 */
.L_x_2300:
[----:B------:R-:W-:Y:S01]  /*0f10*/  IMAD.MOV.U32 R21, RZ, RZ, 0x8 ;  /* 0x00000008ff157424 */ /* 0x000fe200078e00ff */
[----:B------:R-:W-:-:S05]  /*0f20*/  MOV R17, R20 ;  /* 0x0000001400117202 */ /* 0x000fca0000000f00 */
[----:B------:R-:W-:-:S05]  /*0f30*/  FADD.FTZ R17, R16, R17 ;  /* 0x0000001110117221 */ /* 0x000fca0000010000 */
[----:B------:R-:W-:-:S07]  /*0f40*/  MOV R22, R17 ;  /* 0x0000001100167202 */ /* 0x000fce0000000f00 */
[----:B------:R-:W-:Y:S05]  /*0f50*/  WARPSYNC.COLLECTIVE R19, `(.L_x_2301) ;  /* 0x0000000013087348 */ /* 0x000fea0003c00000 */
[----:B------:R0:W1:Y:S02]  /*0f60*/  SHFL.BFLY P2, R20, R22, R21, R24 ;  /* 0x0c00001516147389 */ /* 0x0000640000040018 */
[----:B01----:R-:W-:Y:S01]  /*0f70*/  ENDCOLLECTIVE ;  /* 0x000000000000791b */ /* 0x003fe20003800000 */
.L_x_2301:
[----:B------:R-:W-:Y:S01]  /*0f80*/  HFMA2.MMA R21, -RZ, RZ, 0, 9.5367431640625e-07 ;  /* 0x00000010ff157435 */ /* 0x000fe200000001ff */
[----:B------:R-:W-:-:S05]  /*0f90*/  MOV R18, R20 ;  /* 0x0000001400127202 */ /* 0x000fca0000000f00 */
[----:B------:R-:W-:-:S05]  /*0fa0*/  FADD.FTZ R18, R17, R18 ;  /* 0x0000001211127221 */ /* 0x000fca0000010000 */
[----:B------:R-:W-:-:S07]  /*0fb0*/  MOV R22, R18 ;  /* 0x0000001200167202 */ /* 0x000fce0000000f00 */
[----:B------:R-:W-:Y:S05]  /*0fc0*/  WARPSYNC.COLLECTIVE R19, `(.L_x_2302) ;  /* 0x0000000013087348 */ /* 0x000fea0003c00000 */
[----:B------:R0:W1:Y:S02]  /*0fd0*/  SHFL.BFLY P2, R20, R22, R21, R24 ;  /* 0x0c00001516147389 */ /* 0x0000640000040018 */
[----:B01----:R-:W-:Y:S01]  /*0fe0*/  ENDCOLLECTIVE ;  /* 0x000000000000791b */ /* 0x003fe20003800000 */
.L_x_2302:
[----:B------:R-:W-:Y:S01]  /*0ff0*/  MOV R9, R20 ;  /* 0x0000001400097202 */ /* 0x000fe20000000f00 */
[----:B------:R-:W-:Y:S06]  /*1000*/  BRA `(.L_x_2303) ;  /* 0xfffffff8007c7947 */ /* 0x000fec000383ffff */
.L_x_2304:
        /* <DEDUP_REMOVED lines=15> */
.L_x_3232:


//--------------------- .text._ZN10layer_norm40ln_parallel_residual_bwd_finalize_kernelINS_22Kernel_traits_finalizeILj512Ef6__halffS2_fjLb0ELj1024ELj4ENS_18Kernel_traits_baseILj512EfS2_fS2_fjLj1024EEEEELb0EEEvNS_9BwdParamsE --------------------------
	.section	.text._ZN10layer_norm40ln_parallel_residual_bwd_finalize_kernelINS_22Kernel_traits_finalizeILj512Ef6__halffS2_fjLb0ELj1024ELj4ENS_18Kernel_traits_baseILj512EfS2_fS2_fjLj1024EEEEELb0EEEvNS_9BwdParamsE,"ax",@progbits
	.align	128
        .global         _ZN10layer_norm40ln_parallel_residual_bwd_finalize_kernelINS_22Kernel_traits_finalizeILj512Ef6__halffS2_fjLb0ELj1024ELj4ENS_18Kernel_traits_baseILj512EfS2_fS2_fjLj1024EEEEELb0EEEvNS_9BwdParamsE
        .type           _ZN10layer_norm40ln_parallel_residual_bwd_finalize_kernelINS_22Kernel_traits_finalizeILj512Ef6__halffS2_fjLb0ELj1024ELj4ENS_18Kernel_traits_baseILj512EfS2_fS2_fjLj1024EEEEELb0EEEvNS_9BwdParamsE,@function
        .size           _ZN10layer_norm40ln_parallel_residual_bwd_finalize_kernelINS_22Kernel_traits_finalizeILj512Ef6__halffS2_fjLb0ELj1024ELj4ENS_18Kernel_traits_baseILj512EfS2_fS2_fjLj1024EEEEELb0EEEvNS_9BwdParamsE,(.L_x_3233 - _ZN10layer_norm40ln_parallel_residual_bwd_finalize_kernelINS_22Kernel_traits_finalizeILj512Ef6__halffS2_fjLb0ELj1024ELj4ENS_18Kernel_traits_baseILj512EfS2_fS2_fjLj1024EEEEELb0EEEvNS_9BwdParamsE)
        .other          _ZN10layer_norm40ln_parallel_residual_bwd_finalize_kernelINS_22Kernel_traits_finalizeILj512Ef6__halffS2_fjLb0ELj1024ELj4ENS_18Kernel_traits_baseILj512EfS2_fS2_fjLj1024EEEEELb0EEEvNS_9BwdParamsE,@"STO_CUDA_ENTRY STV_DEFAULT"
_ZN10layer_norm40ln_parallel_residual_bwd_finalize_kernelINS_22Kernel_traits_finalizeILj512Ef6__halffS2_fjLb0ELj1024ELj4ENS_18Kernel_traits_baseILj512EfS2_fS2_fjLj1024EEEEELb0EEEvNS_9BwdParamsE:
.text._ZN10layer_norm40ln_parallel_residual_bwd_finalize_kernelINS_22Kernel_traits_finalizeILj512Ef6__halffS2_fjLb0ELj1024ELj4ENS_18Kernel_traits_baseILj512EfS2_fS2_fjLj1024EEEEELb0EEEvNS_9BwdParamsE:
        /* <DEDUP_REMOVED lines=22> */
.L_x_2317:
        /* <DEDUP_REMOVED lines=42> */
.L_x_2309:
        /* <DEDUP_REMOVED lines=62> */
.L_x_2308:
[----:B------:R-:W-:Y:S05]  /*07e0*/  BSYNC B1 ;  /* 0x0000000000017941 */ /* 0x000fea0003800000 */
.L_x_2307:
        /* <DEDUP_REMOVED lines=38> */
.L_x_2311:
[----:B------:R-:W-:Y:S05]  /*0a50*/  BSYNC B1 ;  /* 0x0000000000017941 */ /* 0x000fea0003800000 */
.L_x_2310:
        /* <DEDUP_REMOVED lines=20> */
.L_x_2312:
[----:B------:R-:W-:Y:S05]  /*0ba0*/  BSYNC B1 ;  /* 0x0000000000017941 */ /* 0x000fea0003800000 */
.L_x_2306:
[----:B------:R-:W-:Y:S05]  /*0bb0*/  BSYNC B0 ;  /* 0x0000000000007941 */ /* 0x000fea0003800000 */
.L_x_2305:
        /* <DEDUP_REMOVED lines=54> */
.L_x_2338:
        /* <DEDUP_REMOVED lines=10> */
.L_x_2313:
        /* <DEDUP_REMOVED lines=24> */
.L_x_2316:
[----:B------:R-:W-:Y:S05]  /*1140*/  BSYNC B0 ;  /* 0x0000000000007941 */ /* 0x000fea0003800000 */
.L_x_2315:
[C---:B------:R-:W-:Y:S02]  /*1150*/  ISETP.GT.U32.AND P1, PT, R4.reuse, -0x201, PT ;  /* 0xfffffdff0400780c */ /* 0x040fe40003f24070 */
[----:B------:R-:W-:Y:S02]  /*1160*/  IADD3 R4, R4, 0x200, RZ ;  /* 0x0000020004047810 */ /* 0x000fe40007ffe0ff */
[----:B------:R-:W-:-:S09]  /*1170*/  IADD3 R5, R5, 0x100, RZ ;  /* 0x0000010005057810 */ /* 0x000fd20007ffe0ff */
[----:B------:R-:W-:Y:S05]  /*1180*/  @P1 BRA `(.L_x_2317) ;  /* 0xffffffec00f41947 */ /* 0x000fea000383ffff */
[----:B------:R-:W-:Y:S05]  /*1190*/  EXIT ;  /* 0x000000000000794d */ /* 0x000fea0003800000 */
.L_x_2314:
[----:B------:R-:W-:Y:S01]  /*11a0*/  HFMA2.MMA R14, -RZ, RZ, 0, 5.9604644775390625e-08 ;  /* 0x00000001ff0e7435 */ /* 0x000fe200000001ff */
[----:B----4-:R-:W-:Y:S02]  /*11b0*/  MOV R27, R10 ;  /* 0x0000000a001b7202 */ /* 0x010fe40000000f00 */
[----:B------:R-:W-:Y:S02]  /*11c0*/  MOV R13, 0x1f ;  /* 0x0000001f000d7802 */ /* 0x000fe40000000f00 */
[----:B------:R-:W-:-:S07]  /*11d0*/  MOV R12, 0xffffffff ;  /* 0xffffffff000c7802 */ /* 0x000fce0000000f00 */
[----:B0123--:R-:W-:Y:S05]  /*11e0*/  WARPSYNC.COLLECTIVE R12, `(.L_x_2318) ;  /* 0x000000000c087348 */ /* 0x00ffea0003c00000 */
[----:B------:R4:W0:Y:S02]  /*11f0*/  SHFL.BFLY P2, R17, R27, R14, R13 ;  /* 0x0c00000e1b117389 */ /* 0x000824000004000d */
[----:B01234-:R-:W-:Y:S01]  /*1200*/  ENDCOLLECTIVE ;  /* 0x000000000000791b */ /* 0x01ffe20003800000 */
.L_x_2318:
[----:B------:R-:W-:Y:S01]  /*1210*/  HFMA2.MMA R14, -RZ, RZ, 0, 1.1920928955078125e-07 ;  /* 0x00000002ff0e7435 */ /* 0x000fe200000001ff */
[----:B------:R-:W-:-:S05]  /*1220*/  FADD.FTZ R11, R10, R17 ;  /* 0x000000110a0b7221 */ /* 0x000fca0000010000 */
[----:B------:R-:W-:-:S07]  /*1230*/  MOV R27, R11 ;  /* 0x0000000b001b7202 */ /* 0x000fce0000000f00 */
[----:B------:R-:W-:Y:S05]  /*1240*/  WARPSYNC.COLLECTIVE R12, `(.L_x_2319) ;  /* 0x000000000c087348 */ /* 0x000fea0003c00000 */
[----:B------:R0:W1:Y:S02]  /*1250*/  SHFL.BFLY P2, R17, R27, R14, R13 ;  /* 0x0c00000e1b117389 */ /* 0x000064000004000d */
[----:B01----:R-:W-:Y:S01]  /*1260*/  ENDCOLLECTIVE ;  /* 0x000000000000791b */ /* 0x003fe20003800000 */
.L_x_2319:
[----:B------:R-:W-:Y:S01]  /*1270*/  HFMA2.MMA R14, -RZ, RZ, 0, 2.384185791015625e-07 ;  /* 0x00000004ff0e7435 */ /* 0x000fe200000001ff */
[----:B------:R-:W-:-:S05]  /*1280*/  FADD.FTZ R10, R11, R17 ;  /* 0x000000110b0a7221 */ /* 0x000fca0000010000 */
[----:B------:R-:W-:-:S07]  /*1290*/  MOV R27, R10 ;  /* 0x0000000a001b7202 */ /* 0x000fce0000000f00 */
[----:B------:R-:W-:Y:S05]  /*12a0*/  WARPSYNC.COLLECTIVE R12, `(.L_x_2320) ;  /* 0x000000000c087348 */ /* 0x000fea0003c00000 */
[----:B------:R0:W1:Y:S02]  /*12b0*/  SHFL.BFLY P2, R17, R27, R14, R13 ;  /* 0x0c00000e1b117389 */ /* 0x000064000004000d */
[----:B01----:R-:W-:Y:S01]  /*12c0*/  ENDCOLLECTIVE ;  /* 0x000000000000791b */ /* 0x003fe20003800000 */
.L_x_2320:
[----:B------:R-:W-:Y:S01]  /*12d0*/  HFMA2.MMA R14, -RZ, RZ, 0, 4.76837158203125e-07 ;  /* 0x00000008ff0e7435 */ /* 0x000fe200000001ff */
[----:B------:R-:W-:-:S05]  /*12e0*/  FADD.FTZ R19, R10, R17 ;  /* 0x000000110a137221 */ /* 0x000fca0000010000 */
[----:B------:R-:W-:-:S07]  /*12f0*/  MOV R27, R19 ;  /* 0x00000013001b7202 */ /* 0x000fce0000000f00 */
[----:B------:R-:W-:Y:S05]  /*1300*/  WARPSYNC.COLLECTIVE R12, `(.L_x_2321) ;  /* 0x000000000c087348 */ /* 0x000fea0003c00000 */
[----:B------:R0:W1:Y:S02]  /*1310*/  SHFL.BFLY P2, R17, R27, R14, R13 ;  /* 0x0c00000e1b117389 */ /* 0x000064000004000d */
[----:B01----:R-:W-:Y:S01]  /*1320*/  ENDCOLLECTIVE ;  /* 0x000000000000791b */ /* 0x003fe20003800000 */
.L_x_2321:
[----:B------:R-:W-:Y:S01]  /*1330*/  HFMA2.MMA R14, -RZ, RZ, 0, 9.5367431640625e-07 ;  /* 0x00000010ff0e7435 */ /* 0x000fe200000001ff */
[----:B------:R-:W-:-:S05]  /*1340*/  FADD.FTZ R11, R19, R17 ;  /* 0x00000011130b7221 */ /* 0x000fca0000010000 */
[----:B------:R-:W-:-:S07]  /*1350*/  MOV R27, R11 ;  /* 0x0000000b001b7202 */ /* 0x000fce0000000f00 */
[----:B------:R-:W-:Y:S05]  /*1360*/  WARPSYNC.COLLECTIVE R12, `(.L_x_2322) ;  /* 0x000000000c087348 */ /* 0x000fea0003c00000 */
[----:B------:R0:W1:Y:S02]  /*1370*/  SHFL.BFLY P2, R17, R27, R14, R13 ;  /* 0x0c00000e1b117389 */ /* 0x000064000004000d */
[----:B01----:R-:W-:Y:S01]  /*1380*/  ENDCOLLECTIVE ;  /* 0x000000000000791b */ /* 0x003fe20003800000 */
.L_x_2322:
[----:B------:R-:W-:Y:S01]  /*1390*/  HFMA2.MMA R14, -RZ, RZ, 0, 5.9604644775390625e-08 ;  /* 0x00000001ff0e7435 */ /* 0x000fe200000001ff */
[----:B------:R-:W-:Y:S01]  /*13a0*/  IMAD.MOV.U32 R27, RZ, RZ, R15 ;  /* 0x000000ffff1b7224 */ /* 0x000fe200078e000f */
[----:B------:R-:W-:-:S09]  /*13b0*/  MOV R10, R17 ;  /* 0x00000011000a7202 */ /* 0x000fd20000000f00 */
[----:B------:R-:W-:Y:S05]  /*13c0*/  WARPSYNC.COLLECTIVE R12, `(.L_x_2323) ;  /* 0x000000000c087348 */ /* 0x000fea0003c00000 */
[----:B------:R0:W1:Y:S02]  /*13d0*/  SHFL.BFLY P2, R17, R27, R14, R13 ;  /* 0x0c00000e1b117389 */ /* 0x000064000004000d */
[----:B01----:R-:W-:Y:S01]  /*13e0*/  ENDCOLLECTIVE ;  /* 0x000000000000791b */ /* 0x003fe20003800000 */
.L_x_2323:
[----:B------:R-:W-:Y:S01]  /*13f0*/  HFMA2.MMA R14, -RZ, RZ, 0, 1.1920928955078125e-07 ;  /* 0x00000002ff0e7435 */ /* 0x000fe200000001ff */
[----:B------:R-:W-:-:S05]  /*1400*/  MOV R16, R17 ;  /* 0x0000001100107202 */ /* 0x000fca0000000f00 */
[----:B------:R-:W-:-:S05]  /*1410*/  FADD.FTZ R16, R15, R16 ;  /* 0x000000100f107221 */ /* 0x000fca0000010000 */
[----:B------:R-:W-:-:S07]  /*1420*/  MOV R27, R16 ;  /* 0x00000010001b7202 */ /* 0x000fce0000000f00 */
[----:B------:R-:W-:Y:S05]  /*1430*/  WARPSYNC.COLLECTIVE R12, `(.L_x_2324) ;  /* 0x000000000c087348 */ /* 0x000fea0003c00000 */
[----:B------:R0:W1:Y:S02]  /*1440*/  SHFL.BFLY P2, R17, R27, R14, R13 ;  /* 0x0c00000e1b117389 */ /* 0x000064000004000d */
[----:B01----:R-:W-:Y:S01]  /*1450*/  ENDCOLLECTIVE ;  /* 0x000000000000791b */ /* 0x003fe20003800000 */
.L_x_2324:
[----:B------:R-:W-:Y:S01]  /*1460*/  HFMA2.MMA R14, -RZ, RZ, 0, 2.384185791015625e-07 ;  /* 0x00000004ff0e7435 */ /* 0x000fe200000001ff */
[----:B------:R-:W-:-:S05]  /*1470*/  MOV R19, R17 ;  /* 0x0000001100137202 */ /* 0x000fca0000000f00 */
[----:B------:R-:W-:-:S05]  /*1480*/  FADD.FTZ R15, R16, R19 ;  /* 0x00000013100f7221 */ /* 0x000fca0000010000 */
[----:B------:R-:W-:-:S07]  /*1490*/  MOV R27, R15 ;  /* 0x0000000f001b7202 */ /* 0x000fce0000000f00 */
[----:B------:R-:W-:Y:S05]  /*14a0*/  WARPSYNC.COLLECTIVE R12, `(.L_x_2325) ;  /* 0x000000000c087348 */ /* 0x000fea0003c00000 */
[----:B------:R0:W1:Y:S02]  /*14b0*/  SHFL.BFLY P2, R17, R27, R14, R13 ;  /* 0x0c00000e1b117389 */ /* 0x000064000004000d */
[----:B01----:R-:W-:Y:S01]  /*14c0*/  ENDCOLLECTIVE ;  /* 0x000000000000791b */ /* 0x003fe20003800000 */
.L_x_2325:
[----:B------:R-:W-:Y:S01]  /*14d0*/  HFMA2.MMA R14, -RZ, RZ, 0, 4.76837158203125e-07 ;  /* 0x00000008ff0e7435 */ /* 0x000fe200000001ff */
[----:B------:R-:W-:-:S05]  /*14e0*/  MOV R18, R17 ;  /* 0x0000001100127202 */ /* 0x000fca0000000f00 */
[----:B------:R-:W-:-:S05]  /*14f0*/  FADD.FTZ R20, R15, R18 ;  /* 0x000000120f147221 */ /* 0x000fca0000010000 */
[----:B------:R-:W-:-:S07]  /*1500*/  MOV R27, R20 ;  /* 0x00000014001b7202 */ /* 0x000fce0000000f00 */
[----:B------:R-:W-:Y:S05]  /*1510*/  WARPSYNC.COLLECTIVE R12, `(.L_x_2326) ;  /* 0x000000000c087348 */ /* 0x000fea0003c00000 */
[----:B------:R0:W1:Y:S02]  /*1520*/  SHFL.BFLY P2, R17, R27, R14, R13 ;  /* 0x0c00000e1b117389 */ /* 0x000064000004000d */
[----:B01----:R-:W-:Y:S01]  /*1530*/  ENDCOLLECTIVE ;  /* 0x000000000000791b */ /* 0x003fe20003800000 */
.L_x_2326:
[----:B------:R-:W-:Y:S01]  /*1540*/  HFMA2.MMA R14, -RZ, RZ, 0, 9.5367431640625e-07 ;  /* 0x00000010ff0e7435 */ /* 0x000fe200000001ff */
[----:B------:R-:W-:-:S05]  /*1550*/  MOV R21, R17 ;  /* 0x0000001100157202 */ /* 0x000fca0000000f00 */
[----:B------:R-:W-:-:S05]  /*1560*/  FADD.FTZ R16, R20, R21 ;  /* 0x0000001514107221 */ /* 0x000fca0000010000 */
[----:B------:R-:W-:-:S07]  /*1570*/  MOV R27, R16 ;  /* 0x00000010001b7202 */ /* 0x000fce0000000f00 */
[----:B------:R-:W-:Y:S05]  /*1580*/  WARPSYNC.COLLECTIVE R12, `(.L_x_2327) ;  /* 0x000000000c087348 */ /* 0x000fea0003c00000 */
[----:B------:R0:W1:Y:S02]  /*1590*/  SHFL.BFLY P2, R17, R27, R14, R13 ;  /* 0x0c00000e1b117389 */ /* 0x000064000004000d */
[----:B01----:R-:W-:Y:S01]  /*15a0*/  ENDCOLLECTIVE ;  /* 0x000000000000791b */ /* 0x003fe20003800000 */
.L_x_2327:
[----:B------:R-:W-:Y:S01]  /*15b0*/  HFMA2.MMA R14, -RZ, RZ, 0, 5.9604644775390625e-08 ;  /* 0x00000001ff0e7435 */ /* 0x000fe200000001ff */
[----:B------:R-:W-:Y:S02]  /*15c0*/  MOV R27, R9 ;  /* 0x00000009001b7202 */ /* 0x000fe40000000f00 */
[----:B------:R-:W-:-:S08]  /*15d0*/  MOV R15, R17 ;  /* 0x00000011000f7202 */ /* 0x000fd00000000f00 */
[----:B------:R-:W-:Y:S05]  /*15e0*/  WARPSYNC.COLLECTIVE R12, `(.L_x_2328) ;  /* 0x000000000c087348 */ /* 0x000fea0003c00000 */
[----:B------:R0:W1:Y:S02]  /*15f0*/  SHFL.BFLY P2, R17, R27, R14, R13 ;  /* 0x0c00000e1b117389 */ /* 0x000064000004000d */
[----:B01----:R-:W-:Y:S01]  /*1600*/  ENDCOLLECTIVE ;  /* 0x000000000000791b */ /* 0x003fe20003800000 */
.L_x_2328:
[----:B------:R-:W-:Y:S01]  /*1610*/  HFMA2.MMA R14, -RZ, RZ, 0, 1.1920928955078125e-07 ;  /* 0x00000002ff0e7435 */ /* 0x000fe200000001ff */
[----:B------:R-:W-:-:S05]  /*1620*/  MOV R18, R17 ;  /* 0x0000001100127202 */ /* 0x000fca0000000f00 */
[----:B------:R-:W-:-:S05]  /*1630*/  FADD.FTZ R20, R9, R18 ;  /* 0x0000001209147221 */ /* 0x000fca0000010000 */
[----:B------:R-:W-:-:S07]  /*1640*/  MOV R27, R20 ;  /* 0x00000014001b7202 */ /* 0x000fce0000000f00 */
[----:B------:R-:W-:Y:S05]  /*1650*/  WARPSYNC.COLLECTIVE R12, `(.L_x_2329) ;  /* 0x000000000c087348 */ /* 0x000fea0003c00000 */
[----:B------:R0:W1:Y:S02]  /*1660*/  SHFL.BFLY P2, R17, R27, R14, R13 ;  /* 0x0c00000e1b117389 */ /* 0x000064000004000d */
[----:B01----:R-:W-:Y:S01]  /*1670*/  ENDCOLLECTIVE ;  /* 0x000000000000791b */ /* 0x003fe20003800000 */
.L_x_2329:
[----:B------:R-:W-:Y:S01]  /*1680*/  IMAD.MOV.U32 R14, RZ, RZ, 0x4 ;  /* 0x00000004ff0e7424 */ /* 0x000fe200078e00ff */
[----:B------:R-:W-:-:S05]  /*1690*/  MOV R21, R17 ;  /* 0x0000001100157202 */ /* 0x000fca0000000f00 */
[----:B------:R-:W-:-:S05]  /*16a0*/  FADD.FTZ R9, R20, R21 ;  /* 0x0000001514097221 */ /* 0x000fca0000010000 */
[----:B------:R-:W-:-:S07]  /*16b0*/  MOV R27, R9 ;  /* 0x00000009001b7202 */ /* 0x000fce0000000f00 */
[----:B------:R-:W-:Y:S05]  /*16c0*/  WARPSYNC.COLLECTIVE R12, `(.L_x_2330) ;  /* 0x000000000c087348 */ /* 0x000fea0003c00000 */
[----:B------:R0:W1:Y:S02]  /*16d0*/  SHFL.BFLY P2, R17, R27, R14, R13 ;  /* 0x0c00000e1b117389 */ /* 0x000064000004000d */
[----:B01----:R-:W-:Y:S01]  /*16e0*/  ENDCOLLECTIVE ;  /* 0x000000000000791b */ /* 0x003fe20003800000 */
.L_x_2330:
[----:B------:R-:W-:Y:S01]  /*16f0*/  HFMA2.MMA R14, -RZ, RZ, 0, 4.76837158203125e-07 ;  /* 0x00000008ff0e7435 */ /* 0x000fe200000001ff */
[----:B------:R-:W-:-:S05]  /*1700*/  MOV R22, R17 ;  /* 0x0000001100167202 */ /* 0x000fca0000000f00 */
[----:B------:R-:W-:-:S05]  /*1710*/  FADD.FTZ R22, R9, R22 ;  /* 0x0000001609167221 */ /* 0x000fca0000010000 */
[----:B------:R-:W-:-:S07]  /*1720*/  MOV R27, R22 ;  /* 0x00000016001b7202 */ /* 0x000fce0000000f00 */
[----:B------:R-:W-:Y:S05]  /*1730*/  WARPSYNC.COLLECTIVE R12, `(.L_x_2331) ;  /* 0x000000000c087348 */ /* 0x000fea0003c00000 */
[----:B------:R0:W1:Y:S02]  /*1740*/  SHFL.BFLY P2, R17, R27, R14, R13 ;  /* 0x0c00000e1b117389 */ /* 0x000064000004000d */
[----:B01----:R-:W-:Y:S01]  /*1750*/  ENDCOLLECTIVE ;  /* 0x000000000000791b */ /* 0x003fe20003800000 */
.L_x_2331:
[----:B------:R-:W-:Y:S01]  /*1760*/  HFMA2.MMA R14, -RZ, RZ, 0, 9.5367431640625e-07 ;  /* 0x00000010ff0e7435 */ /* 0x000fe200000001ff */
[----:B------:R-:W-:-:S05]  /*1770*/  MOV R23, R17 ;  /* 0x0000001100177202 */ /* 0x000fca0000000f00 */
[----:B------:R-:W-:-:S05]  /*1780*/  FADD.FTZ R18, R22, R23 ;  /* 0x0000001716127221 */ /* 0x000fca0000010000 */
[----:B------:R-:W-:-:S07]  /*1790*/  MOV R27, R18 ;  /* 0x00000012001b7202 */ /* 0x000fce0000000f00 */
[----:B------:R-:W-:Y:S05]  /*17a0*/  WARPSYNC.COLLECTIVE R12, `(.L_x_2332) ;  /* 0x000000000c087348 */ /* 0x000fea0003c00000 */
[----:B------:R0:W1:Y:S02]  /*17b0*/  SHFL.BFLY P2, R17, R27, R14, R13 ;  /* 0x0c00000e1b117389 */ /* 0x000064000004000d */
[----:B01----:R-:W-:Y:S01]  /*17c0*/  ENDCOLLECTIVE ;  /* 0x000000000000791b */ /* 0x003fe20003800000 */
.L_x_2332:
[----:B------:R-:W-:Y:S01]  /*17d0*/  HFMA2.MMA R14, -RZ, RZ, 0, 5.9604644775390625e-08 ;  /* 0x00000001ff0e7435 */ /* 0x000fe200000001ff */
[----:B------:R-:W-:Y:S02]  /*17e0*/  MOV R27, R8 ;  /* 0x00000008001b7202 */ /* 0x000fe40000000f00 */
[----:B------:R-:W-:-:S08]  /*17f0*/  MOV R9, R17 ;  /* 0x0000001100097202 */ /* 0x000fd00000000f00 */
[----:B------:R-:W-:Y:S05]  /*1800*/  WARPSYNC.COLLECTIVE R12, `(.L_x_2333) ;  /* 0x000000000c087348 */ /* 0x000fea0003c00000 */
[----:B------:R0:W1:Y:S02]  /*1810*/  SHFL.BFLY P2, R17, R27, R14, R13 ;  /* 0x0c00000e1b117389 */ /* 0x000064000004000d */
[----:B01----:R-:W-:Y:S01]  /*1820*/  ENDCOLLECTIVE ;  /* 0x000000000000791b */ /* 0x003fe20003800000 */
.L_x_2333:
[----:B------:R-:W-:Y:S01]  /*1830*/  HFMA2.MMA R14, -RZ, RZ, 0, 1.1920928955078125e-07 ;  /* 0x00000002ff0e7435 */ /* 0x000fe200000001ff */
[----:B------:R-:W-:-:S05]  /*1840*/  MOV R19, R17 ;  /* 0x0000001100137202 */ /* 0x000fca0000000f00 */
[----:B------:R-:W-:-:S05]  /*1850*/  FADD.FTZ R23, R8, R19 ;  /* 0x0000001308177221 */ /* 0x000fca0000010000 */
[----:B------:R-:W-:-:S07]  /*1860*/  MOV R27, R23 ;  /* 0x00000017001b7202 */ /* 0x000fce0000000f00 */
[----:B------:R-:W-:Y:S05]  /*1870*/  WARPSYNC.COLLECTIVE R12, `(.L_x_2334) ;  /* 0x000000000c087348 */ /* 0x000fea0003c00000 */
[----:B------:R0:W1:Y:S02]  /*1880*/  SHFL.BFLY P2, R17, R27, R14, R13 ;  /* 0x0c00000e1b117389 */ /* 0x000064000004000d */
[----:B01----:R-:W-:Y:S01]  /*1890*/  ENDCOLLECTIVE ;  /* 0x000000000000791b */ /* 0x003fe20003800000 */
.L_x_2334:
[----:B------:R-:W-:Y:S01]  /*18a0*/  HFMA2.MMA R14, -RZ, RZ, 0, 2.384185791015625e-07 ;  /* 0x00000004ff0e7435 */ /* 0x000fe200000001ff */
[----:B------:R-:W-:-:S05]  /*18b0*/  MOV R22, R17 ;  /* 0x0000001100167202 */ /* 0x000fca0000000f00 */
[----:B------:R-:W-:-:S05]  /*18c0*/  FADD.FTZ R8, R23, R22 ;  /* 0x0000001617087221 */ /* 0x000fca0000010000 */
[----:B------:R-:W-:-:S07]  /*18d0*/  MOV R27, R8 ;  /* 0x00000008001b7202 */ /* 0x000fce0000000f00 */
[----:B------:R-:W-:Y:S05]  /*18e0*/  WARPSYNC.COLLECTIVE R12, `(.L_x_2335) ;  /* 0x000000000c087348 */ /* 0x000fea0003c00000 */
[----:B------:R0:W1:Y:S02]  /*18f0*/  SHFL.BFLY P2, R17, R27, R14, R13 ;  /* 0x0c00000e1b117389 */ /* 0x000064000004000d */
[----:B01----:R-:W-:Y:S01]  /*1900*/  ENDCOLLECTIVE ;  /* 0x000000000000791b */ /* 0x003fe20003800000 */
.L_x_2335:
[----:B------:R-:W-:Y:S01]  /*1910*/  HFMA2.MMA R14, -RZ, RZ, 0, 4.76837158203125e-07 ;  /* 0x00000008ff0e7435 */ /* 0x000fe200000001ff */
[----:B------:R-:W-:-:S05]  /*1920*/  MOV R21, R17 ;  /* 0x0000001100157202 */ /* 0x000fca0000000f00 */
[----:B------:R-:W-:-:S05]  /*1930*/  FADD.FTZ R24, R8, R21 ;  /* 0x0000001508187221 */ /* 0x000fca0000010000 */
[----:B------:R-:W-:-:S07]  /*1940*/  MOV R27, R24 ;  /* 0x00000018001b7202 */ /* 0x000fce0000000f00 */
[----:B------:R-:W-:Y:S05]  /*1950*/  WARPSYNC.COLLECTIVE R12, `(.L_x_2336) ;  /* 0x000000000c087348 */ /* 0x000fea0003c00000 */
[----:B------:R0:W1:Y:S02]  /*1960*/  SHFL.BFLY P2, R17, R27, R14, R13 ;  /* 0x0c00000e1b117389 */ /* 0x000064000004000d */
[----:B01----:R-:W-:Y:S01]  /*1970*/  ENDCOLLECTIVE ;  /* 0x000000000000791b */ /* 0x003fe20003800000 */
.L_x_2336:
[----:B------:R-:W-:Y:S01]  /*1980*/  HFMA2.MMA R14, -RZ, RZ, 0, 9.5367431640625e-07 ;  /* 0x00000010ff0e7435 */ /* 0x000fe200000001ff */
[----:B------:R-:W-:-:S05]  /*1990*/  MOV R25, R17 ;  /* 0x0000001100197202 */ /* 0x000fca0000000f00 */
[----:B------:R-:W-:-:S05]  /*19a0*/  FADD.FTZ R25, R24, R25 ;  /* 0x0000001918197221 */ /* 0x000fca0000010000 */
[----:B------:R-:W-:-:S07]  /*19b0*/  MOV R27, R25 ;  /* 0x00000019001b7202 */ /* 0x000fce0000000f00 */
[----:B------:R-:W-:Y:S05]  /*19c0*/  WARPSYNC.COLLECTIVE R12, `(.L_x_2337) ;  /* 0x000000000c087348 */ /* 0x000fea0003c00000 */
[----:B------:R0:W1:Y:S02]  /*19d0*/  SHFL.BFLY P2, R17, R27, R14, R13 ;  /* 0x0c00000e1b117389 */ /* 0x000064000004000d */
[----:B01----:R-:W-:Y:S01]  /*19e0*/  ENDCOLLECTIVE ;  /* 0x000000000000791b */ /* 0x003fe20003800000 */
.L_x_2337:
[----:B------:R-:W-:Y:S05]  /*19f0*/  BRA `(.L_x_2338) ;  /* 0xfffffff400487947 */ /* 0x000fea000383ffff */
.L_x_2339:
        /* <DEDUP_REMOVED lines=16> */
.L_x_3233:


//--------------------- .text._ZN10layer_norm31ln_parallel_residual_bwd_kernelINS_13Kernel_traitsIf6__halffS2_fjLj512ELj1ELj4ELj1ELj16ENS_18Kernel_traits_baseILj512EfS2_fS2_fjLj128EEEEELb1ELb1ELb0EEEvNS_9BwdParamsE --------------------------
	.section	.text._ZN10layer_norm31ln_parallel_residual_bwd_kernelINS_13Kernel_traitsIf6__halffS2_fjLj512ELj1ELj4ELj1ELj16ENS_18Kernel_traits_baseILj512EfS2_fS2_fjLj128EEEEELb1ELb1ELb0EEEvNS_9BwdParamsE,"ax",@progbits
	.align	128
        .global         _ZN10layer_norm31ln_parallel_residual_bwd_kernelINS_13Kernel_traitsIf6__halffS2_fjLj512ELj1ELj4ELj1ELj16ENS_18Kernel_traits_baseILj512EfS2_fS2_fjLj128EEEEELb1ELb1ELb0EEEvNS_9BwdParamsE
        .type           _ZN10layer_norm31ln_parallel_residual_bwd_kernelINS_13Kernel_traitsIf6__halffS2_fjLj512ELj1ELj4ELj1ELj16ENS_18Kernel_traits_baseILj512EfS2_fS2_fjLj128EEEEELb1ELb1ELb0EEEvNS_9BwdParamsE,@function
        .size           _ZN10layer_norm31ln_parallel_residual_bwd_kernelINS_13Kernel_traitsIf6__halffS2_fjLj512ELj1ELj4ELj1ELj16ENS_18Kernel_traits_baseILj512EfS2_fS2_fjLj128EEEEELb1ELb1ELb0EEEvNS_9BwdParamsE,(.L_x_3234 - _ZN10layer_norm31ln_parallel_residual_bwd_kernelINS_13Kernel_traitsIf6__halffS2_fjLj512ELj1ELj4ELj1ELj16ENS_18Kernel_traits_baseILj512EfS2_fS2_fjLj128EEEEELb1ELb1ELb0EEEvNS_9BwdParamsE)
        .other          _ZN10layer_norm31ln_parallel_residual_bwd_kernelINS_13Kernel_traitsIf6__halffS2_fjLj512ELj1ELj4ELj1ELj16ENS_18Kernel_traits_baseILj512EfS2_fS2_fjLj128EEEEELb1ELb1ELb0EEEvNS_9BwdParamsE,@"STO_CUDA_ENTRY STV_DEFAULT"
_ZN10layer_norm31ln_parallel_residual_bwd_kernelINS_13Kernel_traitsIf6__halffS2_fjLj512ELj1ELj4ELj1ELj16ENS_18Kernel_traits_baseILj512EfS2_fS2_fjLj128EEEEELb1ELb1ELb0EEEvNS_9BwdParamsE:
.text._ZN10layer_norm31ln_parallel_residual_bwd_kernelINS_13Kernel_traitsIf6__halffS2_fjLj512ELj1ELj4ELj1ELj16ENS_18Kernel_traits_baseILj512EfS2_fS2_fjLj128EEEEELb1ELb1ELb0EEEvNS_9BwdParamsE:
        /* <DEDUP_REMOVED lines=56> */
.L_x_2351:
        /* <DEDUP_REMOVED lines=8> */
[----:B------:R-:W-:Y:S01]  /*0400*/  MOV R135, RZ ;  /* 0x000000ff00877202 */ /* 0x000fe20000000f00 */
        /* <DEDUP_REMOVED lines=35> */
[C---:B------:R-:W-:Y:S01]  /*0640*/  FADD.FTZ R94, -R134.reuse, R94 ;  /* 0x0000005e865e7221 */ /* 0x040fe20000010100 */
[C---:B---3--:R-:W-:Y:S02]  /*0650*/  FADD.FTZ R80, -R134.reuse, R80 ;  /* 0x0000005086507221 */ /* 0x048fe40000010100 */
[C---:B-----5:R-:W-:Y:S01]  /*0660*/  FMUL.FTZ R3, R133.reuse, R92 ;  /* 0x0000005c85037220 */ /* 0x060fe20000410000 */
[C---:B------:R-:W-:Y:S01]  /*0670*/  FADD.FTZ R128, -R134.reuse, R95 ;  /* 0x0000005f86807221 */ /* 0x040fe20000010100 */
[----:B------:R-:W-:Y:S01]  /*0680*/  FADD.FTZ R124, -R134, R81 ;  /* 0x00000051867c7221 */ /* 0x000fe20000010100 */
[C---:B------:R-:W-:Y:S01]  /*0690*/  FMUL.FTZ R131, R133.reuse, R94 ;  /* 0x0000005e85837220 */ /* 0x040fe20000410000 */
[C---:B------:R-:W-:Y:S01]  /*06a0*/  FMUL.FTZ R125, R133.reuse, R80 ;  /* 0x00000050857d7220 */ /* 0x040fe20000410000 */
[----:B------:R-:W-:Y:S01]  /*06b0*/  FMUL.FTZ R132, R133, R132 ;  /* 0x0000008485847220 */ /* 0x000fe20000410000 */
[----:B----4-:R-:W-:-:S02]  /*06c0*/  HADD2.F32 R93, -RZ, R96.H0_H0 ;  /* 0x20000060ff5d7230 */ /* 0x010fc40000004100 */
[----:B------:R-:W-:-:S03]  /*06d0*/  HADD2.F32 R96, -RZ, R96.H1_H1 ;  /* 0x30000060ff607230 */ /* 0x000fc60000004100 */
[----:B------:R-:W-:Y:S01]  /*06e0*/  FMUL.FTZ R130, R8, R93 ;  /* 0x0000005d08827220 */ /* 0x000fe20000410000 */
[--C-:B------:R-:W-:Y:S02]  /*06f0*/  HADD2.F32 R127, -RZ, R97.reuse.H0_H0 ;  /* 0x20000061ff7f7230 */ /* 0x100fe40000004100 */
[----:B------:R-:W-:Y:S01]  /*0700*/  FMUL.FTZ R129, R9, R96 ;  /* 0x0000006009817220 */ /* 0x000fe20000410000 */
[----:B------:R-:W-:Y:S01]  /*0710*/  FADD.FTZ R80, RZ, R130 ;  /* 0x00000082ff507221 */ /* 0x000fe20000010000 */
[----:B------:R-:W-:Y:S01]  /*0720*/  FFMA.FTZ R81, R3, R130, RZ ;  /* 0x0000008203517223 */ /* 0x000fe200000100ff */
[----:B------:R-:W-:Y:S02]  /*0730*/  HADD2.F32 R126, -RZ, R97.H1_H1 ;  /* 0x30000061ff7e7230 */ /* 0x000fe40000004100 */
[----:B0-----:R-:W-:Y:S01]  /*0740*/  FADD.FTZ R120, -R134, R82 ;  /* 0x0000005286787221 */ /* 0x001fe20000010100 */
[----:B------:R-:W-:Y:S01]  /*0750*/  FADD.FTZ R42, R42, R127 ;  /* 0x0000007f2a2a7221 */ /* 0x000fe20000010000 */
[----:B------:R-:W-:Y:S01]  /*0760*/  FMUL.FTZ R128, R133, R128 ;  /* 0x0000008085807220 */ /* 0x000fe20000410000 */
[-C--:B------:R-:W-:Y:S01]  /*0770*/  FFMA.FTZ R26, R131, R127.reuse, R26 ;  /* 0x0000007f831a7223 */ /* 0x080fe2000001001a */
[----:B------:R-:W-:Y:S01]  /*0780*/  FMUL.FTZ R127, R10, R127 ;  /* 0x0000007f0a7f7220 */ /* 0x000fe20000410000 */
[----:B------:R-:W-:Y:S01]  /*0790*/  FADD.FTZ R80, R80, R129 ;  /* 0x0000008150507221 */ /* 0x000fe20000010000 */
[----:B------:R-:W-:Y:S01]  /*07a0*/  FFMA.FTZ R82, R132, R129, R81 ;  /* 0x0000008184527223 */ /* 0x000fe20000010051 */
[----:B------:R-:W-:-:S02]  /*07b0*/  HADD2.F32 R123, -RZ, R98.H0_H0 ;  /* 0x20000062ff7b7230 */ /* 0x000fc40000004100 */
[----:B------:R-:W-:Y:S01]  /*07c0*/  FADD.FTZ R92, -R134, R83 ;  /* 0x00000053865c7221 */ /* 0x000fe20000010100 */
[----:B------:R-:W-:Y:S01]  /*07d0*/  FADD.FTZ R43, R43, R126 ;  /* 0x0000007e2b2b7221 */ /* 0x000fe20000010000 */
[-C--:B------:R-:W-:Y:S01]  /*07e0*/  FFMA.FTZ R27, R128, R126.reuse, R27 ;  /* 0x0000007e801b7223 */ /* 0x080fe2000001001b */
[----:B------:R-:W-:Y:S01]  /*07f0*/  FMUL.FTZ R126, R11, R126 ;  /* 0x0000007e0b7e7220 */ /* 0x000fe20000410000 */
[----:B------:R-:W-:Y:S01]  /*0800*/  FADD.FTZ R81, R80, R127 ;  /* 0x0000007f50517221 */ /* 0x000fe20000010000 */
[----:B------:R-:W-:Y:S01]  /*0810*/  FFMA.FTZ R83, R131, R127, R82 ;  /* 0x0000007f83537223 */ /* 0x000fe20000010052 */
[----:B------:R-:W-:Y:S02]  /*0820*/  HADD2.F32 R98, -RZ, R98.H1_H1 ;  /* 0x30000062ff627230 */ /* 0x000fe40000004100 */
[----:B------:R-:W-:Y:S01]  /*0830*/  FADD.FTZ R44, R44, R123 ;  /* 0x0000007b2c2c7221 */ /* 0x000fe20000010000 */
[-C--:B------:R-:W-:Y:S01]  /*0840*/  FFMA.FTZ R28, R125, R123.reuse, R28 ;  /* 0x0000007b7d1c7223 */ /* 0x080fe2000001001c */
[----:B------:R-:W-:Y:S01]  /*0850*/  FMUL.FTZ R123, R12, R123 ;  /* 0x0000007b0c7b7220 */ /* 0x000fe20000410000 */
[----:B------:R-:W-:Y:S01]  /*0860*/  FADD.FTZ R80, R81, R126 ;  /* 0x0000007e51507221 */ /* 0x000fe20000010000 */
[----:B------:R-:W-:Y:S01]  /*0870*/  FFMA.FTZ R82, R128, R126, R83 ;  /* 0x0000007e80527223 */ /* 0x000fe20000010053 */
[----:B------:R-:W-:-:S02]  /*0880*/  HADD2.F32 R119, -RZ, R99.H0_H0 ;  /* 0x20000063ff777230 */ /* 0x000fc40000004100 */
[C---:B------:R-:W-:Y:S01]  /*0890*/  FMUL.FTZ R121, R133.reuse, R120 ;  /* 0x0000007885797220 */ /* 0x040fe20000410000 */
[----:B------:R-:W-:Y:S01]  /*08a0*/  FMUL.FTZ R124, R133, R124 ;  /* 0x0000007c857c7220 */ /* 0x000fe20000410000 */
        /* <DEDUP_REMOVED lines=23> */
.L_x_2343:
[----:B------:R-:W-:Y:S05]  /*0a20*/  BSYNC B1 ;  /* 0x0000000000017941 */ /* 0x000fea0003800000 */
.L_x_2342:
        /* <DEDUP_REMOVED lines=23> */
[----:B-1----:R-:W-:-:S04]  /*0ba0*/  @P0 IADD3 R104, P6, R107, R104, RZ ;  /* 0x000000686b680210 */ /* 0x002fc80007fde0ff */
[----:B------:R-:W-:-:S05]  /*0bb0*/  @P0 IADD3.X R105, R106, R105, RZ, P6, !PT ;  /* 0x000000696a690210 */ /* 0x000fca00037fe4ff */
[----:B------:R1:W5:Y:S01]  /*0bc0*/  @P0 LDG.E.64 R86, desc[UR4][R104.64] ;  /* 0x0000000468560981 */ /* 0x000362000c1e1b00 */
[C---:B--2---:R-:W-:Y:S01]  /*0bd0*/  FADD.FTZ R118, -R134.reuse, R93 ;  /* 0x0000005d86767221 */ /* 0x044fe20000010100 */
[----:B------:R-:W-:-:S03]  /*0be0*/  FADD.FTZ R92, -R134, R92 ;  /* 0x0000005c865c7221 */ /* 0x000fc60000010100 */
[C---:B-----5:R-:W-:Y:S01]  /*0bf0*/  FMUL.FTZ R118, R133.reuse, R118 ;  /* 0x0000007685767220 */ /* 0x060fe20000410000 */
[----:B0-----:R-:W-:Y:S01]  /*0c00*/  FMUL.FTZ R103, R133, R92 ;  /* 0x0000005c85677220 */ /* 0x001fe20000410000 */
[C---:B------:R-:W-:Y:S01]  /*0c10*/  FADD.FTZ R114, -R134.reuse, R95 ;  /* 0x0000005f86727221 */ /* 0x040fe20000010100 */
[C---:B------:R-:W-:Y:S01]  /*0c20*/  FADD.FTZ R94, -R134.reuse, R94 ;  /* 0x0000005e865e7221 */ /* 0x040fe20000010100 */
[----:B---3--:R-:W-:Y:S01]  /*0c30*/  FADD.FTZ R108, -R134, R97 ;  /* 0x00000061866c7221 */ /* 0x008fe20000010100 */
[--C-:B----4-:R-:W-:Y:S02]  /*0c40*/  HADD2.F32 R93, -RZ, R80.reuse.H0_H0 ;  /* 0x20000050ff5d7230 */ /* 0x110fe40000004100 */
[----:B------:R-:W-:-:S03]  /*0c50*/  HADD2.F32 R80, -RZ, R80.H1_H1 ;  /* 0x30000050ff507230 */ /* 0x000fc60000004100 */
[----:B------:R-:W-:Y:S01]  /*0c60*/  FMUL.FTZ R116, R16, R93 ;  /* 0x0000005d10747220 */ /* 0x000fe20000410000 */
[--C-:B------:R-:W-:Y:S02]  /*0c70*/  HADD2.F32 R95, -RZ, R81.reuse.H0_H0 ;  /* 0x20000051ff5f7230 */ /* 0x100fe40000004100 */
[----:B------:R-:W-:Y:S01]  /*0c80*/  FADD.FTZ R49, R49, R80 ;  /* 0x0000005031317221 */ /* 0x000fe20000010000 */
[-C--:B------:R-:W-:Y:S01]  /*0c90*/  FFMA.FTZ R33, R118, R80.reuse, R33 ;  /* 0x0000005076217223 */ /* 0x080fe20000010021 */
[----:B------:R-:W-:Y:S01]  /*0ca0*/  FMUL.FTZ R113, R17, R80 ;  /* 0x0000005011717220 */ /* 0x000fe20000410000 */
[----:B------:R-:W-:Y:S02]  /*0cb0*/  HADD2.F32 R110, -RZ, R81.H1_H1 ;  /* 0x30000051ff6e7230 */ /* 0x000fe40000004100 */
[----:B------:R-:W-:Y:S01]  /*0cc0*/  FADD.FTZ R80, R135, R116 ;  /* 0x0000007487507221 */ /* 0x000fe20000010000 */
[----:B------:R-:W-:Y:S01]  /*0cd0*/  FFMA.FTZ R81, R103, R116, R136 ;  /* 0x0000007467517223 */ /* 0x000fe20000010088 */
[----:B------:R-:W-:-:S02]  /*0ce0*/  HADD2.F32 R97, -RZ, R83.H0_H0 ;  /* 0x20000053ff617230 */ /* 0x000fc40000004100 */
[----:B------:R-:W-:Y:S01]  /*0cf0*/  FADD.FTZ R96, -R134, R96 ;  /* 0x0000006086607221 */ /* 0x000fe20000010100 */
[----:B------:R-:W-:Y:S02]  /*0d00*/  HADD2.F32 R92, -RZ, R83.H1_H1 ;  /* 0x30000053ff5c7230 */ /* 0x000fe40000004100 */
[C---:B------:R-:W-:Y:S01]  /*0d10*/  FMUL.FTZ R114, R133.reuse, R114 ;  /* 0x0000007285727220 */ /* 0x040fe20000410000 */
[----:B------:R-:W-:Y:S01]  /*0d20*/  FADD.FTZ R83, R80, R113 ;  /* 0x0000007150537221 */ /* 0x000fe20000010000 */
[----:B------:R-:W-:Y:S01]  /*0d30*/  FMUL.FTZ R115, R133, R94 ;  /* 0x0000005e85737220 */ /* 0x000fe20000410000 */
[----:B------:R-:W-:Y:S01]  /*0d40*/  FMUL.FTZ R112, R18, R95 ;  /* 0x0000005f12707220 */ /* 0x000fe20000410000 */
[----:B------:R-:W-:Y:S01]  /*0d50*/  FFMA.FTZ R80, R118, R113, R81 ;  /* 0x0000007176507223 */ /* 0x000fe20000010051 */
[--C-:B------:R-:W-:Y:S02]  /*0d60*/  HADD2.F32 R109, -RZ, R82.reuse.H0_H0 ;  /* 0x20000052ff6d7230 */ /* 0x100fe40000004100 */
[----:B------:R-:W-:Y:S01]  /*0d70*/  FADD.FTZ R51, R51, R110 ;  /* 0x0000006e33337221 */ /* 0x000fe20000010000 */
[----:B------:R-:W-:-:S02]  /*0d80*/  HADD2.F32 R82, -RZ, R82.H1_H1 ;  /* 0x30000052ff527230 */ /* 0x000fc40000004100 */
        /* <DEDUP_REMOVED lines=14> */
[----:B------:R-:W-:-:S02]  /*0e70*/  FADD.FTZ R98, -R134, R98 ;  /* 0x0000006286627221 */ /* 0x000fc40000010100 */
[----:B------:R-:W-:Y:S01]  /*0e80*/  FADD.FTZ R81, R80, R109 ;  /* 0x0000006d50517221 */ /* 0x000fe20000010000 */
[----:B------:R-:W-:Y:S01]  /*0e90*/  FFMA.FTZ R83, R111, R109, R82 ;  /* 0x0000006d6f537223 */ /* 0x000fe20000010052 */
[----:B------:R-:W-:Y:S01]  /*0ea0*/  FADD.FTZ R134, -R134, R99 ;  /* 0x0000006386867221 */ /* 0x000fe20000010100 */
[----:B------:R-:W-:Y:S01]  /*0eb0*/  FMUL.FTZ R107, R133, R98 ;  /* 0x00000062856b7220 */ /* 0x000fe20000410000 */
[----:B-1----:R-:W-:Y:S01]  /*0ec0*/  FMUL.FTZ R104, R22, R97 ;  /* 0x0000006116687220 */ /* 0x002fe20000410000 */
        /* <DEDUP_REMOVED lines=16> */
.L_x_2345:
[----:B------:R-:W-:Y:S05]  /*0fd0*/  BSYNC B1 ;  /* 0x0000000000017941 */ /* 0x000fea0003800000 */
.L_x_2344:
        /* <DEDUP_REMOVED lines=20> */
.L_x_2363:
        /* <DEDUP_REMOVED lines=16> */
[----:B0-----:R-:W-:Y:S01]  /*1220*/  FADD.FTZ R94, R129, -R92 ;  /* 0x8000005c815e7221 */ /* 0x001fe20000010000 */
[--C-:B------:R-:W-:Y:S01]  /*1230*/  FFMA.FTZ R96, R131, R98, R135.reuse ;  /* 0x0000006283607223 */ /* 0x100fe20000010087 */
[----:B------:R-:W-:Y:S01]  /*1240*/  FADD.FTZ R134, R123, -R134 ;  /* 0x800000867b867221 */ /* 0x000fe20000010000 */
[----:B-----5:R-:W-:Y:S01]  /*1250*/  FMUL.FTZ R81, R133, R80 ;  /* 0x0000005085517220 */ /* 0x020fe20000410000 */
[----:B------:R-:W-:Y:S01]  /*1260*/  FFMA.FTZ R140, R121, R98, R135 ;  /* 0x00000062798c7223 */ /* 0x000fe20000010087 */
[----:B------:R-:W-:Y:S01]  /*1270*/  FADD.FTZ R138, R122, -R97 ;  /* 0x800000617a8a7221 */ /* 0x000fe20000010000 */
[----:B------:R-:W-:Y:S01]  /*1280*/  FADD.FTZ R96, R127, -R96 ;  /* 0x800000607f607221 */ /* 0x000fe20000010000 */
[----:B------:R-:W-:Y:S01]  /*1290*/  @P1 FADD.FTZ R81, R56, R81 ;  /* 0x0000005138511221 */ /* 0x000fe20000010000 */
[----:B------:R-:W-:-:S02]  /*12a0*/  @P0 IMAD.MOV.U32 R82, RZ, RZ, R90 ;  /* 0x000000ffff520224 */ /* 0x000fc400078e005a */
[----:B------:R-:W-:Y:S01]  /*12b0*/  FMUL.FTZ R97, R133, R134 ;  /* 0x0000008685617220 */ /* 0x000fe20000410000 */
[-CC-:B------:R-:W-:Y:S01]  /*12c0*/  FFMA.FTZ R93, R128, R98.reuse, R135.reuse ;  /* 0x00000062805d7223 */ /* 0x180fe20000010087 */
[----:B------:R-:W-:Y:S01]  /*12d0*/  FMUL.FTZ R80, R81, UR18 ;  /* 0x0000001251507c20 */ /* 0x000fe20008410000 */
[----:B------:R-:W-:Y:S01]  /*12e0*/  FFMA.FTZ R142, R120, R98, R135 ;  /* 0x00000062788e7223 */ /* 0x000fe20000010087 */
[----:B------:R-:W-:Y:S01]  /*12f0*/  @P0 LOP3.LUT P5, RZ, R82, 0xff, RZ, 0xc0, !PT ;  /* 0x000000ff52ff0812 */ /* 0x000fe200078ac0ff */
[----:B------:R-:W-:Y:S01]  /*1300*/  FADD.FTZ R134, R119, -R140 ;  /* 0x8000008c77867221 */ /* 0x000fe20000010000 */
[----:B------:R-:W-:Y:S01]  /*1310*/  MOV R82, R88 ;  /* 0x0000005800527202 */ /* 0x000fe20000000f00 */
[C---:B------:R-:W-:Y:S01]  /*1320*/  FMUL.FTZ R95, R133.reuse, R96 ;  /* 0x00000060855f7220 */ /* 0x040fe20000410000 */
[----:B------:R-:W-:Y:S01]  /*1330*/  @P0 FSEL R92, R80, RZ, P5 ;  /* 0x000000ff505c0208 */ /* 0x000fe20002800000 */
[----:B------:R-:W-:Y:S01]  /*1340*/  FADD.FTZ R96, R126, -R93 ;  /* 0x8000005d7e607221 */ /* 0x000fe20000010000 */
[----:B------:R-:W-:Y:S01]  /*1350*/  LOP3.LUT P5, RZ, R82, 0xff, RZ, 0xc0, !PT ;  /* 0x000000ff52ff7812 */ /* 0x000fe200078ac0ff */
[----:B------:R-:W-:Y:S01]  /*1360*/  FMUL.FTZ R82, R133, R94 ;  /* 0x0000005e85527220 */ /* 0x000fe20000410000 */
[----:B------:R-:W-:Y:S01]  /*1370*/  FADD.FTZ R142, R117, -R142 ;  /* 0x8000008e758e7221 */ /* 0x000fe20000010000 */
[----:B------:R-:W-:Y:S01]  /*1380*/  FMUL.FTZ R139, R133, R134 ;  /* 0x00000086858b7220 */ /* 0x000fe20000410000 */
[----:B------:R-:W-:Y:S01]  /*1390*/  @P1 FADD.FTZ R95, R58, R95 ;  /* 0x0000005f3a5f1221 */ /* 0x000fe20000010000 */
[----:B------:R-:W-:Y:S01]  /*13a0*/  @P1 FADD.FTZ R82, R57, R82 ;  /* 0x0000005239521221 */ /* 0x000fe20000010000 */
[----:B------:R-:W-:Y:S01]  /*13b0*/  @P0 LOP3.LUT P6, RZ, R90, 0xff00, RZ, 0xc0, !PT ;  /* 0x0000ff005aff0812 */ /* 0x000fe200078cc0ff */
[C---:B------:R-:W-:Y:S01]  /*13c0*/  FMUL.FTZ R96, R133.reuse, R96 ;  /* 0x0000006085607220 */ /* 0x040fe20000410000 */
[C---:B------:R-:W-:Y:S01]  /*13d0*/  FMUL.FTZ R140, R133.reuse, R138 ;  /* 0x0000008a858c7220 */ /* 0x040fe20000410000 */
        /* <DEDUP_REMOVED lines=82> */
.L_x_2348:
[----:B------:R-:W-:Y:S05]  /*1900*/  BSYNC B1 ;  /* 0x0000000000017941 */ /* 0x000fea0003800000 */
.L_x_2347:
        /* <DEDUP_REMOVED lines=10> */
[----:B------:R-:W-:Y:S01]  /*19b0*/  FFMA.FTZ R83, R115, R98, R137 ;  /* 0x0000006273537223 */ /* 0x000fe20000010089 */
[----:B------:R-:W-:Y:S01]  /*19c0*/  MOV R82, R84 ;  /* 0x0000005400527202 */ /* 0x000fe20000000f00 */
[----:B------:R-:W-:Y:S01]  /*19d0*/  FADD.FTZ R92, R113, -R92 ;  /* 0x8000005c715c7221 */ /* 0x000fe20000010000 */
[C---:B-----5:R-:W-:Y:S01]  /*19e0*/  FMUL.FTZ R81, R133.reuse, R80 ;  /* 0x0000005085517220 */ /* 0x060fe20000410000 */
[----:B0-----:R-:W-:Y:S01]  /*19f0*/  FADD.FTZ R94, R112, -R83 ;  /* 0x80000053705e7221 */ /* 0x001fe20000010000 */
[----:B------:R-:W-:Y:S01]  /*1a00*/  LOP3.LUT P5, RZ, R82, 0xff, RZ, 0xc0, !PT ;  /* 0x000000ff52ff7812 */ /* 0x000fe200078ac0ff */
[C---:B------:R-:W-:Y:S01]  /*1a10*/  FMUL.FTZ R82, R133.reuse, R92 ;  /* 0x0000005c85527220 */ /* 0x040fe20000410000 */
[----:B------:R-:W-:Y:S01]  /*1a20*/  FFMA.FTZ R93, R114, R98, R137 ;  /* 0x00000062725d7223 */ /* 0x000fe20000010089 */
[----:B------:R-:W-:Y:S01]  /*1a30*/  FMUL.FTZ R83, R133, R94 ;  /* 0x0000005e85537220 */ /* 0x000fe20000410000 */
[----:B------:R-:W-:Y:S01]  /*1a40*/  @P1 FADD.FTZ R81, R64, R81 ;  /* 0x0000005140511221 */ /* 0x000fe20000010000 */
[--C-:B------:R-:W-:Y:S01]  /*1a50*/  FFMA.FTZ R134, R111, R98, R137.reuse ;  /* 0x000000626f867223 */ /* 0x100fe20000010089 */
[----:B------:R-:W-:Y:S01]  /*1a60*/  @P0 MOV R80, R86 ;  /* 0x0000005600500202 */ /* 0x000fe20000000f00 */
[----:B------:R-:W-:Y:S01]  /*1a70*/  @P1 FADD.FTZ R82, R65, R82 ;  /* 0x0000005241521221 */ /* 0x000fe20000010000 */
[----:B------:R-:W-:Y:S01]  /*1a80*/  FMUL.FTZ R94, R81, UR18 ;  /* 0x00000012515e7c20 */ /* 0x000fe20008410000 */
[-C--:B------:R-:W-:Y:S01]  /*1a90*/  FFMA.FTZ R135, R107, R98.reuse, R137 ;  /* 0x000000626b877223 */ /* 0x080fe20000010089 */
[----:B------:R-:W-:Y:S01]  /*1aa0*/  @P0 LOP3.LUT P6, RZ, R80, 0xff, RZ, 0xc0, !PT ;  /* 0x000000ff50ff0812 */ /* 0x000fe200078cc0ff */
[----:B------:R-:W-:Y:S01]  /*1ab0*/  FADD.FTZ R96, R110, -R93 ;  /* 0x8000005d6e607221 */ /* 0x000fe20000010000 */
[----:B------:R-:W-:Y:S01]  /*1ac0*/  FADD.FTZ R134, R109, -R134 ;  /* 0x800000866d867221 */ /* 0x000fe20000010000 */
[----:B------:R-:W-:Y:S01]  /*1ad0*/  FMUL.FTZ R95, R82, UR18 ;  /* 0x00000012525f7c20 */ /* 0x000fe20008410000 */
[----:B------:R-:W-:Y:S01]  /*1ae0*/  @P0 FSEL R92, R94, RZ, P6 ;  /* 0x000000ff5e5c0208 */ /* 0x000fe20003000000 */
[-CC-:B------:R-:W-:Y:S01]  /*1af0*/  FFMA.FTZ R97, R108, R98.reuse, R137.reuse ;  /* 0x000000626c617223 */ /* 0x180fe20000010089 */
[----:B------:R-:W-:Y:S01]  /*1b00*/  FFMA.FTZ R138, R102, R98, R137 ;  /* 0x00000062668a7223 */ /* 0x000fe20000010089 */
[----:B------:R-:W-:Y:S01]  /*1b10*/  FADD.FTZ R136, R104, -R135 ;  /* 0x8000008768887221 */ /* 0x000fe20000010000 */
[----:B------:R-:W-:Y:S01]  /*1b20*/  @P1 FADD.FTZ R83, R66, R83 ;  /* 0x0000005342531221 */ /* 0x000fe20000010000 */
[----:B------:R-:W-:Y:S01]  /*1b30*/  @P0 LOP3.LUT P6, RZ, R86, 0xff00, RZ, 0xc0, !PT ;  /* 0x0000ff0056ff0812 */ /* 0x000fe200078cc0ff */
[C---:B------:R-:W-:Y:S01]  /*1b40*/  FMUL.FTZ R96, R133.reuse, R96 ;  /* 0x0000006085607220 */ /* 0x040fe20000410000 */
[----:B------:R-:W-:Y:S01]  /*1b50*/  FMUL.FTZ R135, R133, R134 ;  /* 0x0000008685877220 */ /* 0x000fe20000410000 */
        /* <DEDUP_REMOVED lines=30> */
[----:B------:R-:W-:Y:S02]  /*1d40*/  @P0 F2FP.F16.F32.PACK_AB R136, RZ, R98 ;  /* 0x00000062ff88023e */ /* 0x000fe400000000ff */
[----:B------:R-:W-:Y:S02]  /*1d50*/  @P0 FSEL R98, R147, RZ, P6 ;  /* 0x000000ff93620208 */ /* 0x000fe40003000000 */
[----:B------:R-:W-:Y:S02]  /*1d60*/  LOP3.LUT P6, RZ, R84, 0xff00, RZ, 0xc0, !PT ;  /* 0x0000ff0054ff7812 */ /* 0x000fe400078cc0ff */
[----:B------:R-:W-:Y:S02]  /*1d70*/  @P0 F2FP.F16.F32.PACK_AB R134, RZ, R97 ;  /* 0x00000061ff86023e */ /* 0x000fe400000000ff */
        /* <DEDUP_REMOVED lines=16> */
[----:B------:R-:W-:Y:S01]  /*1e80*/  @P0 F2FP.F16.F32.PACK_AB R92, RZ, R92 ;  /* 0x0000005cff5c023e */ /* 0x000fe200000000ff */
[C---:B0-----:R-:W-:Y:S01]  /*1e90*/  @P1 IMAD.WIDE.U32 R96, R0.reuse, 0x20, R96 ;  /* 0x0000002000601825 */ /* 0x041fe200078e0060 */
[C---:B------:R-:W-:Y:S02]  /*1ea0*/  LOP3.LUT P5, RZ, R85.reuse, 0xff0000, RZ, 0xc0, !PT ;  /* 0x00ff000055ff7812 */ /* 0x040fe400078ac0ff */
[----:B------:R-:W-:Y:S02]  /*1eb0*/  LOP3.LUT P6, RZ, R85, 0xff000000, RZ, 0xc0, !PT ;  /* 0xff00000055ff7812 */ /* 0x000fe400078cc0ff */
[----:B------:R-:W-:Y:S01]  /*1ec0*/  @P0 F2FP.F16.F32.PACK_AB R133, RZ, R93 ;  /* 0x0000005dff85023e */ /* 0x000fe200000000ff */
[----:B------:R3:W-:Y:S01]  /*1ed0*/  @P1 STG.E.128 desc[UR4][R96.64], R72 ;  /* 0x0000004860001986 */ /* 0x0007e2000c101d04 */
[----:B------:R-:W-:Y:S01]  /*1ee0*/  @P0 F2FP.F16.F32.PACK_AB R140, RZ, R140 ;  /* 0x0000008cff8c023e */ /* 0x000fe200000000ff */
[----:B-1----:R-:W-:Y:S01]  /*1ef0*/  IMAD.WIDE.U32 R94, R0, 0x10, R94 ;  /* 0x00000010005e7825 */ /* 0x002fe200078e005e */
[----:B------:R-:W-:-:S02]  /*1f00*/  @P0 F2FP.F16.F32.PACK_AB R93, RZ, R137 ;  /* 0x00000089ff5d023e */ /* 0x000fc400000000ff */
[----:B------:R-:W-:Y:S02]  /*1f10*/  FSEL R146, R146, RZ, P5 ;  /* 0x000000ff92927208 */ /* 0x000fe40002800000 */
[----:B------:R-:W-:Y:S02]  /*1f20*/  FSEL R147, R147, RZ, P6 ;  /* 0x000000ff93937208 */ /* 0x000fe40003000000 */
[----:B------:R-:W-:Y:S02]  /*1f30*/  @P0 PRMT R4, R92, 0x7610, R4 ;  /* 0x000076105c040816 */ /* 0x000fe40000000004 */
[----:B------:R-:W-:Y:S02]  /*1f40*/  @P0 PRMT R6, R136, 0x7610, R6 ;  /* 0x0000761088060816 */ /* 0x000fe40000000006 */
[----:B------:R-:W-:Y:S02]  /*1f50*/  @P0 F2FP.F16.F32.PACK_AB R99, RZ, R99 ;  /* 0x00000063ff63023e */ /* 0x000fe400000000ff */
        /* <DEDUP_REMOVED lines=8> */
[----:B------:R-:W-:Y:S02]  /*1fe0*/  SEL R79, R142, R79, P1 ;  /* 0x0000004f8e4f7207 */ /* 0x000fe40000800000 */
[----:B------:R-:W-:Y:S02]  /*1ff0*/  F2FP.F16.F32.PACK_AB R80, R144, R83 ;  /* 0x000000539050723e */ /* 0x000fe400000000ff */
[----:B------:R-:W-:Y:S01]  /*2000*/  F2FP.F16.F32.PACK_AB R82, R145, R82 ;  /* 0x000000529152723e */ /* 0x000fe200000000ff */
[----:B------:R3:W-:Y:S01]  /*2010*/  @P1 STG.E.128 desc[UR4][R96.64+0x10], R76 ;  /* 0x0000104c60001986 */ /* 0x0007e2000c101d04 */
[----:B------:R-:W-:Y:S02]  /*2020*/  F2FP.F16.F32.PACK_AB R83, R147, R146 ;  /* 0x000000929353723e */ /* 0x000fe400000000ff */
[----:B------:R-:W-:-:S02]  /*2030*/  @P0 PRMT R6, R6, 0x5410, R93 ;  /* 0x0000541006060816 */ /* 0x000fc4000000005d */
[----:B------:R-:W-:Y:S01]  /*2040*/  @P0 PRMT R4, R4, 0x5410, R99 ;  /* 0x0000541004040816 */ /* 0x000fe20000000063 */
[----:B------:R3:W-:Y:S01]  /*2050*/  STG.E.128 desc[UR4][R94.64], R80 ;  /* 0x000000505e007986 */ /* 0x0007e2000c101d04 */
[----:B------:R-:W-:Y:S02]  /*2060*/  @P0 PRMT R5, R5, 0x5410, R134 ;  /* 0x0000541005050816 */ /* 0x000fe40000000086 */
[----:B------:R-:W-:Y:S02]  /*2070*/  @P0 LEA.HI.X R93, R0, UR15, RZ, 0x4, P5 ;  /* 0x0000000f005d0c11 */ /* 0x000fe4000a8f24ff */
[----:B------:R-:W-:-:S05]  /*2080*/  @P0 PRMT R7, R7, 0x5410, R98 ;  /* 0x0000541007070816 */ /* 0x000fca0000000062 */
[----:B------:R3:W-:Y:S02]  /*2090*/  @P0 STG.E.128 desc[UR4][R92.64], R4 ;  /* 0x000000045c000986 */ /* 0x0007e4000c101d04 */
.L_x_2350:
[----:B------:R-:W-:Y:S05]  /*20a0*/  BSYNC B1 ;  /* 0x0000000000017941 */ /* 0x000fea0003800000 */
.L_x_2349:
[----:B--23--:R-:W1:Y:S02]  /*20b0*/  LDC.64 R80, c[0x0][0x210] ;  /* 0x00008400ff507b82 */ /* 0x00ce640000000a00 */
[----:B-1----:R-:W-:-:S04]  /*20c0*/  LEA R2, R80, R2, 0x2 ;  /* 0x0000000250027211 */ /* 0x002fc800078e10ff */
[----:B------:R-:W-:-:S13]  /*20d0*/  ISETP.GE.AND P0, PT, R2, R81, PT ;  /* 0x000000510200720c */ /* 0x000fda0003f06270 */
[----:B------:R-:W-:Y:S05]  /*20e0*/  @!P0 BRA `(.L_x_2351) ;  /* 0xffffffe000a48947 */ /* 0x000fea000383ffff */
.L_x_2341:
[----:B------:R-:W-:Y:S05]  /*20f0*/  BSYNC B0 ;  /* 0x0000000000007941 */ /* 0x000fea0003800000 */
.L_x_2340:
        /* <DEDUP_REMOVED lines=9> */
[----:B--2---:R-:W-:Y:S02]  /*2190*/  LEA R3, R3, R0, 0x18 ;  /* 0x0000000003037211 */ /* 0x004fe400078ec0ff */
[----:B------:R-:W-:-:S05]  /*21a0*/  LOP3.LUT R0, R5, 0xffffffc0, R4, 0xe2, !PT ;  /* 0xffffffc005007812 */ /* 0x000fca00078ee204 */
[----:B------:R-:W-:Y:S01]  /*21b0*/  IMAD R0, R0, 0x20, R3 ;  /* 0x0000002000007824 */ /* 0x000fe200078e0203 */
[----:B------:R-:W-:-:S04]  /*21c0*/  LEA R3, R18, R3, 0x2 ;  /* 0x0000000312037211 */ /* 0x000fc800078e10ff */
        /* <DEDUP_REMOVED lines=107> */
[----:B------:R-:W-:Y:S02]  /*2880*/  @P2 MOV R3, R35 ;  /* 0x0000002300032202 */ /* 0x000fe40000000f00 */
[----:B------:R-:W-:Y:S01]  /*2890*/  @P1 IADD3 R10, P4, R10, 0x200, RZ ;  /* 0x000002000a0a1810 */ /* 0x000fe20007f9e0ff */
[----:B------:R-:W-:Y:S01]  /*28a0*/  @P2 IMAD.X R35, RZ, RZ, R35, P3 ;  /* 0x000000ffff232224 */ /* 0x000fe200018e0623 */
[----:B------:R-:W-:Y:S01]  /*28b0*/  @P1 MOV R7, R25 ;  /* 0x0000001900071202 */ /* 0x000fe20000000f00 */
[----:B------:R0:W-:Y:S02]  /*28c0*/  @P2 STG.E desc[UR4][R2.64], R31 ;  /* 0x0000001f02002986 */ /* 0x0001e4000c101904 */
[----:B------:R-:W-:-:S02]  /*28d0*/  @P1 IMAD.X R25, RZ, RZ, R25, P4 ;  /* 0x000000ffff191224 */ /* 0x000fc400020e0619 */
[----:B------:R1:W-:Y:S01]  /*28e0*/  @P2 STG.E desc[UR4][R4.64], R21 ;  /* 0x0000001504002986 */ /* 0x0003e2000c101904 */
[----:B0-----:R-:W-:Y:S02]  /*28f0*/  @P1 MOV R2, R18 ;  /* 0x0000001200021202 */ /* 0x001fe40000000f00 */
[-C--:B------:R-:W-:Y:S02]  /*2900*/  @P1 MOV R3, R35.reuse ;  /* 0x0000002300031202 */ /* 0x080fe40000000f00 */
[----:B------:R-:W-:Y:S02]  /*2910*/  @P1 IADD3 R18, P3, R18, 0x200, RZ ;  /* 0x0000020012121810 */ /* 0x000fe40007f7e0ff */
[----:B-1----:R-:W-:Y:S01]  /*2920*/  MOV R4, R10 ;  /* 0x0000000a00047202 */ /* 0x002fe20000000f00 */
[----:B------:R0:W-:Y:S01]  /*2930*/  @P1 STG.E desc[UR4][R2.64], R17 ;  /* 0x0000001102001986 */ /* 0x0001e2000c101904 */
[----:B------:R-:W-:Y:S02]  /*2940*/  @P1 IADD3.X R35, RZ, R35, RZ, P3, !PT ;  /* 0x00000023ff231210 */ /* 0x000fe40001ffe4ff */
        /* <DEDUP_REMOVED lines=8> */
.L_x_2346:
        /* <DEDUP_REMOVED lines=8> */
.L_x_2353:
[----:B------:R-:W-:Y:S05]  /*2a50*/  BSYNC B1 ;  /* 0x0000000000017941 */ /* 0x000fea0003800000 */
.L_x_2352:
        /* <DEDUP_REMOVED lines=8> */
.L_x_2354:
[----:B------:R-:W-:Y:S01]  /*2ae0*/  FADD.FTZ R80, R80, R135 ;  /* 0x0000008750507221 */ /* 0x000fe20000010000 */
[----:B------:R-:W-:-:S04]  /*2af0*/  HFMA2.MMA R98, -RZ, RZ, 0, 1.1920928955078125e-07 ;  /* 0x00000002ff627435 */ /* 0x000fc800000001ff */
[----:B------:R-:W-:Y:S01]  /*2b00*/  MOV R99, R80 ;  /* 0x0000005000637202 */ /* 0x000fe20000000f00 */
[----:B------:R-:W-:-:S07]  /*2b10*/  IMAD.MOV.U32 R81, RZ, RZ, R97 ;  /* 0x000000ffff517224 */ /* 0x000fce00078e0061 */
[----:B------:R-:W-:Y:S05]  /*2b20*/  WARPSYNC.COLLECTIVE R96, `(.L_x_2355) ;  /* 0x0000000060087348 */ /* 0x000fea0003c00000 */
[----:B------:R0:W1:Y:S02]  /*2b30*/  SHFL.BFLY P0, R97, R99, R98, R137 ;  /* 0x0c00006263617389 */ /* 0x0000640000000089 */
[----:B01----:R-:W-:Y:S01]  /*2b40*/  ENDCOLLECTIVE ;  /* 0x000000000000791b */ /* 0x003fe20003800000 */
.L_x_2355:
[----:B------:R-:W-:-:S05]  /*2b50*/  FADD.FTZ R81, R81, R136 ;  /* 0x0000008851517221 */ /* 0x000fca0000010000 */
[----:B------:R-:W-:Y:S02]  /*2b60*/  MOV R99, R81 ;  /* 0x0000005100637202 */ /* 0x000fe40000000f00 */
[----:B------:R-:W-:-:S07]  /*2b70*/  MOV R83, R97 ;  /* 0x0000006100537202 */ /* 0x000fce0000000f00 */
[----:B------:R-:W-:Y:S05]  /*2b80*/  WARPSYNC.COLLECTIVE R96, `(.L_x_2356) ;  /* 0x0000000060087348 */ /* 0x000fea0003c00000 */
[----:B------:R0:W1:Y:S02]  /*2b90*/  SHFL.BFLY P0, R97, R99, R98, R137 ;  /* 0x0c00006263617389 */ /* 0x0000640000000089 */
[----:B01----:R-:W-:Y:S01]  /*2ba0*/  ENDCOLLECTIVE ;  /* 0x000000000000791b */ /* 0x003fe20003800000 */
.L_x_2356:
[----:B------:R-:W-:-:S05]  /*2bb0*/  FADD.FTZ R83, R80, R83 ;  /* 0x0000005350537221 */ /* 0x000fca0000010000 */
[----:B------:R-:W-:Y:S01]  /*2bc0*/  MOV R99, R83 ;  /* 0x0000005300637202 */ /* 0x000fe20000000f00 */
[----:B------:R-:W-:Y:S01]  /*2bd0*/  IMAD.MOV.U32 R98, RZ, RZ, 0x4 ;  /* 0x00000004ff627424 */ /* 0x000fe200078e00ff */
[----:B------:R-:W-:-:S07]  /*2be0*/  MOV R82, R97 ;  /* 0x0000006100527202 */ /* 0x000fce0000000f00 */
[----:B------:R-:W-:Y:S05]  /*2bf0*/  WARPSYNC.COLLECTIVE R96, `(.L_x_2357) ;  /* 0x0000000060087348 */ /* 0x000fea0003c00000 */
[----:B------:R0:W1:Y:S02]  /*2c00*/  SHFL.BFLY P0, R97, R99, R98, R137 ;  /* 0x0c00006263617389 */ /* 0x0000640000000089 */
[----:B01----:R-:W-:Y:S01]  /*2c10*/  ENDCOLLECTIVE ;  /* 0x000000000000791b */ /* 0x003fe20003800000 */
.L_x_2357:
[----:B------:R-:W-:-:S05]  /*2c20*/  FADD.FTZ R82, R81, R82 ;  /* 0x0000005251527221 */ /* 0x000fca0000010000 */
[----:B------:R-:W-:Y:S02]  /*2c30*/  MOV R99, R82 ;  /* 0x0000005200637202 */ /* 0x000fe40000000f00 */
[----:B------:R-:W-:-:S07]  /*2c40*/  MOV R92, R97 ;  /* 0x00000061005c7202 */ /* 0x000fce0000000f00 */
[----:B------:R-:W-:Y:S05]  /*2c50*/  WARPSYNC.COLLECTIVE R96, `(.L_x_2358) ;  /* 0x0000000060087348 */ /* 0x000fea0003c00000 */
[----:B------:R0:W1:Y:S02]  /*2c60*/  SHFL.BFLY P0, R97, R99, R98, R137 ;  /* 0x0c00006263617389 */ /* 0x0000640000000089 */
[----:B01----:R-:W-:Y:S01]  /*2c70*/  ENDCOLLECTIVE ;  /* 0x000000000000791b */ /* 0x003fe20003800000 */
.L_x_2358:
[----:B------:R-:W-:Y:S01]  /*2c80*/  FADD.FTZ R92, R83, R92 ;  /* 0x0000005c535c7221 */ /* 0x000fe20000010000 */
[----:B------:R-:W-:-:S04]  /*2c90*/  HFMA2.MMA R98, -RZ, RZ, 0, 4.76837158203125e-07 ;  /* 0x00000008ff627435 */ /* 0x000fc800000001ff */
[----:B------:R-:W-:Y:S02]  /*2ca0*/  MOV R99, R92 ;  /* 0x0000005c00637202 */ /* 0x000fe40000000f00 */
[----:B------:R-:W-:-:S07]  /*2cb0*/  MOV R93, R97 ;  /* 0x00000061005d7202 */ /* 0x000fce0000000f00 */
[----:B------:R-:W-:Y:S05]  /*2cc0*/  WARPSYNC.COLLECTIVE R96, `(.L_x_2359) ;  /* 0x0000000060087348 */ /* 0x000fea0003c00000 */
[----:B------:R0:W1:Y:S02]  /*2cd0*/  SHFL.BFLY P0, R97, R99, R98, R137 ;  /* 0x0c00006263617389 */ /* 0x0000640000000089 */
[----:B01----:R-:W-:Y:S01]  /*2ce0*/  ENDCOLLECTIVE ;  /* 0x000000000000791b */ /* 0x003fe20003800000 */
.L_x_2359:
[----:B------:R-:W-:-:S04]  /*2cf0*/  FADD.FTZ R93, R82, R93 ;  /* 0x0000005d525d7221 */ /* 0x000fc80000010000 */
[----:B------:R-:W-:Y:S01]  /*2d00*/  IMAD.MOV.U32 R99, RZ, RZ, R93 ;  /* 0x000000ffff637224 */ /* 0x000fe200078e005d */
[----:B------:R-:W-:-:S07]  /*2d10*/  MOV R95, R97 ;  /* 0x00000061005f7202 */ /* 0x000fce0000000f00 */
[----:B------:R-:W-:Y:S05]  /*2d20*/  WARPSYNC.COLLECTIVE R96, `(.L_x_2360) ;  /* 0x0000000060087348 */ /* 0x000fea0003c00000 */
[----:B------:R0:W1:Y:S02]  /*2d30*/  SHFL.BFLY P0, R97, R99, R98, R137 ;  /* 0x0c00006263617389 */ /* 0x0000640000000089 */
[----:B01----:R-:W-:Y:S01]  /*2d40*/  ENDCOLLECTIVE ;  /* 0x000000000000791b */ /* 0x003fe20003800000 */
.L_x_2360:
[----:B------:R-:W-:Y:S01]  /*2d50*/  FADD.FTZ R95, R92, R95 ;  /* 0x0000005f5c5f7221 */ /* 0x000fe20000010000 */
[----:B------:R-:W-:-:S04]  /*2d60*/  HFMA2.MMA R98, -RZ, RZ, 0, 9.5367431640625e-07 ;  /* 0x00000010ff627435 */ /* 0x000fc800000001ff */
[----:B------:R-:W-:Y:S02]  /*2d70*/  MOV R99, R95 ;  /* 0x0000005f00637202 */ /* 0x000fe40000000f00 */
[----:B------:R-:W-:-:S07]  /*2d80*/  MOV R94, R97 ;  /* 0x00000061005e7202 */ /* 0x000fce0000000f00 */
[----:B------:R-:W-:Y:S05]  /*2d90*/  WARPSYNC.COLLECTIVE R96, `(.L_x_2361) ;  /* 0x0000000060087348 */ /* 0x000fea0003c00000 */
[----:B------:R0:W1:Y:S02]  /*2da0*/  SHFL.BFLY P0, R97, R99, R98, R137 ;  /* 0x0c00006263617389 */ /* 0x0000640000000089 */
[----:B01----:R-:W-:Y:S01]  /*2db0*/  ENDCOLLECTIVE ;  /* 0x000000000000791b */ /* 0x003fe20003800000 */
.L_x_2361:
[----:B------:R-:W-:-:S05]  /*2dc0*/  FADD.FTZ R94, R93, R94 ;  /* 0x0000005e5d5e7221 */ /* 0x000fca0000010000 */
[----:B------:R-:W-:Y:S02]  /*2dd0*/  MOV R99, R94 ;  /* 0x0000005e00637202 */ /* 0x000fe40000000f00 */
[----:B------:R-:W-:-:S07]  /*2de0*/  MOV R80, R97 ;  /* 0x0000006100507202 */ /* 0x000fce0000000f00 */
[----:B------:R-:W-:Y:S05]  /*2df0*/  WARPSYNC.COLLECTIVE R96, `(.L_x_2362) ;  /* 0x0000000060087348 */ /* 0x000fea0003c00000 */
[----:B------:R0:W1:Y:S02]  /*2e00*/  SHFL.BFLY P0, R97, R99, R98, R137 ;  /* 0x0c00006263617389 */ /* 0x0000640000000089 */
[----:B01----:R-:W-:Y:S01]  /*2e10*/  ENDCOLLECTIVE ;  /* 0x000000000000791b */ /* 0x003fe20003800000 */
.L_x_2362:
[----:B------:R-:W-:Y:S01]  /*2e20*/  MOV R81, R97 ;  /* 0x0000006100517202 */ /* 0x000fe20000000f00 */
[----:B------:R-:W-:Y:S06]  /*2e30*/  BRA `(.L_x_2363) ;  /* 0xffffffe000b87947 */ /* 0x000fec000383ffff */
.L_x_2364:
        /* <DEDUP_REMOVED lines=12> */
.L_x_3234:


//--------------------- .text._ZN10layer_norm22ln_bwd_finalize_kernelINS_22Kernel_traits_finalizeILj512Ef6__halffS2_fjLb0ELj1024ELj4ENS_18Kernel_traits_baseILj512EfS2_fS2_fjLj1024EEEEELb0ELb1EEEvNS_9BwdParamsE --------------------------
	.section	.text._ZN10layer_norm22ln_bwd_finalize_kernelINS_22Kernel_traits_finalizeILj512Ef6__halffS2_fjLb0ELj1024ELj4ENS_18Kernel_traits_baseILj512EfS2_fS2_fjLj1024EEEEELb0ELb1EEEvNS_9BwdParamsE,"ax",@progbits
	.align	128
        .global         _ZN10layer_norm22ln_bwd_finalize_kernelINS_22Kernel_traits_finalizeILj512Ef6__halffS2_fjLb0ELj1024ELj4ENS_18Kernel_traits_baseILj512EfS2_fS2_fjLj1024EEEEELb0ELb1EEEvNS_9BwdParamsE
        .type           _ZN10layer_norm22ln_bwd_finalize_kernelINS_22Kernel_traits_finalizeILj512Ef6__halffS2_fjLb0ELj1024ELj4ENS_18Kernel_traits_baseILj512EfS2_fS2_fjLj1024EEEEELb0ELb1EEEvNS_9BwdParamsE,@function
        .size           _ZN10layer_norm22ln_bwd_finalize_kernelINS_22Kernel_traits_finalizeILj512Ef6__halffS2_fjLb0ELj1024ELj4ENS_18Kernel_traits_baseILj512EfS2_fS2_fjLj1024EEEEELb0ELb1EEEvNS_9BwdParamsE,(.L_x_3235 - _ZN10layer_norm22ln_bwd_finalize_kernelINS_22Kernel_traits_finalizeILj512Ef6__halffS2_fjLb0ELj1024ELj4ENS_18Kernel_traits_baseILj512EfS2_fS2_fjLj1024EEEEELb0ELb1EEEvNS_9BwdParamsE)
        .other          _ZN10layer_norm22ln_bwd_finalize_kernelINS_22Kernel_traits_finalizeILj512Ef6__halffS2_fjLb0ELj1024ELj4ENS_18Kernel_traits_baseILj512EfS2_fS2_fjLj1024EEEEELb0ELb1EEEvNS_9BwdParamsE,@"STO_CUDA_ENTRY STV_DEFAULT"
_ZN10layer_norm22ln_bwd_finalize_kernelINS_22Kernel_traits_finalizeILj512Ef6__halffS2_fjLb0ELj1024ELj4ENS_18Kernel_traits_baseILj512EfS2_fS2_fjLj1024EEEEELb0ELb1EEEvNS_9BwdParamsE:
.text._ZN10layer_norm22ln_bwd_finalize_kernelINS_22Kernel_traits_finalizeILj512Ef6__halffS2_fjLb0ELj1024ELj4ENS_18Kernel_traits_baseILj512EfS2_fS2_fjLj1024EEEEELb0ELb1EEEvNS_9BwdParamsE:
        /* <DEDUP_REMOVED lines=26> */
.L_x_2374:
        /* <DEDUP_REMOVED lines=31> */
.L_x_2369:
        /* <DEDUP_REMOVED lines=34> */
.L_x_2368:
[----:B------:R-:W-:Y:S05]  /*05b0*/  BSYNC B1 ;  /* 0x0000000000017941 */ /* 0x000fea0003800000 */
.L_x_2367:
        /* <DEDUP_REMOVED lines=25> */
.L_x_2371:
[----:B------:R-:W-:Y:S05]  /*0750*/  BSYNC B1 ;  /* 0x0000000000017941 */ /* 0x000fea0003800000 */
.L_x_2370:
        /* <DEDUP_REMOVED lines=12> */
.L_x_2366:
[----:B------:R-:W-:Y:S05]  /*0820*/  BSYNC B0 ;  /* 0x0000000000007941 */ /* 0x000fea0003800000 */
.L_x_2365:
        /* <DEDUP_REMOVED lines=29> */
.L_x_2385:
[----:B------:R-:W-:Y:S01]  /*0a00*/  @!P1 SHF.R.U32.HI R12, RZ, 0x3, R0 ;  /* 0x00000003ff0c9819 */ /* 0x000fe20000011600 */
[----:B----4-:R-:W-:Y:S01]  /*0a10*/  FADD.FTZ R14, R9, R14 ;  /* 0x0000000e090e7221 */ /* 0x010fe20000010000 */
[----:B---3--:R-:W-:Y:S02]  /*0a20*/  FADD.FTZ R11, R10, R11 ;  /* 0x0000000b0a0b7221 */ /* 0x008fe40000010000 */
[----:B------:R-:W-:-:S05]  /*0a30*/  @!P1 LOP3.LUT R12, R12, 0x1ffffffc, RZ, 0xc0, !PT ;  /* 0x1ffffffc0c0c9812 */ /* 0x000fca00078ec0ff */
[----:B------:R3:W-:Y:S04]  /*0a40*/  @!P1 STS [R12+UR4+0x2000], R14 ;  /* 0x0020000e0c009988 */ /* 0x0007e80008000804 */
[----:B------:R3:W-:Y:S02]  /*0a50*/  @!P1 STS [R12+UR4+0x2080], R11 ;  /* 0x0020800b0c009988 */ /* 0x0007e40008000804 */
.L_x_2372:
        /* <DEDUP_REMOVED lines=15> */
.L_x_2373:
[----:B------:R-:W-:Y:S01]  /*0b50*/  HFMA2.MMA R19, -RZ, RZ, 0, 5.9604644775390625e-08 ;  /* 0x00000001ff137435 */ /* 0x000fe200000001ff */
[----:B0--3--:R-:W-:Y:S01]  /*0b60*/  MOV R20, R10 ;  /* 0x0000000a00147202 */ /* 0x009fe20000000f00 */
[----:B------:R-:W-:Y:S01]  /*0b70*/  IMAD.MOV.U32 R22, RZ, RZ, 0x1f ;  /* 0x0000001fff167424 */ /* 0x000fe200078e00ff */
[----:B------:R-:W-:-:S08]  /*0b80*/  MOV R17, 0xffffffff ;  /* 0xffffffff00117802 */ /* 0x000fd00000000f00 */
[----:B-12---:R-:W-:Y:S05]  /*0b90*/  WARPSYNC.COLLECTIVE R17, `(.L_x_2375) ;  /* 0x0000000011087348 */ /* 0x006fea0003c00000 */
[----:B------:R0:W3:Y:S02]  /*0ba0*/  SHFL.BFLY P2, R18, R20, R19, R22 ;  /* 0x0c00001314127389 */ /* 0x0000e40000040016 */
[----:B0123--:R-:W-:Y:S01]  /*0bb0*/  ENDCOLLECTIVE ;  /* 0x000000000000791b */ /* 0x00ffe20003800000 */
.L_x_2375:
[----:B------:R-:W-:Y:S01]  /*0bc0*/  HFMA2.MMA R19, -RZ, RZ, 0, 1.1920928955078125e-07 ;  /* 0x00000002ff137435 */ /* 0x000fe200000001ff */
[----:B------:R-:W-:-:S05]  /*0bd0*/  MOV R11, R18 ;  /* 0x00000012000b7202 */ /* 0x000fca0000000f00 */
[----:B------:R-:W-:-:S05]  /*0be0*/  FADD.FTZ R11, R10, R11 ;  /* 0x0000000b0a0b7221 */ /* 0x000fca0000010000 */
[----:B------:R-:W-:-:S07]  /*0bf0*/  MOV R20, R11 ;  /* 0x0000000b00147202 */ /* 0x000fce0000000f00 */
[----:B------:R-:W-:Y:S05]  /*0c00*/  WARPSYNC.COLLECTIVE R17, `(.L_x_2376) ;  /* 0x0000000011087348 */ /* 0x000fea0003c00000 */
[----:B------:R0:W1:Y:S02]  /*0c10*/  SHFL.BFLY P2, R18, R20, R19, R22 ;  /* 0x0c00001314127389 */ /* 0x0000640000040016 */
[----:B01----:R-:W-:Y:S01]  /*0c20*/  ENDCOLLECTIVE ;  /* 0x000000000000791b */ /* 0x003fe20003800000 */
.L_x_2376:
[----:B------:R-:W-:Y:S01]  /*0c30*/  HFMA2.MMA R19, -RZ, RZ, 0, 2.384185791015625e-07 ;  /* 0x00000004ff137435 */ /* 0x000fe200000001ff */
[----:B------:R-:W-:-:S04]  /*0c40*/  IMAD.MOV.U32 R12, RZ, RZ, R18 ;  /* 0x000000ffff0c7224 */ /* 0x000fc800078e0012 */
[----:B------:R-:W-:-:S05]  /*0c50*/  FADD.FTZ R12, R11, R12 ;  /* 0x0000000c0b0c7221 */ /* 0x000fca0000010000 */
[----:B------:R-:W-:-:S07]  /*0c60*/  MOV R20, R12 ;  /* 0x0000000c00147202 */ /* 0x000fce0000000f00 */
[----:B------:R-:W-:Y:S05]  /*0c70*/  WARPSYNC.COLLECTIVE R17, `(.L_x_2377) ;  /* 0x0000000011087348 */ /* 0x000fea0003c00000 */
[----:B------:R0:W1:Y:S02]  /*0c80*/  SHFL.BFLY P2, R18, R20, R19, R22 ;  /* 0x0c00001314127389 */ /* 0x0000640000040016 */
[----:B01----:R-:W-:Y:S01]  /*0c90*/  ENDCOLLECTIVE ;  /* 0x000000000000791b */ /* 0x003fe20003800000 */
.L_x_2377:
[----:B------:R-:W-:Y:S01]  /*0ca0*/  IMAD.MOV.U32 R19, RZ, RZ, 0x8 ;  /* 0x00000008ff137424 */ /* 0x000fe200078e00ff */
[----:B------:R-:W-:-:S05]  /*0cb0*/  MOV R13, R18 ;  /* 0x00000012000d7202 */ /* 0x000fca0000000f00 */
[----:B------:R-:W-:-:S05]  /*0cc0*/  FADD.FTZ R13, R12, R13 ;  /* 0x0000000d0c0d7221 */ /* 0x000fca0000010000 */
[----:B------:R-:W-:-:S07]  /*0cd0*/  MOV R20, R13 ;  /* 0x0000000d00147202 */ /* 0x000fce0000000f00 */
[----:B------:R-:W-:Y:S05]  /*0ce0*/  WARPSYNC.COLLECTIVE R17, `(.L_x_2378) ;  /* 0x0000000011087348 */ /* 0x000fea0003c00000 */
[----:B------:R0:W1:Y:S02]  /*0cf0*/  SHFL.BFLY P2, R18, R20, R19, R22 ;  /* 0x0c00001314127389 */ /* 0x0000640000040016 */
[----:B01----:R-:W-:Y:S01]  /*0d00*/  ENDCOLLECTIVE ;  /* 0x000000000000791b */ /* 0x003fe20003800000 */
.L_x_2378:
[----:B------:R-:W-:Y:S01]  /*0d10*/  HFMA2.MMA R19, -RZ, RZ, 0, 9.5367431640625e-07 ;  /* 0x00000010ff137435 */ /* 0x000fe200000001ff */
[----:B------:R-:W-:-:S05]  /*0d20*/  MOV R10, R18 ;  /* 0x00000012000a7202 */ /* 0x000fca0000000f00 */
[----:B------:R-:W-:-:S05]  /*0d30*/  FADD.FTZ R10, R13, R10 ;  /* 0x0000000a0d0a7221 */ /* 0x000fca0000010000 */
[----:B------:R-:W-:-:S07]  /*0d40*/  MOV R20, R10 ;  /* 0x0000000a00147202 */ /* 0x000fce0000000f00 */
[----:B------:R-:W-:Y:S05]  /*0d50*/  WARPSYNC.COLLECTIVE R17, `(.L_x_2379) ;  /* 0x0000000011087348 */ /* 0x000fea0003c00000 */
[----:B------:R0:W1:Y:S02]  /*0d60*/  SHFL.BFLY P2, R18, R20, R19, R22 ;  /* 0x0c00001314127389 */ /* 0x0000640000040016 */
[----:B01----:R-:W-:Y:S01]  /*0d70*/  ENDCOLLECTIVE ;  /* 0x000000000000791b */ /* 0x003fe20003800000 */
.L_x_2379:
[----:B------:R-:W-:Y:S01]  /*0d80*/  HFMA2.MMA R19, -RZ, RZ, 0, 5.9604644775390625e-08 ;  /* 0x00000001ff137435 */ /* 0x000fe200000001ff */
[----:B------:R-:W-:Y:S01]  /*0d90*/  IMAD.MOV.U32 R20, RZ, RZ, R9 ;  /* 0x000000ffff147224 */ /* 0x000fe200078e0009 */
[----:B------:R-:W-:-:S09]  /*0da0*/  MOV R11, R18 ;  /* 0x00000012000b7202 */ /* 0x000fd20000000f00 */
[----:B------:R-:W-:Y:S05]  /*0db0*/  WARPSYNC.COLLECTIVE R17, `(.L_x_2380) ;  /* 0x0000000011087348 */ /* 0x000fea0003c00000 */
[----:B------:R0:W1:Y:S02]  /*0dc0*/  SHFL.BFLY P2, R18, R20, R19, R22 ;  /* 0x0c00001314127389 */ /* 0x0000640000040016 */
[----:B01----:R-:W-:Y:S01]  /*0dd0*/  ENDCOLLECTIVE ;  /* 0x000000000000791b */ /* 0x003fe20003800000 */
.L_x_2380:
[----:B------:R-:W-:Y:S01]  /*0de0*/  HFMA2.MMA R19, -RZ, RZ, 0, 1.1920928955078125e-07 ;  /* 0x00000002ff137435 */ /* 0x000fe200000001ff */
[----:B------:R-:W-:-:S05]  /*0df0*/  MOV R12, R18 ;  /* 0x00000012000c7202 */ /* 0x000fca0000000f00 */
[----:B------:R-:W-:-:S05]  /*0e00*/  FADD.FTZ R14, R9, R12 ;  /* 0x0000000c090e7221 */ /* 0x000fca0000010000 */
[----:B------:R-:W-:-:S07]  /*0e10*/  MOV R20, R14 ;  /* 0x0000000e00147202 */ /* 0x000fce0000000f00 */
[----:B------:R-:W-:Y:S05]  /*0e20*/  WARPSYNC.COLLECTIVE R17, `(.L_x_2381) ;  /* 0x0000000011087348 */ /* 0x000fea0003c00000 */
[----:B------:R0:W1:Y:S02]  /*0e30*/  SHFL.BFLY P2, R18, R20, R19, R22 ;  /* 0x0c00001314127389 */ /* 0x0000640000040016 */
[----:B01----:R-:W-:Y:S01]  /*0e40*/  ENDCOLLECTIVE ;  /* 0x000000000000791b */ /* 0x003fe20003800000 */
.L_x_2381:
[----:B------:R-:W-:Y:S01]  /*0e50*/  HFMA2.MMA R19, -RZ, RZ, 0, 2.384185791015625e-07 ;  /* 0x00000004ff137435 */ /* 0x000fe200000001ff */
[----:B------:R-:W-:-:S04]  /*0e60*/  IMAD.MOV.U32 R13, RZ, RZ, R18 ;  /* 0x000000ffff0d7224 */ /* 0x000fc800078e0012 */
[----:B------:R-:W-:-:S05]  /*0e70*/  FADD.FTZ R15, R14, R13 ;  /* 0x0000000d0e0f7221 */ /* 0x000fca0000010000 */
[----:B------:R-:W-:-:S07]  /*0e80*/  MOV R20, R15 ;  /* 0x0000000f00147202 */ /* 0x000fce0000000f00 */
[----:B------:R-:W-:Y:S05]  /*0e90*/  WARPSYNC.COLLECTIVE R17, `(.L_x_2382) ;  /* 0x0000000011087348 */ /* 0x000fea0003c00000 */
[----:B------:R0:W1:Y:S02]  /*0ea0*/  SHFL.BFLY P2, R18, R20, R19, R22 ;  /* 0x0c00001314127389 */ /* 0x0000640000040016 */
[----:B01----:R-:W-:Y:S01]  /*0eb0*/  ENDCOLLECTIVE ;  /* 0x000000000000791b */ /* 0x003fe20003800000 */
.L_x_2382:
[----:B------:R-:W-:Y:S01]  /*0ec0*/  IMAD.MOV.U32 R19, RZ, RZ, 0x8 ;  /* 0x00000008ff137424 */ /* 0x000fe200078e00ff */
[----:B------:R-:W-:-:S05]  /*0ed0*/  MOV R16, R18 ;  /* 0x0000001200107202 */ /* 0x000fca0000000f00 */
[----:B------:R-:W-:-:S05]  /*0ee0*/  FADD.FTZ R16, R15, R16 ;  /* 0x000000100f107221 */ /* 0x000fca0000010000 */
[----:B------:R-:W-:-:S07]  /*0ef0*/  MOV R20, R16 ;  /* 0x0000001000147202 */ /* 0x000fce0000000f00 */
[----:B------:R-:W-:Y:S05]  /*0f00*/  WARPSYNC.COLLECTIVE R17, `(.L_x_2383) ;  /* 0x0000000011087348 */ /* 0x000fea0003c00000 */
[----:B------:R0:W1:Y:S02]  /*0f10*/  SHFL.BFLY P2, R18, R20, R19, R22 ;  /* 0x0c00001314127389 */ /* 0x0000640000040016 */
[----:B01----:R-:W-:Y:S01]  /*0f20*/  ENDCOLLECTIVE ;  /* 0x000000000000791b */ /* 0x003fe20003800000 */
.L_x_2383:
[----:B------:R-:W-:Y:S01]  /*0f30*/  HFMA2.MMA R19, -RZ, RZ, 0, 9.5367431640625e-07 ;  /* 0x00000010ff137435 */ /* 0x000fe200000001ff */
[----:B------:R-:W-:-:S05]  /*0f40*/  MOV R9, R18 ;  /* 0x0000001200097202 */ /* 0x000fca0000000f00 */
[----:B------:R-:W-:-:S05]  /*0f50*/  FADD.FTZ R9, R16, R9 ;  /* 0x0000000910097221 */ /* 0x000fca0000010000 */
[----:B------:R-:W-:-:S07]  /*0f60*/  MOV R20, R9 ;  /* 0x0000000900147202 */ /* 0x000fce0000000f00 */
[----:B------:R-:W-:Y:S05]  /*0f70*/  WARPSYNC.COLLECTIVE R17, `(.L_x_2384) ;  /* 0x0000000011087348 */ /* 0x000fea0003c00000 */
[----:B------:R0:W1:Y:S02]  /*0f80*/  SHFL.BFLY P2, R18, R20, R19, R22 ;  /* 0x0c00001314127389 */ /* 0x0000640000040016 */
[----:B01----:R-:W-:Y:S01]  /*0f90*/  ENDCOLLECTIVE ;  /* 0x000000000000791b */ /* 0x003fe20003800000 */
.L_x_2384:
[----:B------:R-:W-:Y:S01]  /*0fa0*/  MOV R14, R18 ;  /* 0x00000012000e7202 */ /* 0x000fe20000000f00 */
[----:B------:R-:W-:Y:S06]  /*0fb0*/  BRA `(.L_x_2385) ;  /* 0xfffffff800907947 */ /* 0x000fec000383ffff */
.L_x_2386:
        /* <DEDUP_REMOVED lines=12> */
.L_x_3235:


//--------------------- .text._ZN10layer_norm40ln_parallel_residual_bwd_finalize_kernelINS_22Kernel_traits_finalizeILj512Ef6__halffS2_fjLb0ELj1024ELj4ENS_18Kernel_traits_baseILj512EfS2_fS2_fjLj1024EEEEELb1EEEvNS_9BwdParamsE --------------------------
	.section	.text._ZN10layer_norm40ln_parallel_residual_bwd_finalize_kernelINS_22Kernel_traits_finalizeILj512Ef6__halffS2_fjLb0ELj1024ELj4ENS_18Kernel_traits_baseILj512EfS2_fS2_fjLj1024EEEEELb1EEEvNS_9BwdParamsE,"ax",@progbits
	.align	128
        .global         _ZN10layer_norm40ln_parallel_residual_bwd_finalize_kernelINS_22Kernel_traits_finalizeILj512Ef6__halffS2_fjLb0ELj1024ELj4ENS_18Kernel_traits_baseILj512EfS2_fS2_fjLj1024EEEEELb1EEEvNS_9BwdParamsE
        .type           _ZN10layer_norm40ln_parallel_residual_bwd_finalize_kernelINS_22Kernel_traits_finalizeILj512Ef6__halffS2_fjLb0ELj1024ELj4ENS_18Kernel_traits_baseILj512EfS2_fS2_fjLj1024EEEEELb1EEEvNS_9BwdParamsE,@function
        .size           _ZN10layer_norm40ln_parallel_residual_bwd_finalize_kernelINS_22Kernel_traits_finalizeILj512Ef6__halffS2_fjLb0ELj1024ELj4ENS_18Kernel_traits_baseILj512EfS2_fS2_fjLj1024EEEEELb1EEEvNS_9BwdParamsE,(.L_x_3236 - _ZN10layer_norm40ln_parallel_residual_bwd_finalize_kernelINS_22Kernel_traits_finalizeILj512Ef6__halffS2_fjLb0ELj1024ELj4ENS_18Kernel_traits_baseILj512EfS2_fS2_fjLj1024EEEEELb1EEEvNS_9BwdParamsE)
        .other          _ZN10layer_norm40ln_parallel_residual_bwd_finalize_kernelINS_22Kernel_traits_finalizeILj512Ef6__halffS2_fjLb0ELj1024ELj4ENS_18Kernel_traits_baseILj512EfS2_fS2_fjLj1024EEEEELb1EEEvNS_9BwdParamsE,@"STO_CUDA_ENTRY STV_DEFAULT"
_ZN10layer_norm40ln_parallel_residual_bwd_finalize_kernelINS_22Kernel_traits_finalizeILj512Ef6__halffS2_fjLb0ELj1024ELj4ENS_18Kernel_traits_baseILj512EfS2_fS2_fjLj1024EEEEELb1EEEvNS_9BwdParamsE:
.text._ZN10layer_norm40ln_parallel_residual_bwd_finalize_kernelINS_22Kernel_traits_finalizeILj512Ef6__halffS2_fjLb0ELj1024ELj4ENS_18Kernel_traits_baseILj512EfS2_fS2_fjLj1024EEEEELb1EEEvNS_9BwdParamsE:
        /* <DEDUP_REMOVED lines=23> */
.L_x_2398:
        /* <DEDUP_REMOVED lines=41> */
.L_x_2391:
        /* <DEDUP_REMOVED lines=62> */
.L_x_2390:
[----:B------:R-:W-:Y:S05]  /*07e0*/  BSYNC B1 ;  /* 0x0000000000017941 */ /* 0x000fea0003800000 */
.L_x_2389:
        /* <DEDUP_REMOVED lines=39> */
.L_x_2393:
[----:B------:R-:W-:Y:S05]  /*0a60*/  BSYNC B1 ;  /* 0x0000000000017941 */ /* 0x000fea0003800000 */
.L_x_2392:
        /* <DEDUP_REMOVED lines=20> */
.L_x_2388:
[----:B------:R-:W-:Y:S05]  /*0bb0*/  BSYNC B0 ;  /* 0x0000000000007941 */ /* 0x000fea0003800000 */
.L_x_2387:
        /* <DEDUP_REMOVED lines=54> */
.L_x_2419:
        /* <DEDUP_REMOVED lines=10> */
.L_x_2394:
        /* <DEDUP_REMOVED lines=22> */
.L_x_2397:
[----:B------:R-:W-:Y:S05]  /*1120*/  BSYNC B0 ;  /* 0x0000000000007941 */ /* 0x000fea0003800000 */
.L_x_2396:
[C---:B------:R-:W-:Y:S02]  /*1130*/  ISETP.GT.U32.AND P1, PT, R4.reuse, -0x201, PT ;  /* 0xfffffdff0400780c */ /* 0x040fe40003f24070 */
[----:B------:R-:W-:Y:S02]  /*1140*/  IADD3 R4, R4, 0x200, RZ ;  /* 0x0000020004047810 */ /* 0x000fe40007ffe0ff */
[----:B------:R-:W-:-:S09]  /*1150*/  IADD3 R5, R5, 0x100, RZ ;  /* 0x0000010005057810 */ /* 0x000fd20007ffe0ff */
[----:B------:R-:W-:Y:S05]  /*1160*/  @P1 BRA `(.L_x_2398) ;  /* 0xfffffff000001947 */ /* 0x000fea000383ffff */
[----:B------:R-:W-:Y:S05]  /*1170*/  EXIT ;  /* 0x000000000000794d */ /* 0x000fea0003800000 */
.L_x_2395:
[----:B------:R-:W-:Y:S01]  /*1180*/  HFMA2.MMA R13, -RZ, RZ, 0, 5.9604644775390625e-08 ;  /* 0x00000001ff0d7435 */ /* 0x000fe200000001ff */
[----:B0-----:R-:W-:Y:S02]  /*1190*/  MOV R26, R9 ;  /* 0x00000009001a7202 */ /* 0x001fe40000000f00 */
[----:B------:R-:W-:Y:S02]  /*11a0*/  MOV R12, 0x1f ;  /* 0x0000001f000c7802 */ /* 0x000fe40000000f00 */
[----:B------:R-:W-:-:S07]  /*11b0*/  MOV R11, 0xffffffff ;  /* 0xffffffff000b7802 */ /* 0x000fce0000000f00 */
[----:B-1234-:R-:W-:Y:S05]  /*11c0*/  WARPSYNC.COLLECTIVE R11, `(.L_x_2399) ;  /* 0x000000000b087348 */ /* 0x01efea0003c00000 */
[----:B------:R0:W0:Y:S02]  /*11d0*/  SHFL.BFLY P2, R16, R26, R13, R12 ;  /* 0x0c00000d1a107389 */ /* 0x000024000004000c */
[----:B01234-:R-:W-:Y:S01]  /*11e0*/  ENDCOLLECTIVE ;  /* 0x000000000000791b */ /* 0x01ffe20003800000 */
.L_x_2399:
[----:B------:R-:W-:Y:S01]  /*11f0*/  HFMA2.MMA R13, -RZ, RZ, 0, 1.1920928955078125e-07 ;  /* 0x00000002ff0d7435 */ /* 0x000fe200000001ff */
[----:B------:R-:W-:-:S05]  /*1200*/  FADD.FTZ R10, R9, R16 ;  /* 0x00000010090a7221 */ /* 0x000fca0000010000 */
[----:B------:R-:W-:-:S07]  /*1210*/  MOV R26, R10 ;  /* 0x0000000a001a7202 */ /* 0x000fce0000000f00 */
[----:B------:R-:W-:Y:S05]  /*1220*/  WARPSYNC.COLLECTIVE R11, `(.L_x_2400) ;  /* 0x000000000b087348 */ /* 0x000fea0003c00000 */
[----:B------:R0:W1:Y:S02]  /*1230*/  SHFL.BFLY P2, R16, R26, R13, R12 ;  /* 0x0c00000d1a107389 */ /* 0x000064000004000c */
[----:B01----:R-:W-:Y:S01]  /*1240*/  ENDCOLLECTIVE ;  /* 0x000000000000791b */ /* 0x003fe20003800000 */
.L_x_2400:
[----:B------:R-:W-:Y:S01]  /*1250*/  HFMA2.MMA R13, -RZ, RZ, 0, 2.384185791015625e-07 ;  /* 0x00000004ff0d7435 */ /* 0x000fe200000001ff */
[----:B------:R-:W-:-:S05]  /*1260*/  FADD.FTZ R9, R10, R16 ;  /* 0x000000100a097221 */ /* 0x000fca0000010000 */
[----:B------:R-:W-:-:S07]  /*1270*/  MOV R26, R9 ;  /* 0x00000009001a7202 */ /* 0x000fce0000000f00 */
[----:B------:R-:W-:Y:S05]  /*1280*/  WARPSYNC.COLLECTIVE R11, `(.L_x_2401) ;  /* 0x000000000b087348 */ /* 0x000fea0003c00000 */
[----:B------:R0:W1:Y:S02]  /*1290*/  SHFL.BFLY P2, R16, R26, R13, R12 ;  /* 0x0c00000d1a107389 */ /* 0x000064000004000c */
[----:B01----:R-:W-:Y:S01]  /*12a0*/  ENDCOLLECTIVE ;  /* 0x000000000000791b */ /* 0x003fe20003800000 */
.L_x_2401:
[----:B------:R-:W-:Y:S01]  /*12b0*/  HFMA2.MMA R13, -RZ, RZ, 0, 4.76837158203125e-07 ;  /* 0x00000008ff0d7435 */ /* 0x000fe200000001ff */
[----:B------:R-:W-:-:S05]  /*12c0*/  FADD.FTZ R18, R9, R16 ;  /* 0x0000001009127221 */ /* 0x000fca0000010000 */
[----:B------:R-:W-:-:S07]  /*12d0*/  MOV R26, R18 ;  /* 0x00000012001a7202 */ /* 0x000fce0000000f00 */
[----:B------:R-:W-:Y:S05]  /*12e0*/  WARPSYNC.COLLECTIVE R11, `(.L_x_2402) ;  /* 0x000000000b087348 */ /* 0x000fea0003c00000 */
[----:B------:R0:W1:Y:S02]  /*12f0*/  SHFL.BFLY P2, R16, R26, R13, R12 ;  /* 0x0c00000d1a107389 */ /* 0x000064000004000c */
[----:B01----:R-:W-:Y:S01]  /*1300*/  ENDCOLLECTIVE ;  /* 0x000000000000791b */ /* 0x003fe20003800000 */
.L_x_2402:
[----:B------:R-:W-:Y:S01]  /*1310*/  HFMA2.MMA R13, -RZ, RZ, 0, 9.5367431640625e-07 ;  /* 0x00000010ff0d7435 */ /* 0x000fe200000001ff */
[----:B------:R-:W-:-:S05]  /*1320*/  FADD.FTZ R10, R18, R16 ;  /* 0x00000010120a7221 */ /* 0x000fca0000010000 */
[----:B------:R-:W-:-:S07]  /*1330*/  MOV R26, R10 ;  /* 0x0000000a001a7202 */ /* 0x000fce0000000f00 */
[----:B------:R-:W-:Y:S05]  /*1340*/  WARPSYNC.COLLECTIVE R11, `(.L_x_2403) ;  /* 0x000000000b087348 */ /* 0x000fea0003c00000 */
[----:B------:R0:W1:Y:S02]  /*1350*/  SHFL.BFLY P2, R16, R26, R13, R12 ;  /* 0x0c00000d1a107389 */ /* 0x000064000004000c */
[----:B01----:R-:W-:Y:S01]  /*1360*/  ENDCOLLECTIVE ;  /* 0x000000000000791b */ /* 0x003fe20003800000 */
.L_x_2403:
[----:B------:R-:W-:Y:S01]  /*1370*/  HFMA2.MMA R13, -RZ, RZ, 0, 5.9604644775390625e-08 ;  /* 0x00000001ff0d7435 */ /* 0x000fe200000001ff */
[----:B------:R-:W-:Y:S02]  /*1380*/  MOV R26, R14 ;  /* 0x0000000e001a7202 */ /* 0x000fe40000000f00 */
[----:B------:R-:W-:-:S08]  /*1390*/  MOV R9, R16 ;  /* 0x0000001000097202 */ /* 0x000fd00000000f00 */
[----:B------:R-:W-:Y:S05]  /*13a0*/  WARPSYNC.COLLECTIVE R11, `(.L_x_2404) ;  /* 0x000000000b087348 */ /* 0x000fea0003c00000 */
[----:B------:R0:W1:Y:S02]  /*13b0*/  SHFL.BFLY P2, R16, R26, R13, R12 ;  /* 0x0c00000d1a107389 */ /* 0x000064000004000c */
[----:B01----:R-:W-:Y:S01]  /*13c0*/  ENDCOLLECTIVE ;  /* 0x000000000000791b */ /* 0x003fe20003800000 */
.L_x_2404:
[----:B------:R-:W-:Y:S01]  /*13d0*/  HFMA2.MMA R13, -RZ, RZ, 0, 1.1920928955078125e-07 ;  /* 0x00000002ff0d7435 */ /* 0x000fe200000001ff */
[----:B------:R-:W-:-:S05]  /*13e0*/  MOV R15, R16 ;  /* 0x00000010000f7202 */ /* 0x000fca0000000f00 */
[----:B------:R-:W-:-:S05]  /*13f0*/  FADD.FTZ R15, R14, R15 ;  /* 0x0000000f0e0f7221 */ /* 0x000fca0000010000 */
[----:B------:R-:W-:-:S07]  /*1400*/  MOV R26, R15 ;  /* 0x0000000f001a7202 */ /* 0x000fce0000000f00 */
[----:B------:R-:W-:Y:S05]  /*1410*/  WARPSYNC.COLLECTIVE R11, `(.L_x_2405) ;  /* 0x000000000b087348 */ /* 0x000fea0003c00000 */
[----:B------:R0:W1:Y:S02]  /*1420*/  SHFL.BFLY P2, R16, R26, R13, R12 ;  /* 0x0c00000d1a107389 */ /* 0x000064000004000c */
[----:B01----:R-:W-:Y:S01]  /*1430*/  ENDCOLLECTIVE ;  /* 0x000000000000791b */ /* 0x003fe20003800000 */
.L_x_2405:
[----:B------:R-:W-:Y:S01]  /*1440*/  HFMA2.MMA R13, -RZ, RZ, 0, 2.384185791015625e-07 ;  /* 0x00000004ff0d7435 */ /* 0x000fe200000001ff */
[----:B------:R-:W-:-:S05]  /*1450*/  MOV R18, R16 ;  /* 0x0000001000127202 */ /* 0x000fca0000000f00 */
[----:B------:R-:W-:-:S05]  /*1460*/  FADD.FTZ R14, R15, R18 ;  /* 0x000000120f0e7221 */ /* 0x000fca0000010000 */
[----:B------:R-:W-:-:S07]  /*1470*/  MOV R26, R14 ;  /* 0x0000000e001a7202 */ /* 0x000fce0000000f00 */
[----:B------:R-:W-:Y:S05]  /*1480*/  WARPSYNC.COLLECTIVE R11, `(.L_x_2406) ;  /* 0x000000000b087348 */ /* 0x000fea0003c00000 */
[----:B------:R0:W1:Y:S02]  /*1490*/  SHFL.BFLY P2, R16, R26, R13, R12 ;  /* 0x0c00000d1a107389 */ /* 0x000064000004000c */
[----:B01----:R-:W-:Y:S01]  /*14a0*/  ENDCOLLECTIVE ;  /* 0x000000000000791b */ /* 0x003fe20003800000 */
.L_x_2406:
[----:B------:R-:W-:Y:S01]  /*14b0*/  HFMA2.MMA R13, -RZ, RZ, 0, 4.76837158203125e-07 ;  /* 0x00000008ff0d7435 */ /* 0x000fe200000001ff */
[----:B------:R-:W-:-:S05]  /*14c0*/  MOV R17, R16 ;  /* 0x0000001000117202 */ /* 0x000fca0000000f00 */
[----:B------:R-:W-:-:S05]  /*14d0*/  FADD.FTZ R19, R14, R17 ;  /* 0x000000110e137221 */ /* 0x000fca0000010000 */
[----:B------:R-:W-:-:S07]  /*14e0*/  MOV R26, R19 ;  /* 0x00000013001a7202 */ /* 0x000fce0000000f00 */
[----:B------:R-:W-:Y:S05]  /*14f0*/  WARPSYNC.COLLECTIVE R11, `(.L_x_2407) ;  /* 0x000000000b087348 */ /* 0x000fea0003c00000 */
[----:B------:R0:W1:Y:S02]  /*1500*/  SHFL.BFLY P2, R16, R26, R13, R12 ;  /* 0x0c00000d1a107389 */ /* 0x000064000004000c */
[----:B01----:R-:W-:Y:S01]  /*1510*/  ENDCOLLECTIVE ;  /* 0x000000000000791b */ /* 0x003fe20003800000 */
.L_x_2407:
[----:B------:R-:W-:Y:S01]  /*1520*/  HFMA2.MMA R13, -RZ, RZ, 0, 9.5367431640625e-07 ;  /* 0x00000010ff0d7435 */ /* 0x000fe200000001ff */
[----:B------:R-:W-:-:S05]  /*1530*/  MOV R20, R16 ;  /* 0x0000001000147202 */ /* 0x000fca0000000f00 */
[----:B------:R-:W-:-:S05]  /*1540*/  FADD.FTZ R15, R19, R20 ;  /* 0x00000014130f7221 */ /* 0x000fca0000010000 */
[----:B------:R-:W-:-:S07]  /*1550*/  MOV R26, R15 ;  /* 0x0000000f001a7202 */ /* 0x000fce0000000f00 */
[----:B------:R-:W-:Y:S05]  /*1560*/  WARPSYNC.COLLECTIVE R11, `(.L_x_2408) ;  /* 0x000000000b087348 */ /* 0x000fea0003c00000 */
[----:B------:R0:W1:Y:S02]  /*1570*/  SHFL.BFLY P2, R16, R26, R13, R12 ;  /* 0x0c00000d1a107389 */ /* 0x000064000004000c */
[----:B01----:R-:W-:Y:S01]  /*1580*/  ENDCOLLECTIVE ;  /* 0x000000000000791b */ /* 0x003fe20003800000 */
.L_x_2408:
[----:B------:R-:W-:Y:S01]  /*1590*/  HFMA2.MMA R13, -RZ, RZ, 0, 5.9604644775390625e-08 ;  /* 0x00000001ff0d7435 */ /* 0x000fe200000001ff */
[----:B------:R-:W-:Y:S02]  /*15a0*/  MOV R26, R8 ;  /* 0x00000008001a7202 */ /* 0x000fe40000000f00 */
[----:B------:R-:W-:-:S08]  /*15b0*/  MOV R14, R16 ;  /* 0x00000010000e7202 */ /* 0x000fd00000000f00 */
[----:B------:R-:W-:Y:S05]  /*15c0*/  WARPSYNC.COLLECTIVE R11, `(.L_x_2409) ;  /* 0x000000000b087348 */ /* 0x000fea0003c00000 */
[----:B------:R0:W1:Y:S02]  /*15d0*/  SHFL.BFLY P2, R16, R26, R13, R12 ;  /* 0x0c00000d1a107389 */ /* 0x000064000004000c */
[----:B01----:R-:W-:Y:S01]  /*15e0*/  ENDCOLLECTIVE ;  /* 0x000000000000791b */ /* 0x003fe20003800000 */
.L_x_2409:
[----:B------:R-:W-:Y:S01]  /*15f0*/  HFMA2.MMA R13, -RZ, RZ, 0, 1.1920928955078125e-07 ;  /* 0x00000002ff0d7435 */ /* 0x000fe200000001ff */
[----:B------:R-:W-:-:S05]  /*1600*/  MOV R17, R16 ;  /* 0x0000001000117202 */ /* 0x000fca0000000f00 */
[----:B------:R-:W-:-:S05]  /*1610*/  FADD.FTZ R19, R8, R17 ;  /* 0x0000001108137221 */ /* 0x000fca0000010000 */
[----:B------:R-:W-:-:S07]  /*1620*/  MOV R26, R19 ;  /* 0x00000013001a7202 */ /* 0x000fce0000000f00 */
[----:B------:R-:W-:Y:S05]  /*1630*/  WARPSYNC.COLLECTIVE R11, `(.L_x_2410) ;  /* 0x000000000b087348 */ /* 0x000fea0003c00000 */
[----:B------:R0:W1:Y:S02]  /*1640*/  SHFL.BFLY P2, R16, R26, R13, R12 ;  /* 0x0c00000d1a107389 */ /* 0x000064000004000c */
[----:B01----:R-:W-:Y:S01]  /*1650*/  ENDCOLLECTIVE ;  /* 0x000000000000791b */ /* 0x003fe20003800000 */
.L_x_2410:
[----:B------:R-:W-:Y:S01]  /*1660*/  HFMA2.MMA R13, -RZ, RZ, 0, 2.384185791015625e-07 ;  /* 0x00000004ff0d7435 */ /* 0x000fe200000001ff */
[----:B------:R-:W-:-:S05]  /*1670*/  MOV R20, R16 ;  /* 0x0000001000147202 */ /* 0x000fca0000000f00 */
[----:B------:R-:W-:-:S05]  /*1680*/  FADD.FTZ R8, R19, R20 ;  /* 0x0000001413087221 */ /* 0x000fca0000010000 */
[----:B------:R-:W-:-:S07]  /*1690*/  MOV R26, R8 ;  /* 0x00000008001a7202 */ /* 0x000fce0000000f00 */
[----:B------:R-:W-:Y:S05]  /*16a0*/  WARPSYNC.COLLECTIVE R11, `(.L_x_2411) ;  /* 0x000000000b087348 */ /* 0x000fea0003c00000 */
[----:B------:R0:W1:Y:S02]  /*16b0*/  SHFL.BFLY P2, R16, R26, R13, R12 ;  /* 0x0c00000d1a107389 */ /* 0x000064000004000c */
[----:B01----:R-:W-:Y:S01]  /*16c0*/  ENDCOLLECTIVE ;  /* 0x000000000000791b */ /* 0x003fe20003800000 */
.L_x_2411:
[----:B------:R-:W-:Y:S01]  /*16d0*/  HFMA2.MMA R13, -RZ, RZ, 0, 4.76837158203125e-07 ;  /* 0x00000008ff0d7435 */ /* 0x000fe200000001ff */
[----:B------:R-:W-:-:S05]  /*16e0*/  MOV R21, R16 ;  /* 0x0000001000157202 */ /* 0x000fca0000000f00 */
[----:B------:R-:W-:-:S05]  /*16f0*/  FADD.FTZ R21, R8, R21 ;  /* 0x0000001508157221 */ /* 0x000fca0000010000 */
[----:B------:R-:W-:-:S07]  /*1700*/  MOV R26, R21 ;  /* 0x00000015001a7202 */ /* 0x000fce0000000f00 */
[----:B------:R-:W-:Y:S05]  /*1710*/  WARPSYNC.COLLECTIVE R11, `(.L_x_2412) ;  /* 0x000000000b087348 */ /* 0x000fea0003c00000 */
[----:B------:R0:W1:Y:S02]  /*1720*/  SHFL.BFLY P2, R16, R26, R13, R12 ;  /* 0x0c00000d1a107389 */ /* 0x000064000004000c */
[----:B01----:R-:W-:Y:S01]  /*1730*/  ENDCOLLECTIVE ;  /* 0x000000000000791b */ /* 0x003fe20003800000 */
.L_x_2412:
[----:B------:R-:W-:Y:S01]  /*1740*/  HFMA2.MMA R13, -RZ, RZ, 0, 9.5367431640625e-07 ;  /* 0x00000010ff0d7435 */ /* 0x000fe200000001ff */
[----:B------:R-:W-:-:S05]  /*1750*/  MOV R22, R16 ;  /* 0x0000001000167202 */ /* 0x000fca0000000f00 */
[----:B------:R-:W-:-:S05]  /*1760*/  FADD.FTZ R17, R21, R22 ;  /* 0x0000001615117221 */ /* 0x000fca0000010000 */
[----:B------:R-:W-:-:S07]  /*1770*/  MOV R26, R17 ;  /* 0x00000011001a7202 */ /* 0x000fce0000000f00 */
[----:B------:R-:W-:Y:S05]  /*1780*/  WARPSYNC.COLLECTIVE R11, `(.L_x_2413) ;  /* 0x000000000b087348 */ /* 0x000fea0003c00000 */
[----:B------:R0:W1:Y:S02]  /*1790*/  SHFL.BFLY P2, R16, R26, R13, R12 ;  /* 0x0c00000d1a107389 */ /* 0x000064000004000c */
[----:B01----:R-:W-:Y:S01]  /*17a0*/  ENDCOLLECTIVE ;  /* 0x000000000000791b */ /* 0x003fe20003800000 */
.L_x_2413:
[----:B------:R-:W-:Y:S01]  /*17b0*/  HFMA2.MMA R13, -RZ, RZ, 0, 5.9604644775390625e-08 ;  /* 0x00000001ff0d7435 */ /* 0x000fe200000001ff */
[----:B------:R-:W-:Y:S02]  /*17c0*/  MOV R26, R7 ;  /* 0x00000007001a7202 */ /* 0x000fe40000000f00 */
[----:B------:R-:W-:-:S08]  /*17d0*/  MOV R8, R16 ;  /* 0x0000001000087202 */ /* 0x000fd00000000f00 */
[----:B------:R-:W-:Y:S05]  /*17e0*/  WARPSYNC.COLLECTIVE R11, `(.L_x_2414) ;  /* 0x000000000b087348 */ /* 0x000fea0003c00000 */
[----:B------:R0:W1:Y:S02]  /*17f0*/  SHFL.BFLY P2, R16, R26, R13, R12 ;  /* 0x0c00000d1a107389 */ /* 0x000064000004000c */
[----:B01----:R-:W-:Y:S01]  /*1800*/  ENDCOLLECTIVE ;  /* 0x000000000000791b */ /* 0x003fe20003800000 */
.L_x_2414:
[----:B------:R-:W-:Y:S01]  /*1810*/  HFMA2.MMA R13, -RZ, RZ, 0, 1.1920928955078125e-07 ;  /* 0x00000002ff0d7435 */ /* 0x000fe200000001ff */
[----:B------:R-:W-:-:S05]  /*1820*/  MOV R18, R16 ;  /* 0x0000001000127202 */ /* 0x000fca0000000f00 */
[----:B------:R-:W-:-:S05]  /*1830*/  FADD.FTZ R22, R7, R18 ;  /* 0x0000001207167221 */ /* 0x000fca0000010000 */
[----:B------:R-:W-:-:S07]  /*1840*/  MOV R26, R22 ;  /* 0x00000016001a7202 */ /* 0x000fce0000000f00 */
[----:B------:R-:W-:Y:S05]  /*1850*/  WARPSYNC.COLLECTIVE R11, `(.L_x_2415) ;  /* 0x000000000b087348 */ /* 0x000fea0003c00000 */
[----:B------:R0:W1:Y:S02]  /*1860*/  SHFL.BFLY P2, R16, R26, R13, R12 ;  /* 0x0c00000d1a107389 */ /* 0x000064000004000c */
[----:B01----:R-:W-:Y:S01]  /*1870*/  ENDCOLLECTIVE ;  /* 0x000000000000791b */ /* 0x003fe20003800000 */
.L_x_2415:
[----:B------:R-:W-:Y:S01]  /*1880*/  HFMA2.MMA R13, -RZ, RZ, 0, 2.384185791015625e-07 ;  /* 0x00000004ff0d7435 */ /* 0x000fe200000001ff */
[----:B------:R-:W-:-:S05]  /*1890*/  MOV R21, R16 ;  /* 0x0000001000157202 */ /* 0x000fca0000000f00 */
[----:B------:R-:W-:-:S05]  /*18a0*/  FADD.FTZ R7, R22, R21 ;  /* 0x0000001516077221 */ /* 0x000fca0000010000 */
[----:B------:R-:W-:-:S07]  /*18b0*/  MOV R26, R7 ;  /* 0x00000007001a7202 */ /* 0x000fce0000000f00 */
[----:B------:R-:W-:Y:S05]  /*18c0*/  WARPSYNC.COLLECTIVE R11, `(.L_x_2416) ;  /* 0x000000000b087348 */ /* 0x000fea0003c00000 */
[----:B------:R0:W1:Y:S02]  /*18d0*/  SHFL.BFLY P2, R16, R26, R13, R12 ;  /* 0x0c00000d1a107389 */ /* 0x000064000004000c */
[----:B01----:R-:W-:Y:S01]  /*18e0*/  ENDCOLLECTIVE ;  /* 0x000000000000791b */ /* 0x003fe20003800000 */
.L_x_2416:
[----:B------:R-:W-:Y:S01]  /*18f0*/  HFMA2.MMA R13, -RZ, RZ, 0, 4.76837158203125e-07 ;  /* 0x00000008ff0d7435 */ /* 0x000fe200000001ff */
[----:B------:R-:W-:-:S05]  /*1900*/  MOV R20, R16 ;  /* 0x0000001000147202 */ /* 0x000fca0000000f00 */
[----:B------:R-:W-:-:S05]  /*1910*/  FADD.FTZ R23, R7, R20 ;  /* 0x0000001407177221 */ /* 0x000fca0000010000 */
[----:B------:R-:W-:-:S07]  /*1920*/  MOV R26, R23 ;  /* 0x00000017001a7202 */ /* 0x000fce0000000f00 */
[----:B------:R-:W-:Y:S05]  /*1930*/  WARPSYNC.COLLECTIVE R11, `(.L_x_2417) ;  /* 0x000000000b087348 */ /* 0x000fea0003c00000 */
[----:B------:R0:W1:Y:S02]  /*1940*/  SHFL.BFLY P2, R16, R26, R13, R12 ;  /* 0x0c00000d1a107389 */ /* 0x000064000004000c */
[----:B01----:R-:W-:Y:S01]  /*1950*/  ENDCOLLECTIVE ;  /* 0x000000000000791b */ /* 0x003fe20003800000 */
.L_x_2417:
[----:B------:R-:W-:Y:S01]  /*1960*/  HFMA2.MMA R13, -RZ, RZ, 0, 9.5367431640625e-07 ;  /* 0x00000010ff0d7435 */ /* 0x000fe200000001ff */
[----:B------:R-:W-:-:S05]  /*1970*/  MOV R24, R16 ;  /* 0x0000001000187202 */ /* 0x000fca0000000f00 */
[----:B------:R-:W-:-:S05]  /*1980*/  FADD.FTZ R24, R23, R24 ;  /* 0x0000001817187221 */ /* 0x000fca0000010000 */
[----:B------:R-:W-:-:S07]  /*1990*/  MOV R26, R24 ;  /* 0x00000018001a7202 */ /* 0x000fce0000000f00 */
[----:B------:R-:W-:Y:S05]  /*19a0*/  WARPSYNC.COLLECTIVE R11, `(.L_x_2418) ;  /* 0x000000000b087348 */ /* 0x000fea0003c00000 */
[----:B------:R0:W1:Y:S02]  /*19b0*/  SHFL.BFLY P2, R16, R26, R13, R12 ;  /* 0x0c00000d1a107389 */ /* 0x000064000004000c */
[----:B01----:R-:W-:Y:S01]  /*19c0*/  ENDCOLLECTIVE ;  /* 0x000000000000791b */ /* 0x003fe20003800000 */
.L_x_2418:
[----:B------:R-:W-:Y:S05]  /*19d0*/  BRA `(.L_x_2419) ;  /* 0xfffffff400507947 */ /* 0x000fea000383ffff */
.L_x_2420:
        /* <DEDUP_REMOVED lines=10> */
.L_x_3236:


//--------------------- .text._ZN10layer_norm31ln_parallel_residual_bwd_kernelINS_13Kernel_traitsIf6__halffS2_fjLj512ELj1ELj4ELj1ELj16ENS_18Kernel_traits_baseILj512EfS2_fS2_fjLj128EEEEELb1ELb1ELb1EEEvNS_9BwdParamsE --------------------------
	.section	.text._ZN10layer_norm31ln_parallel_residual_bwd_kernelINS_13Kernel_traitsIf6__halffS2_fjLj512ELj1ELj4ELj1ELj16ENS_18Kernel_traits_baseILj512EfS2_fS2_fjLj128EEEEELb1ELb1ELb1EEEvNS_9BwdParamsE,"ax",@progbits
	.align	128
        .global         _ZN10layer_norm31ln_parallel_residual_bwd_kernelINS_13Kernel_traitsIf6__halffS2_fjLj512ELj1ELj4ELj1ELj16ENS_18Kernel_traits_baseILj512EfS2_fS2_fjLj128EEEEELb1ELb1ELb1EEEvNS_9BwdParamsE
        .type           _ZN10layer_norm31ln_parallel_residual_bwd_kernelINS_13Kernel_traitsIf6__halffS2_fjLj512ELj1ELj4ELj1ELj16ENS_18Kernel_traits_baseILj512EfS2_fS2_fjLj128EEEEELb1ELb1ELb1EEEvNS_9BwdParamsE,@function
        .size           _ZN10layer_norm31ln_parallel_residual_bwd_kernelINS_13Kernel_traitsIf6__halffS2_fjLj512ELj1ELj4ELj1ELj16ENS_18Kernel_traits_baseILj512EfS2_fS2_fjLj128EEEEELb1ELb1ELb1EEEvNS_9BwdParamsE,(.L_x_3237 - _ZN10layer_norm31ln_parallel_residual_bwd_kernelINS_13Kernel_traitsIf6__halffS2_fjLj512ELj1ELj4ELj1ELj16ENS_18Kernel_traits_baseILj512EfS2_fS2_fjLj128EEEEELb1ELb1ELb1EEEvNS_9BwdParamsE)
        .other          _ZN10layer_norm31ln_parallel_residual_bwd_kernelINS_13Kernel_traitsIf6__halffS2_fjLj512ELj1ELj4ELj1ELj16ENS_18Kernel_traits_baseILj512EfS2_fS2_fjLj128EEEEELb1ELb1ELb1EEEvNS_9BwdParamsE,@"STO_CUDA_ENTRY STV_DEFAULT"
_ZN10layer_norm31ln_parallel_residual_bwd_kernelINS_13Kernel_traitsIf6__halffS2_fjLj512ELj1ELj4ELj1ELj16ENS_18Kernel_traits_baseILj512EfS2_fS2_fjLj128EEEEELb1ELb1ELb1EEEvNS_9BwdParamsE:
.text._ZN10layer_norm31ln_parallel_residual_bwd_kernelINS_13Kernel_traitsIf6__halffS2_fjLj512ELj1ELj4ELj1ELj16ENS_18Kernel_traits_baseILj512EfS2_fS2_fjLj128EEEEELb1ELb1ELb1EEEvNS_9BwdParamsE:
        /* <DEDUP_REMOVED lines=34> */
.L_x_2422:
        /* <DEDUP_REMOVED lines=29> */
[----:B------:R-:W-:Y:S02]  /*03f0*/  CS2R R86, SRZ ;  /* 0x0000000000567805 */ /* 0x000fe4000001ff00 */
[----:B------:R-:W-:Y:S02]  /*0400*/  CS2R R84, SRZ ;  /* 0x0000000000547805 */ /* 0x000fe4000001ff00 */
[----:B0-----:R-:W-:-:S07]  /*0410*/  CS2R R82, SRZ ;  /* 0x0000000000527805 */ /* 0x001fce000001ff00 */
.L_x_2426:
        /* <DEDUP_REMOVED lines=23> */
[----:B------:R1:W2:Y:S04]  /*0590*/  LDG.E R117, desc[UR4][R120.64] ;  /* 0x0000000478757981 */ /* 0x0002a8000c1e1900 */
[----:B------:R1:W2:Y:S04]  /*05a0*/  LDG.E.128 R68, desc[UR4][R122.64+0x10] ;  /* 0x000010047a447981 */ /* 0x0002a8000c1e1d00 */
[----:B------:R-:W2:Y:S01]  /*05b0*/  LDG.E.128 R48, desc[UR4][R50.64] ;  /* 0x0000000432307981 */ /* 0x000ea2000c1e1d00 */
[----:B0-----:R-:W-:-:S04]  /*05c0*/  ISETP.NE.U32.AND P1, PT, R74, RZ, PT ;  /* 0x000000ff4a00720c */ /* 0x001fc80003f25070 */
[----:B------:R-:W-:-:S13]  /*05d0*/  ISETP.NE.AND.EX P1, PT, R75, RZ, PT, P1 ;  /* 0x000000ff4b00720c */ /* 0x000fda0003f25310 */
[----:B------:R-:W0:Y:S08]  /*05e0*/  @P1 LDC.64 R76, c[0x0][0x248] ;  /* 0x00009200ff4c1b82 */ /* 0x000e300000000a00 */
[----:B------:R-:W1:Y:S01]  /*05f0*/  @P1 LDC.64 R78, c[0x0][0x248] ;  /* 0x00009200ff4e1b82 */ /* 0x000e620000000a00 */
[----:B------:R-:W-:Y:S01]  /*0600*/  IMAD.SHL.U32 R125, R118, 0x8, RZ ;  /* 0x00000008767d7824 */ /* 0x000fe200078e00ff */
[----:B------:R-:W-:-:S02]  /*0610*/  SHF.R.U32.HI R128, RZ, 0x1d, R118 ;  /* 0x0000001dff807819 */ /* 0x000fc40000011676 */
[----:B------:R-:W-:Y:S02]  /*0620*/  SHF.L.U32 R127, R116, 0x3, RZ ;  /* 0x00000003747f7819 */ /* 0x000fe400000006ff */
[----:B------:R-:W-:Y:S02]  /*0630*/  SHF.R.U32.HI R130, RZ, 0x1d, R116 ;  /* 0x0000001dff827819 */ /* 0x000fe40000011674 */
[----:B0-----:R-:W-:-:S04]  /*0640*/  @P1 IADD3 R76, P2, R125, R76, RZ ;  /* 0x0000004c7d4c1210 */ /* 0x001fc80007f5e0ff */
[----:B------:R-:W-:Y:S02]  /*0650*/  @P1 IADD3.X R77, R128, R77, RZ, P2, !PT ;  /* 0x0000004d804d1210 */ /* 0x000fe400017fe4ff */
[C---:B-1----:R-:W-:Y:S02]  /*0660*/  @P0 LEA R120, P2, R118.reuse, R80, 0x5 ;  /* 0x0000005076780211 */ /* 0x042fe400078428ff */
[----:B------:R-:W-:Y:S01]  /*0670*/  @P1 IADD3 R78, P3, R127, R78, RZ ;  /* 0x0000004e7f4e1210 */ /* 0x000fe20007f7e0ff */
[----:B-----5:R-:W5:Y:S01]  /*0680*/  @P1 LDG.E.64 R2, desc[UR4][R76.64] ;  /* 0x000000044c021981 */ /* 0x020f62000c1e1b00 */
[----:B------:R-:W-:Y:S02]  /*0690*/  @P0 LEA.HI.X R121, R118, R81, RZ, 0x5, P2 ;  /* 0x0000005176790211 */ /* 0x000fe400010f2cff */
[----:B------:R-:W-:Y:S02]  /*06a0*/  @P1 IADD3.X R79, R130, R79, RZ, P3, !PT ;  /* 0x0000004f824f1210 */ /* 0x000fe40001ffe4ff */
[----:B------:R-:W-:Y:S01]  /*06b0*/  @P0 LEA R122, P3, R116, R80, 0x5 ;  /* 0x00000050747a0211 */ /* 0x000fe200078628ff */
[----:B------:R-:W5:Y:S01]  /*06c0*/  @P0 LDG.E.128 R20, desc[UR4][R120.64] ;  /* 0x0000000478140981 */ /* 0x000f62000c1e1d00 */
[----:B------:R-:W-:-:S02]  /*06d0*/  IADD3 R124, P2, R125, UR12, RZ ;  /* 0x0000000c7d7c7c10 */ /* 0x000fc4000ff5e0ff */
[----:B------:R-:W-:Y:S01]  /*06e0*/  IADD3 R126, P5, R127, UR12, RZ ;  /* 0x0000000c7f7e7c10 */ /* 0x000fe2000ffbe0ff */
[----:B------:R-:W5:Y:S01]  /*06f0*/  @P1 LDG.E.64 R72, desc[UR4][R78.64] ;  /* 0x000000044e481981 */ /* 0x000f62000c1e1b00 */
[----:B------:R-:W-:Y:S02]  /*0700*/  @P0 LEA.HI.X R123, R116, R81, RZ, 0x5, P3 ;  /* 0x00000051747b0211 */ /* 0x000fe400018f2cff */
[----:B------:R-:W-:Y:S01]  /*0710*/  IADD3.X R125, R128, UR13, RZ, P2, !PT ;  /* 0x0000000d807d7c10 */ /* 0x000fe200097fe4ff */
[----:B------:R-:W5:Y:S01]  /*0720*/  @P0 LDG.E.128 R24, desc[UR4][R120.64+0x10] ;  /* 0x0000100478180981 */ /* 0x000f62000c1e1d00 */
[----:B------:R-:W-:-:S03]  /*0730*/  IADD3.X R127, R130, UR13, RZ, P5, !PT ;  /* 0x0000000d827f7c10 */ /* 0x000fc6000affe4ff */
[----:B------:R-:W5:Y:S04]  /*0740*/  @P0 LDG.E.128 R28, desc[UR4][R122.64] ;  /* 0x000000047a1c0981 */ /* 0x000f68000c1e1d00 */
[----:B------:R-:W5:Y:S04]  /*0750*/  @P0 LDG.E.128 R32, desc[UR4][R122.64+0x10] ;  /* 0x000010047a200981 */ /* 0x000f68000c1e1d00 */
        /* <DEDUP_REMOVED lines=14> */
[C---:B------:R-:W-:Y:S01]  /*0840*/  FADD.FTZ R122, -R131.reuse, R60 ;  /* 0x0000003c837a7221 */ /* 0x040fe20000010100 */
[C---:B-1----:R-:W-:Y:S01]  /*0850*/  FADD.FTZ R126, -R131.reuse, R61 ;  /* 0x0000003d837e7221 */ /* 0x042fe20000010100 */
        /* <DEDUP_REMOVED lines=20> */
[----:B------:R-:W-:Y:S01]  /*09a0*/  FMUL.FTZ R69, R117, R120 ;  /* 0x0000007875457220 */ /* 0x000fe20000410000 */
[--C-:B------:R-:W-:Y:S02]  /*09b0*/  HADD2.F32 R56, -RZ, R50.reuse.H0_H0 ;  /* 0x20000032ff387230 */ /* 0x100fe40000004100 */
[----:B------:R-:W-:Y:S01]  /*09c0*/  FMUL.FTZ R71, R18, R119 ;  /* 0x0000007712477220 */ /* 0x000fe20000410000 */
[----:B------:R-:W-:Y:S02]  /*09d0*/  HADD2.F32 R55, -RZ, R50.H1_H1 ;  /* 0x30000032ff377230 */ /* 0x000fe40000004100 */
[----:B------:R-:W-:Y:S01]  /*09e0*/  FADD.FTZ R50, R49, R70 ;  /* 0x0000004631327221 */ /* 0x000fe20000010000 */
[----:B------:R-:W-:Y:S01]  /*09f0*/  FMUL.FTZ R66, R117, R132 ;  /* 0x0000008475427220 */ /* 0x000fe20000410000 */
        /* <DEDUP_REMOVED lines=21> */
[----:B------:R-:W-:Y:S01]  /*0b50*/  FMUL.FTZ R53, R8, R63 ;  /* 0x0000003f08357220 */ /* 0x000fe20000410000 */
[----:B------:R-:W-:Y:S01]  /*0b60*/  FMUL.FTZ R128, R13, R121 ;  /* 0x000000790d807220 */ /* 0x000fe20000410000 */
[----:B------:R-:W-:Y:S01]  /*0b70*/  FADD.FTZ R63, R50, R125 ;  /* 0x0000007d323f7221 */ /* 0x000fe20000010000 */
[----:B------:R-:W-:Y:S01]  /*0b80*/  FFMA.FTZ R50, R120, R125, R57 ;  /* 0x0000007d78327223 */ /* 0x000fe20000010039 */
[----:B------:R-:W-:Y:S02]  /*0b90*/  HADD2.F32 R129, -RZ, R59.H1_H1 ;  /* 0x3000003bff817230 */ /* 0x000fe40000004100 */
[----:B------:R-:W-:Y:S01]  /*0ba0*/  FADD.FTZ R102, R121, R102 ;  /* 0x0000006679667221 */ /* 0x000fe20000010000 */
[----:B------:R-:W-:Y:S01]  /*0bb0*/  FMUL.FTZ R126, R117, R134 ;  /* 0x00000086757e7220 */ /* 0x000fe20000410000 */
[----:B------:R-:W-:Y:S01]  /*0bc0*/  FFMA.FTZ R86, R123, R121, R86 ;  /* 0x000000797b567223 */ /* 0x000fe20000010056 */
[-C--:B------:R-:W-:Y:S01]  /*0bd0*/  FMUL.FTZ R121, R14, R127.reuse ;  /* 0x0000007f0e797220 */ /* 0x080fe20000410000 */
        /* <DEDUP_REMOVED lines=79> */
.L_x_2438:
[----:B-1----:R-:W-:Y:S01]  /*10d0*/  FADD.FTZ R64, R127, R64 ;  /* 0x000000407f407221 */ /* 0x002fe20000010000 */
[----:B--2---:R-:W-:Y:S01]  /*10e0*/  FADD.FTZ R68, R129, R68 ;  /* 0x0000004481447221 */ /* 0x004fe20000010000 */
[----:B------:R-:W-:Y:S01]  /*10f0*/  ISETP.NE.U32.AND P2, PT, R80, RZ, PT ;  /* 0x000000ff5000720c */ /* 0x000fe20003f45070 */
[----:B-----5:R-:W-:Y:S02]  /*1100*/  @P1 IMAD.MOV.U32 R80, RZ, RZ, R2 ;  /* 0x000000ffff501224 */ /* 0x020fe400078e0002 */
[----:B------:R-:W-:Y:S01]  /*1110*/  FMUL.FTZ R64, R64, UR9 ;  /* 0x0000000940407c20 */ /* 0x000fe20008410000 */
[----:B0-----:R-:W-:Y:S01]  /*1120*/  FMUL.FTZ R127, R68, UR9 ;  /* 0x00000009447f7c20 */ /* 0x001fe20008410000 */
[----:B------:R-:W-:Y:S02]  /*1130*/  ISETP.NE.AND.EX P2, PT, R81, RZ, PT, P2 ;  /* 0x000000ff5100720c */ /* 0x000fe40003f45320 */
[----:B------:R-:W-:Y:S02]  /*1140*/  MOV R68, R78 ;  /* 0x0000004e00447202 */ /* 0x000fe40000000f00 */
        /* <DEDUP_REMOVED lines=10> */
[-C--:B------:R-:W-:Y:S01]  /*11f0*/  FFMA.FTZ R69, R69, R127.reuse, R64 ;  /* 0x0000007f45457223 */ /* 0x080fe20000010040 */
[----:B------:R-:W-:Y:S01]  /*1200*/  FMUL.FTZ R67, R117, R0 ;  /* 0x0000000075437220 */ /* 0x000fe20000410000 */
[----:B------:R-:W-:Y:S01]  /*1210*/  FADD.FTZ R66, R71, -R66 ;  /* 0x8000004247427221 */ /* 0x000fe20000010000 */
[----:B------:R-:W-:Y:S01]  /*1220*/  FMUL.FTZ R120, R117, R70 ;  /* 0x0000004675787220 */ /* 0x000fe20000410000 */
[-C--:B------:R-:W-:Y:S01]  /*1230*/  FFMA.FTZ R123, R123, R127.reuse, R64 ;  /* 0x0000007f7b7b7223 */ /* 0x080fe20000010040 */
[----:B------:R-:W-:Y:S01]  /*1240*/  @P2 FADD.FTZ R67, R20, R67 ;  /* 0x0000004314432221 */ /* 0x000fe20000010000 */
[----:B------:R-:W-:Y:S01]  /*1250*/  FADD.FTZ R124, R124, -R69 ;  /* 0x800000457c7c7221 */ /* 0x000fe20000010000 */
[----:B------:R-:W-:Y:S01]  /*1260*/  @P2 FADD.FTZ R120, R21, R120 ;  /* 0x0000007815782221 */ /* 0x000fe20000010000 */
[----:B------:R-:W-:Y:S01]  /*1270*/  FMUL.FTZ R125, R117, R66 ;  /* 0x00000042757d7220 */ /* 0x000fe20000410000 */
[-C--:B------:R-:W-:Y:S01]  /*1280*/  FFMA.FTZ R126, R126, R127.reuse, R64 ;  /* 0x0000007f7e7e7223 */ /* 0x080fe20000010040 */
[----:B------:R-:W-:Y:S01]  /*1290*/  FMUL.FTZ R71, R67, UR16 ;  /* 0x0000001043477c20 */ /* 0x000fe20008410000 */
[----:B------:R-:W-:Y:S01]  /*12a0*/  FADD.FTZ R130, R128, -R123 ;  /* 0x8000007b80827221 */ /* 0x000fe20000010000 */
[----:B------:R-:W-:Y:S01]  /*12b0*/  FMUL.FTZ R66, R120, UR16 ;  /* 0x0000001078427c20 */ /* 0x000fe20008410000 */
[----:B------:R-:W-:Y:S01]  /*12c0*/  @P2 FADD.FTZ R125, R22, R125 ;  /* 0x0000007d167d2221 */ /* 0x000fe20000010000 */
[----:B------:R-:W-:Y:S01]  /*12d0*/  FMUL.FTZ R128, R117, R124 ;  /* 0x0000007c75807220 */ /* 0x000fe20000410000 */
[----:B------:R-:W-:Y:S01]  /*12e0*/  FADD.FTZ R132, R121, -R126 ;  /* 0x8000007e79847221 */ /* 0x000fe20000010000 */
[----:B------:R-:W-:Y:S01]  /*12f0*/  LOP3.LUT P3, RZ, R78, 0xff00, RZ, 0xc0, !PT ;  /* 0x0000ff004eff7812 */ /* 0x000fe2000786c0ff */
[----:B------:R-:W-:Y:S01]  /*1300*/  FMUL.FTZ R121, R117, R68 ;  /* 0x0000004475797220 */ /* 0x000fe20000410000 */
[----:B------:R-:W-:Y:S01]  /*1310*/  FSEL R81, R71, RZ, P5 ;  /* 0x000000ff47517208 */ /* 0x000fe20002800000 */
[-C--:B------:R-:W-:Y:S01]  /*1320*/  FFMA.FTZ R119, R119, R127.reuse, R64 ;  /* 0x0000007f77777223 */ /* 0x080fe20000010040 */
[----:B------:R-:W-:Y:S01]  /*1330*/  @P1 LOP3.LUT P5, RZ, R2, 0xff00, RZ, 0xc0, !PT ;  /* 0x0000ff0002ff1812 */ /* 0x000fe200078ac0ff */
[----:B------:R-:W-:Y:S01]  /*1340*/  FMUL.FTZ R0, R125, UR16 ;  /* 0x000000107d007c20 */ /* 0x000fe20008410000 */
[----:B------:R-:W-:Y:S01]  /*1350*/  @P1 FSEL R71, R71, RZ, P6 ;  /* 0x000000ff47471208 */ /* 0x000fe20003000000 */
[----:B------:R-:W-:Y:S01]  /*1360*/  @P2 FADD.FTZ R128, R23, R128 ;  /* 0x0000008017802221 */ /* 0x000fe20000010000 */
        /* <DEDUP_REMOVED lines=30> */
[----:B------:R-:W-:Y:S01]  /*1550*/  FSEL R130, R69, RZ, P6 ;  /* 0x000000ff45827208 */ /* 0x000fe20003000000 */
[-CC-:B------:R-:W-:Y:S01]  /*1560*/  FFMA.FTZ R132, R51, R127.reuse, R64.reuse ;  /* 0x0000007f33847223 */ /* 0x180fe20000010040 */
[----:B------:R-:W-:Y:S01]  /*1570*/  @P1 FSEL R69, R69, RZ, P3 ;  /* 0x000000ff45451208 */ /* 0x000fe20001800000 */
[-CC-:B------:R-:W-:Y:S01]  /*1580*/  FFMA.FTZ R51, R54, R127.reuse, R64.reuse ;  /* 0x0000007f36337223 */ /* 0x180fe20000010040 */
[----:B------:R-:W-:Y:S01]  /*1590*/  ISETP.NE.U32.AND P3, PT, RZ, UR14, PT ;  /* 0x0000000eff007c0c */ /* 0x000fe2000bf65070 */
[-CC-:B------:R-:W-:Y:S01]  /*15a0*/  FFMA.FTZ R54, R61, R127.reuse, R64.reuse ;  /* 0x0000007f3d367223 */ /* 0x180fe20000010040 */
[----:B------:R-:W-:Y:S01]  /*15b0*/  @P1 FSEL R68, R68, RZ, P5 ;  /* 0x000000ff44441208 */ /* 0x000fe20002800000 */
[-CC-:B------:R-:W-:Y:S01]  /*15c0*/  FFMA.FTZ R134, R62, R127.reuse, R64.reuse ;  /* 0x0000007f3e867223 */ /* 0x180fe20000010040 */
[----:B------:R-:W-:Y:S01]  /*15d0*/  LOP3.LUT P5, RZ, R79, 0xff0000, RZ, 0xc0, !PT ;  /* 0x00ff00004fff7812 */ /* 0x000fe200078ac0ff */
[-C--:B------:R-:W-:Y:S01]  /*15e0*/  FFMA.FTZ R57, R57, R127.reuse, R64 ;  /* 0x0000007f39397223 */ /* 0x080fe20000010040 */
        /* <DEDUP_REMOVED lines=13> */
[----:B------:R-:W-:Y:S01]  /*16c0*/  FMUL.FTZ R134, R117, R54 ;  /* 0x0000003675867220 */ /* 0x000fe20000410000 */
[----:B------:R-:W-:Y:S01]  /*16d0*/  @P1 FSEL R78, R78, RZ, P6 ;  /* 0x000000ff4e4e1208 */ /* 0x000fe20003000000 */
[----:B------:R-:W-:Y:S01]  /*16e0*/  @P2 FADD.FTZ R137, R34, R137 ;  /* 0x0000008922892221 */ /* 0x000fe20000010000 */
[----:B------:R-:W-:Y:S01]  /*16f0*/  LOP3.LUT P6, RZ, R65, 0xff, RZ, 0xc0, !PT ;  /* 0x000000ff41ff7812 */ /* 0x000fe200078cc0ff */
[-CC-:B------:R-:W-:Y:S01]  /*1700*/  FFMA.FTZ R65, R60, R127.reuse, R64.reuse ;  /* 0x0000007f3c417223 */ /* 0x180fe20000010040 */
[----:B------:R-:W-:Y:S01]  /*1710*/  @P1 FSEL R79, R133, RZ, P5 ;  /* 0x000000ff854f1208 */ /* 0x000fe20002800000 */
[----:B------:R-:W-:Y:S01]  /*1720*/  FFMA.FTZ R127, R63, R127, R64 ;  /* 0x0000007f3f7f7223 */ /* 0x000fe20000010040 */
[----:B------:R-:W-:Y:S01]  /*1730*/  @P3 LEA R60, P5, R118, UR14, 0x5 ;  /* 0x0000000e763c3c11 */ /* 0x000fe2000f8a28ff */
[----:B------:R-:W-:Y:S01]  /*1740*/  FADD.FTZ R56, R56, -R65 ;  /* 0x8000004138387221 */ /* 0x000fe20000010000 */
[----:B------:R-:W-:Y:S01]  /*1750*/  SHF.L.U32 R53, R118, 0x4, RZ ;  /* 0x0000000476357819 */ /* 0x000fe200000006ff */
[----:B------:R-:W-:Y:S01]  /*1760*/  FADD.FTZ R58, R58, -R127 ;  /* 0x8000007f3a3a7221 */ /* 0x000fe20000010000 */
[----:B------:R-:W-:Y:S01]  /*1770*/  @P3 LEA.HI.X R61, R118, UR15, RZ, 0x5, P5 ;  /* 0x0000000f763d3c11 */ /* 0x000fe2000a8f2cff */
[C---:B------:R-:W-:Y:S01]  /*1780*/  FMUL.FTZ R127, R117.reuse, R52 ;  /* 0x00000034757f7220 */ /* 0x040fe20000410000 */
[----:B------:R-:W-:Y:S01]  /*1790*/  SHF.R.U32.HI R140, RZ, 0x1c, R118 ;  /* 0x0000001cff8c7819 */ /* 0x000fe20000011676 */
        /* <DEDUP_REMOVED lines=8> */
[----:B------:R-:W-:Y:S01]  /*1820*/  @P2 FADD.FTZ R127, R28, R127 ;  /* 0x0000007f1c7f2221 */ /* 0x000fe20000010000 */
        /* <DEDUP_REMOVED lines=10> */
[----:B------:R-:W-:-:S02]  /*18d0*/  @P1 LOP3.LUT P2, RZ, R48, 0xff, RZ, 0xc0, !PT ;  /* 0x000000ff30ff1812 */ /* 0x000fc4000784c0ff */
[----:B------:R-:W-:Y:S02]  /*18e0*/  SEL R49, R120, R37, P5 ;  /* 0x0000002578317207 */ /* 0x000fe40002800000 */
[----:B------:R-:W-:Y:S02]  /*18f0*/  SEL R50, R125, R38, P5 ;  /* 0x000000267d327207 */ /* 0x000fe40002800000 */
[----:B------:R-:W-:Y:S02]  /*1900*/  SEL R51, R128, R39, P5 ;  /* 0x0000002780337207 */ /* 0x000fe40002800000 */
[----:B------:R-:W-:Y:S01]  /*1910*/  @P3 SEL R48, R67, R36, P5 ;  /* 0x0000002443303207 */ /* 0x000fe20002800000 */
[----:B------:R-:W-:Y:S01]  /*1920*/  IMAD.SHL.U32 R67, R116, 0x10, RZ ;  /* 0x0000001074437824 */ /* 0x000fe200078e00ff */
        /* <DEDUP_REMOVED lines=54> */
[----:B------:R-:W-:Y:S02]  /*1c90*/  @P1 F2FP.F16.F32.PACK_AB R0, RZ, R0 ;  /* 0x00000000ff00123e */ /* 0x000fe400000000ff */
[----:B------:R-:W-:-:S02]  /*1ca0*/  SHF.R.U32.HI R116, RZ, 0x1c, R116 ;  /* 0x0000001cff747819 */ /* 0x000fc40000011674 */
[----:B0-----:R-:W-:Y:S02]  /*1cb0*/  FSEL R64, R50, RZ, P5 ;  /* 0x000000ff32407208 */ /* 0x001fe40002800000 */
[----:B------:R-:W-:Y:S02]  /*1cc0*/  FSEL R65, R51, RZ, P6 ;  /* 0x000000ff33417208 */ /* 0x000fe40003000000 */
[C---:B------:R-:W-:Y:S02]  /*1cd0*/  LOP3.LUT P5, RZ, R77.reuse, 0xff0000, RZ, 0xc0, !PT ;  /* 0x00ff00004dff7812 */ /* 0x040fe400078ac0ff */
[----:B------:R-:W-:Y:S02]  /*1ce0*/  LOP3.LUT P6, RZ, R77, 0xff000000, RZ, 0xc0, !PT ;  /* 0xff0000004dff7812 */ /* 0x000fe400078cc0ff */
[----:B------:R-:W-:Y:S02]  /*1cf0*/  @P1 FSEL R51, R51, RZ, P2 ;  /* 0x000000ff33331208 */ /* 0x000fe40001000000 */
[----:B------:R-:W-:-:S02]  /*1d00*/  FSEL R62, R53, RZ, P5 ;  /* 0x000000ff353e7208 */ /* 0x000fc40002800000 */
[----:B------:R-:W-:Y:S02]  /*1d10*/  FSEL R63, R60, RZ, P6 ;  /* 0x000000ff3c3f7208 */ /* 0x000fe40003000000 */
[----:B------:R-:W-:Y:S02]  /*1d20*/  @P1 F2FP.F16.F32.PACK_AB R57, RZ, R51 ;  /* 0x00000033ff39123e */ /* 0x000fe400000000ff */
[----:B------:R-:W-:Y:S02]  /*1d30*/  F2FP.F16.F32.PACK_AB R51, R63, R62 ;  /* 0x0000003e3f33723e */ /* 0x000fe400000000ff */
[----:B------:R-:W0:Y:S01]  /*1d40*/  LDC.64 R62, c[0x0][0x210] ;  /* 0x00008400ff3e7b82 */ /* 0x000e220000000a00 */
[----:B------:R-:W-:Y:S02]  /*1d50*/  @P1 FSEL R50, R50, RZ, P3 ;  /* 0x000000ff32321208 */ /* 0x000fe40001800000 */
[C---:B------:R-:W-:Y:S02]  /*1d60*/  @P1 LOP3.LUT P3, RZ, R73.reuse, 0xff0000, RZ, 0xc0, !PT ;  /* 0x00ff000049ff1812 */ /* 0x040fe4000786c0ff */
[----:B------:R-:W-:-:S02]  /*1d70*/  @P1 LOP3.LUT P5, RZ, R73, 0xff000000, RZ, 0xc0, !PT ;  /* 0xff00000049ff1812 */ /* 0x000fc400078ac0ff */
[----:B------:R-:W-:Y:S02]  /*1d80*/  @P1 FSEL R53, R53, RZ, P3 ;  /* 0x000000ff35351208 */ /* 0x000fe40001800000 */
[----:B------:R-:W-:Y:S02]  /*1d90*/  @P1 LOP3.LUT P3, RZ, R72, 0xff00, RZ, 0xc0, !PT ;  /* 0x0000ff0048ff1812 */ /* 0x000fe4000786c0ff */
[----:B------:R-:W-:Y:S02]  /*1da0*/  @P1 FSEL R60, R60, RZ, P5 ;  /* 0x000000ff3c3c1208 */ /* 0x000fe40002800000 */
[----:B------:R-:W-:Y:S02]  /*1db0*/  @P1 LOP3.LUT P5, RZ, R72, 0xff000000, RZ, 0xc0, !PT ;  /* 0xff00000048ff1812 */ /* 0x000fe400078ac0ff */
[----:B------:R-:W-:Y:S02]  /*1dc0*/  @P1 LOP3.LUT P6, RZ, R73, 0xff00, RZ, 0xc0, !PT ;  /* 0x0000ff0049ff1812 */ /* 0x000fe400078cc0ff */
[----:B-1----:R-:W-:-:S02]  /*1dd0*/  @P1 FSEL R48, R118, RZ, P3 ;  /* 0x000000ff76301208 */ /* 0x002fc40001800000 */
[----:B------:R-:W-:Y:S02]  /*1de0*/  LOP3.LUT P2, RZ, R76, 0xff00, RZ, 0xc0, !PT ;  /* 0x0000ff004cff7812 */ /* 0x000fe4000784c0ff */
        /* <DEDUP_REMOVED lines=8> */
[----:B------:R-:W-:Y:S02]  /*1e70*/  @P1 F2FP.F16.F32.PACK_AB R58, RZ, R52 ;  /* 0x00000034ff3a123e */ /* 0x000fe400000000ff */
        /* <DEDUP_REMOVED lines=25> */
.L_x_2424:
        /* <DEDUP_REMOVED lines=32> */
.L_x_2423:
[----:B------:R-:W-:Y:S05]  /*2210*/  BSYNC B0 ;  /* 0x0000000000007941 */ /* 0x000fea0003800000 */
.L_x_2421:
[----:B------:R-:W0:Y:S01]  /*2220*/  S2R R40, SR_TID.X ;  /* 0x0000000000287919 */ /* 0x000e220000002100 */
[----:B------:R-:W-:Y:S01]  /*2230*/  MOV R0, 0x400 ;  /* 0x0000040000007802 */ /* 0x000fe20000000f00 */
[----:B------:R-:W-:Y:S05]  /*2240*/  WARPSYNC.ALL ;  /* 0x0000000000007948 */ /* 0x000fea0003800000 */
[----:B------:R-:W2:Y:S01]  /*2250*/  S2R R3, SR_CgaCtaId ;  /* 0x0000000000037919 */ /* 0x000ea20000008800 */
[----:B------:R-:W-:Y:S01]  /*2260*/  ULDC UR6, c[0x0][0x218] ;  /* 0x0000860000067ab9 */ /* 0x000fe20000000800 */
[----:B------:R-:W3:Y:S01]  /*2270*/  S2R R38, SR_CTAID.X ;  /* 0x0000000000267919 */ /* 0x000ee20000002500 */
[----:B0-----:R-:W-:-:S02]  /*2280*/  SHF.R.U32.HI R2, RZ, 0x5, R40 ;  /* 0x00000005ff027819 */ /* 0x001fc40000011628 */
[----:B------:R-:W-:-:S03]  /*2290*/  LOP3.LUT R36, R40, 0x1f, RZ, 0xc0, !PT ;  /* 0x0000001f28247812 */ /* 0x000fc600078ec0ff */
[----:B------:R-:W-:Y:S01]  /*22a0*/  IMAD.SHL.U32 R37, R2, 0x40, RZ ;  /* 0x0000004002257824 */ /* 0x000fe200078e00ff */
[----:B--2---:R-:W-:-:S04]  /*22b0*/  LEA R3, R3, R0, 0x18 ;  /* 0x0000000003037211 */ /* 0x004fc800078ec0ff */
        /* <DEDUP_REMOVED lines=48> */
[----:B--2---:R-:W-:-:S04]  /*25c0*/  IADD3 R16, P0, R15, R40, RZ ;  /* 0x000000280f107210 */ /* 0x004fc80007f1e0ff */
        /* <DEDUP_REMOVED lines=49> */
.L_x_2425:
        /* <DEDUP_REMOVED lines=8> */
.L_x_2428:
[----:B------:R-:W-:Y:S05]  /*2960*/  BSYNC B2 ;  /* 0x0000000000027941 */ /* 0x000fea0003800000 */
.L_x_2427:
        /* <DEDUP_REMOVED lines=8> */
.L_x_2429:
[----:B------:R-:W-:Y:S01]  /*29f0*/  FADD.FTZ R64, R129, R64 ;  /* 0x0000004081407221 */ /* 0x000fe20000010000 */
[----:B------:R-:W-:-:S04]  /*2a00*/  HFMA2.MMA R136, -RZ, RZ, 0, 1.1920928955078125e-07 ;  /* 0x00000002ff887435 */ /* 0x000fc800000001ff */
[----:B------:R-:W-:Y:S02]  /*2a10*/  MOV R137, R64 ;  /* 0x0000004000897202 */ /* 0x000fe40000000f00 */
[----:B------:R-:W-:-:S07]  /*2a20*/  MOV R68, R135 ;  /* 0x0000008700447202 */ /* 0x000fce0000000f00 */
[----:B------:R-:W-:Y:S05]  /*2a30*/  WARPSYNC.COLLECTIVE R134, `(.L_x_2430) ;  /* 0x0000000086087348 */ /* 0x000fea0003c00000 */
[----:B------:R0:W1:Y:S02]  /*2a40*/  SHFL.BFLY P2, R135, R137, R136, R139 ;  /* 0x0c00008889877389 */ /* 0x000064000004008b */
[----:B01----:R-:W-:Y:S01]  /*2a50*/  ENDCOLLECTIVE ;  /* 0x000000000000791b */ /* 0x003fe20003800000 */
.L_x_2430:
[----:B------:R-:W-:-:S05]  /*2a60*/  FADD.FTZ R68, R127, R68 ;  /* 0x000000447f447221 */ /* 0x000fca0000010000 */
[----:B------:R-:W-:Y:S01]  /*2a70*/  MOV R137, R68 ;  /* 0x0000004400897202 */ /* 0x000fe20000000f00 */
[----:B------:R-:W-:-:S07]  /*2a80*/  IMAD.MOV.U32 R131, RZ, RZ, R135 ;  /* 0x000000ffff837224 */ /* 0x000fce00078e0087 */
[----:B------:R-:W-:Y:S05]  /*2a90*/  WARPSYNC.COLLECTIVE R134, `(.L_x_2431) ;  /* 0x0000000086087348 */ /* 0x000fea0003c00000 */
[----:B------:R0:W1:Y:S02]  /*2aa0*/  SHFL.BFLY P2, R135, R137, R136, R139 ;  /* 0x0c00008889877389 */ /* 0x000064000004008b */
[----:B01----:R-:W-:Y:S01]  /*2ab0*/  ENDCOLLECTIVE ;  /* 0x000000000000791b */ /* 0x003fe20003800000 */
.L_x_2431:
[----:B------:R-:W-:Y:S01]  /*2ac0*/  FADD.FTZ R131, R64, R131 ;  /* 0x0000008340837221 */ /* 0x000fe20000010000 */
[----:B------:R-:W-:-:S04]  /*2ad0*/  HFMA2.MMA R136, -RZ, RZ, 0, 2.384185791015625e-07 ;  /* 0x00000004ff887435 */ /* 0x000fc800000001ff */
[----:B------:R-:W-:Y:S02]  /*2ae0*/  MOV R137, R131 ;  /* 0x0000008300897202 */ /* 0x000fe40000000f00 */
[----:B------:R-:W-:-:S07]  /*2af0*/  MOV R133, R135 ;  /* 0x0000008700857202 */ /* 0x000fce0000000f00 */
[----:B------:R-:W-:Y:S05]  /*2b00*/  WARPSYNC.COLLECTIVE R134, `(.L_x_2432) ;  /* 0x0000000086087348 */ /* 0x000fea0003c00000 */
[----:B------:R0:W1:Y:S02]  /*2b10*/  SHFL.BFLY P2, R135, R137, R136, R139 ;  /* 0x0c00008889877389 */ /* 0x000064000004008b */
[----:B01----:R-:W-:Y:S01]  /*2b20*/  ENDCOLLECTIVE ;  /* 0x000000000000791b */ /* 0x003fe20003800000 */
.L_x_2432:
[----:B------:R-:W-:-:S04]  /*2b30*/  FADD.FTZ R133, R68, R133 ;  /* 0x0000008544857221 */ /* 0x000fc80000010000 */
[----:B------:R-:W-:Y:S01]  /*2b40*/  IMAD.MOV.U32 R137, RZ, RZ, R133 ;  /* 0x000000ffff897224 */ /* 0x000fe200078e0085 */
[----:B------:R-:W-:-:S07]  /*2b50*/  MOV R130, R135 ;  /* 0x0000008700827202 */ /* 0x000fce0000000f00 */
[----:B------:R-:W-:Y:S05]  /*2b60*/  WARPSYNC.COLLECTIVE R134, `(.L_x_2433) ;  /* 0x0000000086087348 */ /* 0x000fea0003c00000 */
[----:B------:R0:W1:Y:S02]  /*2b70*/  SHFL.BFLY P2, R135, R137, R136, R139 ;  /* 0x0c00008889877389 */ /* 0x000064000004008b */
[----:B01----:R-:W-:Y:S01]  /*2b80*/  ENDCOLLECTIVE ;  /* 0x000000000000791b */ /* 0x003fe20003800000 */
.L_x_2433:
[----:B------:R-:W-:Y:S01]  /*2b90*/  FADD.FTZ R130, R131, R130 ;  /* 0x0000008283827221 */ /* 0x000fe20000010000 */
[----:B------:R-:W-:-:S04]  /*2ba0*/  HFMA2.MMA R136, -RZ, RZ, 0, 4.76837158203125e-07 ;  /* 0x00000008ff887435 */ /* 0x000fc800000001ff */
[----:B------:R-:W-:Y:S02]  /*2bb0*/  MOV R137, R130 ;  /* 0x0000008200897202 */ /* 0x000fe40000000f00 */
[----:B------:R-:W-:-:S07]  /*2bc0*/  MOV R132, R135 ;  /* 0x0000008700847202 */ /* 0x000fce0000000f00 */
[----:B------:R-:W-:Y:S05]  /*2bd0*/  WARPSYNC.COLLECTIVE R134, `(.L_x_2434) ;  /* 0x0000000086087348 */ /* 0x000fea0003c00000 */
[----:B------:R0:W1:Y:S02]  /*2be0*/  SHFL.BFLY P2, R135, R137, R136, R139 ;  /* 0x0c00008889877389 */ /* 0x000064000004008b */
[----:B01----:R-:W-:Y:S01]  /*2bf0*/  ENDCOLLECTIVE ;  /* 0x000000000000791b */ /* 0x003fe20003800000 */
.L_x_2434:
[----:B------:R-:W-:-:S05]  /*2c00*/  FADD.FTZ R132, R133, R132 ;  /* 0x0000008485847221 */ /* 0x000fca0000010000 */
[----:B------:R-:W-:Y:S02]  /*2c10*/  MOV R137, R132 ;  /* 0x0000008400897202 */ /* 0x000fe40000000f00 */
[----:B------:R-:W-:-:S07]  /*2c20*/  MOV R127, R135 ;  /* 0x00000087007f7202 */ /* 0x000fce0000000f00 */
[----:B------:R-:W-:Y:S05]  /*2c30*/  WARPSYNC.COLLECTIVE R134, `(.L_x_2435) ;  /* 0x0000000086087348 */ /* 0x000fea0003c00000 */
[----:B------:R0:W1:Y:S02]  /*2c40*/  SHFL.BFLY P2, R135, R137, R136, R139 ;  /* 0x0c00008889877389 */ /* 0x000064000004008b */
[----:B01----:R-:W-:Y:S01]  /*2c50*/  ENDCOLLECTIVE ;  /* 0x000000000000791b */ /* 0x003fe20003800000 */
.L_x_2435:
[----:B------:R-:W-:Y:S01]  /*2c60*/  FADD.FTZ R127, R130, R127 ;  /* 0x0000007f827f7221 */ /* 0x000fe20000010000 */
[----:B------:R-:W-:-:S04]  /*2c70*/  HFMA2.MMA R136, -RZ, RZ, 0, 9.5367431640625e-07 ;  /* 0x00000010ff887435 */ /* 0x000fc800000001ff */
[----:B------:R-:W-:Y:S01]  /*2c80*/  MOV R137, R127 ;  /* 0x0000007f00897202 */ /* 0x000fe20000000f00 */
[----:B------:R-:W-:-:S07]  /*2c90*/  IMAD.MOV.U32 R129, RZ, RZ, R135 ;  /* 0x000000ffff817224 */ /* 0x000fce00078e0087 */
[----:B------:R-:W-:Y:S05]  /*2ca0*/  WARPSYNC.COLLECTIVE R134, `(.L_x_2436) ;  /* 0x0000000086087348 */ /* 0x000fea0003c00000 */
[----:B------:R0:W1:Y:S02]  /*2cb0*/  SHFL.BFLY P2, R135, R137, R136, R139 ;  /* 0x0c00008889877389 */ /* 0x000064000004008b */
[----:B01----:R-:W-:Y:S01]  /*2cc0*/  ENDCOLLECTIVE ;  /* 0x000000000000791b */ /* 0x003fe20003800000 */
.L_x_2436:
[----:B------:R-:W-:-:S05]  /*2cd0*/  FADD.FTZ R129, R132, R129 ;  /* 0x0000008184817221 */ /* 0x000fca0000010000 */
[----:B------:R-:W-:Y:S02]  /*2ce0*/  MOV R137, R129 ;  /* 0x0000008100897202 */ /* 0x000fe40000000f00 */
[----:B------:R-:W-:-:S07]  /*2cf0*/  MOV R64, R135 ;  /* 0x0000008700407202 */ /* 0x000fce0000000f00 */
[----:B------:R-:W-:Y:S05]  /*2d00*/  WARPSYNC.COLLECTIVE R134, `(.L_x_2437) ;  /* 0x0000000086087348 */ /* 0x000fea0003c00000 */
[----:B------:R0:W1:Y:S02]  /*2d10*/  SHFL.BFLY P2, R135, R137, R136, R139 ;  /* 0x0c00008889877389 */ /* 0x000064000004008b */
[----:B01----:R-:W-:Y:S01]  /*2d20*/  ENDCOLLECTIVE ;  /* 0x000000000000791b */ /* 0x003fe20003800000 */
.L_x_2437:
[----:B------:R-:W-:Y:S01]  /*2d30*/  MOV R68, R135 ;  /* 0x0000008700447202 */ /* 0x000fe20000000f00 */
[----:B------:R-:W-:Y:S06]  /*2d40*/  BRA `(.L_x_2438) ;  /* 0xffffffe000e07947 */ /* 0x000fec000383ffff */
.L_x_2439:
        /* <DEDUP_REMOVED lines=11> */
.L_x_3237:


//--------------------- .text._ZN10layer_norm31ln_parallel_residual_bwd_kernelINS_13Kernel_traitsI6__halfffffjLj512ELj1ELj4ELj1ELj16ENS_18Kernel_traits_baseILj512ES2_ffffjLj128EEEEELb0ELb0ELb0EEEvNS_9BwdParamsE --------------------------
	.section	.text._ZN10layer_norm31ln_parallel_residual_bwd_kernelINS_13Kernel_traitsI6__halfffffjLj512ELj1ELj4ELj1ELj16ENS_18Kernel_traits_baseILj512ES2_ffffjLj128EEEEELb0ELb0ELb0EEEvNS_9BwdParamsE,"ax",@progbits
	.align	128
        .global         _ZN10layer_norm31ln_parallel_residual_bwd_kernelINS_13Kernel_traitsI6__halfffffjLj512ELj1ELj4ELj1ELj16ENS_18Kernel_traits_baseILj512ES2_ffffjLj128EEEEELb0ELb0ELb0EEEvNS_9BwdParamsE
        .type           _ZN10layer_norm31ln_parallel_residual_bwd_kernelINS_13Kernel_traitsI6__halfffffjLj512ELj1ELj4ELj1ELj16ENS_18Kernel_traits_baseILj512ES2_ffffjLj128EEEEELb0ELb0ELb0EEEvNS_9BwdParamsE,@function
        .size           _ZN10layer_norm31ln_parallel_residual_bwd_kernelINS_13Kernel_traitsI6__halfffffjLj512ELj1ELj4ELj1ELj16ENS_18Kernel_traits_baseILj512ES2_ffffjLj128EEEEELb0ELb0ELb0EEEvNS_9BwdParamsE,(.L_x_3238 - _ZN10layer_norm31ln_parallel_residual_bwd_kernelINS_13Kernel_traitsI6__halfffffjLj512ELj1ELj4ELj1ELj16ENS_18Kernel_traits_baseILj512ES2_ffffjLj128EEEEELb0ELb0ELb0EEEvNS_9BwdParamsE)
        .other          _ZN10layer_norm31ln_parallel_residual_bwd_kernelINS_13Kernel_traitsI6__halfffffjLj512ELj1ELj4ELj1ELj16ENS_18Kernel_traits_baseILj512ES2_ffffjLj128EEEEELb0ELb0ELb0EEEvNS_9BwdParamsE,@"STO_CUDA_ENTRY STV_DEFAULT"
_ZN10layer_norm31ln_parallel_residual_bwd_kernelINS_13Kernel_traitsI6__halfffffjLj512ELj1ELj4ELj1ELj16ENS_18Kernel_traits_baseILj512ES2_ffffjLj128EEEEELb0ELb0ELb0EEEvNS_9BwdParamsE:
.text._ZN10layer_norm31ln_parallel_residual_bwd_kernelINS_13Kernel_traitsI6__halfffffjLj512ELj1ELj4ELj1ELj16ENS_18Kernel_traits_baseILj512ES2_ffffjLj128EEEEELb0ELb0ELb0EEEvNS_9BwdParamsE:
        /* <DEDUP_REMOVED lines=14> */
[----:B0-----:R-:W-:-:S04]  /*00e0*/  LOP3.LUT R0, R24, 0x1f, RZ, 0xc, !PT ;  /* 0x0000001f18007812 */ /* 0x001fc800078e0cff */
[----:B------:R-:W-:-:S04]  /*00f0*/  LEA.HI.SX32 R0, R3, R0, 0x1e ;  /* 0x0000000003007211 */ /* 0x000fc800078ff2ff */
[C---:B------:R-:W-:Y:S02]  /*0100*/  LOP3.LUT P2, RZ, R0.reuse, 0xffffffe0, RZ, 0xc0, !PT ;  /* 0xffffffe000ff7812 */ /* 0x040fe4000784c0ff */
[C---:B------:R-:W-:Y:S02]  /*0110*/  ISETP.GE.U32.AND P3, PT, R0.reuse, 0x40, PT ;  /* 0x000000400000780c */ /* 0x040fe40003f66070 */
[C---:B------:R-:W-:Y:S02]  /*0120*/  ISETP.GE.U32.AND P4, PT, R0.reuse, 0x60, PT ;  /* 0x000000600000780c */ /* 0x040fe40003f86070 */
[----:B------:R-:W-:Y:S02]  /*0130*/  ISETP.GE.U32.AND P5, PT, R0, 0x80, PT ;  /* 0x000000800000780c */ /* 0x000fe40003fa6070 */
[----:B------:R-:W-:-:S04]  /*0140*/  LOP3.LUT R0, R24, 0x1f, RZ, 0xc0, !PT ;  /* 0x0000001f18007812 */ /* 0x000fc800078ec0ff */
[----:B------:R-:W-:Y:S01]  /*0150*/  MOV R3, R0 ;  /* 0x0000000000037202 */ /* 0x000fe20000000f00 */
[----:B------:R-:W0:Y:S08]  /*0160*/  @P2 LDC.64 R4, c[0x0][0x260] ;  /* 0x00009800ff042b82 */ /* 0x000e300000000a00 */
[----:B------:R-:W1:Y:S08]  /*0170*/  @P2 LDC.64 R6, c[0x0][0x268] ;  /* 0x00009a00ff062b82 */ /* 0x000e700000000a00 */
[----:B------:R-:W2:Y:S08]  /*0180*/  @P3 LDC.64 R8, c[0x0][0x260] ;  /* 0x00009800ff083b82 */ /* 0x000eb00000000a00 */
[----:B------:R-:W3:Y:S01]  /*0190*/  @P3 LDC.64 R10, c[0x0][0x268] ;  /* 0x00009a00ff0a3b82 */ /* 0x000ee20000000a00 */
[----:B0-----:R-:W-:Y:S01]  /*01a0*/  @P2 IMAD.WIDE.U32 R4, R3, 0x8, R4 ;  /* 0x0000000803042825 */ /* 0x001fe200078e0004 */
[----:B------:R-:W-:Y:S01]  /*01b0*/  BSSY B0, `(.L_x_2440) ;  /* 0x0000244000007945 */ /* 0x000fe20003800000 */
[----:B------:R-:W-:-:S02]  /*01c0*/  CS2R R64, SRZ ;  /* 0x0000000000407805 */ /* 0x000fc4000001ff00 */
[----:B------:R-:W-:Y:S02]  /*01d0*/  CS2R R66, SRZ ;  /* 0x0000000000427805 */ /* 0x000fe4000001ff00 */
[----:B------:R-:W-:Y:S01]  /*01e0*/  CS2R R60, SRZ ;  /* 0x00000000003c7805 */ /* 0x000fe2000001ff00 */
[----:B------:R-:W5:Y:S01]  /*01f0*/  @P2 LDG.E.64 R68, desc[UR4][R4.64] ;  /* 0x0000000404442981 */ /* 0x000f62000c1e1b00 */
[----:B------:R-:W0:Y:S01]  /*0200*/  @P4 LDC.64 R16, c[0x0][0x260] ;  /* 0x00009800ff104b82 */ /* 0x000e220000000a00 */
[C---:B-1----:R-:W-:Y:S01]  /*0210*/  @P2 IMAD.WIDE.U32 R6, R3.reuse, 0x8, R6 ;  /* 0x0000000803062825 */ /* 0x042fe200078e0006 */
[----:B------:R-:W-:Y:S02]  /*0220*/  @P2 LOP3.LUT R3, R3, 0x20, RZ, 0xfc, !PT ;  /* 0x0000002003032812 */ /* 0x000fe400078efcff */
[----:B------:R-:W-:Y:S02]  /*0230*/  CS2R R62, SRZ ;  /* 0x00000000003e7805 */ /* 0x000fe4000001ff00 */
[----:B------:R-:W-:-:S02]  /*0240*/  CS2R R56, SRZ ;  /* 0x0000000000387805 */ /* 0x000fc4000001ff00 */
[----:B------:R-:W-:Y:S01]  /*0250*/  CS2R R58, SRZ ;  /* 0x00000000003a7805 */ /* 0x000fe2000001ff00 */
[----:B------:R-:W5:Y:S01]  /*0260*/  @P2 LDG.E.64 R70, desc[UR4][R6.64] ;  /* 0x0000000406462981 */ /* 0x000f62000c1e1b00 */
[----:B------:R-:W1:Y:S01]  /*0270*/  @P4 LDC.64 R18, c[0x0][0x268] ;  /* 0x00009a00ff124b82 */ /* 0x000e620000000a00 */
[----:B--2---:R-:W-:-:S07]  /*0280*/  @P3 IMAD.WIDE.U32 R12, R3, 0x8, R8 ;  /* 0x00000008030c3825 */ /* 0x004fce00078e0008 */
[----:B------:R-:W2:Y:S01]  /*0290*/  @P5 LDC.64 R20, c[0x0][0x260] ;  /* 0x00009800ff145b82 */ /* 0x000ea20000000a00 */
[C---:B---3--:R-:W-:Y:S01]  /*02a0*/  @P3 IMAD.WIDE.U32 R14, R3.reuse, 0x8, R10 ;  /* 0x00000008030e3825 */ /* 0x048fe200078e000a */
[----:B------:R-:W-:Y:S01]  /*02b0*/  @P3 IADD3 R3, R3, 0x20, RZ ;  /* 0x0000002003033810 */ /* 0x000fe20007ffe0ff */
[----:B------:R-:W5:Y:S05]  /*02c0*/  @P3 LDG.E.64 R72, desc[UR4][R12.64] ;  /* 0x000000040c483981 */ /* 0x000f6a000c1e1b00 */
[----:B------:R-:W3:Y:S01]  /*02d0*/  @P5 LDC.64 R22, c[0x0][0x268] ;  /* 0x00009a00ff165b82 */ /* 0x000ee20000000a00 */
[C---:B0-----:R-:W-:Y:S01]  /*02e0*/  @P4 IMAD.WIDE.U32 R16, R3.reuse, 0x8, R16 ;  /* 0x0000000803104825 */ /* 0x041fe200078e0010 */
[----:B------:R-:W5:Y:S03]  /*02f0*/  @P3 LDG.E.64 R74, desc[UR4][R14.64] ;  /* 0x000000040e4a3981 */ /* 0x000f66000c1e1b00 */
[C---:B-1----:R-:W-:Y:S01]  /*0300*/  @P4 IMAD.WIDE.U32 R18, R3.reuse, 0x8, R18 ;  /* 0x0000000803124825 */ /* 0x042fe200078e0012 */
[----:B------:R-:W-:Y:S01]  /*0310*/  @P4 IADD3 R3, R3, 0x20, RZ ;  /* 0x0000002003034810 */ /* 0x000fe20007ffe0ff */
[----:B------:R0:W5:Y:S01]  /*0320*/  @P4 LDG.E.64 R76, desc[UR4][R16.64] ;  /* 0x00000004104c4981 */ /* 0x000162000c1e1b00 */
[----:B------:R-:W-:-:S02]  /*0330*/  CS2R R52, SRZ ;  /* 0x0000000000347805 */ /* 0x000fc4000001ff00 */
[----:B------:R-:W-:Y:S02]  /*0340*/  CS2R R54, SRZ ;  /* 0x0000000000367805 */ /* 0x000fe4000001ff00 */
[----:B------:R-:W-:Y:S01]  /*0350*/  CS2R R48, SRZ ;  /* 0x0000000000307805 */ /* 0x000fe2000001ff00 */
[----:B------:R1:W5:Y:S01]  /*0360*/  @P4 LDG.E.64 R78, desc[UR4][R18.64] ;  /* 0x00000004124e4981 */ /* 0x000362000c1e1b00 */
[C---:B--2---:R-:W-:Y:S02]  /*0370*/  @P5 IMAD.WIDE.U32 R8, R3.reuse, 0x8, R20 ;  /* 0x0000000803085825 */ /* 0x044fe400078e0014 */
[----:B------:R-:W2:Y:S02]  /*0380*/  S2R R20, SR_CTAID.X ;  /* 0x0000000000147919 */ /* 0x000ea40000002500 */
[----:B---3--:R-:W-:Y:S01]  /*0390*/  @P5 IMAD.WIDE.U32 R10, R3, 0x8, R22 ;  /* 0x00000008030a5825 */ /* 0x008fe200078e0016 */
[----:B------:R-:W-:Y:S01]  /*03a0*/  SHF.R.U32.HI R3, RZ, 0x5, R24 ;  /* 0x00000005ff037819 */ /* 0x000fe20000011618 */
[----:B------:R3:W5:Y:S01]  /*03b0*/  @P5 LDG.E.64 R80, desc[UR4][R8.64] ;  /* 0x0000000408505981 */ /* 0x000762000c1e1b00 */
[----:B------:R-:W-:-:S02]  /*03c0*/  CS2R R50, SRZ ;  /* 0x0000000000327805 */ /* 0x000fc4000001ff00 */
[----:B------:R-:W-:Y:S02]  /*03d0*/  CS2R R44, SRZ ;  /* 0x00000000002c7805 */ /* 0x000fe4000001ff00 */
[----:B------:R-:W-:Y:S01]  /*03e0*/  CS2R R46, SRZ ;  /* 0x00000000002e7805 */ /* 0x000fe2000001ff00 */
[----:B------:R4:W5:Y:S01]  /*03f0*/  @P5 LDG.E.64 R82, desc[UR4][R10.64] ;  /* 0x000000040a525981 */ /* 0x000962000c1e1b00 */
[----:B------:R-:W-:Y:S02]  /*0400*/  CS2R R40, SRZ ;  /* 0x0000000000287805 */ /* 0x000fe4000001ff00 */
[----:B--2---:R-:W-:-:S04]  /*0410*/  LEA R105, R20, R3, 0x2 ;  /* 0x0000000314697211 */ /* 0x004fc800078e10ff */
        /* <DEDUP_REMOVED lines=15> */
[----:B------:R-:W-:Y:S02]  /*0510*/  CS2R R14, SRZ ;  /* 0x00000000000e7805 */ /* 0x000fe4000001ff00 */
[----:B---3--:R-:W-:Y:S02]  /*0520*/  CS2R R8, SRZ ;  /* 0x0000000000087805 */ /* 0x008fe4000001ff00 */
[----:B----4-:R-:W-:-:S02]  /*0530*/  CS2R R10, SRZ ;  /* 0x00000000000a7805 */ /* 0x010fc4000001ff00 */
[----:B------:R-:W-:Y:S02]  /*0540*/  CS2R R4, SRZ ;  /* 0x0000000000047805 */ /* 0x000fe4000001ff00 */
[----:B------:R-:W-:Y:S01]  /*0550*/  CS2R R6, SRZ ;  /* 0x0000000000067805 */ /* 0x000fe2000001ff00 */
[----:B------:R-:W-:Y:S06]  /*0560*/  @P0 BRA `(.L_x_2441) ;  /* 0x0000002000200947 */ /* 0x000fec0003800000 */
[----:B-----5:R-:W-:Y:S01]  /*0570*/  MOV R107, R68 ;  /* 0x00000044006b7202 */ /* 0x020fe20000000f00 */
[----:B------:R-:W-:Y:S01]  /*0580*/  ULDC.U8 UR6, c[0x0][0x2a0] ;  /* 0x0000a80000067ab9 */ /* 0x000fe20000000000 */
[--C-:B------:R-:W-:Y:S01]  /*0590*/  SHF.R.U64 R104, R68, 0x10, R69.reuse ;  /* 0x0000001044687819 */ /* 0x100fe20000001245 */
[----:B------:R-:W-:Y:S01]  /*05a0*/  HFMA2.MMA R65, -RZ, RZ, 0, 0 ;  /* 0x00000000ff417435 */ /* 0x000fe200000001ff */
[----:B------:R-:W-:Y:S01]  /*05b0*/  MOV R109, R69 ;  /* 0x00000045006d7202 */ /* 0x000fe20000000f00 */
[----:B------:R-:W-:Y:S01]  /*05c0*/  HADD2.F32 R107, -RZ, R107.H0_H0 ;  /* 0x2000006bff6b7230 */ /* 0x000fe20000004100 */
[----:B------:R-:W-:Y:S01]  /*05d0*/  SHF.R.U32.HI R106, RZ, 0x10, R69 ;  /* 0x00000010ff6a7819 */ /* 0x000fe20000011645 */
[----:B------:R-:W-:Y:S01]  /*05e0*/  HADD2.F32 R104, -RZ, R104.H0_H0 ;  /* 0x20000068ff687230 */ /* 0x000fe20000004100 */
[----:B------:R-:W-:Y:S01]  /*05f0*/  MOV R111, R70 ;  /* 0x00000046006f7202 */ /* 0x000fe20000000f00 */
[----:B------:R-:W-:Y:S01]  /*0600*/  HADD2.F32 R109, -RZ, R109.H0_H0 ;  /* 0x2000006dff6d7230 */ /* 0x000fe20000004100 */
[--C-:B------:R-:W-:Y:S01]  /*0610*/  SHF.R.U64 R108, R70, 0x10, R71.reuse ;  /* 0x00000010466c7819 */ /* 0x100fe20000001247 */
[----:B------:R-:W-:Y:S01]  /*0620*/  HADD2.F32 R106, -RZ, R106.H0_H0 ;  /* 0x2000006aff6a7230 */ /* 0x000fe20000004100 */
        /* <DEDUP_REMOVED lines=52> */
[----:B------:R-:W-:Y:S01]  /*0970*/  ISETP.NE.AND P6, PT, RZ, UR6, PT ;  /* 0x00000006ff007c0c */ /* 0x000fe2000bfc5270 */
[----:B------:R-:W-:-:S02]  /*0980*/  HADD2.F32 R137, -RZ, R137.H0_H0 ;  /* 0x20000089ff897230 */ /* 0x000fc40000004100 */
[----:B------:R-:W-:-:S10]  /*0990*/  HADD2.F32 R134, -RZ, R134.H0_H0 ;  /* 0x20000086ff867230 */ /* 0x000fd40000004100 */
.L_x_2459:
        /* <DEDUP_REMOVED lines=8> */
[----:B------:R-:W-:-:S03]  /*0a20*/  CS2R R172, SRZ ;  /* 0x0000000000ac7805 */ /* 0x000fc6000001ff00 */
        /* <DEDUP_REMOVED lines=21> */
[----:B------:R-:W-:Y:S01]  /*0b80*/  IADD3 R171, R138, 0x20, RZ ;  /* 0x000000208aab7810 */ /* 0x000fe20007ffe0ff */
[C---:B--2---:R-:W-:Y:S01]  /*0b90*/  FADD.FTZ R156, -R170.reuse, R100 ;  /* 0x00000064aa9c7221 */ /* 0x044fe20000010100 */
[----:B------:R-:W-:-:S03]  /*0ba0*/  FADD.FTZ R158, -R170, R101 ;  /* 0x00000065aa9e7221 */ /* 0x000fc60000010100 */
[C---:B-----5:R-:W-:Y:S01]  /*0bb0*/  FMUL.FTZ R3, R149.reuse, R156 ;  /* 0x0000009c95037220 */ /* 0x060fe20000410000 */
[----:B------:R-:W-:Y:S01]  /*0bc0*/  FMUL.FTZ R158, R149, R158 ;  /* 0x0000009e959e7220 */ /* 0x000fe20000410000 */
[----:B------:R-:W-:Y:S01]  /*0bd0*/  FADD.FTZ R102, -R170, R102 ;  /* 0x00000066aa667221 */ /* 0x000fe20000010100 */
[----:B---3--:R-:W-:Y:S01]  /*0be0*/  FMUL.FTZ R100, R111, R92 ;  /* 0x0000005c6f647220 */ /* 0x008fe20000410000 */
[----:B------:R-:W-:Y:S01]  /*0bf0*/  FMUL.FTZ R159, R108, R93 ;  /* 0x0000005d6c9f7220 */ /* 0x000fe20000410000 */
[----:B------:R-:W-:Y:S01]  /*0c00*/  FADD.FTZ R16, R16, R92 ;  /* 0x0000005c10107221 */ /* 0x000fe20000010000 */
[----:B------:R-:W-:Y:S01]  /*0c10*/  FFMA.FTZ R32, R92, R3, R32 ;  /* 0x000000035c207223 */ /* 0x000fe20000010020 */
[----:B------:R-:W-:Y:S01]  /*0c20*/  FMUL.FTZ R162, R113, R94 ;  /* 0x0000005e71a27220 */ /* 0x000fe20000410000 */
[----:B----4-:R-:W-:Y:S01]  /*0c30*/  FFMA.FTZ R156, R107, R96, R100 ;  /* 0x000000606b9c7223 */ /* 0x010fe20000010064 */
[----:B------:R-:W-:Y:S01]  /*0c40*/  FADD.FTZ R49, R49, R97 ;  /* 0x0000006131317221 */ /* 0x000fe20000010000 */
[----:B------:R-:W-:Y:S01]  /*0c50*/  FFMA.FTZ R159, R104, R97, R159 ;  /* 0x00000061689f7223 */ /* 0x000fe2000001009f */
[----:B------:R-:W-:Y:S01]  /*0c60*/  FFMA.FTZ R65, R97, R158, R65 ;  /* 0x0000009e61417223 */ /* 0x000fe20000010041 */
[----:B------:R-:W-:Y:S01]  /*0c70*/  FADD.FTZ R92, RZ, R156 ;  /* 0x0000009cff5c7221 */ /* 0x000fe20000010000 */
[----:B------:R-:W-:Y:S01]  /*0c80*/  FFMA.FTZ R97, R3, R156, RZ ;  /* 0x0000009c03617223 */ /* 0x000fe200000100ff */
[----:B0-----:R-:W-:Y:S01]  /*0c90*/  FMUL.FTZ R161, R149, R102 ;  /* 0x0000006695a17220 */ /* 0x001fe20000410000 */
[----:B------:R-:W-:Y:S01]  /*0ca0*/  FADD.FTZ R17, R17, R93 ;  /* 0x0000005d11117221 */ /* 0x000fe20000010000 */
[----:B------:R-:W-:Y:S01]  /*0cb0*/  FFMA.FTZ R33, R93, R158, R33 ;  /* 0x0000009e5d217223 */ /* 0x000fe20000010021 */
[----:B------:R-:W-:Y:S01]  /*0cc0*/  FFMA.FTZ R162, R109, R98, R162 ;  /* 0x000000626da27223 */ /* 0x000fe200000100a2 */
[----:B------:R-:W-:Y:S01]  /*0cd0*/  FADD.FTZ R93, R92, R159 ;  /* 0x0000009f5c5d7221 */ /* 0x000fe20000010000 */
[----:B------:R-:W-:Y:S01]  /*0ce0*/  FADD.FTZ R172, -R170, R103 ;  /* 0x00000067aaac7221 */ /* 0x000fe20000010100 */
[----:B------:R-:W-:Y:S01]  /*0cf0*/  FMUL.FTZ R165, R110, R95 ;  /* 0x0000005f6ea57220 */ /* 0x000fe20000410000 */
[----:B------:R-:W-:Y:S01]  /*0d00*/  FFMA.FTZ R92, R158, R159, R97 ;  /* 0x0000009f9e5c7223 */ /* 0x000fe20000010061 */
[----:B------:R-:W-:Y:S01]  /*0d10*/  FADD.FTZ R18, R18, R94 ;  /* 0x0000005e12127221 */ /* 0x000fe20000010000 */
[----:B------:R-:W-:Y:S01]  /*0d20*/  FFMA.FTZ R34, R94, R161, R34 ;  /* 0x000000a15e227223 */ /* 0x000fe20000010022 */
[----:B------:R-:W-:Y:S01]  /*0d30*/  FADD.FTZ R94, R93, R162 ;  /* 0x000000a25d5e7221 */ /* 0x000fe20000010000 */
        /* <DEDUP_REMOVED lines=11> */
[----:B------:R-:W-:Y:S01]  /*0df0*/  FADD.FTZ R173, R94, R165 ;  /* 0x000000a55ead7221 */ /* 0x000fe20000010000 */
[----:B------:R-:W-:-:S07]  /*0e00*/  FFMA.FTZ R172, R160, R165, R93 ;  /* 0x000000a5a0ac7223 */ /* 0x000fce000001005d */
.L_x_2443:
[----:B------:R-:W-:Y:S05]  /*0e10*/  BSYNC B1 ;  /* 0x0000000000017941 */ /* 0x000fea0003800000 */
.L_x_2442:
        /* <DEDUP_REMOVED lines=19> */
[----:B-----5:R-:W-:Y:S01]  /*0f50*/  FMUL.FTZ R143, R149, R142 ;  /* 0x0000008e958f7220 */ /* 0x020fe20000410000 */
[C---:B------:R-:W-:Y:S01]  /*0f60*/  FADD.FTZ R94, -R170.reuse, R94 ;  /* 0x0000005eaa5e7221 */ /* 0x040fe20000010100 */
[----:B------:R-:W-:Y:S01]  /*0f70*/  FADD.FTZ R174, -R170, R95 ;  /* 0x0000005faaae7221 */ /* 0x000fe20000010100 */
[----:B---3--:R-:W-:Y:S01]  /*0f80*/  FMUL.FTZ R164, R119, R96 ;  /* 0x0000006077a47220 */ /* 0x008fe20000410000 */
[----:B------:R-:W-:Y:S01]  /*0f90*/  FMUL.FTZ R163, R116, R97 ;  /* 0x0000006174a37220 */ /* 0x000fe20000410000 */
[----:B0-----:R-:W-:Y:S02]  /*0fa0*/  FMUL.FTZ R166, R121, R98 ;  /* 0x0000006279a67220 */ /* 0x001fe40000410000 */
[----:B----4-:R-:W-:Y:S01]  /*0fb0*/  FFMA.FTZ R142, R115, R100, R164 ;  /* 0x00000064738e7223 */ /* 0x010fe200000100a4 */
[----:B------:R-:W-:Y:S01]  /*0fc0*/  FFMA.FTZ R163, R112, R101, R163 ;  /* 0x0000006570a37223 */ /* 0x000fe200000100a3 */
[----:B------:R-:W-:Y:S02]  /*0fd0*/  FMUL.FTZ R164, R149, R168 ;  /* 0x000000a895a47220 */ /* 0x000fe40000410000 */
[----:B------:R-:W-:Y:S01]  /*0fe0*/  FADD.FTZ R92, R173, R142 ;  /* 0x0000008ead5c7221 */ /* 0x000fe20000010000 */
[----:B------:R-:W-:Y:S01]  /*0ff0*/  FFMA.FTZ R93, R143, R142, R172 ;  /* 0x0000008e8f5d7223 */ /* 0x000fe200000100ac */
[----:B------:R-:W-:Y:S01]  /*1000*/  FMUL.FTZ R167, R149, R94 ;  /* 0x0000005e95a77220 */ /* 0x000fe20000410000 */
[----:B------:R-:W-:Y:S01]  /*1010*/  FFMA.FTZ R166, R117, R102, R166 ;  /* 0x0000006675a67223 */ /* 0x000fe200000100a6 */
[----:B------:R-:W-:Y:S01]  /*1020*/  FADD.FTZ R95, R92, R163 ;  /* 0x000000a35c5f7221 */ /* 0x000fe20000010000 */
[----:B------:R-:W-:Y:S01]  /*1030*/  FMUL.FTZ R169, R118, R99 ;  /* 0x0000006376a97220 */ /* 0x000fe20000410000 */
[----:B------:R-:W-:Y:S01]  /*1040*/  FFMA.FTZ R92, R164, R163, R93 ;  /* 0x000000a3a45c7223 */ /* 0x000fe2000001005d */
[----:B------:R-:W-:Y:S01]  /*1050*/  FMUL.FTZ R168, R149, R174 ;  /* 0x000000ae95a87220 */ /* 0x000fe20000410000 */
[----:B------:R-:W-:Y:S01]  /*1060*/  FADD.FTZ R94, R95, R166 ;  /* 0x000000a65f5e7221 */ /* 0x000fe20000010000 */
[----:B------:R-:W-:Y:S01]  /*1070*/  FFMA.FTZ R169, R114, R103, R169 ;  /* 0x0000006772a97223 */ /* 0x000fe200000100a9 */
[----:B------:R-:W-:Y:S01]  /*1080*/  FFMA.FTZ R93, R167, R166, R92 ;  /* 0x000000a6a75d7223 */ /* 0x000fe2000001005c */
[----:B------:R-:W-:Y:S01]  /*1090*/  FADD.FTZ R44, R44, R100 ;  /* 0x000000642c2c7221 */ /* 0x000fe20000010000 */
[-C--:B------:R-:W-:Y:S01]  /*10a0*/  FFMA.FTZ R60, R100, R143.reuse, R60 ;  /* 0x0000008f643c7223 */ /* 0x080fe2000001003c */
[----:B------:R-:W-:Y:S01]  /*10b0*/  FADD.FTZ R12, R12, R96 ;  /* 0x000000600c0c7221 */ /* 0x000fe20000010000 */
        /* <DEDUP_REMOVED lines=15> */
.L_x_2445:
[----:B------:R-:W-:Y:S05]  /*11b0*/  BSYNC B1 ;  /* 0x0000000000017941 */ /* 0x000fea0003800000 */
.L_x_2444:
[----:B------:R-:W-:Y:S04]  /*11c0*/  BSSY B1, `(.L_x_2446) ;  /* 0x0000039000017945 */ /* 0x000fe80003800000 */
[----:B------:R-:W-:Y:S05]  /*11d0*/  @!P4 BRA `(.L_x_2447) ;  /* 0x0000000000dcc947 */ /* 0x000fea0003800000 */
[----:B------:R-:W0:Y:S01]  /*11e0*/  LDC.64 R94, c[0x0][0x2c0] ;  /* 0x0000b000ff5e7b82 */ /* 0x000e220000000a00 */
[----:B------:R-:W-:-:S04]  /*11f0*/  LEA R100, P0, R171, UR10, 0x4 ;  /* 0x0000000aab647c11 */ /* 0x000fc8000f8020ff */
[----:B------:R-:W-:-:S03]  /*1200*/  LEA.HI.X R101, R171, UR11, RZ, 0x4, P0 ;  /* 0x0000000bab657c11 */ /* 0x000fc600080f24ff */
[----:B------:R-:W1:Y:S03]  /*1210*/  LDC.64 R92, c[0x0][0x2b8] ;  /* 0x0000ae00ff5c7b82 */ /* 0x000e660000000a00 */
[----:B------:R-:W2:Y:S01]  /*1220*/  LDG.E.128 R100, desc[UR4][R100.64] ;  /* 0x0000000464647981 */ /* 0x000ea2000c1e1d00 */
[----:B0-----:R-:W-:-:S04]  /*1230*/  IMAD.WIDE.U32 R94, R171, 0x10, R94 ;  /* 0x00000010ab5e7825 */ /* 0x001fc800078e005e */
[----:B-1----:R-:W-:Y:S02]  /*1240*/  IMAD.WIDE.U32 R96, R171, 0x10, R92 ;  /* 0x00000010ab607825 */ /* 0x002fe400078e005c */
[----:B------:R-:W3:Y:S04]  /*1250*/  LDG.E.128 R92, desc[UR4][R94.64] ;  /* 0x000000045e5c7981 */ /* 0x000ee8000c1e1d00 */
        /* <DEDUP_REMOVED lines=10> */
[----:B0-----:R-:W-:Y:S01]  /*1300*/  FMUL.FTZ R140, R149, R150 ;  /* 0x00000096958c7220 */ /* 0x001fe20000410000 */
[C---:B------:R-:W-:Y:S01]  /*1310*/  FADD.FTZ R102, -R170.reuse, R102 ;  /* 0x00000066aa667221 */ /* 0x040fe20000010100 */
[----:B------:R-:W-:-:S03]  /*1320*/  FADD.FTZ R100, -R170, R103 ;  /* 0x00000067aa647221 */ /* 0x000fc60000010100 */
[----:B------:R-:W-:Y:S01]  /*1330*/  FMUL.FTZ R145, R149, R102 ;  /* 0x0000006695917220 */ /* 0x000fe20000410000 */
[----:B---3--:R-:W-:Y:S01]  /*1340*/  FMUL.FTZ R144, R127, R92 ;  /* 0x0000005c7f907220 */ /* 0x008fe20000410000 */
[----:B------:R-:W-:-:S03]  /*1350*/  FMUL.FTZ R101, R124, R93 ;  /* 0x0000005d7c657220 */ /* 0x000fc60000410000 */
[----:B----4-:R-:W-:Y:S01]  /*1360*/  FFMA.FTZ R136, R123, R96, R144 ;  /* 0x000000607b887223 */ /* 0x010fe20000010090 */
[----:B------:R-:W-:Y:S01]  /*1370*/  FADD.FTZ R8, R8, R92 ;  /* 0x0000005c08087221 */ /* 0x000fe20000010000 */
[----:B------:R-:W-:Y:S01]  /*1380*/  FFMA.FTZ R24, R92, R139, R24 ;  /* 0x0000008b5c187223 */ /* 0x000fe20000010018 */
[----:B------:R-:W-:Y:S01]  /*1390*/  FFMA.FTZ R141, R120, R97, R101 ;  /* 0x00000061788d7223 */ /* 0x000fe20000010065 */
[----:B------:R-:W-:Y:S01]  /*13a0*/  FADD.FTZ R9, R9, R93 ;  /* 0x0000005d09097221 */ /* 0x000fe20000010000 */
[----:B------:R-:W-:Y:S01]  /*13b0*/  FFMA.FTZ R25, R93, R140, R25 ;  /* 0x0000008c5d197223 */ /* 0x000fe20000010019 */
        /* <DEDUP_REMOVED lines=25> */
.L_x_2447:
[----:B------:R-:W-:Y:S05]  /*1550*/  BSYNC B1 ;  /* 0x0000000000017941 */ /* 0x000fea0003800000 */
.L_x_2446:
        /* <DEDUP_REMOVED lines=16> */
[C---:B--2---:R-:W-:Y:S01]  /*1660*/  FADD.FTZ R146, -R170.reuse, R92 ;  /* 0x0000005caa927221 */ /* 0x044fe20000010100 */
[----:B------:R-:W-:-:S03]  /*1670*/  FADD.FTZ R148, -R170, R93 ;  /* 0x0000005daa947221 */ /* 0x000fc60000010100 */
[C---:B-----5:R-:W-:Y:S01]  /*1680*/  FMUL.FTZ R147, R149.reuse, R146 ;  /* 0x0000009295937220 */ /* 0x060fe20000410000 */
[C---:B------:R-:W-:Y:S01]  /*1690*/  FADD.FTZ R94, -R170.reuse, R94 ;  /* 0x0000005eaa5e7221 */ /* 0x040fe20000010100 */
[----:B------:R-:W-:Y:S01]  /*16a0*/  FMUL.FTZ R148, R149, R148 ;  /* 0x0000009495947220 */ /* 0x000fe20000410000 */
[----:B------:R-:W-:Y:S01]  /*16b0*/  FADD.FTZ R170, -R170, R95 ;  /* 0x0000005faaaa7221 */ /* 0x000fe20000010100 */
[----:B---3--:R-:W-:Y:S01]  /*16c0*/  FMUL.FTZ R92, R135, R96 ;  /* 0x00000060875c7220 */ /* 0x008fe20000410000 */
[----:B------:R-:W-:Y:S01]  /*16d0*/  FMUL.FTZ R93, R132, R97 ;  /* 0x00000061845d7220 */ /* 0x000fe20000410000 */
[----:B------:R-:W-:Y:S02]  /*16e0*/  FMUL.FTZ R154, R137, R98 ;  /* 0x00000062899a7220 */ /* 0x000fe40000410000 */
[----:B----4-:R-:W-:Y:S01]  /*16f0*/  FFMA.FTZ R146, R131, R100, R92 ;  /* 0x0000006483927223 */ /* 0x010fe2000001005c */
[----:B0-----:R-:W-:-:S03]  /*1700*/  FFMA.FTZ R153, R128, R101, R93 ;  /* 0x0000006580997223 */ /* 0x001fc6000001005d */
[----:B------:R-:W-:Y:S01]  /*1710*/  FADD.FTZ R92, R173, R146 ;  /* 0x00000092ad5c7221 */ /* 0x000fe20000010000 */
[----:B------:R-:W-:Y:S01]  /*1720*/  FFMA.FTZ R93, R147, R146, R172 ;  /* 0x00000092935d7223 */ /* 0x000fe200000100ac */
[----:B------:R-:W-:Y:S01]  /*1730*/  FMUL.FTZ R157, R134, R99 ;  /* 0x00000063869d7220 */ /* 0x000fe20000410000 */
[----:B------:R-:W-:Y:S01]  /*1740*/  FMUL.FTZ R155, R149, R94 ;  /* 0x0000005e959b7220 */ /* 0x000fe20000410000 */
[----:B------:R-:W-:Y:S01]  /*1750*/  FADD.FTZ R95, R92, R153 ;  /* 0x000000995c5f7221 */ /* 0x000fe20000010000 */
[----:B------:R-:W-:Y:S01]  /*1760*/  FFMA.FTZ R154, R133, R102, R154 ;  /* 0x00000066859a7223 */ /* 0x000fe2000001009a */
        /* <DEDUP_REMOVED lines=23> */
.L_x_2449:
[----:B------:R-:W-:Y:S05]  /*18e0*/  BSYNC B1 ;  /* 0x0000000000017941 */ /* 0x000fea0003800000 */
.L_x_2448:
        /* <DEDUP_REMOVED lines=20> */
.L_x_2477:
        /* <DEDUP_REMOVED lines=12> */
[-CC-:B------:R-:W-:Y:S01]  /*1af0*/  FFMA.FTZ R95, R161, R102.reuse, R103.reuse ;  /* 0x00000066a15f7223 */ /* 0x180fe20000010067 */
[----:B------:R-:W-:Y:S01]  /*1b00*/  ISETP.NE.AND.EX P1, PT, RZ, UR9, PT, P1 ;  /* 0x00000009ff007c0c */ /* 0x000fe2000bf25310 */
[----:B------:R-:W-:Y:S01]  /*1b10*/  FFMA.FTZ R100, R160, R102, R103 ;  /* 0x00000066a0647223 */ /* 0x000fe20000010067 */
[----:B------:R-:W-:Y:S01]  /*1b20*/  FADD.FTZ R94, R159, -R94 ;  /* 0x8000005e9f5e7221 */ /* 0x000fe20000010000 */
[----:B------:R-:W-:Y:S01]  /*1b30*/  FADD.FTZ R92, R156, -R93 ;  /* 0x8000005d9c5c7221 */ /* 0x000fe20000010000 */
[----:B0-----:R-:W-:Y:S01]  /*1b40*/  FADD.FTZ R98, R162, -R95 ;  /* 0x8000005fa2627221 */ /* 0x001fe20000010000 */
[----:B------:R-:W-:Y:S01]  /*1b50*/  FADD.FTZ R100, R165, -R100 ;  /* 0x80000064a5647221 */ /* 0x000fe20000010000 */
[C---:B-----5:R-:W-:Y:S01]  /*1b60*/  FMUL.FTZ R93, R149.reuse, R94 ;  /* 0x0000005e955d7220 */ /* 0x060fe20000410000 */
[C---:B------:R-:W-:Y:S01]  /*1b70*/  FMUL.FTZ R92, R149.reuse, R92 ;  /* 0x0000005c955c7220 */ /* 0x040fe20000410000 */
[C---:B------:R-:W-:Y:S01]  /*1b80*/  FMUL.FTZ R94, R149.reuse, R98 ;  /* 0x00000062955e7220 */ /* 0x040fe20000410000 */
[----:B------:R-:W-:Y:S01]  /*1b90*/  FMUL.FTZ R95, R149, R100 ;  /* 0x00000064955f7220 */ /* 0x000fe20000410000 */
[----:B------:R-:W0:Y:S03]  /*1ba0*/  LDC.64 R98, c[0x0][0x2f8] ;  /* 0x0000be00ff627b82 */ /* 0x000e260000000a00 */
[----:B------:R-:W-:Y:S01]  /*1bb0*/  @P1 FADD.FTZ R92, R68, R92 ;  /* 0x0000005c445c1221 */ /* 0x000fe20000010000 */
[----:B------:R-:W-:Y:S01]  /*1bc0*/  @P1 FADD.FTZ R93, R69, R93 ;  /* 0x0000005d455d1221 */ /* 0x000fe20000010000 */
[----:B------:R-:W-:Y:S01]  /*1bd0*/  @P1 FADD.FTZ R94, R70, R94 ;  /* 0x0000005e465e1221 */ /* 0x000fe20000010000 */
[----:B------:R-:W-:Y:S01]  /*1be0*/  @P1 FADD.FTZ R95, R71, R95 ;  /* 0x0000005f475f1221 */ /* 0x000fe20000010000 */
[----:B------:R-:W-:Y:S01]  /*1bf0*/  ISETP.NE.U32.AND P1, PT, RZ, UR14, PT ;  /* 0x0000000eff007c0c */ /* 0x000fe2000bf25070 */
[----:B------:R-:W1:Y:S01]  /*1c00*/  @P0 LDC.64 R96, c[0x0][0x308] ;  /* 0x0000c200ff600b82 */ /* 0x000e620000000a00 */
[----:B------:R-:W-:-:S02]  /*1c10*/  SEL R84, R92, R84, P0 ;  /* 0x000000545c547207 */ /* 0x000fc40000000000 */
[----:B------:R-:W-:Y:S02]  /*1c20*/  SEL R85, R93, R85, P0 ;  /* 0x000000555d557207 */ /* 0x000fe40000000000 */
[----:B------:R-:W-:Y:S02]  /*1c30*/  SEL R86, R94, R86, P0 ;  /* 0x000000565e567207 */ /* 0x000fe40000000000 */
[----:B------:R-:W-:Y:S02]  /*1c40*/  SEL R87, R95, R87, P0 ;  /* 0x000000575f577207 */ /* 0x000fe40000000000 */
[----:B------:R-:W-:Y:S01]  /*1c50*/  ISETP.NE.AND.EX P1, PT, RZ, UR15, PT, P1 ;  /* 0x0000000fff007c0c */ /* 0x000fe2000bf25310 */
[----:B0-----:R-:W-:-:S04]  /*1c60*/  IMAD.WIDE.U32 R98, R138, 0x10, R98 ;  /* 0x000000108a627825 */ /* 0x001fc800078e0062 */
[----:B-1----:R-:W-:-:S05]  /*1c70*/  @P0 IMAD.WIDE.U32 R96, R138, 0x10, R96 ;  /* 0x000000108a600825 */ /* 0x002fca00078e0060 */
[----:B------:R1:W-:Y:S01]  /*1c80*/  @P0 STG.E.128 desc[UR4][R96.64], R84 ;  /* 0x0000005460000986 */ /* 0x0003e2000c101d04 */
[----:B------:R-:W-:-:S03]  /*1c90*/  ISETP.NE.U32.AND P0, PT, RZ, UR14, PT ;  /* 0x0000000eff007c0c */ /* 0x000fc6000bf05070 */
[----:B------:R1:W-:Y:S01]  /*1ca0*/  STG.E.128 desc[UR4][R98.64], R92 ;  /* 0x0000005c62007986 */ /* 0x0003e2000c101d04 */
[----:B------:R-:W-:-:S04]  /*1cb0*/  ISETP.NE.AND.EX P0, PT, RZ, UR15, PT, P0 ;  /* 0x0000000fff007c0c */ /* 0x000fc8000bf05300 */
[----:B------:R-:W-:Y:S02]  /*1cc0*/  SEL R88, R92, R88, P0 ;  /* 0x000000585c587207 */ /* 0x000fe40000000000 */
[----:B------:R-:W-:Y:S02]  /*1cd0*/  SEL R89, R93, R89, P0 ;  /* 0x000000595d597207 */ /* 0x000fe40000000000 */
[----:B------:R-:W-:Y:S02]  /*1ce0*/  SEL R90, R94, R90, P0 ;  /* 0x0000005a5e5a7207 */ /* 0x000fe40000000000 */
[----:B------:R-:W-:Y:S02]  /*1cf0*/  SEL R91, R95, R91, P0 ;  /* 0x0000005b5f5b7207 */ /* 0x000fe40000000000 */
[----:B------:R-:W-:-:S04]  /*1d00*/  @P1 LEA R100, P0, R138, UR14, 0x4 ;  /* 0x0000000e8a641c11 */ /* 0x000fc8000f8020ff */
[C---:B------:R-:W-:Y:S02]  /*1d10*/  @P1 LEA.HI.X R101, R138.reuse, UR15, RZ, 0x4, P0 ;  /* 0x0000000f8a651c11 */ /* 0x040fe400080f24ff */
[----:B------:R-:W-:-:S03]  /*1d20*/  IADD3 R138, R138, 0x20, RZ ;  /* 0x000000208a8a7810 */ /* 0x000fc60007ffe0ff */
[----:B------:R1:W-:Y:S04]  /*1d30*/  @P1 STG.E.128 desc[UR4][R100.64], R88 ;  /* 0x0000005864001986 */ /* 0x0003e8000c101d04 */
.L_x_2452:
[----:B------:R-:W-:Y:S05]  /*1d40*/  BSYNC B1 ;  /* 0x0000000000017941 */ /* 0x000fea0003800000 */
.L_x_2451:
[----:B------:R-:W-:Y:S04]  /*1d50*/  BSSY B1, `(.L_x_2453) ;  /* 0x000002c000017945 */ /* 0x000fe80003800000 */
[----:B------:R-:W-:Y:S05]  /*1d60*/  @!P3 BRA `(.L_x_2454) ;  /* 0x0000000000a8b947 */ /* 0x000fea0003800000 */
[----:B------:R-:W-:Y:S01]  /*1d70*/  ISETP.NE.U32.AND P0, PT, RZ, UR12, PT ;  /* 0x0000000cff007c0c */ /* 0x000fe2000bf05070 */
[-CC-:B-1----:R-:W-:Y:S01]  /*1d80*/  FFMA.FTZ R94, R164, R102.reuse, R103.reuse ;  /* 0x00000066a45e7223 */ /* 0x182fe20000010067 */
        /* <DEDUP_REMOVED lines=13> */
[----:B------:R-:W-:-:S02]  /*1e60*/  FMUL.FTZ R95, R149, R100 ;  /* 0x00000064955f7220 */ /* 0x000fc40000410000 */
[----:B------:R-:W0:Y:S02]  /*1e70*/  @P0 LDC.64 R96, c[0x0][0x308] ;  /* 0x0000c200ff600b82 */ /* 0x000e240000000a00 */
[----:B------:R-:W-:Y:S01]  /*1e80*/  @P1 FADD.FTZ R92, R72, R92 ;  /* 0x0000005c485c1221 */ /* 0x000fe20000010000 */
[----:B------:R-:W-:Y:S01]  /*1e90*/  @P1 FADD.FTZ R93, R73, R93 ;  /* 0x0000005d495d1221 */ /* 0x000fe20000010000 */
[----:B------:R-:W-:Y:S01]  /*1ea0*/  @P1 FADD.FTZ R94, R74, R94 ;  /* 0x0000005e4a5e1221 */ /* 0x000fe20000010000 */
[----:B------:R-:W-:Y:S01]  /*1eb0*/  @P1 FADD.FTZ R95, R75, R95 ;  /* 0x0000005f4b5f1221 */ /* 0x000fe20000010000 */
[----:B------:R-:W-:Y:S02]  /*1ec0*/  ISETP.NE.U32.AND P1, PT, RZ, UR14, PT ;  /* 0x0000000eff007c0c */ /* 0x000fe4000bf25070 */
[----:B------:R-:W1:Y:S01]  /*1ed0*/  LDC.64 R100, c[0x0][0x2f8] ;  /* 0x0000be00ff647b82 */ /* 0x000e620000000a00 */
[----:B------:R-:W-:Y:S02]  /*1ee0*/  SEL R84, R92, R84, P0 ;  /* 0x000000545c547207 */ /* 0x000fe40000000000 */
[----:B------:R-:W-:-:S02]  /*1ef0*/  SEL R85, R93, R85, P0 ;  /* 0x000000555d557207 */ /* 0x000fc40000000000 */
[----:B------:R-:W-:Y:S02]  /*1f00*/  SEL R86, R94, R86, P0 ;  /* 0x000000565e567207 */ /* 0x000fe40000000000 */
[----:B------:R-:W-:Y:S02]  /*1f10*/  SEL R87, R95, R87, P0 ;  /* 0x000000575f577207 */ /* 0x000fe40000000000 */
[----:B------:R-:W-:Y:S01]  /*1f20*/  ISETP.NE.AND.EX P1, PT, RZ, UR15, PT, P1 ;  /* 0x0000000fff007c0c */ /* 0x000fe2000bf25310 */
[----:B0-----:R-:W-:-:S05]  /*1f30*/  @P0 IMAD.WIDE.U32 R98, R138, 0x10, R96 ;  /* 0x000000108a620825 */ /* 0x001fca00078e0060 */
[----:B------:R2:W-:Y:S01]  /*1f40*/  @P0 STG.E.128 desc[UR4][R98.64], R84 ;  /* 0x0000005462000986 */ /* 0x0005e2000c101d04 */
[----:B------:R-:W-:Y:S01]  /*1f50*/  ISETP.NE.U32.AND P0, PT, RZ, UR14, PT ;  /* 0x0000000eff007c0c */ /* 0x000fe2000bf05070 */
[----:B-1----:R-:W-:-:S03]  /*1f60*/  IMAD.WIDE.U32 R100, R138, 0x10, R100 ;  /* 0x000000108a647825 */ /* 0x002fc600078e0064 */
[----:B------:R-:W-:Y:S02]  /*1f70*/  ISETP.NE.AND.EX P0, PT, RZ, UR15, PT, P0 ;  /* 0x0000000fff007c0c */ /* 0x000fe4000bf05300 */
[----:B------:R2:W-:Y:S02]  /*1f80*/  STG.E.128 desc[UR4][R100.64], R92 ;  /* 0x0000005c64007986 */ /* 0x0005e4000c101d04 */
[----:B------:R-:W-:Y:S02]  /*1f90*/  SEL R88, R92, R88, P0 ;  /* 0x000000585c587207 */ /* 0x000fe40000000000 */
[----:B------:R-:W-:Y:S02]  /*1fa0*/  SEL R89, R93, R89, P0 ;  /* 0x000000595d597207 */ /* 0x000fe40000000000 */
[----:B------:R-:W-:Y:S02]  /*1fb0*/  SEL R90, R94, R90, P0 ;  /* 0x0000005a5e5a7207 */ /* 0x000fe40000000000 */
[----:B------:R-:W-:-:S02]  /*1fc0*/  SEL R91, R95, R91, P0 ;  /* 0x0000005b5f5b7207 */ /* 0x000fc40000000000 */
[----:B------:R-:W-:-:S04]  /*1fd0*/  @P1 LEA R96, P0, R138, UR14, 0x4 ;  /* 0x0000000e8a601c11 */ /* 0x000fc8000f8020ff */
[C---:B------:R-:W-:Y:S02]  /*1fe0*/  @P1 LEA.HI.X R97, R138.reuse, UR15, RZ, 0x4, P0 ;  /* 0x0000000f8a611c11 */ /* 0x040fe400080f24ff */
[----:B------:R-:W-:-:S03]  /*1ff0*/  IADD3 R138, R138, 0x20, RZ ;  /* 0x000000208a8a7810 */ /* 0x000fc60007ffe0ff */
[----:B------:R2:W-:Y:S04]  /*2000*/  @P1 STG.E.128 desc[UR4][R96.64], R88 ;  /* 0x0000005860001986 */ /* 0x0005e8000c101d04 */
.L_x_2454:
[----:B------:R-:W-:Y:S05]  /*2010*/  BSYNC B1 ;  /* 0x0000000000017941 */ /* 0x000fea0003800000 */
.L_x_2453:
[----:B------:R-:W-:Y:S04]  /*2020*/  BSSY B1, `(.L_x_2455) ;  /* 0x000002c000017945 */ /* 0x000fe80003800000 */
[----:B------:R-:W-:Y:S05]  /*2030*/  @!P4 BRA `(.L_x_2456) ;  /* 0x0000000000a8c947 */ /* 0x000fea0003800000 */
[----:B------:R-:W-:Y:S01]  /*2040*/  ISETP.NE.U32.AND P0, PT, RZ, UR12, PT ;  /* 0x0000000cff007c0c */ /* 0x000fe2000bf05070 */
[-CC-:B-12---:R-:W-:Y:S01]  /*2050*/  FFMA.FTZ R94, R140, R102.reuse, R103.reuse ;  /* 0x000000668c5e7223 */ /* 0x186fe20000010067 */
        /* <DEDUP_REMOVED lines=40> */
.L_x_2456:
[----:B------:R-:W-:Y:S05]  /*22e0*/  BSYNC B1 ;  /* 0x0000000000017941 */ /* 0x000fea0003800000 */
.L_x_2455:
[----:B------:R-:W-:Y:S04]  /*22f0*/  BSSY B1, `(.L_x_2457) ;  /* 0x000002b000017945 */ /* 0x000fe80003800000 */
[----:B------:R-:W-:Y:S05]  /*2300*/  @!P5 BRA `(.L_x_2458) ;  /* 0x0000000000a4d947 */ /* 0x000fea0003800000 */
[----:B------:R-:W-:Y:S01]  /*2310*/  ISETP.NE.U32.AND P0, PT, RZ, UR12, PT ;  /* 0x0000000cff007c0c */ /* 0x000fe2000bf05070 */
[-CC-:B-123--:R-:W-:Y:S01]  /*2320*/  FFMA.FTZ R94, R148, R102.reuse, R103.reuse ;  /* 0x00000066945e7223 */ /* 0x18efe20000010067 */
        /* <DEDUP_REMOVED lines=37> */
[----:B------:R-:W-:-:S05]  /*2580*/  @P1 LEA.HI.X R101, R138, UR15, RZ, 0x4, P0 ;  /* 0x0000000f8a651c11 */ /* 0x000fca00080f24ff */
[----:B------:R4:W-:Y:S04]  /*2590*/  @P1 STG.E.128 desc[UR4][R100.64], R88 ;  /* 0x0000005864001986 */ /* 0x0009e8000c101d04 */
.L_x_2458:
[----:B------:R-:W-:Y:S05]  /*25a0*/  BSYNC B1 ;  /* 0x0000000000017941 */ /* 0x000fea0003800000 */
.L_x_2457:
[----:B-1234-:R-:W1:Y:S02]  /*25b0*/  LDC.64 R92, c[0x0][0x210] ;  /* 0x00008400ff5c7b82 */ /* 0x01ee640000000a00 */
[----:B-1----:R-:W-:-:S04]  /*25c0*/  LEA R105, R92, R105, 0x2 ;  /* 0x000000695c697211 */ /* 0x002fc800078e10ff */
[----:B------:R-:W-:-:S13]  /*25d0*/  ISETP.GE.AND P0, PT, R105, R93, PT ;  /* 0x0000005d6900720c */ /* 0x000fda0003f06270 */
[----:B------:R-:W-:Y:S05]  /*25e0*/  @!P0 BRA `(.L_x_2459) ;  /* 0xffffffe000ec8947 */ /* 0x000fea000383ffff */
.L_x_2441:
[----:B------:R-:W-:Y:S05]  /*25f0*/  BSYNC B0 ;  /* 0x0000000000007941 */ /* 0x000fea0003800000 */
.L_x_2440:
        /* <DEDUP_REMOVED lines=204> */
.L_x_2461:
[----:B------:R-:W-:Y:S05]  /*32c0*/  BSYNC B0 ;  /* 0x0000000000007941 */ /* 0x000fea0003800000 */
.L_x_2460:
        /* <DEDUP_REMOVED lines=23> */
.L_x_2463:
[----:B------:R-:W-:Y:S05]  /*3440*/  BSYNC B0 ;  /* 0x0000000000007941 */ /* 0x000fea0003800000 */
.L_x_2462:
        /* <DEDUP_REMOVED lines=23> */
.L_x_2465:
[----:B------:R-:W-:Y:S05]  /*35c0*/  BSYNC B0 ;  /* 0x0000000000007941 */ /* 0x000fea0003800000 */
.L_x_2464:
        /* <DEDUP_REMOVED lines=15> */
.L_x_2450:
        /* <DEDUP_REMOVED lines=8> */
.L_x_2467:
[----:B------:R-:W-:Y:S05]  /*3740*/  BSYNC B1 ;  /* 0x0000000000017941 */ /* 0x000fea0003800000 */
.L_x_2466:
        /* <DEDUP_REMOVED lines=8> */
.L_x_2468:
[----:B------:R-:W-:Y:S01]  /*37d0*/  FADD.FTZ R92, R92, R173 ;  /* 0x000000ad5c5c7221 */ /* 0x000fe20000010000 */
[----:B------:R-:W-:-:S04]  /*37e0*/  HFMA2.MMA R102, -RZ, RZ, 0, 1.1920928955078125e-07 ;  /* 0x00000002ff667435 */ /* 0x000fc800000001ff */
[----:B------:R-:W-:Y:S02]  /*37f0*/  MOV R103, R92 ;  /* 0x0000005c00677202 */ /* 0x000fe40000000f00 */
[----:B------:R-:W-:-:S07]  /*3800*/  MOV R93, R101 ;  /* 0x00000065005d7202 */ /* 0x000fce0000000f00 */
[----:B------:R-:W-:Y:S05]  /*3810*/  WARPSYNC.COLLECTIVE R100, `(.L_x_2469) ;  /* 0x0000000064087348 */ /* 0x000fea0003c00000 */
[----:B------:R0:W1:Y:S02]  /*3820*/  SHFL.BFLY P0, R101, R103, R102, R171 ;  /* 0x0c00006667657389 */ /* 0x00006400000000ab */
[----:B01----:R-:W-:Y:S01]  /*3830*/  ENDCOLLECTIVE ;  /* 0x000000000000791b */ /* 0x003fe20003800000 */
.L_x_2469:
[----:B------:R-:W-:-:S05]  /*3840*/  FADD.FTZ R93, R93, R172 ;  /* 0x000000ac5d5d7221 */ /* 0x000fca0000010000 */
[----:B------:R-:W-:Y:S02]  /*3850*/  MOV R103, R93 ;  /* 0x0000005d00677202 */ /* 0x000fe40000000f00 */
[----:B------:R-:W-:-:S07]  /*3860*/  MOV R95, R101 ;  /* 0x00000065005f7202 */ /* 0x000fce0000000f00 */
[----:B------:R-:W-:Y:S05]  /*3870*/  WARPSYNC.COLLECTIVE R100, `(.L_x_2470) ;  /* 0x0000000064087348 */ /* 0x000fea0003c00000 */
[----:B------:R0:W1:Y:S02]  /*3880*/  SHFL.BFLY P0, R101, R103, R102, R171 ;  /* 0x0c00006667657389 */ /* 0x00006400000000ab */
[----:B01----:R-:W-:Y:S01]  /*3890*/  ENDCOLLECTIVE ;  /* 0x000000000000791b */ /* 0x003fe20003800000 */
.L_x_2470:
[----:B------:R-:W-:Y:S01]  /*38a0*/  FADD.FTZ R95, R92, R95 ;  /* 0x0000005f5c5f7221 */ /* 0x000fe20000010000 */
[----:B------:R-:W-:-:S04]  /*38b0*/  HFMA2.MMA R102, -RZ, RZ, 0, 2.384185791015625e-07 ;  /* 0x00000004ff667435 */ /* 0x000fc800000001ff */
[----:B------:R-:W-:Y:S02]  /*38c0*/  MOV R103, R95 ;  /* 0x0000005f00677202 */ /* 0x000fe40000000f00 */
[----:B------:R-:W-:-:S07]  /*38d0*/  MOV R94, R101 ;  /* 0x00000065005e7202 */ /* 0x000fce0000000f00 */
[----:B------:R-:W-:Y:S05]  /*38e0*/  WARPSYNC.COLLECTIVE R100, `(.L_x_2471) ;  /* 0x0000000064087348 */ /* 0x000fea0003c00000 */
[----:B------:R0:W1:Y:S02]  /*38f0*/  SHFL.BFLY P0, R101, R103, R102, R171 ;  /* 0x0c00006667657389 */ /* 0x00006400000000ab */
[----:B01----:R-:W-:Y:S01]  /*3900*/  ENDCOLLECTIVE ;  /* 0x000000000000791b */ /* 0x003fe20003800000 */
.L_x_2471:
[----:B------:R-:W-:-:S05]  /*3910*/  FADD.FTZ R94, R93, R94 ;  /* 0x0000005e5d5e7221 */ /* 0x000fca0000010000 */
[----:B------:R-:W-:Y:S02]  /*3920*/  MOV R103, R94 ;  /* 0x0000005e00677202 */ /* 0x000fe40000000f00 */
[----:B------:R-:W-:-:S07]  /*3930*/  MOV R96, R101 ;  /* 0x0000006500607202 */ /* 0x000fce0000000f00 */
[----:B------:R-:W-:Y:S05]  /*3940*/  WARPSYNC.COLLECTIVE R100, `(.L_x_2472) ;  /* 0x0000000064087348 */ /* 0x000fea0003c00000 */
[----:B------:R0:W1:Y:S02]  /*3950*/  SHFL.BFLY P0, R101, R103, R102, R171 ;  /* 0x0c00006667657389 */ /* 0x00006400000000ab */
[----:B01----:R-:W-:Y:S01]  /*3960*/  ENDCOLLECTIVE ;  /* 0x000000000000791b */ /* 0x003fe20003800000 */
.L_x_2472:
[----:B------:R-:W-:Y:S01]  /*3970*/  FADD.FTZ R96, R95, R96 ;  /* 0x000000605f607221 */ /* 0x000fe20000010000 */
[----:B------:R-:W-:-:S04]  /*3980*/  HFMA2.MMA R102, -RZ, RZ, 0, 4.76837158203125e-07 ;  /* 0x00000008ff667435 */ /* 0x000fc800000001ff */
[----:B------:R-:W-:Y:S02]  /*3990*/  MOV R103, R96 ;  /* 0x0000006000677202 */ /* 0x000fe40000000f00 */
[----:B------:R-:W-:-:S07]  /*39a0*/  MOV R97, R101 ;  /* 0x0000006500617202 */ /* 0x000fce0000000f00 */
[----:B------:R-:W-:Y:S05]  /*39b0*/  WARPSYNC.COLLECTIVE R100, `(.L_x_2473) ;  /* 0x0000000064087348 */ /* 0x000fea0003c00000 */
[----:B------:R0:W1:Y:S02]  /*39c0*/  SHFL.BFLY P0, R101, R103, R102, R171 ;  /* 0x0c00006667657389 */ /* 0x00006400000000ab */
[----:B01----:R-:W-:Y:S01]  /*39d0*/  ENDCOLLECTIVE ;  /* 0x000000000000791b */ /* 0x003fe20003800000 */
.L_x_2473:
[----:B------:R-:W-:-:S05]  /*39e0*/  FADD.FTZ R97, R94, R97 ;  /* 0x000000615e617221 */ /* 0x000fca0000010000 */
[----:B------:R-:W-:Y:S02]  /*39f0*/  MOV R103, R97 ;  /* 0x0000006100677202 */ /* 0x000fe40000000f00 */
[----:B------:R-:W-:-:S07]  /*3a00*/  MOV R99, R101 ;  /* 0x0000006500637202 */ /* 0x000fce0000000f00 */
[----:B------:R-:W-:Y:S05]  /*3a10*/  WARPSYNC.COLLECTIVE R100, `(.L_x_2474) ;  /* 0x0000000064087348 */ /* 0x000fea0003c00000 */
[----:B------:R0:W1:Y:S02]  /*3a20*/  SHFL.BFLY P0, R101, R103, R102, R171 ;  /* 0x0c00006667657389 */ /* 0x00006400000000ab */
[----:B01----:R-:W-:Y:S01]  /*3a30*/  ENDCOLLECTIVE ;  /* 0x000000000000791b */ /* 0x003fe20003800000 */
.L_x_2474:
[----:B------:R-:W-:Y:S01]  /*3a40*/  FADD.FTZ R99, R96, R99 ;  /* 0x0000006360637221 */ /* 0x000fe20000010000 */
[----:B------:R-:W-:-:S04]  /*3a50*/  HFMA2.MMA R102, -RZ, RZ, 0, 9.5367431640625e-07 ;  /* 0x00000010ff667435 */ /* 0x000fc800000001ff */
[----:B------:R-:W-:Y:S02]  /*3a60*/  MOV R103, R99 ;  /* 0x0000006300677202 */ /* 0x000fe40000000f00 */
[----:B------:R-:W-:-:S07]  /*3a70*/  MOV R98, R101 ;  /* 0x0000006500627202 */ /* 0x000fce0000000f00 */
[----:B------:R-:W-:Y:S05]  /*3a80*/  WARPSYNC.COLLECTIVE R100, `(.L_x_2475) ;  /* 0x0000000064087348 */ /* 0x000fea0003c00000 */
[----:B------:R0:W1:Y:S02]  /*3a90*/  SHFL.BFLY P0, R101, R103, R102, R171 ;  /* 0x0c00006667657389 */ /* 0x00006400000000ab */
[----:B01----:R-:W-:Y:S01]  /*3aa0*/  ENDCOLLECTIVE ;  /* 0x000000000000791b */ /* 0x003fe20003800000 */
.L_x_2475:
[----:B------:R-:W-:-:S05]  /*3ab0*/  FADD.FTZ R98, R97, R98 ;  /* 0x0000006261627221 */ /* 0x000fca0000010000 */
[----:B------:R-:W-:Y:S02]  /*3ac0*/  MOV R103, R98 ;  /* 0x0000006200677202 */ /* 0x000fe40000000f00 */
[----:B------:R-:W-:-:S07]  /*3ad0*/  MOV R92, R101 ;  /* 0x00000065005c7202 */ /* 0x000fce0000000f00 */
[----:B------:R-:W-:Y:S05]  /*3ae0*/  WARPSYNC.COLLECTIVE R100, `(.L_x_2476) ;  /* 0x0000000064087348 */ /* 0x000fea0003c00000 */
[----:B------:R0:W1:Y:S02]  /*3af0*/  SHFL.BFLY P0, R101, R103, R102, R171 ;  /* 0x0c00006667657389 */ /* 0x00006400000000ab */
[----:B01----:R-:W-:Y:S01]  /*3b00*/  ENDCOLLECTIVE ;  /* 0x000000000000791b */ /* 0x003fe20003800000 */
.L_x_2476:
[----:B------:R-:W-:Y:S01]  /*3b10*/  MOV R93, R101 ;  /* 0x00000065005d7202 */ /* 0x000fe20000000f00 */
[----:B------:R-:W-:Y:S06]  /*3b20*/  BRA `(.L_x_2477) ;  /* 0xffffffdc00c07947 */ /* 0x000fec000383ffff */
.L_x_2478:
        /* <DEDUP_REMOVED lines=13> */
.L_x_3238:


//--------------------- .text._ZN10layer_norm31ln_parallel_residual_bwd_kernelINS_13Kernel_traitsI6__halfffffjLj512ELj1ELj4ELj1ELj16ENS_18Kernel_traits_baseILj512ES2_ffffjLj128EEEEELb0ELb0ELb1EEEvNS_9BwdParamsE --------------------------
	.section	.text._ZN10layer_norm31ln_parallel_residual_bwd_kernelINS_13Kernel_traitsI6__halfffffjLj512ELj1ELj4ELj1ELj16ENS_18Kernel_traits_baseILj512ES2_ffffjLj128EEEEELb0ELb0ELb1EEEvNS_9BwdParamsE,"ax",@progbits
	.align	128
        .global         _ZN10layer_norm31ln_parallel_residual_bwd_kernelINS_13Kernel_traitsI6__halfffffjLj512ELj1ELj4ELj1ELj16ENS_18Kernel_traits_baseILj512ES2_ffffjLj128EEEEELb0ELb0ELb1EEEvNS_9BwdParamsE
        .type           _ZN10layer_norm31ln_parallel_residual_bwd_kernelINS_13Kernel_traitsI6__halfffffjLj512ELj1ELj4ELj1ELj16ENS_18Kernel_traits_baseILj512ES2_ffffjLj128EEEEELb0ELb0ELb1EEEvNS_9BwdParamsE,@function
        .size           _ZN10layer_norm31ln_parallel_residual_bwd_kernelINS_13Kernel_traitsI6__halfffffjLj512ELj1ELj4ELj1ELj16ENS_18Kernel_traits_baseILj512ES2_ffffjLj128EEEEELb0ELb0ELb1EEEvNS_9BwdParamsE,(.L_x_3239 - _ZN10layer_norm31ln_parallel_residual_bwd_kernelINS_13Kernel_traitsI6__halfffffjLj512ELj1ELj4ELj1ELj16ENS_18Kernel_traits_baseILj512ES2_ffffjLj128EEEEELb0ELb0ELb1EEEvNS_9BwdParamsE)
        .other          _ZN10layer_norm31ln_parallel_residual_bwd_kernelINS_13Kernel_traitsI6__halfffffjLj512ELj1ELj4ELj1ELj16ENS_18Kernel_traits_baseILj512ES2_ffffjLj128EEEEELb0ELb0ELb1EEEvNS_9BwdParamsE,@"STO_CUDA_ENTRY STV_DEFAULT"
_ZN10layer_norm31ln_parallel_residual_bwd_kernelINS_13Kernel_traitsI6__halfffffjLj512ELj1ELj4ELj1ELj16ENS_18Kernel_traits_baseILj512ES2_ffffjLj128EEEEELb0ELb0ELb1EEEvNS_9BwdParamsE:
.text._ZN10layer_norm31ln_parallel_residual_bwd_kernelINS_13Kernel_traitsI6__halfffffjLj512ELj1ELj4ELj1ELj16ENS_18Kernel_traits_baseILj512ES2_ffffjLj128EEEEELb0ELb0ELb1EEEvNS_9BwdParamsE:
        /* <DEDUP_REMOVED lines=47> */
.L_x_2480:
        /* <DEDUP_REMOVED lines=8> */
[----:B------:R-:W2:Y:S02]  /*0370*/  LDG.E.64 R178, desc[UR4][R2.64] ;  /* 0x0000000402b27981 */ /* 0x000ea4000c1e1b00 */
[----:B------:R-:W-:Y:S02]  /*0380*/  IADD3.X R5, RZ, UR7, RZ, P0, !PT ;  /* 0x00000007ff057c10 */ /* 0x000fe400087fe4ff */
[----:B------:R-:W3:Y:S04]  /*0390*/  LDG.E.64 R174, desc[UR4][R2.64+0x100] ;  /* 0x0001000402ae7981 */ /* 0x000ee8000c1e1b00 */
[----:B------:R-:W4:Y:S04]  /*03a0*/  LDG.E.64 R170, desc[UR4][R2.64+0x200] ;  /* 0x0002000402aa7981 */ /* 0x000f28000c1e1b00 */
[----:B------:R-:W5:Y:S04]  /*03b0*/  LDG.E.64 R166, desc[UR4][R2.64+0x300] ;  /* 0x0003000402a67981 */ /* 0x000f68000c1e1b00 */
[----:B------:R-:W5:Y:S04]  /*03c0*/  LDG.E.64 R162, desc[UR4][R4.64] ;  /* 0x0000000404a27981 */ /* 0x000f68000c1e1b00 */
[----:B------:R-:W5:Y:S04]  /*03d0*/  LDG.E.64 R158, desc[UR4][R4.64+0x100] ;  /* 0x00010004049e7981 */ /* 0x000f68000c1e1b00 */
[----:B------:R-:W5:Y:S04]  /*03e0*/  LDG.E.64 R154, desc[UR4][R4.64+0x200] ;  /* 0x00020004049a7981 */ /* 0x000f68000c1e1b00 */
[----:B------:R-:W5:Y:S01]  /*03f0*/  LDG.E.64 R150, desc[UR4][R4.64+0x300] ;  /* 0x0003000404967981 */ /* 0x000f62000c1e1b00 */
        /* <DEDUP_REMOVED lines=33> */
[--C-:B--2---:R-:W-:Y:S01]  /*0610*/  SHF.R.U64 R180, R178, 0x10, R179.reuse ;  /* 0x00000010b2b47819 */ /* 0x104fe200000012b3 */
[----:B------:R-:W-:Y:S01]  /*0620*/  HADD2.F32 R181, -RZ, R178.H0_H0 ;  /* 0x200000b2ffb57230 */ /* 0x000fe20000004100 */
[----:B------:R-:W-:Y:S01]  /*0630*/  SHF.R.U32.HI R178, RZ, 0x10, R179 ;  /* 0x00000010ffb27819 */ /* 0x000fe200000116b3 */
[----:B------:R-:W-:Y:S01]  /*0640*/  HADD2.F32 R179, -RZ, R179.H0_H0 ;  /* 0x200000b3ffb37230 */ /* 0x000fe20000004100 */
[--C-:B---3--:R-:W-:Y:S01]  /*0650*/  SHF.R.U64 R176, R174, 0x10, R175.reuse ;  /* 0x00000010aeb07819 */ /* 0x108fe200000012af */
[----:B------:R-:W-:Y:S01]  /*0660*/  HADD2.F32 R177, -RZ, R174.H0_H0 ;  /* 0x200000aeffb17230 */ /* 0x000fe20000004100 */
[----:B------:R-:W-:Y:S01]  /*0670*/  SHF.R.U32.HI R174, RZ, 0x10, R175 ;  /* 0x00000010ffae7819 */ /* 0x000fe200000116af */
[----:B------:R-:W-:Y:S01]  /*0680*/  HADD2.F32 R175, -RZ, R175.H0_H0 ;  /* 0x200000afffaf7230 */ /* 0x000fe20000004100 */
[--C-:B----4-:R-:W-:Y:S01]  /*0690*/  SHF.R.U64 R172, R170, 0x10, R171.reuse ;  /* 0x00000010aaac7819 */ /* 0x110fe200000012ab */
[----:B------:R-:W-:Y:S01]  /*06a0*/  HADD2.F32 R173, -RZ, R170.H0_H0 ;  /* 0x200000aaffad7230 */ /* 0x000fe20000004100 */
[----:B------:R-:W-:Y:S01]  /*06b0*/  SHF.R.U32.HI R170, RZ, 0x10, R171 ;  /* 0x00000010ffaa7819 */ /* 0x000fe200000116ab */
[----:B------:R-:W-:Y:S01]  /*06c0*/  HADD2.F32 R171, -RZ, R171.H0_H0 ;  /* 0x200000abffab7230 */ /* 0x000fe20000004100 */
[--C-:B-----5:R-:W-:Y:S01]  /*06d0*/  SHF.R.U64 R168, R166, 0x10, R167.reuse ;  /* 0x00000010a6a87819 */ /* 0x120fe200000012a7 */
[----:B------:R-:W-:Y:S01]  /*06e0*/  HADD2.F32 R169, -RZ, R166.H0_H0 ;  /* 0x200000a6ffa97230 */ /* 0x000fe20000004100 */
[----:B------:R-:W-:Y:S01]  /*06f0*/  SHF.R.U32.HI R166, RZ, 0x10, R167 ;  /* 0x00000010ffa67819 */ /* 0x000fe200000116a7 */
[----:B------:R-:W-:Y:S01]  /*0700*/  HADD2.F32 R167, -RZ, R167.H0_H0 ;  /* 0x200000a7ffa77230 */ /* 0x000fe20000004100 */
[--C-:B------:R-:W-:Y:S01]  /*0710*/  SHF.R.U64 R164, R162, 0x10, R163.reuse ;  /* 0x00000010a2a47819 */ /* 0x100fe200000012a3 */
        /* <DEDUP_REMOVED lines=14> */
[----:B------:R-:W-:-:S02]  /*0800*/  HADD2.F32 R151, -RZ, R151.H0_H0 ;  /* 0x20000097ff977230 */ /* 0x000fc40000004100 */
[----:B------:R-:W-:Y:S02]  /*0810*/  HADD2.F32 R180, -RZ, R180.H0_H0 ;  /* 0x200000b4ffb47230 */ /* 0x000fe40000004100 */
[----:B------:R-:W-:Y:S02]  /*0820*/  HADD2.F32 R178, -RZ, R178.H0_H0 ;  /* 0x200000b2ffb27230 */ /* 0x000fe40000004100 */
[----:B------:R-:W-:Y:S02]  /*0830*/  HADD2.F32 R176, -RZ, R176.H0_H0 ;  /* 0x200000b0ffb07230 */ /* 0x000fe40000004100 */
[----:B------:R-:W-:Y:S02]  /*0840*/  HADD2.F32 R174, -RZ, R174.H0_H0 ;  /* 0x200000aeffae7230 */ /* 0x000fe40000004100 */
[----:B------:R-:W-:Y:S02]  /*0850*/  HADD2.F32 R172, -RZ, R172.H0_H0 ;  /* 0x200000acffac7230 */ /* 0x000fe40000004100 */
        /* <DEDUP_REMOVED lines=10> */
[----:B0-----:R-:W-:-:S07]  /*0900*/  HADD2.F32 R150, -RZ, R150.H0_H0 ;  /* 0x20000096ff967230 */ /* 0x001fce0000004100 */
.L_x_2488:
[----:B---3--:R-:W0:Y:S01]  /*0910*/  LDC.64 R38, c[0x0][0x250] ;  /* 0x00009400ff267b82 */ /* 0x008e220000000a00 */
[----:B------:R-:W-:-:S05]  /*0920*/  IMAD R28, R182, UR8, RZ ;  /* 0x00000008b61c7c24 */ /* 0x000fca000f8e02ff */
[----:B------:R-:W-:Y:S02]  /*0930*/  SHF.R.S32.HI R29, RZ, 0x1f, R28 ;  /* 0x0000001fff1d7819 */ /* 0x000fe4000001141c */
[----:B------:R-:W1:Y:S02]  /*0940*/  LDC.64 R60, c[0x0][0x238] ;  /* 0x00008e00ff3c7b82 */ /* 0x000e640000000a00 */
[----:B------:R-:W-:Y:S02]  /*0950*/  LEA.HI R29, R29, R28, RZ, 0x2 ;  /* 0x0000001c1d1d7211 */ /* 0x000fe400078f10ff */
[----:B------:R-:W-:-:S04]  /*0960*/  LOP3.LUT R28, R0, 0x1f, RZ, 0xc0, !PT ;  /* 0x0000001f001c7812 */ /* 0x000fc800078ec0ff */
[----:B------:R-:W2:Y:S01]  /*0970*/  LDC.64 R50, c[0x0][0x258] ;  /* 0x00009600ff327b82 */ /* 0x000ea20000000a00 */
[----:B------:R-:W-:-:S07]  /*0980*/  LEA.HI.SX32 R191, R29, R28, 0x1e ;  /* 0x0000001c1dbf7211 */ /* 0x000fce00078ff2ff */
[----:B------:R-:W3:Y:S01]  /*0990*/  LDC.64 R2, c[0x0][0x2c0] ;  /* 0x0000b000ff027b82 */ /* 0x000ee20000000a00 */
[----:B0-----:R-:W-:-:S05]  /*09a0*/  IMAD.WIDE R38, R182, 0x4, R38 ;  /* 0x00000004b6267825 */ /* 0x001fca00078e0226 */
[----:B------:R-:W4:Y:S02]  /*09b0*/  LDG.E R186, desc[UR4][R38.64] ;  /* 0x0000000426ba7981 */ /* 0x000f24000c1e1900 */
[----:B------:R-:W0:Y:S01]  /*09c0*/  LDC.64 R68, c[0x0][0x2b8] ;  /* 0x0000ae00ff447b82 */ /* 0x000e220000000a00 */
[C---:B-1----:R-:W-:Y:S01]  /*09d0*/  IMAD.WIDE.U32 R64, R191.reuse, 0x10, R60 ;  /* 0x00000010bf407825 */ /* 0x042fe200078e003c */
[----:B------:R-:W-:-:S05]  /*09e0*/  IADD3 R189, R191, 0x20, RZ ;  /* 0x00000020bfbd7810 */ /* 0x000fca0007ffe0ff */
[----:B------:R-:W4:Y:S01]  /*09f0*/  LDG.E.128 R64, desc[UR4][R64.64] ;  /* 0x0000000440407981 */ /* 0x000f22000c1e1d00 */
[----:B--2---:R-:W-:Y:S01]  /*0a00*/  IMAD.WIDE R50, R182, 0x4, R50 ;  /* 0x00000004b6327825 */ /* 0x004fe200078e0232 */
[----:B------:R-:W1:Y:S04]  /*0a10*/  LDC.64 R76, c[0x0][0x2c8] ;  /* 0x0000b200ff4c7b82 */ /* 0x000e680000000a00 */
[----:B------:R-:W2:Y:S01]  /*0a20*/  LDG.E R184, desc[UR4][R50.64] ;  /* 0x0000000432b87981 */ /* 0x000ea2000c1e1900 */
[----:B---3--:R-:W-:-:S06]  /*0a30*/  IMAD.WIDE.U32 R32, R191, 0x10, R2 ;  /* 0x00000010bf207825 */ /* 0x008fcc00078e0002 */
[----:B------:R-:W3:Y:S01]  /*0a40*/  LDG.E.128 R32, desc[UR4][R32.64] ;  /* 0x0000000420207981 */ /* 0x000ee2000c1e1d00 */
[----:B0-----:R-:W-:-:S04]  /*0a50*/  IMAD.WIDE.U32 R28, R191, 0x10, R68 ;  /* 0x00000010bf1c7825 */ /* 0x001fc800078e0044 */
[C---:B------:R-:W-:Y:S02]  /*0a60*/  IMAD.WIDE.U32 R36, R189.reuse, 0x10, R60 ;  /* 0x00000010bd247825 */ /* 0x040fe400078e003c */
[----:B------:R-:W3:Y:S02]  /*0a70*/  LDG.E.128 R28, desc[UR4][R28.64] ;  /* 0x000000041c1c7981 */ /* 0x000ee4000c1e1d00 */
[----:B------:R-:W-:Y:S01]  /*0a80*/  IMAD.WIDE.U32 R44, R189, 0x10, R2 ;  /* 0x00000010bd2c7825 */ /* 0x000fe200078e0002 */
[----:B------:R-:W-:Y:S01]  /*0a90*/  IADD3 R185, R191, 0x40, RZ ;  /* 0x00000040bfb97810 */ /* 0x000fe20007ffe0ff */
[----:B------:R-:W3:Y:S02]  /*0aa0*/  LDG.E.128 R36, desc[UR4][R36.64] ;  /* 0x0000000424247981 */ /* 0x000ee4000c1e1d00 */
[----:B------:R-:W-:Y:S02]  /*0ab0*/  IMAD.WIDE.U32 R40, R189, 0x10, R68 ;  /* 0x00000010bd287825 */ /* 0x000fe400078e0044 */
[----:B------:R-:W3:Y:S02]  /*0ac0*/  LDG.E.128 R44, desc[UR4][R44.64] ;  /* 0x000000042c2c7981 */ /* 0x000ee4000c1e1d00 */
[----:B------:R-:W-:-:S02]  /*0ad0*/  IMAD.WIDE.U32 R48, R185, 0x10, R60 ;  /* 0x00000010b9307825 */ /* 0x000fc400078e003c */
[----:B------:R-:W3:Y:S02]  /*0ae0*/  LDG.E.128 R40, desc[UR4][R40.64] ;  /* 0x0000000428287981 */ /* 0x000ee4000c1e1d00 */
[C---:B------:R-:W-:Y:S02]  /*0af0*/  IMAD.WIDE.U32 R56, R185.reuse, 0x10, R2 ;  /* 0x00000010b9387825 */ /* 0x040fe400078e0002 */
[----:B------:R-:W3:Y:S02]  /*0b00*/  LDG.E.128 R48, desc[UR4][R48.64] ;  /* 0x0000000430307981 */ /* 0x000ee4000c1e1d00 */
[----:B------:R-:W-:Y:S02]  /*0b10*/  IMAD.WIDE.U32 R52, R185, 0x10, R68 ;  /* 0x00000010b9347825 */ /* 0x000fe400078e0044 */
[----:B------:R-:W3:Y:S01]  /*0b20*/  LDG.E.128 R56, desc[UR4][R56.64] ;  /* 0x0000000438387981 */ /* 0x000ee2000c1e1d00 */
[----:B------:R-:W-:-:S03]  /*0b30*/  IADD3 R187, R191, 0x60, RZ ;  /* 0x00000060bfbb7810 */ /* 0x000fc60007ffe0ff */
[----:B------:R-:W3:Y:S02]  /*0b40*/  LDG.E.128 R52, desc[UR4][R52.64] ;  /* 0x0000000434347981 */ /* 0x000ee4000c1e1d00 */
[----:B------:R-:W-:-:S06]  /*0b50*/  IMAD.WIDE.U32 R60, R187, 0x10, R60 ;  /* 0x00000010bb3c7825 */ /* 0x000fcc00078e003c */
[----:B------:R-:W3:Y:S01]  /*0b60*/  LDG.E.128 R60, desc[UR4][R60.64] ;  /* 0x000000043c3c7981 */ /* 0x000ee2000c1e1d00 */
[----:B------:R-:W-:-:S04]  /*0b70*/  IMAD.WIDE.U32 R72, R187, 0x10, R2 ;  /* 0x00000010bb487825 */ /* 0x000fc800078e0002 */
[----:B------:R-:W-:Y:S02]  /*0b80*/  IMAD.WIDE.U32 R68, R187, 0x10, R68 ;  /* 0x00000010bb447825 */ /* 0x000fe400078e0044 */
[----:B------:R-:W3:Y:S04]  /*0b90*/  LDG.E.128 R72, desc[UR4][R72.64] ;  /* 0x0000000448487981 */ /* 0x000ee8000c1e1d00 */
[----:B------:R-:W3:Y:S01]  /*0ba0*/  LDG.E.128 R68, desc[UR4][R68.64] ;  /* 0x0000000444447981 */ /* 0x000ee2000c1e1d00 */
[----:B-1----:R-:W-:-:S04]  /*0bb0*/  ISETP.NE.U32.AND P0, PT, R76, RZ, PT ;  /* 0x000000ff4c00720c */ /* 0x002fc80003f05070 */
[----:B------:R-:W-:-:S13]  /*0bc0*/  ISETP.NE.AND.EX P0, PT, R77, RZ, PT, P0 ;  /* 0x000000ff4d00720c */ /* 0x000fda0003f05300 */
[----:B------:R-:W0:Y:S08]  /*0bd0*/  @P0 LDC.64 R78, c[0x0][0x2c8] ;  /* 0x0000b200ff4e0b82 */ /* 0x000e300000000a00 */
[----:B------:R-:W1:Y:S08]  /*0be0*/  @P0 LDC.64 R82, c[0x0][0x2c8] ;  /* 0x0000b200ff520b82 */ /* 0x000e700000000a00 */
[----:B------:R-:W1:Y:S08]  /*0bf0*/  @P0 LDC.64 R80, c[0x0][0x2c8] ;  /* 0x0000b200ff500b82 */ /* 0x000e700000000a00 */
[----:B------:R-:W1:Y:S01]  /*0c00*/  @P0 LDC.64 R2, c[0x0][0x2c8] ;  /* 0x0000b200ff020b82 */ /* 0x000e620000000a00 */
[----:B0-----:R-:W-:-:S05]  /*0c10*/  @P0 IMAD.WIDE.U32 R78, R191, 0x10, R78 ;  /* 0x00000010bf4e0825 */ /* 0x001fca00078e004e */
[----:B------:R0:W5:Y:S01]  /*0c20*/  @P0 LDG.E.128 R4, desc[UR4][R78.64] ;  /* 0x000000044e040981 */ /* 0x000162000c1e1d00 */
[----:B-1----:R-:W-:-:S05]  /*0c30*/  @P0 IMAD.WIDE.U32 R82, R189, 0x10, R82 ;  /* 0x00000010bd520825 */ /* 0x002fca00078e0052 */
[----:B------:R1:W5:Y:S01]  /*0c40*/  @P0 LDG.E.128 R8, desc[UR4][R82.64] ;  /* 0x0000000452080981 */ /* 0x000362000c1e1d00 */
[----:B------:R-:W-:-:S05]  /*0c50*/  @P0 IMAD.WIDE.U32 R80, R185, 0x10, R80 ;  /* 0x00000010b9500825 */ /* 0x000fca00078e0050 */
[----:B------:R1:W5:Y:S01]  /*0c60*/  @P0 LDG.E.128 R12, desc[UR4][R80.64] ;  /* 0x00000004500c0981 */ /* 0x000362000c1e1d00 */
[----:B------:R-:W-:-:S05]  /*0c70*/  @P0 IMAD.WIDE.U32 R84, R187, 0x10, R2 ;  /* 0x00000010bb540825 */ /* 0x000fca00078e0002 */
[----:B------:R1:W5:Y:S01]  /*0c80*/  @P0 LDG.E.128 R16, desc[UR4][R84.64] ;  /* 0x0000000454100981 */ /* 0x000362000c1e1d00 */
[----:B------:R-:W-:Y:S01]  /*0c90*/  ISETP.NE.AND P0, PT, R183, RZ, PT ;  /* 0x000000ffb700720c */ /* 0x000fe20003f05270 */
[----:B------:R-:W-:-:S03]  /*0ca0*/  UMOV UR6, 0xffffffff ;  /* 0xffffffff00067882 */ /* 0x000fc60000000000 */
[----:B----4-:R-:W-:-:S05]  /*0cb0*/  FSEL R186, R186, RZ, !P0 ;  /* 0x000000ffbaba7208 */ /* 0x010fca0004000000 */
[C---:B------:R-:W-:Y:S01]  /*0cc0*/  FADD.FTZ R3, -R186.reuse, R64 ;  /* 0x00000040ba037221 */ /* 0x040fe20000010100 */
[C---:B------:R-:W-:Y:S01]  /*0cd0*/  FADD.FTZ R65, -R186.reuse, R65 ;  /* 0x00000041ba417221 */ /* 0x040fe20000010100 */
[C---:B------:R-:W-:Y:S01]  /*0ce0*/  FADD.FTZ R193, -R186.reuse, R66 ;  /* 0x00000042bac17221 */ /* 0x040fe20000010100 */
[----:B------:R-:W-:Y:S01]  /*0cf0*/  FADD.FTZ R195, -R186, R67 ;  /* 0x00000043bac37221 */ /* 0x000fe20000010100 */
[C---:B--2---:R-:W-:Y:S01]  /*0d00*/  FMUL.FTZ R3, R184.reuse, R3 ;  /* 0x00000003b8037220 */ /* 0x044fe20000410000 */
[C---:B------:R-:W-:Y:S02]  /*0d10*/  FMUL.FTZ R2, R184.reuse, R65 ;  /* 0x00000041b8027220 */ /* 0x040fe40000410000 */
[----:B------:R-:W-:Y:S01]  /*0d20*/  FMUL.FTZ R65, R184, R195 ;  /* 0x000000c3b8417220 */ /* 0x000fe20000410000 */
[----:B---3--:R-:W-:Y:S01]  /*0d30*/  FMUL.FTZ R64, R165, R32 ;  /* 0x00000020a5407220 */ /* 0x008fe20000410000 */
[----:B------:R-:W-:Y:S01]  /*0d40*/  FMUL.FTZ R67, R164, R33 ;  /* 0x00000021a4437220 */ /* 0x000fe20000410000 */
[----:B------:R-:W-:Y:S01]  /*0d50*/  FMUL.FTZ R66, R163, R34 ;  /* 0x00000022a3427220 */ /* 0x000fe20000410000 */
[----:B0-----:R-:W-:Y:S01]  /*0d60*/  FMUL.FTZ R79, R162, R35 ;  /* 0x00000023a24f7220 */ /* 0x001fe20000410000 */
[C---:B------:R-:W-:Y:S01]  /*0d70*/  FADD.FTZ R147, R28.reuse, R147 ;  /* 0x000000931c937221 */ /* 0x040fe20000010000 */
[----:B------:R-:W-:Y:S01]  /*0d80*/  FFMA.FTZ R149, R28, R3, R149 ;  /* 0x000000031c957223 */ /* 0x000fe20000010095 */
[----:B------:R-:W-:Y:S01]  /*0d90*/  FFMA.FTZ R28, R181, R28, R64 ;  /* 0x0000001cb51c7223 */ /* 0x000fe20000010040 */
[----:B------:R-:W-:Y:S01]  /*0da0*/  FMUL.FTZ R64, R184, R193 ;  /* 0x000000c1b8407220 */ /* 0x000fe20000410000 */
[C---:B------:R-:W-:Y:S01]  /*0db0*/  FADD.FTZ R146, R29.reuse, R146 ;  /* 0x000000921d927221 */ /* 0x040fe20000010000 */
[----:B------:R-:W-:Y:S01]  /*0dc0*/  FFMA.FTZ R148, R29, R2, R148 ;  /* 0x000000021d947223 */ /* 0x000fe20000010094 */
[----:B------:R-:W-:Y:S01]  /*0dd0*/  FFMA.FTZ R29, R180, R29, R67 ;  /* 0x0000001db41d7223 */ /* 0x000fe20000010043 */
[C---:B------:R-:W-:Y:S01]  /*0de0*/  FADD.FTZ R139, R30.reuse, R139 ;  /* 0x0000008b1e8b7221 */ /* 0x040fe20000010000 */
[----:B------:R-:W-:Y:S01]  /*0df0*/  FFMA.FTZ R141, R30, R64, R141 ;  /* 0x000000401e8d7223 */ /* 0x000fe2000001008d */
[----:B------:R-:W-:Y:S01]  /*0e00*/  FFMA.FTZ R67, R179, R30, R66 ;  /* 0x0000001eb3437223 */ /* 0x000fe20000010042 */
[C---:B------:R-:W-:Y:S01]  /*0e10*/  FADD.FTZ R138, R31.reuse, R138 ;  /* 0x0000008a1f8a7221 */ /* 0x040fe20000010000 */
[----:B------:R-:W-:Y:S01]  /*0e20*/  FFMA.FTZ R140, R31, R65, R140 ;  /* 0x000000411f8c7223 */ /* 0x000fe2000001008c */
[----:B------:R-:W-:Y:S01]  /*0e30*/  FFMA.FTZ R30, R178, R31, R79 ;  /* 0x0000001fb21e7223 */ /* 0x000fe2000001004f */
[C---:B------:R-:W-:Y:S01]  /*0e40*/  FADD.FTZ R31, -R186.reuse, R36 ;  /* 0x00000024ba1f7221 */ /* 0x040fe20000010100 */
[C---:B------:R-:W-:Y:S01]  /*0e50*/  FADD.FTZ R37, -R186.reuse, R37 ;  /* 0x00000025ba257221 */ /* 0x040fe20000010100 */
[----:B------:R-:W-:Y:S01]  /*0e60*/  FADD.FTZ R39, -R186, R39 ;  /* 0x00000027ba277221 */ /* 0x000fe20000010100 */
[C---:B------:R-:W-:Y:S01]  /*0e70*/  FADD.FTZ R135, R34.reuse, R135 ;  /* 0x0000008722877221 */ /* 0x040fe20000010000 */
[----:B------:R-:W-:Y:S01]  /*0e80*/  FFMA.FTZ R137, R34, R64, R137 ;  /* 0x0000004022897223 */ /* 0x000fe20000010089 */
[C---:B------:R-:W-:Y:S01]  /*0e90*/  FADD.FTZ R145, R32.reuse, R145 ;  /* 0x0000009120917221 */ /* 0x040fe20000010000 */
[----:B------:R-:W-:Y:S01]  /*0ea0*/  FFMA.FTZ R143, R32, R3, R143 ;  /* 0x00000003208f7223 */ /* 0x000fe2000001008f */
[C---:B------:R-:W-:Y:S01]  /*0eb0*/  FADD.FTZ R134, R35.reuse, R134 ;  /* 0x0000008623867221 */ /* 0x040fe20000010000 */
[----:B------:R-:W-:Y:S01]  /*0ec0*/  FFMA.FTZ R136, R35, R65, R136 ;  /* 0x0000004123887223 */ /* 0x000fe20000010088 */
[----:B------:R-:W-:Y:S01]  /*0ed0*/  FMUL.FTZ R34, R161, R44 ;  /* 0x0000002ca1227220 */ /* 0x000fe20000410000 */
[----:B------:R-:W-:Y:S01]  /*0ee0*/  FMUL.FTZ R32, R184, R31 ;  /* 0x0000001fb8207220 */ /* 0x000fe20000410000 */
[----:B------:R-:W-:Y:S01]  /*0ef0*/  FMUL.FTZ R35, R160, R45 ;  /* 0x0000002da0237220 */ /* 0x000fe20000410000 */
[----:B------:R-:W-:Y:S01]  /*0f00*/  FADD.FTZ R79, -R186, R38 ;  /* 0x00000026ba4f7221 */ /* 0x000fe20000010100 */
[C---:B------:R-:W-:Y:S01]  /*0f10*/  FMUL.FTZ R31, R184.reuse, R37 ;  /* 0x00000025b81f7220 */ /* 0x040fe20000410000 */
[----:B------:R-:W-:Y:S01]  /*0f20*/  FMUL.FTZ R36, R184, R39 ;  /* 0x00000027b8247220 */ /* 0x000fe20000410000 */
[C---:B------:R-:W-:Y:S01]  /*0f30*/  FADD.FTZ R142, R33.reuse, R142 ;  /* 0x0000008e218e7221 */ /* 0x040fe20000010000 */
[----:B------:R-:W-:Y:S01]  /*0f40*/  FFMA.FTZ R144, R33, R2, R144 ;  /* 0x0000000221907223 */ /* 0x000fe20000010090 */
[----:B------:R-:W-:Y:S01]  /*0f50*/  FMUL.FTZ R37, R158, R47 ;  /* 0x0000002f9e257220 */ /* 0x000fe20000410000 */
[----:B------:R-:W-:Y:S01]  /*0f60*/  FFMA.FTZ R33, R177, R40, R34 ;  /* 0x00000028b1217223 */ /* 0x000fe20000010022 */
[----:B------:R-:W-:Y:S01]  /*0f70*/  FFMA.FTZ R34, R176, R41, R35 ;  /* 0x00000029b0227223 */ /* 0x000fe20000010023 */
[----:B------:R-:W-:Y:S01]  /*0f80*/  FMUL.FTZ R35, R184, R79 ;  /* 0x0000004fb8237220 */ /* 0x000fe20000410000 */
[C---:B------:R-:W-:Y:S01]  /*0f90*/  FADD.FTZ R118, R43.reuse, R118 ;  /* 0x000000762b767221 */ /* 0x040fe20000010000 */
[----:B------:R-:W-:Y:S01]  /*0fa0*/  FFMA.FTZ R130, R43, R36, R130 ;  /* 0x000000242b827223 */ /* 0x000fe20000010082 */
[----:B------:R-:W-:Y:S01]  /*0fb0*/  FMUL.FTZ R38, R159, R46 ;  /* 0x0000002e9f267220 */ /* 0x000fe20000410000 */
[----:B------:R-:W-:Y:S01]  /*0fc0*/  FFMA.FTZ R43, R174, R43, R37 ;  /* 0x0000002bae2b7223 */ /* 0x000fe20000010025 */
[----:B------:R-:W-:Y:S01]  /*0fd0*/  FADD.FTZ R37, -R186, R48 ;  /* 0x00000030ba257221 */ /* 0x000fe20000010100 */
[C---:B------:R-:W-:Y:S01]  /*0fe0*/  FADD.FTZ R119, R42.reuse, R119 ;  /* 0x000000772a777221 */ /* 0x040fe20000010000 */
[-C--:B------:R-:W-:Y:S01]  /*0ff0*/  FFMA.FTZ R131, R42, R35.reuse, R131 ;  /* 0x000000232a837223 */ /* 0x080fe20000010083 */
[----:B------:R-:W-:Y:S01]  /*1000*/  FFMA.FTZ R42, R175, R42, R38 ;  /* 0x0000002aaf2a7223 */ /* 0x000fe20000010026 */
[C---:B------:R-:W-:Y:S01]  /*1010*/  FADD.FTZ R95, R46.reuse, R95 ;  /* 0x0000005f2e5f7221 */ /* 0x040fe20000010000 */
[----:B------:R-:W-:Y:S01]  /*1020*/  FFMA.FTZ R107, R46, R35, R107 ;  /* 0x000000232e6b7223 */ /* 0x000fe2000001006b */
[C---:B------:R-:W-:Y:S01]  /*1030*/  FADD.FTZ R120, R41.reuse, R120 ;  /* 0x0000007829787221 */ /* 0x040fe20000010000 */
[----:B------:R-:W-:Y:S01]  /*1040*/  FFMA.FTZ R132, R41, R31, R132 ;  /* 0x0000001f29847223 */ /* 0x000fe20000010084 */
[----:B------:R-:W-:Y:S01]  /*1050*/  FMUL.FTZ R46, R184, R37 ;  /* 0x00000025b82e7220 */ /* 0x000fe20000410000 */
[----:B------:R-:W-:Y:S01]  /*1060*/  FMUL.FTZ R38, R157, R56 ;  /* 0x000000389d267220 */ /* 0x000fe20000410000 */
[----:B------:R-:W-:Y:S01]  /*1070*/  FADD.FTZ R41, -R186, R51 ;  /* 0x00000033ba297221 */ /* 0x000fe20000010100 */
[----:B------:R-:W-:Y:S01]  /*1080*/  FMUL.FTZ R37, R156, R57 ;  /* 0x000000399c257220 */ /* 0x000fe20000410000 */
[C---:B------:R-:W-:Y:S01]  /*1090*/  FADD.FTZ R94, R47.reuse, R94 ;  /* 0x0000005e2f5e7221 */ /* 0x040fe20000010000 */
[----:B------:R-:W-:Y:S01]  /*10a0*/  FFMA.FTZ R106, R47, R36, R106 ;  /* 0x000000242f6a7223 */ /* 0x000fe2000001006a */
[C---:B------:R-:W-:Y:S01]  /*10b0*/  FADD.FTZ R39, -R186.reuse, R50 ;  /* 0x00000032ba277221 */ /* 0x040fe20000010100 */
[----:B------:R-:W-:Y:S01]  /*10c0*/  FADD.FTZ R47, -R186, R49 ;  /* 0x00000031ba2f7221 */ /* 0x000fe20000010100 */
[C---:B------:R-:W-:Y:S01]  /*10d0*/  FADD.FTZ R117, R52.reuse, R117 ;  /* 0x0000007534757221 */ /* 0x040fe20000010000 */
[----:B------:R-:W-:Y:S01]  /*10e0*/  FFMA.FTZ R129, R52, R46, R129 ;  /* 0x0000002e34817223 */ /* 0x000fe20000010081 */
[----:B------:R-:W-:Y:S01]  /*10f0*/  FFMA.FTZ R49, R173, R52, R38 ;  /* 0x00000034ad317223 */ /* 0x000fe20000010026 */
[----:B------:R-:W-:Y:S01]  /*1100*/  FFMA.FTZ R50, R172, R53, R37 ;  /* 0x00000035ac327223 */ /* 0x000fe20000010025 */
[C---:B------:R-:W-:Y:S01]  /*1110*/  FMUL.FTZ R52, R184.reuse, R41 ;  /* 0x00000029b8347220 */ /* 0x040fe20000410000 */
[----:B------:R-:W-:Y:S01]  /*1120*/  FMUL.FTZ R51, R184, R39 ;  /* 0x00000027b8337220 */ /* 0x000fe20000410000 */
[----:B------:R-:W-:Y:S01]  /*1130*/  FMUL.FTZ R37, R154, R59 ;  /* 0x0000003b9a257220 */ /* 0x000fe20000410000 */
[----:B------:R-:W-:Y:S01]  /*1140*/  FMUL.FTZ R38, R155, R58 ;  /* 0x0000003a9b267220 */ /* 0x000fe20000410000 */
[C---:B------:R-:W-:Y:S01]  /*1150*/  FADD.FTZ R114, R55.reuse, R114 ;  /* 0x0000007237727221 */ /* 0x040fe20000010000 */
[----:B------:R-:W-:Y:S01]  /*1160*/  FFMA.FTZ R126, R55, R52, R126 ;  /* 0x00000034377e7223 */ /* 0x000fe2000001007e */
[C---:B------:R-:W-:Y:S01]  /*1170*/  FADD.FTZ R115, R54.reuse, R115 ;  /* 0x0000007336737221 */ /* 0x040fe20000010000 */
[----:B------:R-:W-:Y:S01]  /*1180*/  FFMA.FTZ R127, R54, R51, R127 ;  /* 0x00000033367f7223 */ /* 0x000fe2000001007f */
[----:B------:R-:W-:Y:S01]  /*1190*/  FFMA.FTZ R55, R170, R55, R37 ;  /* 0x00000037aa377223 */ /* 0x000fe20000010025 */
[----:B------:R-:W-:Y:S01]  /*11a0*/  FFMA.FTZ R54, R171, R54, R38 ;  /* 0x00000036ab367223 */ /* 0x000fe20000010026 */
[----:B------:R-:W-:Y:S01]  /*11b0*/  FFMA.FTZ R37, R3, R28, RZ ;  /* 0x0000001c03257223 */ /* 0x000fe200000100ff */
[----:B------:R-:W-:Y:S01]  /*11c0*/  FADD.FTZ R38, RZ, R28 ;  /* 0x0000001cff267221 */ /* 0x000fe20000010000 */
[C---:B------:R-:W-:Y:S01]  /*11d0*/  FADD.FTZ R121, R40.reuse, R121 ;  /* 0x0000007928797221 */ /* 0x040fe20000010000 */
[----:B------:R-:W-:Y:S01]  /*11e0*/  FFMA.FTZ R133, R40, R32, R133 ;  /* 0x0000002028857223 */ /* 0x000fe20000010085 */
[----:B------:R-:W-:Y:S01]  /*11f0*/  FFMA.FTZ R37, R2, R29, R37 ;  /* 0x0000001d02257223 */ /* 0x000fe20000010025 */
[----:B------:R-:W-:Y:S01]  /*1200*/  FADD.FTZ R40, R29, R38 ;  /* 0x000000261d287221 */ /* 0x000fe20000010000 */
[----:B------:R-:W-:-:S02]  /*1210*/  FADD.FTZ R39, -R186, R60 ;  /* 0x0000003cba277221 */ /* 0x000fc40000010100 */
[----:B------:R-:W-:Y:S01]  /*1220*/  FFMA.FTZ R38, R64, R67, R37 ;  /* 0x0000004340267223 */ /* 0x000fe20000010025 */
[----:B------:R-:W-:Y:S01]  /*1230*/  FADD.FTZ R37, R67, R40 ;  /* 0x0000002843257221 */ /* 0x000fe20000010000 */
[----:B------:R-:W-:Y:S01]  /*1240*/  FMUL.FTZ R48, R184, R39 ;  /* 0x00000027b8307220 */ /* 0x000fe20000410000 */
[C---:B------:R-:W-:Y:S01]  /*1250*/  FADD.FTZ R97, R44.reuse, R97 ;  /* 0x000000612c617221 */ /* 0x040fe20000010000 */
[----:B------:R-:W-:Y:S01]  /*1260*/  FFMA.FTZ R109, R44, R32, R109 ;  /* 0x000000202c6d7223 */ /* 0x000fe2000001006d */
[----:B------:R-:W-:Y:S01]  /*1270*/  FFMA.FTZ R39, R65, R30, R38 ;  /* 0x0000001e41277223 */ /* 0x000fe20000010026 */
[----:B------:R-:W-:-:S03]  /*1280*/  FADD.FTZ R44, R30, R37 ;  /* 0x000000251e2c7221 */ /* 0x000fc60000010000 */
[----:B------:R-:W-:Y:S01]  /*1290*/  FFMA.FTZ R38, R32, R33, R39 ;  /* 0x0000002120267223 */ /* 0x000fe20000010027 */
[----:B------:R-:W-:-:S03]  /*12a0*/  FADD.FTZ R37, R33, R44 ;  /* 0x0000002c21257221 */ /* 0x000fc60000010000 */
[----:B------:R-:W-:Y:S01]  /*12b0*/  FFMA.FTZ R38, R31, R34, R38 ;  /* 0x000000221f267223 */ /* 0x000fe20000010026 */
[----:B------:R-:W-:Y:S01]  /*12c0*/  FADD.FTZ R39, R34, R37 ;  /* 0x0000002522277221 */ /* 0x000fe20000010000 */
[----:B------:R-:W-:Y:S01]  /*12d0*/  FMUL.FTZ R47, R184, R47 ;  /* 0x0000002fb82f7220 */ /* 0x000fe20000410000 */
[----:B------:R-:W-:Y:S01]  /*12e0*/  FMUL.FTZ R40, R153, R72 ;  /* 0x0000004899287220 */ /* 0x000fe20000410000 */
[----:B------:R-:W-:Y:S01]  /*12f0*/  FFMA.FTZ R37, R35, R42, R38 ;  /* 0x0000002a23257223 */ /* 0x000fe20000010026 */
[----:B------:R-:W-:Y:S01]  /*1300*/  FADD.FTZ R38, R42, R39 ;  /* 0x000000272a267221 */ /* 0x000fe20000010000 */
[C---:B------:R-:W-:Y:S01]  /*1310*/  FADD.FTZ R116, R53.reuse, R116 ;  /* 0x0000007435747221 */ /* 0x040fe20000010000 */
[----:B------:R-:W-:Y:S01]  /*1320*/  FFMA.FTZ R128, R53, R47, R128 ;  /* 0x0000002f35807223 */ /* 0x000fe20000010080 */
[----:B------:R-:W-:Y:S01]  /*1330*/  FFMA.FTZ R53, R169, R68, R40 ;  /* 0x00000044a9357223 */ /* 0x000fe20000010028 */
[----:B------:R-:W-:Y:S01]  /*1340*/  FFMA.FTZ R37, R36, R43, R37 ;  /* 0x0000002b24257223 */ /* 0x000fe20000010025 */
[----:B------:R-:W-:-:S03]  /*1350*/  FADD.FTZ R40, R43, R38 ;  /* 0x000000262b287221 */ /* 0x000fc60000010000 */
[----:B------:R-:W-:Y:S01]  /*1360*/  FFMA.FTZ R38, R46, R49, R37 ;  /* 0x000000312e267223 */ /* 0x000fe20000010025 */
[----:B------:R-:W-:-:S03]  /*1370*/  FADD.FTZ R37, R49, R40 ;  /* 0x0000002831257221 */ /* 0x000fc60000010000 */
[----:B------:R-:W-:Y:S01]  /*1380*/  FFMA.FTZ R38, R47, R50, R38 ;  /* 0x000000322f267223 */ /* 0x000fe20000010026 */
[----:B------:R-:W-:Y:S01]  /*1390*/  FADD.FTZ R39, R50, R37 ;  /* 0x0000002532277221 */ /* 0x000fe20000010000 */
[----:B------:R-:W-:Y:S02]  /*13a0*/  FADD.FTZ R61, -R186, R61 ;  /* 0x0000003dba3d7221 */ /* 0x000fe40000010100 */
[----:B------:R-:W-:Y:S01]  /*13b0*/  FFMA.FTZ R37, R51, R54, R38 ;  /* 0x0000003633257223 */ /* 0x000fe20000010026 */
[----:B------:R-:W-:Y:S01]  /*13c0*/  FADD.FTZ R38, R54, R39 ;  /* 0x0000002736267221 */ /* 0x000fe20000010000 */
[C---:B------:R-:W-:Y:S01]  /*13d0*/  FADD.FTZ R87, R56.reuse, R87 ;  /* 0x0000005738577221 */ /* 0x040fe20000010000 */
[----:B------:R-:W-:Y:S01]  /*13e0*/  FFMA.FTZ R105, R56, R46, R105 ;  /* 0x0000002e38697223 */ /* 0x000fe20000010069 */
[C---:B------:R-:W-:Y:S01]  /*13f0*/  FADD.FTZ R86, R57.reuse, R86 ;  /* 0x0000005639567221 */ /* 0x040fe20000010000 */
[----:B------:R-:W-:Y:S01]  /*1400*/  FFMA.FTZ R104, R57, R47, R104 ;  /* 0x0000002f39687223 */ /* 0x000fe20000010068 */
[----:B------:R-:W-:Y:S01]  /*1410*/  FMUL.FTZ R56, R184, R61 ;  /* 0x0000003db8387220 */ /* 0x000fe20000410000 */
[----:B------:R-:W-:Y:S01]  /*1420*/  FADD.FTZ R57, -R186, R62 ;  /* 0x0000003eba397221 */ /* 0x000fe20000010100 */
[----:B------:R-:W-:Y:S01]  /*1430*/  FMUL.FTZ R41, R152, R73 ;  /* 0x0000004998297220 */ /* 0x000fe20000410000 */
[----:B------:R-:W-:Y:S01]  /*1440*/  FFMA.FTZ R37, R52, R55, R37 ;  /* 0x0000003734257223 */ /* 0x000fe20000010025 */
[----:B------:R-:W-:Y:S01]  /*1450*/  FADD.FTZ R38, R55, R38 ;  /* 0x0000002637267221 */ /* 0x000fe20000010000 */
[C---:B------:R-:W-:Y:S01]  /*1460*/  FADD.FTZ R112, R69.reuse, R112 ;  /* 0x0000007045707221 */ /* 0x040fe20000010000 */
[----:B------:R-:W-:Y:S01]  /*1470*/  FFMA.FTZ R124, R69, R56, R124 ;  /* 0x00000038457c7223 */ /* 0x000fe2000001007c */
[----:B------:R-:W-:Y:S01]  /*1480*/  FADD.FTZ R63, -R186, R63 ;  /* 0x0000003fba3f7221 */ /* 0x000fe20000010100 */
[----:B------:R-:W-:Y:S01]  /*1490*/  FFMA.FTZ R69, R168, R69, R41 ;  /* 0x00000045a8457223 */ /* 0x000fe20000010029 */
[----:B------:R-:W-:Y:S01]  /*14a0*/  FMUL.FTZ R57, R184, R57 ;  /* 0x00000039b8397220 */ /* 0x000fe20000410000 */
[----:B------:R-:W-:Y:S01]  /*14b0*/  FFMA.FTZ R37, R48, R53, R37 ;  /* 0x0000003530257223 */ /* 0x000fe20000010025 */
[----:B------:R-:W-:Y:S01]  /*14c0*/  FMUL.FTZ R44, R151, R74 ;  /* 0x0000004a972c7220 */ /* 0x000fe20000410000 */
[----:B------:R-:W-:Y:S01]  /*14d0*/  FADD.FTZ R38, R53, R38 ;  /* 0x0000002635267221 */ /* 0x000fe20000010000 */
[C---:B------:R-:W-:Y:S01]  /*14e0*/  FADD.FTZ R89, R58.reuse, R89 ;  /* 0x000000593a597221 */ /* 0x040fe20000010000 */
[----:B------:R-:W-:Y:S01]  /*14f0*/  FFMA.FTZ R103, R58, R51, R103 ;  /* 0x000000333a677223 */ /* 0x000fe20000010067 */
[C---:B------:R-:W-:Y:S01]  /*1500*/  FADD.FTZ R111, R70.reuse, R111 ;  /* 0x0000006f466f7221 */ /* 0x040fe20000010000 */
[----:B------:R-:W-:Y:S01]  /*1510*/  FFMA.FTZ R123, R70, R57, R123 ;  /* 0x00000039467b7223 */ /* 0x000fe2000001007b */
[----:B------:R-:W-:Y:S01]  /*1520*/  FMUL.FTZ R58, R184, R63 ;  /* 0x0000003fb83a7220 */ /* 0x000fe20000410000 */
[----:B------:R-:W-:Y:S01]  /*1530*/  FFMA.FTZ R40, R56, R69, R37 ;  /* 0x0000004538287223 */ /* 0x000fe20000010025 */
[----:B------:R-:W-:Y:S01]  /*1540*/  FFMA.FTZ R70, R167, R70, R44 ;  /* 0x00000046a7467223 */ /* 0x000fe2000001002c */
[----:B------:R-:W-:Y:S01]  /*1550*/  FMUL.FTZ R41, R150, R75 ;  /* 0x0000004b96297220 */ /* 0x000fe20000410000 */
[----:B------:R-:W-:Y:S01]  /*1560*/  FADD.FTZ R37, R38, R69 ;  /* 0x0000004526257221 */ /* 0x000fe20000010000 */
[C---:B------:R-:W-:Y:S01]  /*1570*/  FADD.FTZ R110, R71.reuse, R110 ;  /* 0x0000006e476e7221 */ /* 0x040fe20000010000 */
[----:B------:R-:W-:Y:S01]  /*1580*/  FFMA.FTZ R122, R71, R58, R122 ;  /* 0x0000003a477a7223 */ /* 0x000fe2000001007a */
[----:B------:R-:W-:Y:S01]  /*1590*/  FFMA.FTZ R71, R166, R71, R41 ;  /* 0x00000047a6477223 */ /* 0x000fe20000010029 */
[----:B------:R-:W-:Y:S01]  /*15a0*/  FFMA.FTZ R39, R57, R70, R40 ;  /* 0x0000004639277223 */ /* 0x000fe20000010028 */
[----:B------:R-:W-:Y:S01]  /*15b0*/  FADD.FTZ R38, R37, R70 ;  /* 0x0000004625267221 */ /* 0x000fe20000010000 */
[C---:B------:R-:W-:Y:S01]  /*15c0*/  FADD.FTZ R96, R45.reuse, R96 ;  /* 0x000000602d607221 */ /* 0x040fe20000010000 */
[----:B------:R-:W-:Y:S01]  /*15d0*/  FFMA.FTZ R108, R45, R31, R108 ;  /* 0x0000001f2d6c7223 */ /* 0x000fe2000001006c */
[C---:B------:R-:W-:Y:S01]  /*15e0*/  FADD.FTZ R88, R59.reuse, R88 ;  /* 0x000000583b587221 */ /* 0x040fe20000010000 */
[----:B------:R-:W-:Y:S01]  /*15f0*/  FFMA.FTZ R102, R59, R52, R102 ;  /* 0x000000343b667223 */ /* 0x000fe20000010066 */
[C---:B------:R-:W-:Y:S01]  /*1600*/  FADD.FTZ R113, R68.reuse, R113 ;  /* 0x0000007144717221 */ /* 0x040fe20000010000 */
[-C--:B------:R-:W-:Y:S01]  /*1610*/  FFMA.FTZ R125, R68, R48.reuse, R125 ;  /* 0x00000030447d7223 */ /* 0x080fe2000001007d */
[C---:B------:R-:W-:Y:S01]  /*1620*/  FADD.FTZ R91, R72.reuse, R91 ;  /* 0x0000005b485b7221 */ /* 0x040fe20000010000 */
[----:B------:R-:W-:Y:S01]  /*1630*/  FFMA.FTZ R101, R72, R48, R101 ;  /* 0x0000003048657223 */ /* 0x000fe20000010065 */
[C---:B------:R-:W-:Y:S01]  /*1640*/  FADD.FTZ R90, R73.reuse, R90 ;  /* 0x0000005a495a7221 */ /* 0x040fe20000010000 */
[----:B------:R-:W-:Y:S01]  /*1650*/  FFMA.FTZ R100, R73, R56, R100 ;  /* 0x0000003849647223 */ /* 0x000fe20000010064 */
[C---:B------:R-:W-:Y:S01]  /*1660*/  FADD.FTZ R93, R74.reuse, R93 ;  /* 0x0000005d4a5d7221 */ /* 0x040fe20000010000 */
[----:B------:R-:W-:Y:S01]  /*1670*/  FFMA.FTZ R99, R74, R57, R99 ;  /* 0x000000394a637223 */ /* 0x000fe20000010063 */
[C---:B------:R-:W-:Y:S01]  /*1680*/  FADD.FTZ R92, R75.reuse, R92 ;  /* 0x0000005c4b5c7221 */ /* 0x040fe20000010000 */
[----:B------:R-:W-:Y:S01]  /*1690*/  FFMA.FTZ R98, R75, R58, R98 ;  /* 0x0000003a4b627223 */ /* 0x000fe20000010062 */
[----:B------:R-:W-:Y:S01]  /*16a0*/  FFMA.FTZ R39, R58, R71, R39 ;  /* 0x000000473a277223 */ /* 0x000fe20000010027 */
[----:B------:R-:W-:Y:S01]  /*16b0*/  FADD.FTZ R38, R38, R71 ;  /* 0x0000004726267221 */ /* 0x000fe20000010000 */
[----:B-1----:R-:W-:Y:S06]  /*16c0*/  BRA.DIV UR6, `(.L_x_2483) ;  /* 0x0000001a06d47947 */ /* 0x002fec000b800000 */
        /* <DEDUP_REMOVED lines=18> */
.L_x_2500:
[----:B-1----:R-:W-:Y:S01]  /*17f0*/  FADD.FTZ R37, R38, R37 ;  /* 0x0000002526257221 */ /* 0x002fe20000010000 */
[----:B------:R-:W-:Y:S01]  /*1800*/  ISETP.NE.U32.AND P2, PT, RZ, UR12, PT ;  /* 0x0000000cff007c0c */ /* 0x000fe2000bf45070 */
[----:B--2---:R-:W-:Y:S01]  /*1810*/  FADD.FTZ R60, R39, R40 ;  /* 0x00000028273c7221 */ /* 0x004fe20000010000 */
[----:B------:R-:W-:Y:S01]  /*1820*/  ISETP.NE.U32.AND P1, PT, R76, RZ, PT ;  /* 0x000000ff4c00720c */ /* 0x000fe20003f25070 */
[----:B------:R-:W-:Y:S01]  /*1830*/  FMUL.FTZ R37, R37, UR9 ;  /* 0x0000000925257c20 */ /* 0x000fe20008410000 */
[----:B------:R-:W-:Y:S01]  /*1840*/  ISETP.NE.AND.EX P2, PT, RZ, UR13, PT, P2 ;  /* 0x0000000dff007c0c */ /* 0x000fe2000bf45320 */
[----:B------:R-:W-:Y:S01]  /*1850*/  FMUL.FTZ R60, R60, UR9 ;  /* 0x000000093c3c7c20 */ /* 0x000fe20008410000 */
[----:B------:R-:W1:Y:S01]  /*1860*/  LDC.64 R40, c[0x0][0x2f8] ;  /* 0x0000be00ff287b82 */ /* 0x000e620000000a00 */
[----:B------:R-:W-:Y:S02]  /*1870*/  ISETP.NE.AND.EX P1, PT, R77, RZ, PT, P1 ;  /* 0x000000ff4d00720c */ /* 0x000fe40003f25310 */
[----:B------:R-:W-:-:S02]  /*1880*/  FSEL R59, R37, RZ, !P0 ;  /* 0x000000ff253b7208 */ /* 0x000fc40004000000 */
[----:B------:R-:W-:Y:S02]  /*1890*/  ISETP.NE.U32.AND P0, PT, RZ, UR10, PT ;  /* 0x0000000aff007c0c */ /* 0x000fe4000bf05070 */
[----:B------:R-:W-:Y:S01]  /*18a0*/  ISETP.NE.U32.AND P4, PT, RZ, UR12, PT ;  /* 0x0000000cff007c0c */ /* 0x000fe2000bf85070 */
[-CC-:B------:R-:W-:Y:S01]  /*18b0*/  FFMA.FTZ R3, R3, R60.reuse, R59.reuse ;  /* 0x0000003c03037223 */ /* 0x180fe2000001003b */
[-CC-:B------:R-:W-:Y:S01]  /*18c0*/  FFMA.FTZ R2, R2, R60.reuse, R59.reuse ;  /* 0x0000003c02027223 */ /* 0x180fe2000001003b */
[----:B------:R-:W-:Y:S01]  /*18d0*/  ISETP.NE.AND.EX P0, PT, RZ, UR11, PT, P0 ;  /* 0x0000000bff007c0c */ /* 0x000fe2000bf05300 */
[-C--:B------:R-:W-:Y:S01]  /*18e0*/  FFMA.FTZ R64, R64, R60.reuse, R59 ;  /* 0x0000003c40407223 */ /* 0x080fe2000001003b */
[----:B0-----:R-:W-:Y:S01]  /*18f0*/  FADD.FTZ R39, R28, -R3 ;  /* 0x800000031c277221 */ /* 0x001fe20000010000 */
[----:B------:R-:W-:Y:S01]  /*1900*/  FADD.FTZ R29, R29, -R2 ;  /* 0x800000021d1d7221 */ /* 0x000fe20000010000 */
[-CC-:B------:R-:W-:Y:S01]  /*1910*/  FFMA.FTZ R65, R65, R60.reuse, R59.reuse ;  /* 0x0000003c41417223 */ /* 0x180fe2000001003b */
[----:B------:R-:W0:Y:S01]  /*1920*/  @P2 LDC.64 R2, c[0x0][0x300] ;  /* 0x0000c000ff022b82 */ /* 0x000e220000000a00 */
[-C--:B------:R-:W-:Y:S01]  /*1930*/  FFMA.FTZ R31, R31, R60.reuse, R59 ;  /* 0x0000003c1f1f7223 */ /* 0x080fe2000001003b */
[----:B------:R-:W-:Y:S01]  /*1940*/  FADD.FTZ R67, R67, -R64 ;  /* 0x8000004043437221 */ /* 0x000fe20000010000 */
[----:B------:R-:W-:Y:S01]  /*1950*/  FADD.FTZ R65, R30, -R65 ;  /* 0x800000411e417221 */ /* 0x000fe20000010000 */
[-C--:B------:R-:W-:Y:S01]  /*1960*/  FFMA.FTZ R36, R36, R60.reuse, R59 ;  /* 0x0000003c24247223 */ /* 0x080fe2000001003b */
[----:B------:R-:W-:Y:S01]  /*1970*/  FADD.FTZ R61, R34, -R31 ;  /* 0x8000001f223d7221 */ /* 0x000fe20000010000 */
[-CC-:B------:R-:W-:Y:S01]  /*1980*/  FFMA.FTZ R32, R32, R60.reuse, R59.reuse ;  /* 0x0000003c20207223 */ /* 0x180fe2000001003b */
[----:B------:R-:W-:Y:S01]  /*1990*/  FFMA.FTZ R35, R35, R60, R59 ;  /* 0x0000003c23237223 */ /* 0x000fe2000001003b */
[C---:B------:R-:W-:Y:S01]  /*19a0*/  FMUL.FTZ R28, R184.reuse, R39 ;  /* 0x00000027b81c7220 */ /* 0x040fe20000410000 */
[C---:B------:R-:W-:Y:S01]  /*19b0*/  FMUL.FTZ R29, R184.reuse, R29 ;  /* 0x0000001db81d7220 */ /* 0x040fe20000410000 */
[C---:B------:R-:W-:Y:S01]  /*19c0*/  FMUL.FTZ R30, R184.reuse, R67 ;  /* 0x00000043b81e7220 */ /* 0x040fe20000410000 */
[----:B------:R-:W-:Y:S01]  /*19d0*/  FMUL.FTZ R31, R184, R65 ;  /* 0x00000041b81f7220 */ /* 0x000fe20000410000 */
[----:B------:R-:W-:Y:S01]  /*19e0*/  FADD.FTZ R73, R43, -R36 ;  /* 0x800000242b497221 */ /* 0x000fe20000010000 */
[----:B------:R-:W-:Y:S01]  /*19f0*/  FADD.FTZ R45, R33, -R32 ;  /* 0x80000020212d7221 */ /* 0x000fe20000010000 */
[----:B------:R-:W-:Y:S01]  /*1a00*/  FADD.FTZ R63, R42, -R35 ;  /* 0x800000232a3f7221 */ /* 0x000fe20000010000 */
[----:B-1----:R-:W-:-:S04]  /*1a10*/  IMAD.WIDE.U32 R36, R191, 0x10, R40 ;  /* 0x00000010bf247825 */ /* 0x002fc800078e0028 */
[----:B-----5:R-:W-:Y:S01]  /*1a20*/  @P1 FADD.FTZ R28, R4, R28 ;  /* 0x0000001c041c1221 */ /* 0x020fe20000010000 */
[----:B------:R-:W-:Y:S01]  /*1a30*/  @P1 FADD.FTZ R29, R5, R29 ;  /* 0x0000001d051d1221 */ /* 0x000fe20000010000 */
[----:B------:R-:W-:Y:S01]  /*1a40*/  @P1 FADD.FTZ R30, R6, R30 ;  /* 0x0000001e061e1221 */ /* 0x000fe20000010000 */
[----:B------:R-:W-:Y:S01]  /*1a50*/  @P1 FADD.FTZ R31, R7, R31 ;  /* 0x0000001f071f1221 */ /* 0x000fe20000010000 */
[----:B------:R-:W-:Y:S06]  /*1a60*/  @!P0 BRA `(.L_x_2484) ;  /* 0x0000000000248947 */ /* 0x000fec0003800000 */
[----:B------:R-:W1:Y:S01]  /*1a70*/  LDC.64 R38, c[0x0][0x308] ;  /* 0x0000c200ff267b82 */ /* 0x000e620000000a00 */
[----:B------:R-:W-:-:S04]  /*1a80*/  ISETP.NE.U32.AND P3, PT, RZ, UR10, PT ;  /* 0x0000000aff007c0c */ /* 0x000fc8000bf65070 */
[----:B------:R-:W-:-:S04]  /*1a90*/  ISETP.NE.AND.EX P3, PT, RZ, UR11, PT, P3 ;  /* 0x0000000bff007c0c */ /* 0x000fc8000bf65330 */
[----:B------:R-:W-:Y:S02]  /*1aa0*/  SEL R35, R31, R23, P3 ;  /* 0x000000171f237207 */ /* 0x000fe40001800000 */
[----:B------:R-:W-:Y:S02]  /*1ab0*/  SEL R34, R30, R22, P3 ;  /* 0x000000161e227207 */ /* 0x000fe40001800000 */
[----:B------:R-:W-:Y:S02]  /*1ac0*/  SEL R33, R29, R21, P3 ;  /* 0x000000151d217207 */ /* 0x000fe40001800000 */
[----:B------:R-:W-:Y:S01]  /*1ad0*/  SEL R32, R28, R20, P3 ;  /* 0x000000141c207207 */ /* 0x000fe20001800000 */
[----:B-1----:R-:W-:-:S05]  /*1ae0*/  IMAD.WIDE.U32 R38, R191, 0x10, R38 ;  /* 0x00000010bf267825 */ /* 0x002fca00078e0026 */
[----:B------:R1:W-:Y:S02]  /*1af0*/  STG.E.128 desc[UR4][R38.64], R32 ;  /* 0x0000002026007986 */ /* 0x0003e4000c101d04 */
.L_x_2484:
[----:B------:R2:W-:Y:S01]  /*1b00*/  STG.E.128 desc[UR4][R36.64], R28 ;  /* 0x0000001c24007986 */ /* 0x0005e2000c101d04 */
[----:B------:R-:W-:Y:S05]  /*1b10*/  @!P2 BRA `(.L_x_2485) ;  /* 0x000000000024a947 */ /* 0x000fea0003800000 */
[----:B-1----:R-:W1:Y:S01]  /*1b20*/  LDC.64 R32, c[0x0][0x300] ;  /* 0x0000c000ff207b82 */ /* 0x002e620000000a00 */
[----:B------:R-:W-:-:S04]  /*1b30*/  ISETP.NE.U32.AND P3, PT, RZ, UR12, PT ;  /* 0x0000000cff007c0c */ /* 0x000fc8000bf65070 */
[----:B------:R-:W-:-:S04]  /*1b40*/  ISETP.NE.AND.EX P3, PT, RZ, UR13, PT, P3 ;  /* 0x0000000dff007c0c */ /* 0x000fc8000bf65330 */
[----:B--2---:R-:W-:Y:S02]  /*1b50*/  SEL R31, R31, R27, P3 ;  /* 0x0000001b1f1f7207 */ /* 0x004fe40001800000 */
[----:B------:R-:W-:Y:S02]  /*1b60*/  SEL R30, R30, R26, P3 ;  /* 0x0000001a1e1e7207 */ /* 0x000fe40001800000 */
[----:B------:R-:W-:Y:S02]  /*1b70*/  SEL R29, R29, R25, P3 ;  /* 0x000000191d1d7207 */ /* 0x000fe40001800000 */
[----:B------:R-:W-:Y:S01]  /*1b80*/  SEL R28, R28, R24, P3 ;  /* 0x000000181c1c7207 */ /* 0x000fe20001800000 */
[----:B-1----:R-:W-:-:S05]  /*1b90*/  IMAD.WIDE.U32 R32, R191, 0x10, R32 ;  /* 0x00000010bf207825 */ /* 0x002fca00078e0020 */
[----:B------:R3:W-:Y:S02]  /*1ba0*/  STG.E.128 desc[UR4][R32.64], R28 ;  /* 0x0000001c20007986 */ /* 0x0007e4000c101d04 */
.L_x_2485:
[C---:B-1----:R-:W-:Y:S01]  /*1bb0*/  FMUL.FTZ R35, R184.reuse, R73 ;  /* 0x00000049b8237220 */ /* 0x042fe20000410000 */
[C---:B------:R-:W-:Y:S01]  /*1bc0*/  FMUL.FTZ R34, R184.reuse, R63 ;  /* 0x0000003fb8227220 */ /* 0x040fe20000410000 */
[C---:B---3--:R-:W-:Y:S01]  /*1bd0*/  FMUL.FTZ R33, R184.reuse, R61 ;  /* 0x0000003db8217220 */ /* 0x048fe20000410000 */
[----:B------:R-:W-:Y:S01]  /*1be0*/  FMUL.FTZ R32, R184, R45 ;  /* 0x0000002db8207220 */ /* 0x000fe20000410000 */
[----:B------:R-:W-:Y:S01]  /*1bf0*/  @P1 FADD.FTZ R35, R11, R35 ;  /* 0x000000230b231221 */ /* 0x000fe20000010000 */
[----:B------:R-:W-:Y:S01]  /*1c00*/  @P1 FADD.FTZ R34, R10, R34 ;  /* 0x000000220a221221 */ /* 0x000fe20000010000 */
[----:B------:R-:W-:Y:S01]  /*1c10*/  @P1 FADD.FTZ R33, R9, R33 ;  /* 0x0000002109211221 */ /* 0x000fe20000010000 */
[----:B------:R-:W-:Y:S01]  /*1c20*/  @P1 FADD.FTZ R32, R8, R32 ;  /* 0x0000002008201221 */ /* 0x000fe20000010000 */
[----:B------:R-:W-:Y:S01]  /*1c30*/  ISETP.NE.U32.AND P3, PT, RZ, UR10, PT ;  /* 0x0000000aff007c0c */ /* 0x000fe2000bf65070 */
[----:B------:R-:W-:Y:S01]  /*1c40*/  IMAD.WIDE.U32 R42, R189, 0x10, R40 ;  /* 0x00000010bd2a7825 */ /* 0x000fe200078e0028 */
[----:B------:R-:W-:-:S02]  /*1c50*/  ISETP.NE.AND.EX P4, PT, RZ, UR13, PT, P4 ;  /* 0x0000000dff007c0c */ /* 0x000fc4000bf85340 */
[----:B------:R-:W-:Y:S01]  /*1c60*/  ISETP.NE.AND.EX P3, PT, RZ, UR11, PT, P3 ;  /* 0x0000000bff007c0c */ /* 0x000fe2000bf65330 */
[----:B0-----:R-:W-:Y:S01]  /*1c70*/  @P2 IMAD.WIDE.U32 R2, R189, 0x10, R2 ;  /* 0x00000010bd022825 */ /* 0x001fe200078e0002 */
[----:B------:R-:W-:Y:S02]  /*1c80*/  SEL R39, R35, R27, P4 ;  /* 0x0000001b23277207 */ /* 0x000fe40002000000 */
[----:B------:R-:W-:Y:S02]  /*1c90*/  SEL R38, R34, R26, P4 ;  /* 0x0000001a22267207 */ /* 0x000fe40002000000 */
[----:B--2---:R-:W-:Y:S02]  /*1ca0*/  SEL R37, R33, R25, P4 ;  /* 0x0000001921257207 */ /* 0x004fe40002000000 */
[----:B------:R-:W-:Y:S01]  /*1cb0*/  SEL R36, R32, R24, P4 ;  /* 0x0000001820247207 */ /* 0x000fe20002000000 */
[----:B------:R-:W-:Y:S06]  /*1cc0*/  @!P0 BRA `(.L_x_2486) ;  /* 0x00000000001c8947 */ /* 0x000fec0003800000 */
[----:B------:R-:W0:Y:S01]  /*1cd0*/  LDC.64 R28, c[0x0][0x308] ;  /* 0x0000c200ff1c7b82 */ /* 0x000e220000000a00 */
[----:B------:R-:W-:Y:S02]  /*1ce0*/  SEL R31, R35, R23, P3 ;  /* 0x00000017231f7207 */ /* 0x000fe40001800000 */
[----:B------:R-:W-:Y:S01]  /*1cf0*/  SEL R30, R34, R22, P3 ;  /* 0x00000016221e7207 */ /* 0x000fe20001800000 */
[----:B0-----:R-:W-:Y:S01]  /*1d00*/  IMAD.WIDE.U32 R44, R189, 0x10, R28 ;  /* 0x00000010bd2c7825 */ /* 0x001fe200078e001c */
[----:B------:R-:W-:Y:S02]  /*1d10*/  SEL R29, R33, R21, P3 ;  /* 0x00000015211d7207 */ /* 0x000fe40001800000 */
[----:B------:R-:W-:-:S05]  /*1d20*/  SEL R28, R32, R20, P3 ;  /* 0x00000014201c7207 */ /* 0x000fca0001800000 */
[----:B------:R0:W-:Y:S02]  /*1d30*/  STG.E.128 desc[UR4][R44.64], R28 ;  /* 0x0000001c2c007986 */ /* 0x0001e4000c101d04 */
.L_x_2486:
[----:B------:R1:W-:Y:S01]  /*1d40*/  STG.E.128 desc[UR4][R42.64], R32 ;  /* 0x000000202a007986 */ /* 0x0003e2000c101d04 */
[-CC-:B------:R-:W-:Y:S01]  /*1d50*/  FFMA.FTZ R46, R46, R60.reuse, R59.reuse ;  /* 0x0000003c2e2e7223 */ /* 0x180fe2000001003b */
[-CC-:B------:R-:W-:Y:S01]  /*1d60*/  FFMA.FTZ R47, R47, R60.reuse, R59.reuse ;  /* 0x0000003c2f2f7223 */ /* 0x180fe2000001003b */
[-CC-:B------:R-:W-:Y:S01]  /*1d70*/  FFMA.FTZ R51, R51, R60.reuse, R59.reuse ;  /* 0x0000003c33337223 */ /* 0x180fe2000001003b */
[----:B------:R1:W-:Y:S01]  /*1d80*/  @P2 STG.E.128 desc[UR4][R2.64], R36 ;  /* 0x0000002402002986 */ /* 0x0003e2000c101d04 */
[----:B------:R-:W-:Y:S01]  /*1d90*/  FFMA.FTZ R52, R52, R60, R59 ;  /* 0x0000003c34347223 */ /* 0x000fe2000001003b */
[----:B------:R-:W-:Y:S01]  /*1da0*/  FADD.FTZ R49, R49, -R46 ;  /* 0x8000002e31317221 */ /* 0x000fe20000010000 */
[----:B------:R-:W-:Y:S01]  /*1db0*/  FADD.FTZ R47, R50, -R47 ;  /* 0x8000002f322f7221 */ /* 0x000fe20000010000 */
[----:B------:R-:W-:Y:S01]  /*1dc0*/  FADD.FTZ R51, R54, -R51 ;  /* 0x8000003336337221 */ /* 0x000fe20000010000 */
[----:B0-----:R-:W-:Y:S01]  /*1dd0*/  FADD.FTZ R31, R55, -R52 ;  /* 0x80000034371f7221 */ /* 0x001fe20000010000 */
        /* <DEDUP_REMOVED lines=8> */
[----:B------:R-:W-:Y:S06]  /*1e60*/  @!P0 BRA `(.L_x_2487) ;  /* 0x00000000001c8947 */ /* 0x000fec0003800000 */
[----:B-1----:R-:W0:Y:S01]  /*1e70*/  LDC.64 R2, c[0x0][0x308] ;  /* 0x0000c200ff027b82 */ /* 0x002e220000000a00 */
[----:B------:R-:W-:Y:S02]  /*1e80*/  SEL R35, R31, R23, P3 ;  /* 0x000000171f237207 */ /* 0x000fe40001800000 */
[----:B------:R-:W-:Y:S02]  /*1e90*/  SEL R34, R30, R22, P3 ;  /* 0x000000161e227207 */ /* 0x000fe40001800000 */
[----:B------:R-:W-:Y:S02]  /*1ea0*/  SEL R33, R29, R21, P3 ;  /* 0x000000151d217207 */ /* 0x000fe40001800000 */
[----:B------:R-:W-:Y:S01]  /*1eb0*/  SEL R32, R28, R20, P3 ;  /* 0x000000141c207207 */ /* 0x000fe20001800000 */
[----:B0-----:R-:W-:-:S05]  /*1ec0*/  IMAD.WIDE.U32 R2, R185, 0x10, R2 ;  /* 0x00000010b9027825 */ /* 0x001fca00078e0002 */
[----:B------:R0:W-:Y:S02]  /*1ed0*/  STG.E.128 desc[UR4][R2.64], R32 ;  /* 0x0000002002007986 */ /* 0x0001e4000c101d04 */
.L_x_2487:
[----:B01----:R-:W0:Y:S01]  /*1ee0*/  @P0 LDC.64 R32, c[0x0][0x308] ;  /* 0x0000c200ff200b82 */ /* 0x003e220000000a00 */
[-CC-:B------:R-:W-:Y:S01]  /*1ef0*/  FFMA.FTZ R48, R48, R60.reuse, R59.reuse ;  /* 0x0000003c30307223 */ /* 0x180fe2000001003b */
[-CC-:B------:R-:W-:Y:S01]  /*1f00*/  FFMA.FTZ R56, R56, R60.reuse, R59.reuse ;  /* 0x0000003c38387223 */ /* 0x180fe2000001003b */
[-CC-:B------:R-:W-:Y:S01]  /*1f10*/  FFMA.FTZ R57, R57, R60.reuse, R59.reuse ;  /* 0x0000003c39397223 */ /* 0x180fe2000001003b */
[----:B------:R-:W-:Y:S01]  /*1f20*/  FFMA.FTZ R58, R58, R60, R59 ;  /* 0x0000003c3a3a7223 */ /* 0x000fe2000001003b */
[----:B------:R-:W-:Y:S01]  /*1f30*/  FADD.FTZ R53, R53, -R48 ;  /* 0x8000003035357221 */ /* 0x000fe20000010000 */
[----:B------:R-:W-:Y:S01]  /*1f40*/  FADD.FTZ R69, R69, -R56 ;  /* 0x8000003845457221 */ /* 0x000fe20000010000 */
[----:B------:R-:W-:Y:S01]  /*1f50*/  FADD.FTZ R57, R70, -R57 ;  /* 0x8000003946397221 */ /* 0x000fe20000010000 */
[----:B------:R-:W1:Y:S01]  /*1f60*/  @P2 LDC.64 R34, c[0x0][0x300] ;  /* 0x0000c000ff222b82 */ /* 0x000e620000000a00 */
[----:B------:R-:W-:Y:S01]  /*1f70*/  FADD.FTZ R71, R71, -R58 ;  /* 0x8000003a47477221 */ /* 0x000fe20000010000 */
[----:B------:R-:W-:Y:S01]  /*1f80*/  IMAD.WIDE.U32 R42, R185, 0x10, R40 ;  /* 0x00000010b92a7825 */ /* 0x000fe200078e0028 */
[----:B------:R-:W-:-:S02]  /*1f90*/  SEL R39, R31, R27, P4 ;  /* 0x0000001b1f277207 */ /* 0x000fc40002000000 */
[----:B------:R-:W-:Y:S01]  /*1fa0*/  SEL R38, R30, R26, P4 ;  /* 0x0000001a1e267207 */ /* 0x000fe20002000000 */
[----:B------:R-:W-:Y:S01]  /*1fb0*/  IMAD.WIDE.U32 R40, R187, 0x10, R40 ;  /* 0x00000010bb287825 */ /* 0x000fe200078e0028 */
[----:B------:R-:W-:Y:S01]  /*1fc0*/  SEL R37, R29, R25, P4 ;  /* 0x000000191d257207 */ /* 0x000fe20002000000 */
[----:B------:R-:W2:Y:S01]  /*1fd0*/  @P2 LDC.64 R2, c[0x0][0x300] ;  /* 0x0000c000ff022b82 */ /* 0x000ea20000000a00 */
[----:B------:R-:W-:Y:S01]  /*1fe0*/  SEL R36, R28, R24, P4 ;  /* 0x000000181c247207 */ /* 0x000fe20002000000 */
[----:B------:R3:W-:Y:S06]  /*1ff0*/  STG.E.128 desc[UR4][R42.64], R28 ;  /* 0x0000001c2a007986 */ /* 0x0007ec000c101d04 */
[----:B------:R-:W4:Y:S01]  /*2000*/  LDC.64 R48, c[0x0][0x210] ;  /* 0x00008400ff307b82 */ /* 0x000f220000000a00 */
[----:B0-----:R-:W-:-:S04]  /*2010*/  @P0 IMAD.WIDE.U32 R44, R187, 0x10, R32 ;  /* 0x00000010bb2c0825 */ /* 0x001fc800078e0020 */
[C---:B------:R-:W-:Y:S01]  /*2020*/  FMUL.FTZ R32, R184.reuse, R53 ;  /* 0x00000035b8207220 */ /* 0x040fe20000410000 */
[----:B------:R-:W-:-:S03]  /*2030*/  FMUL.FTZ R33, R184, R69 ;  /* 0x00000045b8217220 */ /* 0x000fc60000410000 */
[----:B------:R-:W-:Y:S01]  /*2040*/  @P1 FADD.FTZ R32, R16, R32 ;  /* 0x0000002010201221 */ /* 0x000fe20000010000 */
[----:B------:R-:W-:Y:S01]  /*2050*/  @P1 FADD.FTZ R33, R17, R33 ;  /* 0x0000002111211221 */ /* 0x000fe20000010000 */
[----:B-1----:R-:W-:-:S04]  /*2060*/  @P2 IMAD.WIDE.U32 R46, R187, 0x10, R34 ;  /* 0x00000010bb2e2825 */ /* 0x002fc800078e0022 */
[C---:B------:R-:W-:Y:S01]  /*2070*/  FMUL.FTZ R34, R184.reuse, R57 ;  /* 0x00000039b8227220 */ /* 0x040fe20000410000 */
[----:B------:R-:W-:Y:S01]  /*2080*/  FMUL.FTZ R35, R184, R71 ;  /* 0x00000047b8237220 */ /* 0x000fe20000410000 */
[----:B------:R-:W-:Y:S02]  /*2090*/  SEL R20, R32, R20, P3 ;  /* 0x0000001420147207 */ /* 0x000fe40001800000 */
[----:B------:R-:W-:Y:S01]  /*20a0*/  @P1 FADD.FTZ R34, R18, R34 ;  /* 0x0000002212221221 */ /* 0x000fe20000010000 */
[----:B------:R-:W-:Y:S01]  /*20b0*/  @P1 FADD.FTZ R35, R19, R35 ;  /* 0x0000002313231221 */ /* 0x000fe20000010000 */
[----:B------:R-:W-:Y:S01]  /*20c0*/  SEL R21, R33, R21, P3 ;  /* 0x0000001521157207 */ /* 0x000fe20001800000 */
[----:B--2---:R-:W-:Y:S01]  /*20d0*/  @P2 IMAD.WIDE.U32 R2, R185, 0x10, R2 ;  /* 0x00000010b9022825 */ /* 0x004fe200078e0002 */
[----:B------:R-:W-:Y:S02]  /*20e0*/  SEL R24, R32, R24, P4 ;  /* 0x0000001820187207 */ /* 0x000fe40002000000 */
[----:B------:R-:W-:-:S02]  /*20f0*/  SEL R22, R34, R22, P3 ;  /* 0x0000001622167207 */ /* 0x000fc40001800000 */
[----:B------:R-:W-:Y:S01]  /*2100*/  SEL R23, R35, R23, P3 ;  /* 0x0000001723177207 */ /* 0x000fe20001800000 */
[----:B------:R3:W-:Y:S01]  /*2110*/  @P2 STG.E.128 desc[UR4][R2.64], R36 ;  /* 0x0000002402002986 */ /* 0x0007e2000c101d04 */
[----:B------:R-:W-:Y:S02]  /*2120*/  SEL R25, R33, R25, P4 ;  /* 0x0000001921197207 */ /* 0x000fe40002000000 */
[----:B------:R-:W-:Y:S01]  /*2130*/  SEL R26, R34, R26, P4 ;  /* 0x0000001a221a7207 */ /* 0x000fe20002000000 */
[----:B------:R3:W-:Y:S01]  /*2140*/  @P0 STG.E.128 desc[UR4][R44.64], R20 ;  /* 0x000000142c000986 */ /* 0x0007e2000c101d04 */
[----:B------:R-:W-:Y:S02]  /*2150*/  SEL R27, R35, R27, P4 ;  /* 0x0000001b231b7207 */ /* 0x000fe40002000000 */
[----:B----4-:R-:W-:Y:S01]  /*2160*/  LEA R182, R48, R182, 0x2 ;  /* 0x000000b630b67211 */ /* 0x010fe200078e10ff */
[----:B------:R3:W-:Y:S03]  /*2170*/  STG.E.128 desc[UR4][R40.64], R32 ;  /* 0x0000002028007986 */ /* 0x0007e6000c101d04 */
[----:B------:R-:W-:Y:S01]  /*2180*/  ISETP.GE.AND P0, PT, R182, R49, PT ;  /* 0x00000031b600720c */ /* 0x000fe20003f06270 */
[----:B------:R3:W-:-:S12]  /*2190*/  @P2 STG.E.128 desc[UR4][R46.64], R24 ;  /* 0x000000182e002986 */ /* 0x0007d8000c101d04 */
[----:B------:R-:W-:Y:S05]  /*21a0*/  @!P0 BRA `(.L_x_2488) ;  /* 0xffffffe400d88947 */ /* 0x000fea000383ffff */
[----:B------:R-:W-:Y:S05]  /*21b0*/  BSYNC B1 ;  /* 0x0000000000017941 */ /* 0x000fea0003800000 */
.L_x_2482:
        /* <DEDUP_REMOVED lines=16> */
[----:B---3--:R-:W-:Y:S02]  /*22c0*/  MOV R20, R133 ;  /* 0x0000008500147202 */ /* 0x008fe40000000f00 */
        /* <DEDUP_REMOVED lines=47> */
.L_x_2481:
[----:B------:R-:W-:Y:S05]  /*25c0*/  BSYNC B0 ;  /* 0x0000000000007941 */ /* 0x000fea0003800000 */
.L_x_2479:
        /* <DEDUP_REMOVED lines=131> */
[----:B------:R1:W-:Y:S01]  /*2e00*/  STS.128 [R2+0x600], R48 ;  /* 0x0006003002007388 */ /* 0x0003e20000000c00 */
[----:B---3--:R-:W-:Y:S01]  /*2e10*/  FADD.FTZ R17, R5, R34 ;  /* 0x0000002205117221 */ /* 0x008fe20000010000 */
[----:B------:R-:W-:Y:S01]  /*2e20*/  BAR.SYNC.DEFER_BLOCKING 0x0 ;  /* 0x0000000000007b1d */ /* 0x000fe20000010000 */
[----:B0-----:R-:W-:Y:S01]  /*2e30*/  FADD.FTZ R13, R3, R22 ;  /* 0x00000016030d7221 */ /* 0x001fe20000010000 */
[----:B------:R-:W-:Y:S01]  /*2e40*/  IADD3.X R3, RZ, RZ, RZ, P0, !PT ;  /* 0x000000ffff037210 */ /* 0x000fe200007fe4ff */
[----:B------:R-:W-:-:S03]  /*2e50*/  FADD.FTZ R15, R9, R32 ;  /* 0x00000020090f7221 */ /* 0x000fc60000010000 */
[----:B------:R-:W-:Y:S02]  /*2e60*/  SHF.L.U64.HI R16, R66, 0x2, R3 ;  /* 0x0000000242107819 */ /* 0x000fe40000010203 */
[----:B-1----:R-:W-:-:S04]  /*2e70*/  IADD3 R2, P0, R8, UR6, RZ ;  /* 0x0000000608027c10 */ /* 0x002fc8000ff1e0ff */
        /* <DEDUP_REMOVED lines=58> */
.L_x_2483:
        /* <DEDUP_REMOVED lines=8> */
.L_x_2490:
[----:B------:R-:W-:Y:S05]  /*32a0*/  BSYNC B2 ;  /* 0x0000000000027941 */ /* 0x000fea0003800000 */
.L_x_2489:
        /* <DEDUP_REMOVED lines=8> */
.L_x_2491:
[----:B------:R-:W-:Y:S01]  /*3330*/  FADD.FTZ R37, R38, R37 ;  /* 0x0000002526257221 */ /* 0x000fe20000010000 */
[----:B------:R-:W-:-:S04]  /*3340*/  HFMA2.MMA R63, -RZ, RZ, 0, 1.1920928955078125e-07 ;  /* 0x00000002ff3f7435 */ /* 0x000fc800000001ff */
[----:B------:R-:W-:Y:S02]  /*3350*/  MOV R62, R37 ;  /* 0x00000025003e7202 */ /* 0x000fe40000000f00 */
[----:B------:R-:W-:-:S07]  /*3360*/  MOV R40, R61 ;  /* 0x0000003d00287202 */ /* 0x000fce0000000f00 */
[----:B------:R-:W-:Y:S05]  /*3370*/  WARPSYNC.COLLECTIVE R59, `(.L_x_2492) ;  /* 0x000000003b087348 */ /* 0x000fea0003c00000 */
[----:B------:R0:W1:Y:S02]  /*3380*/  SHFL.BFLY P1, R61, R62, R63, R66 ;  /* 0x0c00003f3e3d7389 */ /* 0x0000640000020042 */
[----:B01----:R-:W-:Y:S01]  /*3390*/  ENDCOLLECTIVE ;  /* 0x000000000000791b */ /* 0x003fe20003800000 */
.L_x_2492:
[----:B------:R-:W-:-:S05]  /*33a0*/  FADD.FTZ R40, R39, R40 ;  /* 0x0000002827287221 */ /* 0x000fca0000010000 */
[----:B------:R-:W-:Y:S02]  /*33b0*/  MOV R62, R40 ;  /* 0x00000028003e7202 */ /* 0x000fe40000000f00 */
[----:B------:R-:W-:-:S07]  /*33c0*/  MOV R44, R61 ;  /* 0x0000003d002c7202 */ /* 0x000fce0000000f00 */
[----:B------:R-:W-:Y:S05]  /*33d0*/  WARPSYNC.COLLECTIVE R59, `(.L_x_2493) ;  /* 0x000000003b087348 */ /* 0x000fea0003c00000 */
[----:B------:R0:W1:Y:S02]  /*33e0*/  SHFL.BFLY P1, R61, R62, R63, R66 ;  /* 0x0c00003f3e3d7389 */ /* 0x0000640000020042 */
[----:B01----:R-:W-:Y:S01]  /*33f0*/  ENDCOLLECTIVE ;  /* 0x000000000000791b */ /* 0x003fe20003800000 */
.L_x_2493:
[----:B------:R-:W-:Y:S01]  /*3400*/  FADD.FTZ R44, R37, R44 ;  /* 0x0000002c252c7221 */ /* 0x000fe20000010000 */
[----:B------:R-:W-:-:S04]  /*3410*/  HFMA2.MMA R63, -RZ, RZ, 0, 2.384185791015625e-07 ;  /* 0x00000004ff3f7435 */ /* 0x000fc800000001ff */
[----:B------:R-:W-:Y:S02]  /*3420*/  MOV R62, R44 ;  /* 0x0000002c003e7202 */ /* 0x000fe40000000f00 */
[----:B------:R-:W-:-:S07]  /*3430*/  MOV R41, R61 ;  /* 0x0000003d00297202 */ /* 0x000fce0000000f00 */
[----:B------:R-:W-:Y:S05]  /*3440*/  WARPSYNC.COLLECTIVE R59, `(.L_x_2494) ;  /* 0x000000003b087348 */ /* 0x000fea0003c00000 */
[----:B------:R0:W1:Y:S02]  /*3450*/  SHFL.BFLY P1, R61, R62, R63, R66 ;  /* 0x0c00003f3e3d7389 */ /* 0x0000640000020042 */
[----:B01----:R-:W-:Y:S01]  /*3460*/  ENDCOLLECTIVE ;  /* 0x000000000000791b */ /* 0x003fe20003800000 */
.L_x_2494:
[----:B------:R-:W-:-:S05]  /*3470*/  FADD.FTZ R41, R40, R41 ;  /* 0x0000002928297221 */ /* 0x000fca0000010000 */
[----:B------:R-:W-:Y:S02]  /*3480*/  MOV R62, R41 ;  /* 0x00000029003e7202 */ /* 0x000fe40000000f00 */
[----:B------:R-:W-:-:S07]  /*3490*/  MOV R45, R61 ;  /* 0x0000003d002d7202 */ /* 0x000fce0000000f00 */
[----:B------:R-:W-:Y:S05]  /*34a0*/  WARPSYNC.COLLECTIVE R59, `(.L_x_2495) ;  /* 0x000000003b087348 */ /* 0x000fea0003c00000 */
[----:B------:R0:W1:Y:S02]  /*34b0*/  SHFL.BFLY P1, R61, R62, R63, R66 ;  /* 0x0c00003f3e3d7389 */ /* 0x0000640000020042 */
[----:B01----:R-:W-:Y:S01]  /*34c0*/  ENDCOLLECTIVE ;  /* 0x000000000000791b */ /* 0x003fe20003800000 */
.L_x_2495:
[----:B------:R-:W-:Y:S01]  /*34d0*/  FADD.FTZ R45, R44, R45 ;  /* 0x0000002d2c2d7221 */ /* 0x000fe20000010000 */
[----:B------:R-:W-:-:S04]  /*34e0*/  HFMA2.MMA R63, -RZ, RZ, 0, 4.76837158203125e-07 ;  /* 0x00000008ff3f7435 */ /* 0x000fc800000001ff */
[----:B------:R-:W-:Y:S02]  /*34f0*/  MOV R62, R45 ;  /* 0x0000002d003e7202 */ /* 0x000fe40000000f00 */
[----:B------:R-:W-:-:S07]  /*3500*/  MOV R60, R61 ;  /* 0x0000003d003c7202 */ /* 0x000fce0000000f00 */
[----:B------:R-:W-:Y:S05]  /*3510*/  WARPSYNC.COLLECTIVE R59, `(.L_x_2496) ;  /* 0x000000003b087348 */ /* 0x000fea0003c00000 */
[----:B------:R0:W1:Y:S02]  /*3520*/  SHFL.BFLY P1, R61, R62, R63, R66 ;  /* 0x0c00003f3e3d7389 */ /* 0x0000640000020042 */
[----:B01----:R-:W-:Y:S01]  /*3530*/  ENDCOLLECTIVE ;  /* 0x000000000000791b */ /* 0x003fe20003800000 */
.L_x_2496:
[----:B------:R-:W-:-:S05]  /*3540*/  FADD.FTZ R60, R41, R60 ;  /* 0x0000003c293c7221 */ /* 0x000fca0000010000 */
[----:B------:R-:W-:Y:S02]  /*3550*/  MOV R62, R60 ;  /* 0x0000003c003e7202 */ /* 0x000fe40000000f00 */
[----:B------:R-:W-:-:S07]  /*3560*/  MOV R38, R61 ;  /* 0x0000003d00267202 */ /* 0x000fce0000000f00 */
[----:B------:R-:W-:Y:S05]  /*3570*/  WARPSYNC.COLLECTIVE R59, `(.L_x_2497) ;  /* 0x000000003b087348 */ /* 0x000fea0003c00000 */
[----:B------:R0:W1:Y:S02]  /*3580*/  SHFL.BFLY P1, R61, R62, R63, R66 ;  /* 0x0c00003f3e3d7389 */ /* 0x0000640000020042 */
[----:B01----:R-:W-:Y:S01]  /*3590*/  ENDCOLLECTIVE ;  /* 0x000000000000791b */ /* 0x003fe20003800000 */
.L_x_2497:
[----:B------:R-:W-:Y:S01]  /*35a0*/  FADD.FTZ R38, R45, R38 ;  /* 0x000000262d267221 */ /* 0x000fe20000010000 */
[----:B------:R-:W-:-:S04]  /*35b0*/  HFMA2.MMA R63, -RZ, RZ, 0, 9.5367431640625e-07 ;  /* 0x00000010ff3f7435 */ /* 0x000fc800000001ff */
[----:B------:R-:W-:Y:S02]  /*35c0*/  MOV R62, R38 ;  /* 0x00000026003e7202 */ /* 0x000fe40000000f00 */
[----:B------:R-:W-:-:S07]  /*35d0*/  MOV R39, R61 ;  /* 0x0000003d00277202 */ /* 0x000fce0000000f00 */
[----:B------:R-:W-:Y:S05]  /*35e0*/  WARPSYNC.COLLECTIVE R59, `(.L_x_2498) ;  /* 0x000000003b087348 */ /* 0x000fea0003c00000 */
[----:B------:R0:W1:Y:S02]  /*35f0*/  SHFL.BFLY P1, R61, R62, R63, R66 ;  /* 0x0c00003f3e3d7389 */ /* 0x0000640000020042 */
[----:B01----:R-:W-:Y:S01]  /*3600*/  ENDCOLLECTIVE ;  /* 0x000000000000791b */ /* 0x003fe20003800000 */
.L_x_2498:
[----:B------:R-:W-:-:S05]  /*3610*/  FADD.FTZ R39, R60, R39 ;  /* 0x000000273c277221 */ /* 0x000fca0000010000 */
[----:B------:R-:W-:Y:S02]  /*3620*/  MOV R62, R39 ;  /* 0x00000027003e7202 */ /* 0x000fe40000000f00 */
[----:B------:R-:W-:-:S07]  /*3630*/  MOV R37, R61 ;  /* 0x0000003d00257202 */ /* 0x000fce0000000f00 */
[----:B------:R-:W-:Y:S05]  /*3640*/  WARPSYNC.COLLECTIVE R59, `(.L_x_2499) ;  /* 0x000000003b087348 */ /* 0x000fea0003c00000 */
[----:B------:R0:W1:Y:S02]  /*3650*/  SHFL.BFLY P1, R61, R62, R63, R66 ;  /* 0x0c00003f3e3d7389 */ /* 0x0000640000020042 */
[----:B01----:R-:W-:Y:S01]  /*3660*/  ENDCOLLECTIVE ;  /* 0x000000000000791b */ /* 0x003fe20003800000 */
.L_x_2499:
[----:B------:R-:W-:Y:S01]  /*3670*/  MOV R40, R61 ;  /* 0x0000003d00287202 */ /* 0x000fe20000000f00 */
[----:B------:R-:W-:Y:S06]  /*3680*/  BRA `(.L_x_2500) ;  /* 0xffffffe000587947 */ /* 0x000fec000383ffff */
.L_x_2501:
        /* <DEDUP_REMOVED lines=15> */
.L_x_3239:


//--------------------- .text._ZN10layer_norm31ln_parallel_residual_bwd_kernelINS_13Kernel_traitsI6__halfffffjLj512ELj1ELj4ELj1ELj16ENS_18Kernel_traits_baseILj512ES2_ffffjLj128EEEEELb0ELb1ELb0EEEvNS_9BwdParamsE --------------------------
	.section	.text._ZN10layer_norm31ln_parallel_residual_bwd_kernelINS_13Kernel_traitsI6__halfffffjLj512ELj1ELj4ELj1ELj16ENS_18Kernel_traits_baseILj512ES2_ffffjLj128EEEEELb0ELb1ELb0EEEvNS_9BwdParamsE,"ax",@progbits
	.align	128
        .global         _ZN10layer_norm31ln_parallel_residual_bwd_kernelINS_13Kernel_traitsI6__halfffffjLj512ELj1ELj4ELj1ELj16ENS_18Kernel_traits_baseILj512ES2_ffffjLj128EEEEELb0ELb1ELb0EEEvNS_9BwdParamsE
        .type           _ZN10layer_norm31ln_parallel_residual_bwd_kernelINS_13Kernel_traitsI6__halfffffjLj512ELj1ELj4ELj1ELj16ENS_18Kernel_traits_baseILj512ES2_ffffjLj128EEEEELb0ELb1ELb0EEEvNS_9BwdParamsE,@function
        .size           _ZN10layer_norm31ln_parallel_residual_bwd_kernelINS_13Kernel_traitsI6__halfffffjLj512ELj1ELj4ELj1ELj16ENS_18Kernel_traits_baseILj512ES2_ffffjLj128EEEEELb0ELb1ELb0EEEvNS_9BwdParamsE,(.L_x_3240 - _ZN10layer_norm31ln_parallel_residual_bwd_kernelINS_13Kernel_traitsI6__halfffffjLj512ELj1ELj4ELj1ELj16ENS_18Kernel_traits_baseILj512ES2_ffffjLj128EEEEELb0ELb1ELb0EEEvNS_9BwdParamsE)
        .other          _ZN10layer_norm31ln_parallel_residual_bwd_kernelINS_13Kernel_traitsI6__halfffffjLj512ELj1ELj4ELj1ELj16ENS_18Kernel_traits_baseILj512ES2_ffffjLj128EEEEELb0ELb1ELb0EEEvNS_9BwdParamsE,@"STO_CUDA_ENTRY STV_DEFAULT"
_ZN10layer_norm31ln_parallel_residual_bwd_kernelINS_13Kernel_traitsI6__halfffffjLj512ELj1ELj4ELj1ELj16ENS_18Kernel_traits_baseILj512ES2_ffffjLj128EEEEELb0ELb1ELb0EEEvNS_9BwdParamsE:
.text._ZN10layer_norm31ln_parallel_residual_bwd_kernelINS_13Kernel_traitsI6__halfffffjLj512ELj1ELj4ELj1ELj16ENS_18Kernel_traits_baseILj512ES2_ffffjLj128EEEEELb0ELb1ELb0EEEvNS_9BwdParamsE:
        /* <DEDUP_REMOVED lines=19> */
[C---:B------:R-:W-:Y:S02]  /*0130*/  ISETP.GE.U32.AND P2, PT, R0.reuse, 0x40, PT ;  /* 0x000000400000780c */ /* 0x040fe40003f46070 */
[----:B------:R-:W-:-:S02]  /*0140*/  ISETP.GE.U32.AND P3, PT, R0, 0x60, PT ;  /* 0x000000600000780c */ /* 0x000fc40003f66070 */
[----:B------:R-:W-:-:S07]  /*0150*/  ISETP.GE.U32.AND P4, PT, R0, 0x80, PT ;  /* 0x000000800000780c */ /* 0x000fce0003f86070 */
[----:B------:R-:W0:Y:S08]  /*0160*/  @P1 LDC.64 R2, c[0x0][0x260] ;  /* 0x00009800ff021b82 */ /* 0x000e300000000a00 */
[----:B------:R-:W1:Y:S08]  /*0170*/  @P2 LDC.64 R10, c[0x0][0x260] ;  /* 0x00009800ff0a2b82 */ /* 0x000e700000000a00 */
[----:B------:R-:W2:Y:S08]  /*0180*/  @P3 LDC.64 R16, c[0x0][0x260] ;  /* 0x00009800ff103b82 */ /* 0x000eb00000000a00 */
[----:B------:R-:W3:Y:S01]  /*0190*/  @P4 LDC.64 R18, c[0x0][0x260] ;  /* 0x00009800ff124b82 */ /* 0x000ee20000000a00 */
[C---:B0-----:R-:W-:Y:S01]  /*01a0*/  @P1 IMAD.WIDE.U32 R2, R21.reuse, 0x8, R2 ;  /* 0x0000000815021825 */ /* 0x041fe200078e0002 */
[----:B------:R-:W-:-:S04]  /*01b0*/  @P1 LOP3.LUT R21, R21, 0x20, RZ, 0xfc, !PT ;  /* 0x0000002015151812 */ /* 0x000fc800078efcff */
[----:B------:R0:W5:Y:S01]  /*01c0*/  @P1 LDG.E.64 R4, desc[UR4][R2.64] ;  /* 0x0000000402041981 */ /* 0x000162000c1e1b00 */
[C---:B-1----:R-:W-:Y:S01]  /*01d0*/  @P2 IMAD.WIDE.U32 R14, R21.reuse, 0x8, R10 ;  /* 0x00000008150e2825 */ /* 0x042fe200078e000a */
[----:B------:R-:W-:-:S04]  /*01e0*/  @P2 IADD3 R21, R21, 0x20, RZ ;  /* 0x0000002015152810 */ /* 0x000fc80007ffe0ff */
[----:B------:R0:W5:Y:S01]  /*01f0*/  @P2 LDG.E.64 R6, desc[UR4][R14.64] ;  /* 0x000000040e062981 */ /* 0x000162000c1e1b00 */
[C---:B--2---:R-:W-:Y:S01]  /*0200*/  @P3 IMAD.WIDE.U32 R16, R21.reuse, 0x8, R16 ;  /* 0x0000000815103825 */ /* 0x044fe200078e0010 */
[----:B------:R-:W-:-:S04]  /*0210*/  @P3 IADD3 R21, R21, 0x20, RZ ;  /* 0x0000002015153810 */ /* 0x000fc80007ffe0ff */
[----:B------:R0:W5:Y:S01]  /*0220*/  @P3 LDG.E.64 R8, desc[UR4][R16.64] ;  /* 0x0000000410083981 */ /* 0x000162000c1e1b00 */
[----:B---3--:R-:W-:-:S05]  /*0230*/  @P4 IMAD.WIDE.U32 R10, R21, 0x8, R18 ;  /* 0x00000008150a4825 */ /* 0x008fca00078e0012 */
[----:B------:R0:W5:Y:S01]  /*0240*/  @P4 LDG.E.64 R12, desc[UR4][R10.64] ;  /* 0x000000040a0c4981 */ /* 0x000162000c1e1b00 */
        /* <DEDUP_REMOVED lines=32> */
[----:B------:R-:W-:Y:S01]  /*0450*/  SHF.R.U64 R17, R6, 0x10, R7 ;  /* 0x0000001006117819 */ /* 0x000fe20000001207 */
[----:B------:R-:W-:Y:S01]  /*0460*/  HADD2.F32 R14, -RZ, R14.H0_H0 ;  /* 0x2000000eff0e7230 */ /* 0x000fe20000004100 */
[----:B------:R-:W-:-:S02]  /*0470*/  MOV R11, R7 ;  /* 0x00000007000b7202 */ /* 0x000fc40000000f00 */
[----:B------:R-:W-:Y:S02]  /*0480*/  SHF.R.U32.HI R10, RZ, 0x10, R7 ;  /* 0x00000010ff0a7819 */ /* 0x000fe40000011607 */
[----:B------:R-:W-:Y:S01]  /*0490*/  MOV R2, R8 ;  /* 0x0000000800027202 */ /* 0x000fe20000000f00 */
[----:B------:R-:W-:Y:S01]  /*04a0*/  HADD2.F32 R11, -RZ, R11.H0_H0 ;  /* 0x2000000bff0b7230 */ /* 0x000fe20000004100 */
[--C-:B------:R-:W-:Y:S01]  /*04b0*/  SHF.R.U64 R8, R8, 0x10, R9.reuse ;  /* 0x0000001008087819 */ /* 0x100fe20000001209 */
[----:B------:R-:W-:Y:S01]  /*04c0*/  HADD2.F32 R10, -RZ, R10.H0_H0 ;  /* 0x2000000aff0a7230 */ /* 0x000fe20000004100 */
[----:B------:R-:W-:Y:S02]  /*04d0*/  MOV R7, R9 ;  /* 0x0000000900077202 */ /* 0x000fe40000000f00 */
        /* <DEDUP_REMOVED lines=12> */
[----:B------:R-:W-:Y:S02]  /*05a0*/  HADD2.F32 R5, -RZ, R5.H0_H0 ;  /* 0x20000005ff057230 */ /* 0x000fe40000004100 */
[----:B------:R-:W-:Y:S02]  /*05b0*/  HADD2.F32 R4, -RZ, R4.H0_H0 ;  /* 0x20000004ff047230 */ /* 0x000fe40000004100 */
[----:B------:R-:W-:Y:S02]  /*05c0*/  HADD2.F32 R3, -RZ, R3.H0_H0 ;  /* 0x20000003ff037230 */ /* 0x000fe40000004100 */
[----:B------:R-:W-:-:S07]  /*05d0*/  HADD2.F32 R2, -RZ, R16.H0_H0 ;  /* 0x20000010ff027230 */ /* 0x000fce0000004100 */
.L_x_2521:
[----:B------:R-:W0:Y:S02]  /*05e0*/  LDC.64 R72, c[0x0][0x250] ;  /* 0x00009400ff487b82 */ /* 0x000e240000000a00 */
[----:B0-----:R-:W-:-:S06]  /*05f0*/  IMAD.WIDE R74, R82, 0x4, R72 ;  /* 0x00000004524a7825 */ /* 0x001fcc00078e0248 */
[----:B------:R-:W0:Y:S01]  /*0600*/  LDC.64 R72, c[0x0][0x258] ;  /* 0x00009600ff487b82 */ /* 0x000e220000000a00 */
[----:B------:R-:W2:Y:S01]  /*0610*/  LDG.E R74, desc[UR4][R74.64] ;  /* 0x000000044a4a7981 */ /* 0x000ea2000c1e1900 */
[----:B0-----:R-:W-:-:S05]  /*0620*/  IMAD.WIDE R72, R82, 0x4, R72 ;  /* 0x0000000452487825 */ /* 0x001fca00078e0248 */
        /* <DEDUP_REMOVED lines=21> */
[----:B------:R0:W5:Y:S02]  /*0780*/  @P0 LDG.E.128 R48, desc[UR4][R118.64] ;  /* 0x0000000476300981 */ /* 0x000164000c1e1d00 */
[----:B0-----:R-:W-:Y:S01]  /*0790*/  IADD3 R119, R0, 0x20, RZ ;  /* 0x0000002000777810 */ /* 0x001fe20007ffe0ff */
        /* <DEDUP_REMOVED lines=8> */
[----:B---3--:R-:W-:Y:S01]  /*0820*/  FMUL.FTZ R100, R81, R76 ;  /* 0x0000004c51647220 */ /* 0x008fe20000410000 */
[----:B------:R-:W-:Y:S01]  /*0830*/  FMUL.FTZ R109, R80, R77 ;  /* 0x0000004d506d7220 */ /* 0x000fe20000410000 */
[----:B------:R-:W-:Y:S01]  /*0840*/  FMUL.FTZ R118, R15, R78 ;  /* 0x0000004e0f767220 */ /* 0x000fe20000410000 */
[----:B------:R-:W-:Y:S01]  /*0850*/  FMUL.FTZ R111, R14, R79 ;  /* 0x0000004f0e6f7220 */ /* 0x000fe20000410000 */
        /* <DEDUP_REMOVED lines=16> */
.L_x_2505:
[----:B------:R-:W-:Y:S05]  /*0960*/  BSYNC B1 ;  /* 0x0000000000017941 */ /* 0x000fea0003800000 */
.L_x_2504:
        /* <DEDUP_REMOVED lines=13> */
[----:B------:R-:W-:Y:S01]  /*0a40*/  IADD3 R119, R119, 0x20, RZ ;  /* 0x0000002077777810 */ /* 0x000fe20007ffe0ff */
        /* <DEDUP_REMOVED lines=10> */
[----:B0-----:R-:W-:Y:S01]  /*0af0*/  FMUL.FTZ R114, R11, R78 ;  /* 0x0000004e0b727220 */ /* 0x001fe20000410000 */
        /* <DEDUP_REMOVED lines=17> */
.L_x_2507:
[----:B------:R-:W-:Y:S05]  /*0c10*/  BSYNC B1 ;  /* 0x0000000000017941 */ /* 0x000fea0003800000 */
.L_x_2506:
        /* <DEDUP_REMOVED lines=8> */
[----:B0-----:R-:W-:-:S06]  /*0ca0*/  IMAD.WIDE.U32 R76, R119, 0x10, R76 ;  /* 0x00000010774c7825 */ /* 0x001fcc00078e004c */
[----:B------:R-:W3:Y:S06]  /*0cb0*/  LDG.E.128 R76, desc[UR4][R76.64] ;  /* 0x000000044c4c7981 */ /* 0x000eec000c1e1d00 */
        /* <DEDUP_REMOVED lines=31> */
[----:B0-----:R-:W-:-:S07]  /*0eb0*/  FFMA.FTZ R120, R108, R113, R73 ;  /* 0x000000716c787223 */ /* 0x001fce0000010049 */
.L_x_2509:
[----:B------:R-:W-:Y:S05]  /*0ec0*/  BSYNC B1 ;  /* 0x0000000000017941 */ /* 0x000fea0003800000 */
.L_x_2508:
        /* <DEDUP_REMOVED lines=41> */
.L_x_2511:
[----:B------:R-:W-:Y:S05]  /*1160*/  BSYNC B1 ;  /* 0x0000000000017941 */ /* 0x000fea0003800000 */
.L_x_2510:
        /* <DEDUP_REMOVED lines=20> */
.L_x_2533:
        /* <DEDUP_REMOVED lines=15> */
[----:B------:R-:W-:Y:S01]  /*13a0*/  FFMA.FTZ R72, R116, R78, R79 ;  /* 0x0000004e74487223 */ /* 0x000fe2000001004f */
[----:B------:R-:W-:Y:S01]  /*13b0*/  FADD.FTZ R73, R100, -R73 ;  /* 0x8000004964497221 */ /* 0x000fe20000010000 */
[----:B------:R-:W0:Y:S01]  /*13c0*/  LDC.64 R76, c[0x0][0x2f8] ;  /* 0x0000be00ff4c7b82 */ /* 0x000e220000000a00 */
[----:B------:R-:W-:Y:S01]  /*13d0*/  FADD.FTZ R117, R118, -R117 ;  /* 0x8000007576757221 */ /* 0x000fe20000010000 */
[----:B------:R-:W-:Y:S01]  /*13e0*/  FADD.FTZ R119, R111, -R72 ;  /* 0x800000486f777221 */ /* 0x000fe20000010000 */
[C---:B-----5:R-:W-:Y:S01]  /*13f0*/  FMUL.FTZ R72, R84.reuse, R73 ;  /* 0x0000004954487220 */ /* 0x060fe20000410000 */
[C---:B------:R-:W-:Y:S01]  /*1400*/  FMUL.FTZ R73, R84.reuse, R75 ;  /* 0x0000004b54497220 */ /* 0x040fe20000410000 */
[C---:B------:R-:W-:Y:S01]  /*1410*/  FMUL.FTZ R74, R84.reuse, R117 ;  /* 0x00000075544a7220 */ /* 0x040fe20000410000 */
[----:B------:R-:W-:-:S02]  /*1420*/  FMUL.FTZ R75, R84, R119 ;  /* 0x00000077544b7220 */ /* 0x000fc40000410000 */
[----:B------:R-:W1:Y:S01]  /*1430*/  @P0 LDC.64 R120, c[0x0][0x308] ;  /* 0x0000c200ff780b82 */ /* 0x000e620000000a00 */
[----:B------:R-:W-:Y:S01]  /*1440*/  @P6 FADD.FTZ R72, R48, R72 ;  /* 0x0000004830486221 */ /* 0x000fe20000010000 */
[----:B------:R-:W-:Y:S01]  /*1450*/  @P6 FADD.FTZ R73, R49, R73 ;  /* 0x0000004931496221 */ /* 0x000fe20000010000 */
[----:B------:R-:W-:Y:S01]  /*1460*/  @P6 FADD.FTZ R74, R50, R74 ;  /* 0x0000004a324a6221 */ /* 0x000fe20000010000 */
[----:B------:R-:W-:Y:S01]  /*1470*/  @P6 FADD.FTZ R75, R51, R75 ;  /* 0x0000004b334b6221 */ /* 0x000fe20000010000 */
[----:B------:R-:W-:Y:S02]  /*1480*/  ISETP.NE.U32.AND P6, PT, RZ, UR14, PT ;  /* 0x0000000eff007c0c */ /* 0x000fe4000bfc5070 */
[----:B------:R-:W-:Y:S02]  /*1490*/  SEL R68, R72, R68, P0 ;  /* 0x0000004448447207 */ /* 0x000fe40000000000 */
[----:B------:R-:W-:Y:S02]  /*14a0*/  SEL R69, R73, R69, P0 ;  /* 0x0000004549457207 */ /* 0x000fe40000000000 */
[----:B------:R-:W-:-:S02]  /*14b0*/  SEL R70, R74, R70, P0 ;  /* 0x000000464a467207 */ /* 0x000fc40000000000 */
[----:B------:R-:W-:Y:S02]  /*14c0*/  SEL R71, R75, R71, P0 ;  /* 0x000000474b477207 */ /* 0x000fe40000000000 */
[----:B------:R-:W-:Y:S01]  /*14d0*/  ISETP.NE.AND.EX P6, PT, RZ, UR15, PT, P6 ;  /* 0x0000000fff007c0c */ /* 0x000fe2000bfc5360 */
[----:B0-----:R-:W-:-:S03]  /*14e0*/  IMAD.WIDE.U32 R76, R0, 0x10, R76 ;  /* 0x00000010004c7825 */ /* 0x001fc600078e004c */
[----:B------:R-:W-:Y:S02]  /*14f0*/  SEL R24, R72, R24, P6 ;  /* 0x0000001848187207 */ /* 0x000fe40003000000 */
[----:B------:R-:W-:Y:S02]  /*1500*/  SEL R25, R73, R25, P6 ;  /* 0x0000001949197207 */ /* 0x000fe40003000000 */
[----:B------:R-:W-:Y:S01]  /*1510*/  SEL R26, R74, R26, P6 ;  /* 0x0000001a4a1a7207 */ /* 0x000fe20003000000 */
[----:B-1----:R-:W-:Y:S01]  /*1520*/  @P0 IMAD.WIDE.U32 R120, R0, 0x10, R120 ;  /* 0x0000001000780825 */ /* 0x002fe200078e0078 */
[----:B------:R-:W-:-:S04]  /*1530*/  SEL R27, R75, R27, P6 ;  /* 0x0000001b4b1b7207 */ /* 0x000fc80003000000 */
[----:B------:R0:W-:Y:S01]  /*1540*/  @P0 STG.E.128 desc[UR4][R120.64], R68 ;  /* 0x0000004478000986 */ /* 0x0001e2000c101d04 */
[----:B------:R-:W-:-:S03]  /*1550*/  ISETP.NE.U32.AND P0, PT, RZ, UR14, PT ;  /* 0x0000000eff007c0c */ /* 0x000fc6000bf05070 */
[----:B------:R1:W-:Y:S01]  /*1560*/  STG.E.128 desc[UR4][R76.64], R72 ;  /* 0x000000484c007986 */ /* 0x0003e2000c101d04 */
[----:B------:R-:W-:-:S13]  /*1570*/  ISETP.NE.AND.EX P0, PT, RZ, UR15, PT, P0 ;  /* 0x0000000fff007c0c */ /* 0x000fda000bf05300 */
[----:B0-----:R-:W-:-:S04]  /*1580*/  @P0 LEA R120, P6, R0, UR14, 0x4 ;  /* 0x0000000e00780c11 */ /* 0x001fc8000f8c20ff */
[C---:B------:R-:W-:Y:S02]  /*1590*/  @P0 LEA.HI.X R121, R0.reuse, UR15, RZ, 0x4, P6 ;  /* 0x0000000f00790c11 */ /* 0x040fe4000b0f24ff */
[----:B------:R-:W-:-:S03]  /*15a0*/  IADD3 R0, R0, 0x20, RZ ;  /* 0x0000002000007810 */ /* 0x000fc60007ffe0ff */
[----:B------:R1:W-:Y:S04]  /*15b0*/  @P0 STG.E.128 desc[UR4][R120.64], R24 ;  /* 0x0000001878000986 */ /* 0x0003e8000c101d04 */
.L_x_2514:
[----:B------:R-:W-:Y:S05]  /*15c0*/  BSYNC B1 ;  /* 0x0000000000017941 */ /* 0x000fea0003800000 */
.L_x_2513:
[----:B------:R-:W-:Y:S04]  /*15d0*/  BSSY B1, `(.L_x_2515) ;  /* 0x000002c000017945 */ /* 0x000fe80003800000 */
[----:B------:R-:W-:Y:S05]  /*15e0*/  @!P2 BRA `(.L_x_2516) ;  /* 0x0000000000a8a947 */ /* 0x000fea0003800000 */
[----:B------:R-:W-:Y:S01]  /*15f0*/  ISETP.NE.U32.AND P0, PT, RZ, UR12, PT ;  /* 0x0000000cff007c0c */ /* 0x000fe2000bf05070 */
[-CC-:B-1----:R-:W-:Y:S01]  /*1600*/  FFMA.FTZ R72, R90, R78.reuse, R79.reuse ;  /* 0x0000004e5a487223 */ /* 0x182fe2000001004f */
        /* <DEDUP_REMOVED lines=40> */
.L_x_2516:
[----:B------:R-:W-:Y:S05]  /*1890*/  BSYNC B1 ;  /* 0x0000000000017941 */ /* 0x000fea0003800000 */
.L_x_2515:
[----:B------:R-:W-:Y:S04]  /*18a0*/  BSSY B1, `(.L_x_2517) ;  /* 0x000002c000017945 */ /* 0x000fe80003800000 */
[----:B------:R-:W-:Y:S05]  /*18b0*/  @!P3 BRA `(.L_x_2518) ;  /* 0x0000000000a8b947 */ /* 0x000fea0003800000 */
[----:B------:R-:W-:Y:S01]  /*18c0*/  ISETP.NE.U32.AND P0, PT, RZ, UR12, PT ;  /* 0x0000000cff007c0c */ /* 0x000fe2000bf05070 */
[-CC-:B-12---:R-:W-:Y:S01]  /*18d0*/  FFMA.FTZ R72, R88, R78.reuse, R79.reuse ;  /* 0x0000004e58487223 */ /* 0x186fe2000001004f */
        /* <DEDUP_REMOVED lines=40> */
.L_x_2518:
[----:B------:R-:W-:Y:S05]  /*1b60*/  BSYNC B1 ;  /* 0x0000000000017941 */ /* 0x000fea0003800000 */
.L_x_2517:
        /* <DEDUP_REMOVED lines=12> */
[----:B------:R-:W-:Y:S01]  /*1c30*/  FADD.FTZ R117, R106, -R117 ;  /* 0x800000756a757221 */ /* 0x000fe20000010000 */
        /* <DEDUP_REMOVED lines=11> */
[----:B------:R-:W-:Y:S02]  /*1cf0*/  SEL R68, R72, R68, P0 ;  /* 0x0000004448447207 */ /* 0x000fe40000000000 */
[----:B------:R-:W-:-:S02]  /*1d00*/  SEL R69, R73, R69, P0 ;  /* 0x0000004549457207 */ /* 0x000fc40000000000 */
[----:B------:R-:W-:Y:S02]  /*1d10*/  SEL R70, R74, R70, P0 ;  /* 0x000000464a467207 */ /* 0x000fe40000000000 */
[----:B------:R-:W-:Y:S02]  /*1d20*/  SEL R71, R75, R71, P0 ;  /* 0x000000474b477207 */ /* 0x000fe40000000000 */
[----:B------:R-:W-:-:S04]  /*1d30*/  ISETP.NE.AND.EX P6, PT, RZ, UR15, PT, P6 ;  /* 0x0000000fff007c0c */ /* 0x000fc8000bfc5360 */
[----:B------:R-:W-:Y:S02]  /*1d40*/  SEL R24, R72, R24, P6 ;  /* 0x0000001848187207 */ /* 0x000fe40003000000 */
[----:B------:R-:W-:Y:S01]  /*1d50*/  SEL R25, R73, R25, P6 ;  /* 0x0000001949197207 */ /* 0x000fe20003000000 */
[----:B0-----:R-:W-:Y:S01]  /*1d60*/  @P0 IMAD.WIDE.U32 R120, R0, 0x10, R76 ;  /* 0x0000001000780825 */ /* 0x001fe200078e004c */
[----:B------:R-:W-:Y:S01]  /*1d70*/  SEL R26, R74, R26, P6 ;  /* 0x0000001a4a1a7207 */ /* 0x000fe20003000000 */
[----:B------:R-:W0:Y:S01]  /*1d80*/  LDC.64 R76, c[0x0][0x2f8] ;  /* 0x0000be00ff4c7b82 */ /* 0x000e220000000a00 */
[----:B------:R-:W-:Y:S02]  /*1d90*/  SEL R27, R75, R27, P6 ;  /* 0x0000001b4b1b7207 */ /* 0x000fe40003000000 */
[----:B------:R4:W-:Y:S01]  /*1da0*/  @P0 STG.E.128 desc[UR4][R120.64], R68 ;  /* 0x0000004478000986 */ /* 0x0009e2000c101d04 */
[----:B------:R-:W-:-:S04]  /*1db0*/  ISETP.NE.U32.AND P0, PT, RZ, UR14, PT ;  /* 0x0000000eff007c0c */ /* 0x000fc8000bf05070 */
[----:B------:R-:W-:-:S13]  /*1dc0*/  ISETP.NE.AND.EX P0, PT, RZ, UR15, PT, P0 ;  /* 0x0000000fff007c0c */ /* 0x000fda000bf05300 */
[C---:B------:R-:W-:Y:S01]  /*1dd0*/  @P0 LEA R78, P6, R0.reuse, UR14, 0x4 ;  /* 0x0000000e004e0c11 */ /* 0x040fe2000f8c20ff */
[----:B0-----:R-:W-:-:S03]  /*1de0*/  IMAD.WIDE.U32 R76, R0, 0x10, R76 ;  /* 0x00000010004c7825 */ /* 0x001fc600078e004c */
[----:B------:R-:W-:Y:S02]  /*1df0*/  @P0 LEA.HI.X R79, R0, UR15, RZ, 0x4, P6 ;  /* 0x0000000f004f0c11 */ /* 0x000fe4000b0f24ff */
[----:B------:R4:W-:Y:S04]  /*1e00*/  STG.E.128 desc[UR4][R76.64], R72 ;  /* 0x000000484c007986 */ /* 0x0009e8000c101d04 */
[----:B------:R4:W-:Y:S03]  /*1e10*/  @P0 STG.E.128 desc[UR4][R78.64], R24 ;  /* 0x000000184e000986 */ /* 0x0009e6000c101d04 */
.L_x_2520:
[----:B------:R-:W-:Y:S05]  /*1e20*/  BSYNC B1 ;  /* 0x0000000000017941 */ /* 0x000fea0003800000 */
.L_x_2519:
[----:B-1234-:R-:W0:Y:S02]  /*1e30*/  LDC.64 R72, c[0x0][0x210] ;  /* 0x00008400ff487b82 */ /* 0x01ee240000000a00 */
[----:B0-----:R-:W-:-:S04]  /*1e40*/  LEA R82, R72, R82, 0x2 ;  /* 0x0000005248527211 */ /* 0x001fc800078e10ff */
[----:B------:R-:W-:-:S13]  /*1e50*/  ISETP.GE.AND P0, PT, R82, R73, PT ;  /* 0x000000495200720c */ /* 0x000fda0003f06270 */
[----:B------:R-:W-:Y:S05]  /*1e60*/  @!P0 BRA `(.L_x_2521) ;  /* 0xffffffe400dc8947 */ /* 0x000fea000383ffff */
.L_x_2503:
[----:B------:R-:W-:Y:S05]  /*1e70*/  BSYNC B0 ;  /* 0x0000000000007941 */ /* 0x000fea0003800000 */
.L_x_2502:
        /* <DEDUP_REMOVED lines=20> */
[----:B------:R-:W-:Y:S02]  /*1fc0*/  IADD3 R18, P4, R41, R18, RZ ;  /* 0x0000001229127210 */ /* 0x000fe40007f9e0ff */
[C---:B------:R-:W-:Y:S02]  /*1fd0*/  LOP3.LUT P3, RZ, R85.reuse, 0xffffff80, RZ, 0xc0, !PT ;  /* 0xffffff8055ff7812 */ /* 0x040fe4000786c0ff */
[C---:B------:R-:W-:Y:S02]  /*1fe0*/  ISETP.GE.U32.AND P2, PT, R85.reuse, 0x100, PT ;  /* 0x000001005500780c */ /* 0x040fe40003f46070 */
[C---:B------:R-:W-:Y:S02]  /*1ff0*/  ISETP.GE.U32.AND P1, PT, R85.reuse, 0x180, PT ;  /* 0x000001805500780c */ /* 0x040fe40003f26070 */
[----:B------:R-:W-:Y:S01]  /*2000*/  ISETP.GE.U32.AND P0, PT, R85, 0x200, PT ;  /* 0x000002005500780c */ /* 0x000fe20003f06070 */
        /* <DEDUP_REMOVED lines=39> */
[----:B------:R0:W-:Y:S01]  /*2280*/  STS.128 [R0+0x600], R32 ;  /* 0x0006002000007388 */ /* 0x0001e20000000c00 */
[----:B----4-:R-:W-:Y:S01]  /*2290*/  FADD.FTZ R27, R6, R27 ;  /* 0x0000001b061b7221 */ /* 0x010fe20000010000 */
[----:B------:R-:W-:Y:S01]  /*22a0*/  BAR.SYNC.DEFER_BLOCKING 0x0 ;  /* 0x0000000000007b1d */ /* 0x000fe20000010000 */
[----:B0-----:R-:W-:-:S05]  /*22b0*/  IADD3.X R35, R2, UR17, RZ, P4, !PT ;  /* 0x0000001102237c10 */ /* 0x001fca000a7fe4ff */
        /* <DEDUP_REMOVED lines=73> */
.L_x_2512:
        /* <DEDUP_REMOVED lines=8> */
.L_x_2523:
[----:B------:R-:W-:Y:S05]  /*27d0*/  BSYNC B1 ;  /* 0x0000000000017941 */ /* 0x000fea0003800000 */
.L_x_2522:
        /* <DEDUP_REMOVED lines=8> */
.L_x_2524:
[----:B------:R-:W-:Y:S01]  /*2860*/  FADD.FTZ R72, R72, R121 ;  /* 0x0000007948487221 */ /* 0x000fe20000010000 */
[----:B------:R-:W-:-:S04]  /*2870*/  HFMA2.MMA R123, -RZ, RZ, 0, 1.1920928955078125e-07 ;  /* 0x00000002ff7b7435 */ /* 0x000fc800000001ff */
[----:B------:R-:W-:Y:S02]  /*2880*/  MOV R122, R72 ;  /* 0x00000048007a7202 */ /* 0x000fe40000000f00 */
[----:B------:R-:W-:-:S07]  /*2890*/  MOV R73, R119 ;  /* 0x0000007700497202 */ /* 0x000fce0000000f00 */
[----:B------:R-:W-:Y:S05]  /*28a0*/  WARPSYNC.COLLECTIVE R117, `(.L_x_2525) ;  /* 0x0000000075087348 */ /* 0x000fea0003c00000 */
[----:B------:R0:W1:Y:S02]  /*28b0*/  SHFL.BFLY P0, R119, R122, R123, R124 ;  /* 0x0c00007b7a777389 */ /* 0x000064000000007c */
[----:B01----:R-:W-:Y:S01]  /*28c0*/  ENDCOLLECTIVE ;  /* 0x000000000000791b */ /* 0x003fe20003800000 */
.L_x_2525:
[----:B------:R-:W-:-:S05]  /*28d0*/  FADD.FTZ R73, R73, R120 ;  /* 0x0000007849497221 */ /* 0x000fca0000010000 */
[----:B------:R-:W-:Y:S02]  /*28e0*/  MOV R122, R73 ;  /* 0x00000049007a7202 */ /* 0x000fe40000000f00 */
[----:B------:R-:W-:-:S07]  /*28f0*/  MOV R75, R119 ;  /* 0x00000077004b7202 */ /* 0x000fce0000000f00 */
[----:B------:R-:W-:Y:S05]  /*2900*/  WARPSYNC.COLLECTIVE R117, `(.L_x_2526) ;  /* 0x0000000075087348 */ /* 0x000fea0003c00000 */
[----:B------:R0:W1:Y:S02]  /*2910*/  SHFL.BFLY P0, R119, R122, R123, R124 ;  /* 0x0c00007b7a777389 */ /* 0x000064000000007c */
[----:B01----:R-:W-:Y:S01]  /*2920*/  ENDCOLLECTIVE ;  /* 0x000000000000791b */ /* 0x003fe20003800000 */
.L_x_2526:
[----:B------:R-:W-:Y:S01]  /*2930*/  FADD.FTZ R75, R72, R75 ;  /* 0x0000004b484b7221 */ /* 0x000fe20000010000 */
[----:B------:R-:W-:-:S04]  /*2940*/  HFMA2.MMA R123, -RZ, RZ, 0, 2.384185791015625e-07 ;  /* 0x00000004ff7b7435 */ /* 0x000fc800000001ff */
[----:B------:R-:W-:Y:S02]  /*2950*/  MOV R122, R75 ;  /* 0x0000004b007a7202 */ /* 0x000fe40000000f00 */
[----:B------:R-:W-:-:S07]  /*2960*/  MOV R74, R119 ;  /* 0x00000077004a7202 */ /* 0x000fce0000000f00 */
[----:B------:R-:W-:Y:S05]  /*2970*/  WARPSYNC.COLLECTIVE R117, `(.L_x_2527) ;  /* 0x0000000075087348 */ /* 0x000fea0003c00000 */
[----:B------:R0:W1:Y:S02]  /*2980*/  SHFL.BFLY P0, R119, R122, R123, R124 ;  /* 0x0c00007b7a777389 */ /* 0x000064000000007c */
[----:B01----:R-:W-:Y:S01]  /*2990*/  ENDCOLLECTIVE ;  /* 0x000000000000791b */ /* 0x003fe20003800000 */
.L_x_2527:
[----:B------:R-:W-:-:S05]  /*29a0*/  FADD.FTZ R74, R73, R74 ;  /* 0x0000004a494a7221 */ /* 0x000fca0000010000 */
[----:B------:R-:W-:Y:S02]  /*29b0*/  MOV R122, R74 ;  /* 0x0000004a007a7202 */ /* 0x000fe40000000f00 */
[----:B------:R-:W-:-:S07]  /*29c0*/  MOV R76, R119 ;  /* 0x00000077004c7202 */ /* 0x000fce0000000f00 */
[----:B------:R-:W-:Y:S05]  /*29d0*/  WARPSYNC.COLLECTIVE R117, `(.L_x_2528) ;  /* 0x0000000075087348 */ /* 0x000fea0003c00000 */
[----:B------:R0:W1:Y:S02]  /*29e0*/  SHFL.BFLY P0, R119, R122, R123, R124 ;  /* 0x0c00007b7a777389 */ /* 0x000064000000007c */
[----:B01----:R-:W-:Y:S01]  /*29f0*/  ENDCOLLECTIVE ;  /* 0x000000000000791b */ /* 0x003fe20003800000 */
.L_x_2528:
[----:B------:R-:W-:Y:S01]  /*2a00*/  FADD.FTZ R76, R75, R76 ;  /* 0x0000004c4b4c7221 */ /* 0x000fe20000010000 */
[----:B------:R-:W-:-:S04]  /*2a10*/  HFMA2.MMA R123, -RZ, RZ, 0, 4.76837158203125e-07 ;  /* 0x00000008ff7b7435 */ /* 0x000fc800000001ff */
[----:B------:R-:W-:Y:S02]  /*2a20*/  MOV R122, R76 ;  /* 0x0000004c007a7202 */ /* 0x000fe40000000f00 */
[----:B------:R-:W-:-:S07]  /*2a30*/  MOV R77, R119 ;  /* 0x00000077004d7202 */ /* 0x000fce0000000f00 */
[----:B------:R-:W-:Y:S05]  /*2a40*/  WARPSYNC.COLLECTIVE R117, `(.L_x_2529) ;  /* 0x0000000075087348 */ /* 0x000fea0003c00000 */
[----:B------:R0:W1:Y:S02]  /*2a50*/  SHFL.BFLY P0, R119, R122, R123, R124 ;  /* 0x0c00007b7a777389 */ /* 0x000064000000007c */
[----:B01----:R-:W-:Y:S01]  /*2a60*/  ENDCOLLECTIVE ;  /* 0x000000000000791b */ /* 0x003fe20003800000 */
.L_x_2529:
[----:B------:R-:W-:-:S05]  /*2a70*/  FADD.FTZ R77, R74, R77 ;  /* 0x0000004d4a4d7221 */ /* 0x000fca0000010000 */
[----:B------:R-:W-:Y:S02]  /*2a80*/  MOV R122, R77 ;  /* 0x0000004d007a7202 */ /* 0x000fe40000000f00 */
[----:B------:R-:W-:-:S07]  /*2a90*/  MOV R79, R119 ;  /* 0x00000077004f7202 */ /* 0x000fce0000000f00 */
[----:B------:R-:W-:Y:S05]  /*2aa0*/  WARPSYNC.COLLECTIVE R117, `(.L_x_2530) ;  /* 0x0000000075087348 */ /* 0x000fea0003c00000 */
[----:B------:R0:W1:Y:S02]  /*2ab0*/  SHFL.BFLY P0, R119, R122, R123, R124 ;  /* 0x0c00007b7a777389 */ /* 0x000064000000007c */
[----:B01----:R-:W-:Y:S01]  /*2ac0*/  ENDCOLLECTIVE ;  /* 0x000000000000791b */ /* 0x003fe20003800000 */
.L_x_2530:
[----:B------:R-:W-:Y:S01]  /*2ad0*/  FADD.FTZ R79, R76, R79 ;  /* 0x0000004f4c4f7221 */ /* 0x000fe20000010000 */
[----:B------:R-:W-:-:S04]  /*2ae0*/  HFMA2.MMA R123, -RZ, RZ, 0, 9.5367431640625e-07 ;  /* 0x00000010ff7b7435 */ /* 0x000fc800000001ff */
[----:B------:R-:W-:Y:S02]  /*2af0*/  MOV R122, R79 ;  /* 0x0000004f007a7202 */ /* 0x000fe40000000f00 */
[----:B------:R-:W-:-:S07]  /*2b00*/  MOV R78, R119 ;  /* 0x00000077004e7202 */ /* 0x000fce0000000f00 */
[----:B------:R-:W-:Y:S05]  /*2b10*/  WARPSYNC.COLLECTIVE R117, `(.L_x_2531) ;  /* 0x0000000075087348 */ /* 0x000fea0003c00000 */
[----:B------:R0:W1:Y:S02]  /*2b20*/  SHFL.BFLY P0, R119, R122, R123, R124 ;  /* 0x0c00007b7a777389 */ /* 0x000064000000007c */
[----:B01----:R-:W-:Y:S01]  /*2b30*/  ENDCOLLECTIVE ;  /* 0x000000000000791b */ /* 0x003fe20003800000 */
.L_x_2531:
[----:B------:R-:W-:-:S05]  /*2b40*/  FADD.FTZ R78, R77, R78 ;  /* 0x0000004e4d4e7221 */ /* 0x000fca0000010000 */
[----:B------:R-:W-:Y:S02]  /*2b50*/  MOV R122, R78 ;  /* 0x0000004e007a7202 */ /* 0x000fe40000000f00 */
[----:B------:R-:W-:-:S07]  /*2b60*/  MOV R72, R119 ;  /* 0x0000007700487202 */ /* 0x000fce0000000f00 */
[----:B------:R-:W-:Y:S05]  /*2b70*/  WARPSYNC.COLLECTIVE R117, `(.L_x_2532) ;  /* 0x0000000075087348 */ /* 0x000fea0003c00000 */
[----:B------:R0:W1:Y:S02]  /*2b80*/  SHFL.BFLY P0, R119, R122, R123, R124 ;  /* 0x0c00007b7a777389 */ /* 0x000064000000007c */
[----:B01----:R-:W-:Y:S01]  /*2b90*/  ENDCOLLECTIVE ;  /* 0x000000000000791b */ /* 0x003fe20003800000 */
.L_x_2532:
[----:B------:R-:W-:Y:S01]  /*2ba0*/  MOV R73, R119 ;  /* 0x0000007700497202 */ /* 0x000fe20000000f00 */
[----:B------:R-:W-:Y:S06]  /*2bb0*/  BRA `(.L_x_2533) ;  /* 0xffffffe400bc7947 */ /* 0x000fec000383ffff */
.L_x_2534:
        /* <DEDUP_REMOVED lines=12> */
.L_x_3240:


//--------------------- .text._ZN10layer_norm31ln_parallel_residual_bwd_kernelINS_13Kernel_traitsI6__halfffffjLj512ELj1ELj4ELj1ELj16ENS_18Kernel_traits_baseILj512ES2_ffffjLj128EEEEELb0ELb1ELb1EEEvNS_9BwdParamsE --------------------------
	.section	.text._ZN10layer_norm31ln_parallel_residual_bwd_kernelINS_13Kernel_traitsI6__halfffffjLj512ELj1ELj4ELj1ELj16ENS_18Kernel_traits_baseILj512ES2_ffffjLj128EEEEELb0ELb1ELb1EEEvNS_9BwdParamsE,"ax",@progbits
	.align	128
        .global         _ZN10layer_norm31ln_parallel_residual_bwd_kernelINS_13Kernel_traitsI6__halfffffjLj512ELj1ELj4ELj1ELj16ENS_18Kernel_traits_baseILj512ES2_ffffjLj128EEEEELb0ELb1ELb1EEEvNS_9BwdParamsE
        .type           _ZN10layer_norm31ln_parallel_residual_bwd_kernelINS_13Kernel_traitsI6__halfffffjLj512ELj1ELj4ELj1ELj16ENS_18Kernel_traits_baseILj512ES2_ffffjLj128EEEEELb0ELb1ELb1EEEvNS_9BwdParamsE,@function
        .size           _ZN10layer_norm31ln_parallel_residual_bwd_kernelINS_13Kernel_traitsI6__halfffffjLj512ELj1ELj4ELj1ELj16ENS_18Kernel_traits_baseILj512ES2_ffffjLj128EEEEELb0ELb1ELb1EEEvNS_9BwdParamsE,(.L_x_3241 - _ZN10layer_norm31ln_parallel_residual_bwd_kernelINS_13Kernel_traitsI6__halfffffjLj512ELj1ELj4ELj1ELj16ENS_18Kernel_traits_baseILj512ES2_ffffjLj128EEEEELb0ELb1ELb1EEEvNS_9BwdParamsE)
        .other          _ZN10layer_norm31ln_parallel_residual_bwd_kernelINS_13Kernel_traitsI6__halfffffjLj512ELj1ELj4ELj1ELj16ENS_18Kernel_traits_baseILj512ES2_ffffjLj128EEEEELb0ELb1ELb1EEEvNS_9BwdParamsE,@"STO_CUDA_ENTRY STV_DEFAULT"
_ZN10layer_norm31ln_parallel_residual_bwd_kernelINS_13Kernel_traitsI6__halfffffjLj512ELj1ELj4ELj1ELj16ENS_18Kernel_traits_baseILj512ES2_ffffjLj128EEEEELb0ELb1ELb1EEEvNS_9BwdParamsE:
.text._ZN10layer_norm31ln_parallel_residual_bwd_kernelINS_13Kernel_traitsI6__halfffffjLj512ELj1ELj4ELj1ELj16ENS_18Kernel_traits_baseILj512ES2_ffffjLj128EEEEELb0ELb1ELb1EEEvNS_9BwdParamsE:
        /* <DEDUP_REMOVED lines=32> */
.L_x_2536:
[----:B------:R-:W-:Y:S01]  /*0200*/  SHF.L.U32 R0, R88, 0x3, RZ ;  /* 0x0000000358007819 */ /* 0x000fe200000006ff */
[----:B------:R-:W-:-:S03]  /*0210*/  ULDC.64 UR6, c[0x0][0x260] ;  /* 0x0000980000067ab9 */ /* 0x000fc60000000a00 */
[----:B------:R-:W-:-:S04]  /*0220*/  LOP3.LUT R0, R0, 0xf8, RZ, 0xc0, !PT ;  /* 0x000000f800007812 */ /* 0x000fc800078ec0ff */
[----:B------:R-:W-:-:S04]  /*0230*/  IADD3 R2, P0, R0, UR6, RZ ;  /* 0x0000000600027c10 */ /* 0x000fc8000ff1e0ff */
[----:B------:R-:W-:Y:S01]  /*0240*/  IADD3.X R3, RZ, UR7, RZ, P0, !PT ;  /* 0x00000007ff037c10 */ /* 0x000fe200087fe4ff */
[----:B------:R-:W-:-:S04]  /*0250*/  ULDC.64 UR6, c[0x0][0x2c8] ;  /* 0x0000b20000067ab9 */ /* 0x000fc80000000a00 */
[----:B------:R-:W2:Y:S04]  /*0260*/  LDG.E.64 R102, desc[UR4][R2.64] ;  /* 0x0000000402667981 */ /* 0x000ea8000c1e1b00 */
[----:B------:R-:W3:Y:S04]  /*0270*/  LDG.E.64 R98, desc[UR4][R2.64+0x100] ;  /* 0x0001000402627981 */ /* 0x000ee8000c1e1b00 */
[----:B------:R-:W4:Y:S04]  /*0280*/  LDG.E.64 R94, desc[UR4][R2.64+0x200] ;  /* 0x00020004025e7981 */ /* 0x000f28000c1e1b00 */
[----:B------:R0:W5:Y:S01]  /*0290*/  LDG.E.64 R90, desc[UR4][R2.64+0x300] ;  /* 0x00030004025a7981 */ /* 0x000162000c1e1b00 */
[----:B------:R-:W-:Y:S01]  /*02a0*/  ISETP.NE.U32.AND P3, PT, RZ, UR6, PT ;  /* 0x00000006ff007c0c */ /* 0x000fe2000bf65070 */
[----:B------:R-:W-:Y:S01]  /*02b0*/  ULDC.U8 UR6, c[0x0][0x2a0] ;  /* 0x0000a80000067ab9 */ /* 0x000fe20000000000 */
[----:B------:R-:W-:Y:S01]  /*02c0*/  HFMA2.MMA R0, -RZ, RZ, 0, 0 ;  /* 0x00000000ff007435 */ /* 0x000fe200000001ff */
[----:B------:R-:W-:Y:S01]  /*02d0*/  BSSY B1, `(.L_x_2538) ;  /* 0x0000178000017945 */ /* 0x000fe20003800000 */
[----:B------:R-:W-:-:S02]  /*02e0*/  ISETP.NE.AND.EX P3, PT, RZ, UR7, PT, P3 ;  /* 0x00000007ff007c0c */ /* 0x000fc4000bf65330 */
[----:B------:R-:W-:Y:S02]  /*02f0*/  CS2R R4, SRZ ;  /* 0x0000000000047805 */ /* 0x000fe4000001ff00 */
[----:B------:R-:W-:Y:S02]  /*0300*/  LOP3.LUT R88, R88, 0x1f, RZ, 0xc0, !PT ;  /* 0x0000001f58587812 */ /* 0x000fe400078ec0ff */
[----:B------:R-:W-:Y:S02]  /*0310*/  CS2R R6, SRZ ;  /* 0x0000000000067805 */ /* 0x000fe4000001ff00 */
[----:B------:R-:W-:Y:S02]  /*0320*/  CS2R R8, SRZ ;  /* 0x0000000000087805 */ /* 0x000fe4000001ff00 */
[----:B0-----:R-:W-:Y:S02]  /*0330*/  CS2R R2, SRZ ;  /* 0x0000000000027805 */ /* 0x001fe4000001ff00 */
        /* <DEDUP_REMOVED lines=11> */
[----:B------:R-:W-:Y:S02]  /*03f0*/  MOV R89, RZ ;  /* 0x000000ff00597202 */ /* 0x000fe40000000f00 */
[----:B------:R-:W-:-:S02]  /*0400*/  ISETP.NE.AND P6, PT, RZ, UR6, PT ;  /* 0x00000006ff007c0c */ /* 0x000fc4000bfc5270 */
        /* <DEDUP_REMOVED lines=23> */
[----:B------:R-:W-:-:S07]  /*0580*/  HADD2.F32 R90, -RZ, R90.H0_H0 ;  /* 0x2000005aff5a7230 */ /* 0x000fce0000004100 */
.L_x_2544:
[----:B------:R-:W0:Y:S01]  /*0590*/  LDC.64 R122, c[0x0][0x250] ;  /* 0x00009400ff7a7b82 */ /* 0x000e220000000a00 */
[----:B------:R-:W-:-:S05]  /*05a0*/  IMAD R44, R106, UR8, RZ ;  /* 0x000000086a2c7c24 */ /* 0x000fca000f8e02ff */
[----:B------:R-:W-:Y:S02]  /*05b0*/  SHF.R.S32.HI R45, RZ, 0x1f, R44 ;  /* 0x0000001fff2d7819 */ /* 0x000fe4000001142c */
[----:B------:R-:W1:Y:S02]  /*05c0*/  LDC.64 R64, c[0x0][0x238] ;  /* 0x00008e00ff407b82 */ /* 0x000e640000000a00 */
[----:B------:R-:W-:-:S04]  /*05d0*/  LEA.HI R45, R45, R44, RZ, 0x2 ;  /* 0x0000002c2d2d7211 */ /* 0x000fc800078f10ff */
[----:B------:R-:W-:Y:S02]  /*05e0*/  LEA.HI.SX32 R111, R45, R88, 0x1e ;  /* 0x000000582d6f7211 */ /* 0x000fe400078ff2ff */
[----:B------:R-:W2:Y:S08]  /*05f0*/  LDC.64 R62, c[0x0][0x258] ;  /* 0x00009600ff3e7b82 */ /* 0x000eb00000000a00 */
[----:B------:R-:W3:Y:S01]  /*0600*/  LDC.64 R72, c[0x0][0x2b8] ;  /* 0x0000ae00ff487b82 */ /* 0x000ee20000000a00 */
[----:B0-----:R-:W-:-:S06]  /*0610*/  IMAD.WIDE R122, R106, 0x4, R122 ;  /* 0x000000046a7a7825 */ /* 0x001fcc00078e027a */
[----:B------:R-:W4:Y:S01]  /*0620*/  LDG.E R122, desc[UR4][R122.64] ;  /* 0x000000047a7a7981 */ /* 0x000f22000c1e1900 */
[C---:B-1----:R-:W-:Y:S01]  /*0630*/  IMAD.WIDE.U32 R44, R111.reuse, 0x10, R64 ;  /* 0x000000106f2c7825 */ /* 0x042fe200078e0040 */
[----:B------:R-:W-:Y:S01]  /*0640*/  IADD3 R110, R111, 0x20, RZ ;  /* 0x000000206f6e7810 */ /* 0x000fe20007ffe0ff */
[----:B------:R-:W0:Y:S04]  /*0650*/  @P3 LDC.64 R116, c[0x0][0x2c8] ;  /* 0x0000b200ff743b82 */ /* 0x000e280000000a00 */
[----:B------:R-:W4:Y:S01]  /*0660*/  LDG.E.128 R44, desc[UR4][R44.64] ;  /* 0x000000042c2c7981 */ /* 0x000f22000c1e1d00 */
[----:B--2---:R-:W-:-:S03]  /*0670*/  IMAD.WIDE R62, R106, 0x4, R62 ;  /* 0x000000046a3e7825 */ /* 0x004fc600078e023e */
[----:B------:R-:W1:Y:S02]  /*0680*/  @P3 LDC.64 R118, c[0x0][0x2c8] ;  /* 0x0000b200ff763b82 */ /* 0x000e640000000a00 */
[----:B------:R-:W2:Y:S01]  /*0690*/  LDG.E R107, desc[UR4][R62.64] ;  /* 0x000000043e6b7981 */ /* 0x000ea2000c1e1900 */
[C---:B---3--:R-:W-:Y:S01]  /*06a0*/  IMAD.WIDE.U32 R48, R111.reuse, 0x10, R72 ;  /* 0x000000106f307825 */ /* 0x048fe200078e0048 */
[----:B------:R-:W-:-:S04]  /*06b0*/  IADD3 R109, R111, 0x40, RZ ;  /* 0x000000406f6d7810 */ /* 0x000fc80007ffe0ff */
[----:B------:R-:W3:Y:S01]  /*06c0*/  @P3 LDC.64 R114, c[0x0][0x2c8] ;  /* 0x0000b200ff723b82 */ /* 0x000ee20000000a00 */
[C-C-:B------:R-:W-:Y:S01]  /*06d0*/  IMAD.WIDE.U32 R52, R110.reuse, 0x10, R64.reuse ;  /* 0x000000106e347825 */ /* 0x140fe200078e0040 */
[----:B------:R-:W2:Y:S01]  /*06e0*/  LDG.E.128 R48, desc[UR4][R48.64] ;  /* 0x0000000430307981 */ /* 0x000ea2000c1e1d00 */
[----:B------:R-:W-:Y:S02]  /*06f0*/  IADD3 R108, R111, 0x60, RZ ;  /* 0x000000606f6c7810 */ /* 0x000fe40007ffe0ff */
[----:B------:R-:W-:Y:S02]  /*0700*/  IMAD.WIDE.U32 R60, R109, 0x10, R64 ;  /* 0x000000106d3c7825 */ /* 0x000fe400078e0040 */
[----:B------:R-:W2:Y:S01]  /*0710*/  LDG.E.128 R52, desc[UR4][R52.64] ;  /* 0x0000000434347981 */ /* 0x000ea2000c1e1d00 */
[----:B------:R-:W3:Y:S01]  /*0720*/  @P3 LDC.64 R112, c[0x0][0x2c8] ;  /* 0x0000b200ff703b82 */ /* 0x000ee20000000a00 */
[----:B------:R-:W-:Y:S02]  /*0730*/  IMAD.WIDE.U32 R56, R110, 0x10, R72 ;  /* 0x000000106e387825 */ /* 0x000fe400078e0048 */
[----:B------:R-:W2:Y:S02]  /*0740*/  LDG.E.128 R60, desc[UR4][R60.64] ;  /* 0x000000043c3c7981 */ /* 0x000ea4000c1e1d00 */
[----:B------:R-:W-:-:S02]  /*0750*/  IMAD.WIDE.U32 R64, R108, 0x10, R64 ;  /* 0x000000106c407825 */ /* 0x000fc400078e0040 */
[----:B------:R-:W2:Y:S02]  /*0760*/  LDG.E.128 R56, desc[UR4][R56.64] ;  /* 0x0000000438387981 */ /* 0x000ea4000c1e1d00 */
[--C-:B------:R-:W-:Y:S02]  /*0770*/  IMAD.WIDE.U32 R68, R109, 0x10, R72.reuse ;  /* 0x000000106d447825 */ /* 0x100fe400078e0048 */
[----:B------:R-:W2:Y:S04]  /*0780*/  LDG.E.128 R64, desc[UR4][R64.64] ;  /* 0x0000000440407981 */ /* 0x000ea8000c1e1d00 */
[----:B------:R-:W2:Y:S01]  /*0790*/  LDG.E.128 R68, desc[UR4][R68.64] ;  /* 0x0000000444447981 */ /* 0x000ea2000c1e1d00 */
[----:B------:R-:W-:-:S06]  /*07a0*/  IMAD.WIDE.U32 R72, R108, 0x10, R72 ;  /* 0x000000106c487825 */ /* 0x000fcc00078e0048 */
[----:B------:R-:W2:Y:S01]  /*07b0*/  LDG.E.128 R72, desc[UR4][R72.64] ;  /* 0x0000000448487981 */ /* 0x000ea2000c1e1d00 */
[----:B0-----:R-:W-:-:S04]  /*07c0*/  @P3 IMAD.WIDE.U32 R120, R110, 0x10, R116 ;  /* 0x000000106e783825 */ /* 0x001fc800078e0074 */
[----:B-1----:R-:W-:Y:S01]  /*07d0*/  @P3 IMAD.WIDE.U32 R118, R111, 0x10, R118 ;  /* 0x000000106f763825 */ /* 0x002fe200078e0076 */
[----:B------:R-:W5:Y:S04]  /*07e0*/  @P3 LDG.E.128 R24, desc[UR4][R120.64] ;  /* 0x0000000478183981 */ /* 0x000f68000c1e1d00 */
[----:B------:R0:W5:Y:S01]  /*07f0*/  @P3 LDG.E.128 R20, desc[UR4][R118.64] ;  /* 0x0000000476143981 */ /* 0x000162000c1e1d00 */
[----:B---3--:R-:W-:-:S04]  /*0800*/  @P3 IMAD.WIDE.U32 R114, R109, 0x10, R114 ;  /* 0x000000106d723825 */ /* 0x008fc800078e0072 */
[----:B------:R-:W-:Y:S01]  /*0810*/  @P3 IMAD.WIDE.U32 R112, R108, 0x10, R112 ;  /* 0x000000106c703825 */ /* 0x000fe200078e0070 */
[----:B------:R1:W5:Y:S04]  /*0820*/  @P3 LDG.E.128 R28, desc[UR4][R114.64] ;  /* 0x00000004721c3981 */ /* 0x000368000c1e1d00 */
[----:B------:R3:W5:Y:S01]  /*0830*/  @P3 LDG.E.128 R32, desc[UR4][R112.64] ;  /* 0x0000000470203981 */ /* 0x000762000c1e1d00 */
[----:B------:R-:W-:Y:S01]  /*0840*/  UMOV UR6, 0xffffffff ;  /* 0xffffffff00067882 */ /* 0x000fe20000000000 */
[----:B----4-:R-:W-:-:S05]  /*0850*/  FSEL R116, R122, RZ, !P6 ;  /* 0x000000ff7a747208 */ /* 0x010fca0007000000 */
[C---:B------:R-:W-:Y:S01]  /*0860*/  FADD.FTZ R44, -R116.reuse, R44 ;  /* 0x0000002c742c7221 */ /* 0x040fe20000010100 */
[C---:B------:R-:W-:Y:S01]  /*0870*/  FADD.FTZ R124, -R116.reuse, R46 ;  /* 0x0000002e747c7221 */ /* 0x040fe20000010100 */
[C---:B------:R-:W-:Y:S02]  /*0880*/  FADD.FTZ R122, -R116.reuse, R45 ;  /* 0x0000002d747a7221 */ /* 0x040fe40000010100 */
[----:B--2---:R-:W-:Y:S01]  /*0890*/  FMUL.FTZ R44, R107, R44 ;  /* 0x0000002c6b2c7220 */ /* 0x004fe20000410000 */
[----:B0-----:R-:W-:Y:S01]  /*08a0*/  FADD.FTZ R118, -R116, R47 ;  /* 0x0000002f74767221 */ /* 0x001fe20000010100 */
[C---:B------:R-:W-:Y:S02]  /*08b0*/  FADD.FTZ R87, R48.reuse, R87 ;  /* 0x0000005730577221 */ /* 0x040fe40000010000 */
[----:B------:R-:W-:Y:S01]  /*08c0*/  FFMA.FTZ R89, R48, R44, R89 ;  /* 0x0000002c30597223 */ /* 0x000fe20000010059 */
[----:B------:R-:W-:Y:S01]  /*08d0*/  FMUL.FTZ R45, R105, R48 ;  /* 0x00000030692d7220 */ /* 0x000fe20000410000 */
[----:B------:R-:W-:Y:S01]  /*08e0*/  FMUL.FTZ R48, R107, R124 ;  /* 0x0000007c6b307220 */ /* 0x000fe20000410000 */
[----:B------:R-:W-:Y:S01]  /*08f0*/  FADD.FTZ R83, R50, R83 ;  /* 0x0000005332537221 */ /* 0x000fe20000010000 */
[----:B------:R-:W-:-:S02]  /*0900*/  FMUL.FTZ R47, R103, R50 ;  /* 0x00000032672f7220 */ /* 0x000fc40000410000 */
[----:B------:R-:W-:Y:S01]  /*0910*/  FFMA.FTZ R85, R50, R48, R85 ;  /* 0x0000003032557223 */ /* 0x000fe20000010055 */
[C---:B------:R-:W-:Y:S01]  /*0920*/  FADD.FTZ R50, -R116.reuse, R52 ;  /* 0x0000003474327221 */ /* 0x040fe20000010100 */
[C---:B------:R-:W-:Y:S01]  /*0930*/  FADD.FTZ R52, -R116.reuse, R53 ;  /* 0x0000003574347221 */ /* 0x040fe20000010100 */
[C---:B------:R-:W-:Y:S01]  /*0940*/  FADD.FTZ R54, -R116.reuse, R54 ;  /* 0x0000003674367221 */ /* 0x040fe20000010100 */
[C---:B------:R-:W-:Y:S01]  /*0950*/  FMUL.FTZ R46, R107.reuse, R122 ;  /* 0x0000007a6b2e7220 */ /* 0x040fe20000410000 */
[C---:B------:R-:W-:Y:S01]  /*0960*/  FMUL.FTZ R50, R107.reuse, R50 ;  /* 0x000000326b327220 */ /* 0x040fe20000410000 */
[----:B------:R-:W-:Y:S01]  /*0970*/  FADD.FTZ R122, -R116, R60 ;  /* 0x0000003c747a7221 */ /* 0x000fe20000010100 */
[----:B------:R-:W-:Y:S01]  /*0980*/  FMUL.FTZ R52, R107, R52 ;  /* 0x000000346b347220 */ /* 0x000fe20000410000 */
[C---:B------:R-:W-:Y:S01]  /*0990*/  FADD.FTZ R13, R56.reuse, R13 ;  /* 0x0000000d380d7221 */ /* 0x040fe20000010000 */
[----:B------:R-:W-:Y:S01]  /*09a0*/  FFMA.FTZ R81, R56, R50, R81 ;  /* 0x0000003238517223 */ /* 0x000fe20000010051 */
[----:B------:R-:W-:Y:S01]  /*09b0*/  FMUL.FTZ R53, R101, R56 ;  /* 0x0000003865357220 */ /* 0x000fe20000410000 */
[----:B------:R-:W-:Y:S01]  /*09c0*/  FMUL.FTZ R54, R107, R54 ;  /* 0x000000366b367220 */ /* 0x000fe20000410000 */
[C---:B------:R-:W-:Y:S01]  /*09d0*/  FADD.FTZ R120, -R116.reuse, R62 ;  /* 0x0000003e74787221 */ /* 0x040fe20000010100 */
[C---:B------:R-:W-:Y:S01]  /*09e0*/  FADD.FTZ R56, -R116.reuse, R64 ;  /* 0x0000004074387221 */ /* 0x040fe20000010100 */
[C---:B------:R-:W-:Y:S01]  /*09f0*/  FADD.FTZ R84, R49.reuse, R84 ;  /* 0x0000005431547221 */ /* 0x040fe20000010000 */
[----:B------:R-:W-:Y:S01]  /*0a00*/  FFMA.FTZ R86, R49, R46, R86 ;  /* 0x0000002e31567223 */ /* 0x000fe20000010056 */
[C---:B-1----:R-:W-:Y:S01]  /*0a10*/  FADD.FTZ R114, -R116.reuse, R55 ;  /* 0x0000003774727221 */ /* 0x042fe20000010100 */
[----:B------:R-:W-:Y:S01]  /*0a20*/  FADD.FTZ R64, -R116, R66 ;  /* 0x0000004274407221 */ /* 0x000fe20000010100 */
[----:B------:R-:W-:Y:S01]  /*0a30*/  FMUL.FTZ R62, R107, R122 ;  /* 0x0000007a6b3e7220 */ /* 0x000fe20000410000 */
[----:B------:R-:W-:Y:S01]  /*0a40*/  FMUL.FTZ R49, R104, R49 ;  /* 0x0000003168317220 */ /* 0x000fe20000410000 */
[C---:B------:R-:W-:Y:S01]  /*0a50*/  FADD.FTZ R10, R57.reuse, R10 ;  /* 0x0000000a390a7221 */ /* 0x040fe20000010000 */
[----:B------:R-:W-:Y:S01]  /*0a60*/  FFMA.FTZ R80, R57, R52, R80 ;  /* 0x0000003439507223 */ /* 0x000fe20000010050 */
[----:B------:R-:W-:Y:S01]  /*0a70*/  FMUL.FTZ R55, R100, R57 ;  /* 0x0000003964377220 */ /* 0x000fe20000410000 */
[----:B------:R-:W-:Y:S01]  /*0a80*/  FADD.FTZ R66, RZ, R45 ;  /* 0x0000002dff427221 */ /* 0x000fe20000010000 */
[C---:B------:R-:W-:Y:S01]  /*0a90*/  FADD.FTZ R11, R58.reuse, R11 ;  /* 0x0000000b3a0b7221 */ /* 0x040fe20000010000 */
[----:B------:R-:W-:Y:S01]  /*0aa0*/  FFMA.FTZ R79, R58, R54, R79 ;  /* 0x000000363a4f7223 */ /* 0x000fe2000001004f */
[----:B---3--:R-:W-:Y:S01]  /*0ab0*/  FMUL.FTZ R113, R99, R58 ;  /* 0x0000003a63717220 */ /* 0x008fe20000410000 */
[----:B------:R-:W-:Y:S01]  /*0ac0*/  FFMA.FTZ R57, R44, R45, RZ ;  /* 0x0000002d2c397223 */ /* 0x000fe200000100ff */
[----:B------:R-:W-:Y:S01]  /*0ad0*/  FADD.FTZ R58, -R116, R65 ;  /* 0x00000041743a7221 */ /* 0x000fe20000010100 */
[----:B------:R-:W-:Y:S01]  /*0ae0*/  FMUL.FTZ R112, R107, R118 ;  /* 0x000000766b707220 */ /* 0x000fe20000410000 */
[C---:B------:R-:W-:Y:S01]  /*0af0*/  FADD.FTZ R9, R68.reuse, R9 ;  /* 0x0000000944097221 */ /* 0x040fe20000010000 */
[----:B------:R-:W-:Y:S01]  /*0b00*/  FFMA.FTZ R77, R68, R62, R77 ;  /* 0x0000003e444d7223 */ /* 0x000fe2000001004d */
[----:B------:R-:W-:Y:S01]  /*0b10*/  FMUL.FTZ R65, R97, R68 ;  /* 0x0000004461417220 */ /* 0x000fe20000410000 */
[----:B------:R-:W-:Y:S01]  /*0b20*/  FADD.FTZ R68, R66, R49 ;  /* 0x0000003142447221 */ /* 0x000fe20000010000 */
[----:B------:R-:W-:Y:S01]  /*0b30*/  FFMA.FTZ R57, R46, R49, R57 ;  /* 0x000000312e397223 */ /* 0x000fe20000010039 */
[C---:B------:R-:W-:Y:S01]  /*0b40*/  FADD.FTZ R12, R51.reuse, R12 ;  /* 0x0000000c330c7221 */ /* 0x040fe20000010000 */
[----:B------:R-:W-:Y:S01]  /*0b50*/  FFMA.FTZ R82, R51, R112, R82 ;  /* 0x0000007033527223 */ /* 0x000fe20000010052 */
[----:B------:R-:W-:Y:S01]  /*0b60*/  FMUL.FTZ R51, R102, R51 ;  /* 0x0000003366337220 */ /* 0x000fe20000410000 */
[----:B------:R-:W-:Y:S01]  /*0b70*/  FADD.FTZ R68, R68, R47 ;  /* 0x0000002f44447221 */ /* 0x000fe20000010000 */
[----:B------:R-:W-:Y:S01]  /*0b80*/  FFMA.FTZ R57, R48, R47, R57 ;  /* 0x0000002f30397223 */ /* 0x000fe20000010039 */
[C---:B------:R-:W-:Y:S01]  /*0b90*/  FADD.FTZ R124, -R116.reuse, R61 ;  /* 0x0000003d747c7221 */ /* 0x040fe20000010100 */
        /* <DEDUP_REMOVED lines=8> */
[----:B------:R-:W-:Y:S01]  /*0c20*/  FMUL.FTZ R115, R98, R59 ;  /* 0x0000003b62737220 */ /* 0x000fe20000410000 */
[C---:B------:R-:W-:Y:S01]  /*0c30*/  FMUL.FTZ R114, R107.reuse, R114 ;  /* 0x000000726b727220 */ /* 0x040fe20000410000 */
[----:B------:R-:W-:Y:S01]  /*0c40*/  FADD.FTZ R116, R116, R113 ;  /* 0x0000007174747221 */ /* 0x000fe20000010000 */
[----:B------:R-:W-:Y:S01]  /*0c50*/  FFMA.FTZ R57, R54, R113, R57 ;  /* 0x0000007136397223 */ /* 0x000fe20000010039 */
[C---:B------:R-:W-:Y:S02]  /*0c60*/  FMUL.FTZ R66, R107.reuse, R124 ;  /* 0x0000007c6b427220 */ /* 0x040fe40000410000 */
[----:B------:R-:W-:Y:S01]  /*0c70*/  FADD.FTZ R116, R116, R115 ;  /* 0x0000007374747221 */ /* 0x000fe20000010000 */
[----:B------:R-:W-:Y:S01]  /*0c80*/  FFMA.FTZ R57, R114, R115, R57 ;  /* 0x0000007372397223 */ /* 0x000fe20000010039 */
[----:B------:R-:W-:Y:S01]  /*0c90*/  FMUL.FTZ R68, R107, R120 ;  /* 0x000000786b447220 */ /* 0x000fe20000410000 */
[C---:B------:R-:W-:Y:S01]  /*0ca0*/  FADD.FTZ R6, R69.reuse, R6 ;  /* 0x0000000645067221 */ /* 0x040fe20000010000 */
[----:B------:R-:W-:Y:S01]  /*0cb0*/  FFMA.FTZ R76, R69, R66, R76 ;  /* 0x00000042454c7223 */ /* 0x000fe2000001004c */
        /* <DEDUP_REMOVED lines=16> */
[----:B------:R-:W-:Y:S01]  /*0dc0*/  FMUL.FTZ R58, R107, R58 ;  /* 0x0000003a6b3a7220 */ /* 0x000fe20000410000 */
[----:B------:R-:W-:Y:S01]  /*0dd0*/  FMUL.FTZ R57, R93, R72 ;  /* 0x000000485d397220 */ /* 0x000fe20000410000 */
[----:B------:R-:W-:Y:S01]  /*0de0*/  FADD.FTZ R116, R116, R71 ;  /* 0x0000004774747221 */ /* 0x000fe20000010000 */
[----:B------:R-:W-:Y:S01]  /*0df0*/  FMUL.FTZ R56, R107, R56 ;  /* 0x000000386b387220 */ /* 0x000fe20000410000 */
        /* <DEDUP_REMOVED lines=14> */
[----:B------:R-:W-:Y:S01]  /*0ee0*/  FADD.FTZ R72, R63, R74 ;  /* 0x0000004a3f487221 */ /* 0x000fe20000010000 */
[----:B------:R-:W-:Y:S01]  /*0ef0*/  FMUL.FTZ R60, R107, R60 ;  /* 0x0000003c6b3c7220 */ /* 0x000fe20000410000 */
[----:B------:R-:W-:Y:S01]  /*0f00*/  FMUL.FTZ R61, R90, R75 ;  /* 0x0000004b5a3d7220 */ /* 0x000fe20000410000 */
[----:B------:R-:W-:Y:S01]  /*0f10*/  FFMA.FTZ R63, R59, R74, R64 ;  /* 0x0000004a3b3f7223 */ /* 0x000fe20000010040 */
[C---:B------:R-:W-:Y:S01]  /*0f20*/  FADD.FTZ R0, R75.reuse, R0 ;  /* 0x000000004b007221 */ /* 0x040fe20000010000 */
        /* <DEDUP_REMOVED lines=22> */
.L_x_2556:
[----:B------:R-:W-:Y:S01]  /*1090*/  ISETP.NE.U32.AND P2, PT, RZ, UR12, PT ;  /* 0x0000000cff007c0c */ /* 0x000fe2000bf45070 */
[----:B-1----:R-:W-:Y:S01]  /*10a0*/  FADD.FTZ R64, R63, R64 ;  /* 0x000000403f407221 */ /* 0x002fe20000010000 */
[----:B------:R-:W1:Y:S01]  /*10b0*/  LDC.64 R116, c[0x0][0x2f8] ;  /* 0x0000be00ff747b82 */ /* 0x000e620000000a00 */
[----:B------:R-:W-:Y:S02]  /*10c0*/  ISETP.NE.U32.AND P0, PT, RZ, UR10, PT ;  /* 0x0000000aff007c0c */ /* 0x000fe4000bf05070 */
[----:B------:R-:W-:Y:S01]  /*10d0*/  ISETP.NE.AND.EX P2, PT, RZ, UR13, PT, P2 ;  /* 0x0000000dff007c0c */ /* 0x000fe2000bf45320 */
[----:B0-----:R-:W-:Y:S01]  /*10e0*/  FMUL.FTZ R63, R64, UR9 ;  /* 0x00000009403f7c20 */ /* 0x001fe20008410000 */
[----:B--2---:R-:W-:Y:S01]  /*10f0*/  FADD.FTZ R64, R72, R123 ;  /* 0x0000007b48407221 */ /* 0x004fe20000010000 */
[----:B------:R-:W-:Y:S02]  /*1100*/  ISETP.NE.U32.AND P1, PT, RZ, UR14, PT ;  /* 0x0000000eff007c0c */ /* 0x000fe4000bf25070 */
[----:B------:R-:W-:Y:S01]  /*1110*/  ISETP.NE.AND.EX P0, PT, RZ, UR11, PT, P0 ;  /* 0x0000000bff007c0c */ /* 0x000fe2000bf05300 */
[----:B------:R-:W-:Y:S01]  /*1120*/  FMUL.FTZ R64, R64, UR9 ;  /* 0x0000000940407c20 */ /* 0x000fe20008410000 */
[----:B------:R-:W-:-:S02]  /*1130*/  FSEL R63, R63, RZ, !P6 ;  /* 0x000000ff3f3f7208 */ /* 0x000fc40007000000 */
[----:B------:R-:W-:Y:S02]  /*1140*/  ISETP.NE.AND.EX P1, PT, RZ, UR15, PT, P1 ;  /* 0x0000000fff007c0c */ /* 0x000fe4000bf25310 */
[----:B------:R-:W-:Y:S01]  /*1150*/  ISETP.NE.U32.AND P5, PT, RZ, UR12, PT ;  /* 0x0000000cff007c0c */ /* 0x000fe2000bfa5070 */
[-CC-:B------:R-:W-:Y:S01]  /*1160*/  FFMA.FTZ R46, R46, R64.reuse, R63.reuse ;  /* 0x000000402e2e7223 */ /* 0x180fe2000001003f */
[----:B------:R-:W0:Y:S01]  /*1170*/  @P2 LDC.64 R118, c[0x0][0x300] ;  /* 0x0000c000ff762b82 */ /* 0x000e220000000a00 */
[-CC-:B------:R-:W-:Y:S01]  /*1180*/  FFMA.FTZ R44, R44, R64.reuse, R63.reuse ;  /* 0x000000402c2c7223 */ /* 0x180fe2000001003f */
[-CC-:B------:R-:W-:Y:S01]  /*1190*/  FFMA.FTZ R48, R48, R64.reuse, R63.reuse ;  /* 0x0000004030307223 */ /* 0x180fe2000001003f */
[-CC-:B------:R-:W-:Y:S01]  /*11a0*/  FFMA.FTZ R112, R112, R64.reuse, R63.reuse ;  /* 0x0000004070707223 */ /* 0x180fe2000001003f */
[----:B------:R-:W-:Y:S01]  /*11b0*/  FADD.FTZ R46, R49, -R46 ;  /* 0x8000002e312e7221 */ /* 0x000fe20000010000 */
[----:B------:R-:W-:Y:S01]  /*11c0*/  FADD.FTZ R44, R45, -R44 ;  /* 0x8000002c2d2c7221 */ /* 0x000fe20000010000 */
[----:B------:R-:W-:Y:S01]  /*11d0*/  FADD.FTZ R48, R47, -R48 ;  /* 0x800000302f307221 */ /* 0x000fe20000010000 */
[----:B------:R-:W-:Y:S01]  /*11e0*/  FADD.FTZ R112, R51, -R112 ;  /* 0x8000007033707221 */ /* 0x000fe20000010000 */
[-CC-:B------:R-:W-:Y:S01]  /*11f0*/  FFMA.FTZ R72, R50, R64.reuse, R63.reuse ;  /* 0x0000004032487223 */ /* 0x180fe2000001003f */
[--C-:B------:R-:W-:Y:S01]  /*1200*/  FFMA.FTZ R52, R52, R64, R63.reuse ;  /* 0x0000004034347223 */ /* 0x100fe2000001003f */
[C---:B------:R-:W-:Y:S01]  /*1210*/  FMUL.FTZ R45, R107.reuse, R46 ;  /* 0x0000002e6b2d7220 */ /* 0x040fe20000410000 */
[-CC-:B------:R-:W-:Y:S01]  /*1220*/  FFMA.FTZ R120, R54, R64.reuse, R63.reuse ;  /* 0x0000004036787223 */ /* 0x180fe2000001003f */
[----:B------:R-:W-:Y:S01]  /*1230*/  FFMA.FTZ R122, R114, R64, R63 ;  /* 0x00000040727a7223 */ /* 0x000fe2000001003f */
[C---:B------:R-:W-:Y:S01]  /*1240*/  FMUL.FTZ R44, R107.reuse, R44 ;  /* 0x0000002c6b2c7220 */ /* 0x040fe20000410000 */
[C---:B------:R-:W-:Y:S01]  /*1250*/  FMUL.FTZ R46, R107.reuse, R48 ;  /* 0x000000306b2e7220 */ /* 0x040fe20000410000 */
[----:B------:R-:W-:Y:S01]  /*1260*/  FMUL.FTZ R47, R107, R112 ;  /* 0x000000706b2f7220 */ /* 0x000fe20000410000 */
[----:B------:R-:W-:Y:S01]  /*1270*/  FADD.FTZ R72, R53, -R72 ;  /* 0x8000004835487221 */ /* 0x000fe20000010000 */
        /* <DEDUP_REMOVED lines=18> */
.L_x_2540:
        /* <DEDUP_REMOVED lines=11> */
.L_x_2541:
[C---:B--23--:R-:W-:Y:S01]  /*1450*/  FMUL.FTZ R47, R107.reuse, R122 ;  /* 0x0000007a6b2f7220 */ /* 0x04cfe20000410000 */
[C---:B------:R-:W-:Y:S01]  /*1460*/  FMUL.FTZ R46, R107.reuse, R120 ;  /* 0x000000786b2e7220 */ /* 0x040fe20000410000 */
[C---:B------:R-:W-:Y:S01]  /*1470*/  FMUL.FTZ R45, R107.reuse, R114 ;  /* 0x000000726b2d7220 */ /* 0x040fe20000410000 */
        /* <DEDUP_REMOVED lines=10> */
[----:B-1----:R-:W-:Y:S02]  /*1520*/  SEL R51, R47, R43, P5 ;  /* 0x0000002b2f337207 */ /* 0x002fe40002800000 */
[----:B------:R-:W-:Y:S02]  /*1530*/  SEL R50, R46, R42, P5 ;  /* 0x0000002a2e327207 */ /* 0x000fe40002800000 */
[----:B------:R-:W-:Y:S02]  /*1540*/  SEL R49, R45, R41, P5 ;  /* 0x000000292d317207 */ /* 0x000fe40002800000 */
        /* <DEDUP_REMOVED lines=9> */
.L_x_2542:
        /* <DEDUP_REMOVED lines=9> */
[----:B------:R-:W-:Y:S01]  /*1670*/  FADD.FTZ R70, R71, -R70 ;  /* 0x8000004647467221 */ /* 0x000fe20000010000 */
[C---:B0-----:R-:W-:Y:S01]  /*1680*/  FMUL.FTZ R52, R107.reuse, R62 ;  /* 0x0000003e6b347220 */ /* 0x041fe20000410000 */
        /* <DEDUP_REMOVED lines=15> */
.L_x_2543:
        /* <DEDUP_REMOVED lines=11> */
[----:B------:R-:W-:-:S03]  /*1830*/  SEL R51, R55, R43, P5 ;  /* 0x0000002b37337207 */ /* 0x000fc60002800000 */
[----:B------:R-:W-:Y:S01]  /*1840*/  IMAD.WIDE.U32 R116, R108, 0x10, R116 ;  /* 0x000000106c747825 */ /* 0x000fe200078e0074 */
[----:B------:R2:W-:Y:S01]  /*1850*/  STG.E.128 desc[UR4][R60.64], R52 ;  /* 0x000000343c007986 */ /* 0x0005e2000c101d04 */
[----:B------:R-:W3:Y:S02]  /*1860*/  @P2 LDC.64 R44, c[0x0][0x300] ;  /* 0x0000c000ff2c2b82 */ /* 0x000ee40000000a00 */
[----:B0-----:R-:W-:Y:S01]  /*1870*/  @P2 IMAD.WIDE.U32 R58, R109, 0x10, R48 ;  /* 0x000000106d3a2825 */ /* 0x001fe200078e0030 */
[----:B------:R-:W-:Y:S02]  /*1880*/  SEL R49, R53, R41, P5 ;  /* 0x0000002935317207 */ /* 0x000fe40002800000 */
[----:B------:R-:W-:Y:S01]  /*1890*/  SEL R48, R52, R40, P5 ;  /* 0x0000002834307207 */ /* 0x000fe20002800000 */
[----:B-1----:R-:W-:-:S04]  /*18a0*/  @P0 IMAD.WIDE.U32 R62, R108, 0x10, R46 ;  /* 0x000000106c3e0825 */ /* 0x002fc800078e002e */
[C---:B------:R-:W-:Y:S01]  /*18b0*/  FMUL.FTZ R46, R107.reuse, R74 ;  /* 0x0000004a6b2e7220 */ /* 0x040fe20000410000 */
[----:B------:R-:W-:-:S03]  /*18c0*/  FMUL.FTZ R47, R107, R64 ;  /* 0x000000406b2f7220 */ /* 0x000fc60000410000 */
[----:B------:R-:W-:Y:S01]  /*18d0*/  @P1 FADD.FTZ R46, R34, R46 ;  /* 0x0000002e222e1221 */ /* 0x000fe20000010000 */
[----:B------:R-:W-:Y:S01]  /*18e0*/  @P1 FADD.FTZ R47, R35, R47 ;  /* 0x0000002f232f1221 */ /* 0x000fe20000010000 */
[----:B---3--:R-:W-:-:S04]  /*18f0*/  @P2 IMAD.WIDE.U32 R108, R108, 0x10, R44 ;  /* 0x000000106c6c2825 */ /* 0x008fc800078e002c */
[C---:B------:R-:W-:Y:S01]  /*1900*/  FMUL.FTZ R44, R107.reuse, R56 ;  /* 0x000000386b2c7220 */ /* 0x040fe20000410000 */
[----:B------:R-:W-:Y:S01]  /*1910*/  FMUL.FTZ R45, R107, R50 ;  /* 0x000000326b2d7220 */ /* 0x000fe20000410000 */
[----:B------:R-:W0:Y:S01]  /*1920*/  LDC.64 R56, c[0x0][0x210] ;  /* 0x00008400ff387b82 */ /* 0x000e220000000a00 */
[----:B------:R-:W-:Y:S01]  /*1930*/  SEL R50, R54, R42, P5 ;  /* 0x0000002a36327207 */ /* 0x000fe20002800000 */
[----:B------:R-:W-:Y:S01]  /*1940*/  @P1 FADD.FTZ R44, R32, R44 ;  /* 0x0000002c202c1221 */ /* 0x000fe20000010000 */
[----:B------:R-:W-:Y:S01]  /*1950*/  @P1 FADD.FTZ R45, R33, R45 ;  /* 0x0000002d212d1221 */ /* 0x000fe20000010000 */
[----:B------:R-:W-:Y:S02]  /*1960*/  SEL R38, R46, R38, P4 ;  /* 0x000000262e267207 */ /* 0x000fe40002000000 */
[----:B------:R-:W-:Y:S01]  /*1970*/  SEL R39, R47, R39, P4 ;  /* 0x000000272f277207 */ /* 0x000fe20002000000 */
[----:B------:R2:W-:Y:S01]  /*1980*/  @P2 STG.E.128 desc[UR4][R58.64], R48 ;  /* 0x000000303a002986 */ /* 0x0005e2000c101d04 */
[----:B------:R-:W-:-:S02]  /*1990*/  SEL R36, R44, R36, P4 ;  /* 0x000000242c247207 */ /* 0x000fc40002000000 */
[C---:B------:R-:W-:Y:S02]  /*19a0*/  SEL R37, R45.reuse, R37, P4 ;  /* 0x000000252d257207 */ /* 0x040fe40002000000 */
[----:B------:R-:W-:Y:S02]  /*19b0*/  SEL R40, R44, R40, P5 ;  /* 0x000000282c287207 */ /* 0x000fe40002800000 */
[----:B------:R-:W-:Y:S01]  /*19c0*/  SEL R41, R45, R41, P5 ;  /* 0x000000292d297207 */ /* 0x000fe20002800000 */
[----:B------:R2:W-:Y:S01]  /*19d0*/  @P0 STG.E.128 desc[UR4][R62.64], R36 ;  /* 0x000000243e000986 */ /* 0x0005e2000c101d04 */
[----:B------:R-:W-:Y:S02]  /*19e0*/  SEL R42, R46, R42, P5 ;  /* 0x0000002a2e2a7207 */ /* 0x000fe40002800000 */
[----:B------:R-:W-:Y:S01]  /*19f0*/  SEL R43, R47, R43, P5 ;  /* 0x0000002b2f2b7207 */ /* 0x000fe20002800000 */
[----:B------:R2:W-:Y:S04]  /*1a00*/  STG.E.128 desc[UR4][R116.64], R44 ;  /* 0x0000002c74007986 */ /* 0x0005e8000c101d04 */
[----:B------:R2:W-:Y:S01]  /*1a10*/  @P2 STG.E.128 desc[UR4][R108.64], R40 ;  /* 0x000000286c002986 */ /* 0x0005e2000c101d04 */
[----:B0-----:R-:W-:-:S04]  /*1a20*/  LEA R106, R56, R106, 0x2 ;  /* 0x0000006a386a7211 */ /* 0x001fc800078e10ff */
[----:B------:R-:W-:-:S13]  /*1a30*/  ISETP.GE.AND P0, PT, R106, R57, PT ;  /* 0x000000396a00720c */ /* 0x000fda0003f06270 */
[----:B--2---:R-:W-:Y:S05]  /*1a40*/  @!P0 BRA `(.L_x_2544) ;  /* 0xffffffe800d08947 */ /* 0x004fea000383ffff */
[----:B------:R-:W-:Y:S05]  /*1a50*/  BSYNC B1 ;  /* 0x0000000000017941 */ /* 0x000fea0003800000 */
.L_x_2538:
        /* <DEDUP_REMOVED lines=32> */
.L_x_2537:
[----:B------:R-:W-:Y:S05]  /*1c60*/  BSYNC B0 ;  /* 0x0000000000007941 */ /* 0x000fea0003800000 */
.L_x_2535:
        /* <DEDUP_REMOVED lines=108> */
.L_x_2539:
        /* <DEDUP_REMOVED lines=8> */
.L_x_2546:
[----:B------:R-:W-:Y:S05]  /*23b0*/  BSYNC B2 ;  /* 0x0000000000027941 */ /* 0x000fea0003800000 */
.L_x_2545:
[----:B------:R-:W-:Y:S02]  /*23c0*/  MOV R75, R123 ;  /* 0x0000007b004b7202 */ /* 0x000fe40000000f00 */
[----:B------:R-:W-:Y:S02]  /*23d0*/  MOV R124, R63 ;  /* 0x0000003f007c7202 */ /* 0x000fe40000000f00 */
[----:B------:R-:W-:Y:S01]  /*23e0*/  MOV R116, 0x1f ;  /* 0x0000001f00747802 */ /* 0x000fe20000000f00 */
[----:B------:R-:W-:Y:S01]  /*23f0*/  FADD.FTZ R118, R72, R75 ;  /* 0x0000004b48767221 */ /* 0x000fe20000010000 */
[----:B------:R-:W-:Y:S01]  /*2400*/  HFMA2.MMA R75, -RZ, RZ, 0, 5.9604644775390625e-08 ;  /* 0x00000001ff4b7435 */ /* 0x000fe200000001ff */
[----:B------:R-:W-:-:S10]  /*2410*/  MOV R117, 0xffffffff ;  /* 0xffffffff00757802 */ /* 0x000fd40000000f00 */
[----:B------:R-:W-:Y:S05]  /*2420*/  WARPSYNC.COLLECTIVE R117, `(.L_x_2547) ;  /* 0x0000000075087348 */ /* 0x000fea0003c00000 */
[----:B------:R0:W1:Y:S02]  /*2430*/  SHFL.BFLY P0, R123, R124, R75, R116 ;  /* 0x0c00004b7c7b7389 */ /* 0x0000640000000074 */
[----:B01----:R-:W-:Y:S01]  /*2440*/  ENDCOLLECTIVE ;  /* 0x000000000000791b */ /* 0x003fe20003800000 */
.L_x_2547:
[----:B------:R-:W-:Y:S01]  /*2450*/  HFMA2.MMA R75, -RZ, RZ, 0, 1.1920928955078125e-07 ;  /* 0x00000002ff4b7435 */ /* 0x000fe200000001ff */
[----:B------:R-:W-:Y:S02]  /*2460*/  MOV R124, R118 ;  /* 0x00000076007c7202 */ /* 0x000fe40000000f00 */
[----:B------:R-:W-:-:S08]  /*2470*/  MOV R64, R123 ;  /* 0x0000007b00407202 */ /* 0x000fd00000000f00 */
[----:B------:R-:W-:Y:S05]  /*2480*/  WARPSYNC.COLLECTIVE R117, `(.L_x_2548) ;  /* 0x0000000075087348 */ /* 0x000fea0003c00000 */
[----:B------:R0:W1:Y:S02]  /*2490*/  SHFL.BFLY P0, R123, R124, R75, R116 ;  /* 0x0c00004b7c7b7389 */ /* 0x0000640000000074 */
[----:B01----:R-:W-:Y:S01]  /*24a0*/  ENDCOLLECTIVE ;  /* 0x000000000000791b */ /* 0x003fe20003800000 */
.L_x_2548:
[----:B------:R-:W-:-:S05]  /*24b0*/  FADD.FTZ R64, R63, R64 ;  /* 0x000000403f407221 */ /* 0x000fca0000010000 */
[----:B------:R-:W-:Y:S02]  /*24c0*/  MOV R124, R64 ;  /* 0x00000040007c7202 */ /* 0x000fe40000000f00 */
[----:B------:R-:W-:-:S07]  /*24d0*/  MOV R119, R123 ;  /* 0x0000007b00777202 */ /* 0x000fce0000000f00 */
[----:B------:R-:W-:Y:S05]  /*24e0*/  WARPSYNC.COLLECTIVE R117, `(.L_x_2549) ;  /* 0x0000000075087348 */ /* 0x000fea0003c00000 */
[----:B------:R0:W1:Y:S02]  /*24f0*/  SHFL.BFLY P0, R123, R124, R75, R116 ;  /* 0x0c00004b7c7b7389 */ /* 0x0000640000000074 */
[----:B01----:R-:W-:Y:S01]  /*2500*/  ENDCOLLECTIVE ;  /* 0x000000000000791b */ /* 0x003fe20003800000 */
.L_x_2549:
[----:B------:R-:W-:Y:S01]  /*2510*/  FADD.FTZ R119, R118, R119 ;  /* 0x0000007776777221 */ /* 0x000fe20000010000 */
[----:B------:R-:W-:-:S04]  /*2520*/  HFMA2.MMA R75, -RZ, RZ, 0, 2.384185791015625e-07 ;  /* 0x00000004ff4b7435 */ /* 0x000fc800000001ff */
[----:B------:R-:W-:Y:S02]  /*2530*/  MOV R124, R119 ;  /* 0x00000077007c7202 */ /* 0x000fe40000000f00 */
[----:B------:R-:W-:-:S07]  /*2540*/  MOV R121, R123 ;  /* 0x0000007b00797202 */ /* 0x000fce0000000f00 */
[----:B------:R-:W-:Y:S05]  /*2550*/  WARPSYNC.COLLECTIVE R117, `(.L_x_2550) ;  /* 0x0000000075087348 */ /* 0x000fea0003c00000 */
[----:B------:R0:W1:Y:S02]  /*2560*/  SHFL.BFLY P0, R123, R124, R75, R116 ;  /* 0x0c00004b7c7b7389 */ /* 0x0000640000000074 */
[----:B01----:R-:W-:Y:S01]  /*2570*/  ENDCOLLECTIVE ;  /* 0x000000000000791b */ /* 0x003fe20003800000 */
.L_x_2550:
[----:B------:R-:W-:-:S05]  /*2580*/  FADD.FTZ R121, R64, R121 ;  /* 0x0000007940797221 */ /* 0x000fca0000010000 */
[----:B------:R-:W-:Y:S02]  /*2590*/  MOV R124, R121 ;  /* 0x00000079007c7202 */ /* 0x000fe40000000f00 */
[----:B------:R-:W-:-:S07]  /*25a0*/  MOV R120, R123 ;  /* 0x0000007b00787202 */ /* 0x000fce0000000f00 */
[----:B------:R-:W-:Y:S05]  /*25b0*/  WARPSYNC.COLLECTIVE R117, `(.L_x_2551) ;  /* 0x0000000075087348 */ /* 0x000fea0003c00000 */
[----:B------:R0:W1:Y:S02]  /*25c0*/  SHFL.BFLY P0, R123, R124, R75, R116 ;  /* 0x0c00004b7c7b7389 */ /* 0x0000640000000074 */
[----:B01----:R-:W-:Y:S01]  /*25d0*/  ENDCOLLECTIVE ;  /* 0x000000000000791b */ /* 0x003fe20003800000 */
.L_x_2551:
[----:B------:R-:W-:Y:S01]  /*25e0*/  FADD.FTZ R120, R119, R120 ;  /* 0x0000007877787221 */ /* 0x000fe20000010000 */
[----:B------:R-:W-:-:S04]  /*25f0*/  HFMA2.MMA R75, -RZ, RZ, 0, 4.76837158203125e-07 ;  /* 0x00000008ff4b7435 */ /* 0x000fc800000001ff */
[----:B------:R-:W-:Y:S02]  /*2600*/  MOV R124, R120 ;  /* 0x00000078007c7202 */ /* 0x000fe40000000f00 */
[----:B------:R-:W-:-:S07]  /*2610*/  MOV R122, R123 ;  /* 0x0000007b007a7202 */ /* 0x000fce0000000f00 */
[----:B------:R-:W-:Y:S05]  /*2620*/  WARPSYNC.COLLECTIVE R117, `(.L_x_2552) ;  /* 0x0000000075087348 */ /* 0x000fea0003c00000 */
[----:B------:R0:W1:Y:S02]  /*2630*/  SHFL.BFLY P0, R123, R124, R75, R116 ;  /* 0x0c00004b7c7b7389 */ /* 0x0000640000000074 */
[----:B01----:R-:W-:Y:S01]  /*2640*/  ENDCOLLECTIVE ;  /* 0x000000000000791b */ /* 0x003fe20003800000 */
.L_x_2552:
[----:B------:R-:W-:-:S05]  /*2650*/  FADD.FTZ R122, R121, R122 ;  /* 0x0000007a797a7221 */ /* 0x000fca0000010000 */
[----:B------:R-:W-:Y:S02]  /*2660*/  MOV R124, R122 ;  /* 0x0000007a007c7202 */ /* 0x000fe40000000f00 */
[----:B------:R-:W-:-:S07]  /*2670*/  MOV R63, R123 ;  /* 0x0000007b003f7202 */ /* 0x000fce0000000f00 */
[----:B------:R-:W-:Y:S05]  /*2680*/  WARPSYNC.COLLECTIVE R117, `(.L_x_2553) ;  /* 0x0000000075087348 */ /* 0x000fea0003c00000 */
[----:B------:R0:W1:Y:S02]  /*2690*/  SHFL.BFLY P0, R123, R124, R75, R116 ;  /* 0x0c00004b7c7b7389 */ /* 0x0000640000000074 */
[----:B01----:R-:W-:Y:S01]  /*26a0*/  ENDCOLLECTIVE ;  /* 0x000000000000791b */ /* 0x003fe20003800000 */
.L_x_2553:
[----:B------:R-:W-:Y:S01]  /*26b0*/  FADD.FTZ R63, R120, R63 ;  /* 0x0000003f783f7221 */ /* 0x000fe20000010000 */
[----:B------:R-:W-:-:S04]  /*26c0*/  HFMA2.MMA R75, -RZ, RZ, 0, 9.5367431640625e-07 ;  /* 0x00000010ff4b7435 */ /* 0x000fc800000001ff */
[----:B------:R-:W-:Y:S01]  /*26d0*/  MOV R124, R63 ;  /* 0x0000003f007c7202 */ /* 0x000fe20000000f00 */
[----:B------:R-:W-:-:S07]  /*26e0*/  FADD.FTZ R72, R122, R123 ;  /* 0x0000007b7a487221 */ /* 0x000fce0000010000 */
[----:B------:R-:W-:Y:S05]  /*26f0*/  WARPSYNC.COLLECTIVE R117, `(.L_x_2554) ;  /* 0x0000000075087348 */ /* 0x000fea0003c00000 */
[----:B------:R0:W1:Y:S02]  /*2700*/  SHFL.BFLY P0, R123, R124, R75, R116 ;  /* 0x0c00004b7c7b7389 */ /* 0x0000640000000074 */
[----:B01----:R-:W-:Y:S01]  /*2710*/  ENDCOLLECTIVE ;  /* 0x000000000000791b */ /* 0x003fe20003800000 */
.L_x_2554:
[----:B------:R-:W-:Y:S02]  /*2720*/  MOV R124, R72 ;  /* 0x00000048007c7202 */ /* 0x000fe40000000f00 */
[----:B------:R-:W-:-:S07]  /*2730*/  MOV R64, R123 ;  /* 0x0000007b00407202 */ /* 0x000fce0000000f00 */
[----:B------:R-:W-:Y:S05]  /*2740*/  WARPSYNC.COLLECTIVE R117, `(.L_x_2555) ;  /* 0x0000000075087348 */ /* 0x000fea0003c00000 */
[----:B------:R0:W1:Y:S02]  /*2750*/  SHFL.BFLY P0, R123, R124, R75, R116 ;  /* 0x0c00004b7c7b7389 */ /* 0x0000640000000074 */
[----:B01----:R-:W-:Y:S01]  /*2760*/  ENDCOLLECTIVE ;  /* 0x000000000000791b */ /* 0x003fe20003800000 */
.L_x_2555:
[----:B------:R-:W-:Y:S05]  /*2770*/  BRA `(.L_x_2556) ;  /* 0xffffffe800447947 */ /* 0x000fea000383ffff */
.L_x_2557:
        /* <DEDUP_REMOVED lines=16> */
.L_x_3241:


//--------------------- .text._ZN10layer_norm31ln_parallel_residual_bwd_kernelINS_13Kernel_traitsI6__halfffffjLj512ELj1ELj4ELj1ELj16ENS_18Kernel_traits_baseILj512ES2_ffffjLj128EEEEELb1ELb0ELb0EEEvNS_9BwdParamsE --------------------------
	.section	.text._ZN10layer_norm31ln_parallel_residual_bwd_kernelINS_13Kernel_traitsI6__halfffffjLj512ELj1ELj4ELj1ELj16ENS_18Kernel_traits_baseILj512ES2_ffffjLj128EEEEELb1ELb0ELb0EEEvNS_9BwdParamsE,"ax",@progbits
	.align	128
        .global         _ZN10layer_norm31ln_parallel_residual_bwd_kernelINS_13Kernel_traitsI6__halfffffjLj512ELj1ELj4ELj1ELj16ENS_18Kernel_traits_baseILj512ES2_ffffjLj128EEEEELb1ELb0ELb0EEEvNS_9BwdParamsE
        .type           _ZN10layer_norm31ln_parallel_residual_bwd_kernelINS_13Kernel_traitsI6__halfffffjLj512ELj1ELj4ELj1ELj16ENS_18Kernel_traits_baseILj512ES2_ffffjLj128EEEEELb1ELb0ELb0EEEvNS_9BwdParamsE,@function
        .size           _ZN10layer_norm31ln_parallel_residual_bwd_kernelINS_13Kernel_traitsI6__halfffffjLj512ELj1ELj4ELj1ELj16ENS_18Kernel_traits_baseILj512ES2_ffffjLj128EEEEELb1ELb0ELb0EEEvNS_9BwdParamsE,(.L_x_3242 - _ZN10layer_norm31ln_parallel_residual_bwd_kernelINS_13Kernel_traitsI6__halfffffjLj512ELj1ELj4ELj1ELj16ENS_18Kernel_traits_baseILj512ES2_ffffjLj128EEEEELb1ELb0ELb0EEEvNS_9BwdParamsE)
        .other          _ZN10layer_norm31ln_parallel_residual_bwd_kernelINS_13Kernel_traitsI6__halfffffjLj512ELj1ELj4ELj1ELj16ENS_18Kernel_traits_baseILj512ES2_ffffjLj128EEEEELb1ELb0ELb0EEEvNS_9BwdParamsE,@"STO_CUDA_ENTRY STV_DEFAULT"
_ZN10layer_norm31ln_parallel_residual_bwd_kernelINS_13Kernel_traitsI6__halfffffjLj512ELj1ELj4ELj1ELj16ENS_18Kernel_traits_baseILj512ES2_ffffjLj128EEEEELb1ELb0ELb0EEEvNS_9BwdParamsE:
.text._ZN10layer_norm31ln_parallel_residual_bwd_kernelINS_13Kernel_traitsI6__halfffffjLj512ELj1ELj4ELj1ELj16ENS_18Kernel_traits_baseILj512ES2_ffffjLj128EEEEELb1ELb0ELb0EEEvNS_9BwdParamsE:
        /* <DEDUP_REMOVED lines=27> */
[----:B0-----:R-:W-:-:S05]  /*01b0*/  @P1 IMAD.WIDE.U32 R4, R3, 0x8, R4 ;  /* 0x0000000803041825 */ /* 0x001fca00078e0004 */
[----:B------:R0:W5:Y:S02]  /*01c0*/  @P1 LDG.E.64 R6, desc[UR4][R4.64] ;  /* 0x0000000404061981 */ /* 0x000164000c1e1b00 */
[----:B------:R-:W4:Y:S01]  /*01d0*/  @P3 LDC.64 R32, c[0x0][0x260] ;  /* 0x00009800ff203b82 */ /* 0x000f220000000a00 */
[C---:B-1----:R-:W-:Y:S01]  /*01e0*/  @P1 IMAD.WIDE.U32 R8, R3.reuse, 0x8, R8 ;  /* 0x0000000803081825 */ /* 0x042fe200078e0008 */
[----:B------:R-:W-:-:S04]  /*01f0*/  @P1 LOP3.LUT R3, R3, 0x20, RZ, 0xfc, !PT ;  /* 0x0000002003031812 */ /* 0x000fc800078efcff */
[----:B------:R1:W5:Y:S02]  /*0200*/  @P1 LDG.E.64 R10, desc[UR4][R8.64] ;  /* 0x00000004080a1981 */ /* 0x000364000c1e1b00 */
[----:B------:R-:W0:Y:S01]  /*0210*/  @P3 LDC.64 R34, c[0x0][0x268] ;  /* 0x00009a00ff223b82 */ /* 0x000e220000000a00 */
[----:B--2---:R-:W-:-:S05]  /*0220*/  @P2 IMAD.WIDE.U32 R28, R3, 0x8, R20 ;  /* 0x00000008031c2825 */ /* 0x004fca00078e0014 */
[----:B------:R1:W5:Y:S02]  /*0230*/  @P2 LDG.E.64 R12, desc[UR4][R28.64] ;  /* 0x000000041c0c2981 */ /* 0x000364000c1e1b00 */
[----:B------:R-:W2:Y:S01]  /*0240*/  @P4 LDC.64 R36, c[0x0][0x260] ;  /* 0x00009800ff244b82 */ /* 0x000ea20000000a00 */
[C---:B---3--:R-:W-:Y:S01]  /*0250*/  @P2 IMAD.WIDE.U32 R30, R3.reuse, 0x8, R24 ;  /* 0x00000008031e2825 */ /* 0x048fe200078e0018 */
[----:B------:R-:W-:-:S04]  /*0260*/  @P2 IADD3 R3, R3, 0x20, RZ ;  /* 0x0000002003032810 */ /* 0x000fc80007ffe0ff */
[----:B------:R1:W5:Y:S02]  /*0270*/  @P2 LDG.E.64 R14, desc[UR4][R30.64] ;  /* 0x000000041e0e2981 */ /* 0x000364000c1e1b00 */
[----:B------:R-:W3:Y:S01]  /*0280*/  @P4 LDC.64 R38, c[0x0][0x268] ;  /* 0x00009a00ff264b82 */ /* 0x000ee20000000a00 */
[----:B----4-:R-:W-:-:S05]  /*0290*/  @P3 IMAD.WIDE.U32 R32, R3, 0x8, R32 ;  /* 0x0000000803203825 */ /* 0x010fca00078e0020 */
[----:B------:R1:W5:Y:S01]  /*02a0*/  @P3 LDG.E.64 R16, desc[UR4][R32.64] ;  /* 0x0000000420103981 */ /* 0x000362000c1e1b00 */
[C---:B0-----:R-:W-:Y:S01]  /*02b0*/  @P3 IMAD.WIDE.U32 R34, R3.reuse, 0x8, R34 ;  /* 0x0000000803223825 */ /* 0x041fe200078e0022 */
[----:B------:R-:W-:-:S04]  /*02c0*/  @P3 IADD3 R3, R3, 0x20, RZ ;  /* 0x0000002003033810 */ /* 0x000fc80007ffe0ff */
[----:B------:R1:W5:Y:S01]  /*02d0*/  @P3 LDG.E.64 R18, desc[UR4][R34.64] ;  /* 0x0000000422123981 */ /* 0x000362000c1e1b00 */
[----:B--2---:R-:W-:-:S05]  /*02e0*/  @P4 IMAD.WIDE.U32 R20, R3, 0x8, R36 ;  /* 0x0000000803144825 */ /* 0x004fca00078e0024 */
[----:B------:R1:W5:Y:S01]  /*02f0*/  @P4 LDG.E.64 R22, desc[UR4][R20.64] ;  /* 0x0000000414164981 */ /* 0x000362000c1e1b00 */
[----:B---3--:R-:W-:-:S05]  /*0300*/  @P4 IMAD.WIDE.U32 R24, R3, 0x8, R38 ;  /* 0x0000000803184825 */ /* 0x008fca00078e0026 */
[----:B------:R1:W5:Y:S01]  /*0310*/  @P4 LDG.E.64 R26, desc[UR4][R24.64] ;  /* 0x00000004181a4981 */ /* 0x000362000c1e1b00 */
[----:B------:R-:W0:Y:S01]  /*0320*/  S2R R36, SR_CTAID.X ;  /* 0x0000000000247919 */ /* 0x000e220000002500 */
        /* <DEDUP_REMOVED lines=37> */
[----:B-1----:R-:W-:Y:S06]  /*0580*/  @P0 BRA `(.L_x_2559) ;  /* 0x0000002800300947 */ /* 0x002fec0003800000 */
[----:B------:R-:W0:Y:S01]  /*0590*/  LDC.U8 R4, c[0x0][0x2a0] ;  /* 0x0000a800ff047b82 */ /* 0x000e220000000000 */
[----:B-----5:R-:W-:Y:S01]  /*05a0*/  MOV R25, R13 ;  /* 0x0000000d00197202 */ /* 0x020fe20000000f00 */
[----:B------:R-:W-:Y:S01]  /*05b0*/  IMAD.MOV.U32 R20, RZ, RZ, R11 ;  /* 0x000000ffff147224 */ /* 0x000fe200078e000b */
[----:B------:R-:W-:Y:S01]  /*05c0*/  MOV R31, R17 ;  /* 0x00000011001f7202 */ /* 0x000fe20000000f00 */
[----:B------:R-:W-:Y:S01]  /*05d0*/  IMAD.MOV.U32 R32, RZ, RZ, R19 ;  /* 0x000000ffff207224 */ /* 0x000fe200078e0013 */
[----:B------:R-:W-:Y:S01]  /*05e0*/  MOV R21, R12 ;  /* 0x0000000c00157202 */ /* 0x000fe20000000f00 */
[----:B------:R-:W-:Y:S01]  /*05f0*/  HFMA2.MMA R45, -RZ, RZ, 0, 0 ;  /* 0x00000000ff2d7435 */ /* 0x000fe200000001ff */
        /* <DEDUP_REMOVED lines=8> */
[----:B------:R-:W-:-:S02]  /*0680*/  SHF.R.U64 R6, R6, 0x10, R7 ;  /* 0x0000001006067819 */ /* 0x000fc40000001207 */
[----:B------:R-:W-:Y:S02]  /*0690*/  MOV R9, R7 ;  /* 0x0000000700097202 */ /* 0x000fe40000000f00 */
        /* <DEDUP_REMOVED lines=48> */
[----:B0-----:R-:W-:-:S07]  /*09a0*/  HADD2.F32 R36, -RZ, R36.H0_H0 ;  /* 0x20000024ff247230 */ /* 0x001fce0000004100 */
.L_x_2577:
        /* <DEDUP_REMOVED lines=17> */
[----:B------:R-:W-:Y:S02]  /*0ac0*/  ISETP.NE.U32.AND P0, PT, RZ, UR12, PT ;  /* 0x0000000cff007c0c */ /* 0x000fe4000bf05070 */
[C---:B------:R-:W-:Y:S02]  /*0ad0*/  LEA R136, P5, R146.reuse, UR10, 0x4 ;  /* 0x0000000a92887c11 */ /* 0x040fe4000f8a20ff */
[----:B------:R-:W-:Y:S02]  /*0ae0*/  ISETP.NE.AND.EX P0, PT, RZ, UR13, PT, P0 ;  /* 0x0000000dff007c0c */ /* 0x000fe4000bf05300 */
[C---:B------:R-:W-:Y:S01]  /*0af0*/  LEA.HI.X R137, R146.reuse, UR11, RZ, 0x4, P5 ;  /* 0x0000000b92897c11 */ /* 0x040fe2000a8f24ff */
[----:B------:R-:W1:Y:S05]  /*0b00*/  LDC.64 R132, c[0x0][0x2b8] ;  /* 0x0000ae00ff847b82 */ /* 0x000e6a0000000a00 */
[----:B------:R-:W2:Y:S05]  /*0b10*/  LDG.E.128 R136, desc[UR4][R136.64] ;  /* 0x0000000488887981 */ /* 0x000eaa000c1e1d00 */
[----:B------:R-:W3:Y:S01]  /*0b20*/  @P0 LDC.64 R170, c[0x0][0x248] ;  /* 0x00009200ffaa0b82 */ /* 0x000ee20000000a00 */
[----:B0-----:R-:W-:-:S06]  /*0b30*/  IMAD.WIDE.U32 R128, R146, 0x10, R128 ;  /* 0x0000001092807825 */ /* 0x001fcc00078e0080 */
[----:B------:R-:W4:Y:S01]  /*0b40*/  LDG.E.128 R128, desc[UR4][R128.64] ;  /* 0x0000000480807981 */ /* 0x000f22000c1e1d00 */
[----:B-1----:R-:W-:-:S06]  /*0b50*/  IMAD.WIDE.U32 R132, R146, 0x10, R132 ;  /* 0x0000001092847825 */ /* 0x002fcc00078e0084 */
[----:B------:R-:W4:Y:S01]  /*0b60*/  LDG.E.128 R132, desc[UR4][R132.64] ;  /* 0x0000000484847981 */ /* 0x000f22000c1e1d00 */
[C---:B------:R-:W-:Y:S02]  /*0b70*/  SHF.L.U32 R3, R146.reuse, 0x2, RZ ;  /* 0x0000000292037819 */ /* 0x040fe400000006ff */
[----:B------:R-:W-:Y:S02]  /*0b80*/  SHF.L.U64.HI R38, R146, 0x2, RZ ;  /* 0x0000000292267819 */ /* 0x000fe400000102ff */
[----:B------:R-:W-:-:S04]  /*0b90*/  IADD3 R182, P6, R3, UR6, RZ ;  /* 0x0000000603b67c10 */ /* 0x000fc8000ffde0ff */
[----:B------:R-:W-:Y:S02]  /*0ba0*/  IADD3.X R183, R38, UR7, RZ, P6, !PT ;  /* 0x0000000726b77c10 */ /* 0x000fe4000b7fe4ff */
[----:B---3--:R-:W-:-:S04]  /*0bb0*/  @P0 IADD3 R170, P6, R3, R170, RZ ;  /* 0x000000aa03aa0210 */ /* 0x008fc80007fde0ff */
[----:B------:R-:W-:Y:S02]  /*0bc0*/  @P0 IADD3.X R171, R38, R171, RZ, P6, !PT ;  /* 0x000000ab26ab0210 */ /* 0x000fe400037fe4ff */
[----:B------:R-:W5:Y:S04]  /*0bd0*/  LDG.E R38, desc[UR4][R182.64] ;  /* 0x00000004b6267981 */ /* 0x000f68000c1e1900 */
[----:B------:R0:W5:Y:S01]  /*0be0*/  @P0 LDG.E R39, desc[UR4][R170.64] ;  /* 0x00000004aa270981 */ /* 0x000162000c1e1900 */
[----:B------:R-:W-:Y:S02]  /*0bf0*/  ISETP.NE.AND P0, PT, R4, RZ, PT ;  /* 0x000000ff0400720c */ /* 0x000fe40003f05270 */
[----:B------:R-:W-:Y:S02]  /*0c00*/  ISETP.NE.U32.AND P5, PT, RZ, UR8, PT ;  /* 0x00000008ff007c0c */ /* 0x000fe4000bfa5070 */
[----:B-----5:R-:W-:-:S02]  /*0c10*/  FSEL R3, R184, RZ, !P0 ;  /* 0x000000ffb8037208 */ /* 0x020fc40004000000 */
[----:B------:R-:W-:Y:S02]  /*0c20*/  ISETP.NE.AND.EX P5, PT, RZ, UR9, PT, P5 ;  /* 0x00000009ff007c0c */ /* 0x000fe4000bfa5350 */
[----:B------:R-:W-:-:S11]  /*0c30*/  IADD3 R180, R146, 0x20, RZ ;  /* 0x0000002092b47810 */ /* 0x000fd60007ffe0ff */
[----:B------:R-:W-:-:S04]  /*0c40*/  @P5 LEA R186, P6, R146, UR8, 0x4 ;  /* 0x0000000892ba5c11 */ /* 0x000fc8000f8c20ff */
[----:B------:R-:W-:-:S05]  /*0c50*/  @P5 LEA.HI.X R187, R146, UR9, RZ, 0x4, P6 ;  /* 0x0000000992bb5c11 */ /* 0x000fca000b0f24ff */
[----:B------:R1:W5:Y:S01]  /*0c60*/  @P5 LDG.E.128 R100, desc[UR4][R186.64] ;  /* 0x00000004ba645981 */ /* 0x000362000c1e1d00 */
[--C-:B--2---:R-:W-:Y:S01]  /*0c70*/  FADD.FTZ R136, R136, -R3.reuse ;  /* 0x8000000388887221 */ /* 0x104fe20000010000 */
[--C-:B------:R-:W-:Y:S01]  /*0c80*/  FADD.FTZ R150, R137, -R3.reuse ;  /* 0x8000000389967221 */ /* 0x100fe20000010000 */
[--C-:B------:R-:W-:Y:S01]  /*0c90*/  FADD.FTZ R138, R138, -R3.reuse ;  /* 0x800000038a8a7221 */ /* 0x100fe20000010000 */
[----:B------:R-:W-:Y:S01]  /*0ca0*/  FADD.FTZ R176, R139, -R3 ;  /* 0x800000038bb07221 */ /* 0x000fe20000010000 */
[C---:B------:R-:W-:Y:S01]  /*0cb0*/  FMUL.FTZ R3, R147.reuse, R136 ;  /* 0x0000008893037220 */ /* 0x040fe20000410000 */
[----:B------:R-:W-:Y:S01]  /*0cc0*/  FMUL.FTZ R150, R147, R150 ;  /* 0x0000009693967220 */ /* 0x000fe20000410000 */
[----:B----4-:R-:W-:Y:S01]  /*0cd0*/  FMUL.FTZ R148, R11, R128 ;  /* 0x000000800b947220 */ /* 0x010fe20000410000 */
[----:B------:R-:W-:Y:S01]  /*0ce0*/  FMUL.FTZ R155, R10, R129 ;  /* 0x000000810a9b7220 */ /* 0x000fe20000410000 */
[----:B------:R-:W-:Y:S01]  /*0cf0*/  FADD.FTZ R84, R84, R128 ;  /* 0x0000008054547221 */ /* 0x000fe20000010000 */
[-C--:B------:R-:W-:Y:S01]  /*0d00*/  FFMA.FTZ R72, R128, R3.reuse, R72 ;  /* 0x0000000380487223 */ /* 0x080fe20000010048 */
[----:B------:R-:W-:Y:S01]  /*0d10*/  FFMA.FTZ R148, R7, R132, R148 ;  /* 0x0000008407947223 */ /* 0x000fe20000010094 */
[----:B------:R-:W-:Y:S01]  /*0d20*/  FADD.FTZ R60, R60, R132 ;  /* 0x000000843c3c7221 */ /* 0x000fe20000010000 */
[----:B------:R-:W-:Y:S01]  /*0d30*/  FFMA.FTZ R44, R132, R3, R44 ;  /* 0x00000003842c7223 */ /* 0x000fe2000001002c */
[----:B------:R-:W-:Y:S01]  /*0d40*/  FADD.FTZ R61, R61, R133 ;  /* 0x000000853d3d7221 */ /* 0x000fe20000010000 */
[----:B------:R-:W-:Y:S01]  /*0d50*/  FFMA.FTZ R155, R6, R133, R155 ;  /* 0x00000085069b7223 */ /* 0x000fe2000001009b */
[----:B------:R-:W-:Y:S01]  /*0d60*/  FFMA.FTZ R45, R133, R150, R45 ;  /* 0x00000096852d7223 */ /* 0x000fe2000001002d */
[----:B------:R-:W-:Y:S01]  /*0d70*/  FMUL.FTZ R132, R13, R130 ;  /* 0x000000820d847220 */ /* 0x000fe20000410000 */
[----:B------:R-:W-:Y:S01]  /*0d80*/  FADD.FTZ R128, RZ, R148 ;  /* 0x00000094ff807221 */ /* 0x000fe20000010000 */
[----:B------:R-:W-:Y:S01]  /*0d90*/  FFMA.FTZ R133, R3, R148, RZ ;  /* 0x0000009403857223 */ /* 0x000fe200000100ff */
[----:B------:R-:W-:Y:S01]  /*0da0*/  FMUL.FTZ R175, R12, R131 ;  /* 0x000000830caf7220 */ /* 0x000fe20000410000 */
[----:B------:R-:W-:Y:S01]  /*0db0*/  FFMA.FTZ R169, R9, R134, R132 ;  /* 0x0000008609a97223 */ /* 0x000fe20000010084 */
[----:B0-----:R-:W-:Y:S01]  /*0dc0*/  FMUL.FTZ R171, R147, R138 ;  /* 0x0000008a93ab7220 */ /* 0x001fe20000410000 */
        /* <DEDUP_REMOVED lines=10> */
[----:B------:R-:W-:Y:S01]  /*0e70*/  FADD.FTZ R63, R63, R135 ;  /* 0x000000873f3f7221 */ /* 0x000fe20000010000 */
[-C--:B------:R-:W-:Y:S01]  /*0e80*/  FFMA.FTZ R47, R135, R170.reuse, R47 ;  /* 0x000000aa872f7223 */ /* 0x080fe2000001002f */
[----:B------:R-:W-:Y:S01]  /*0e90*/  FADD.FTZ R86, R86, R130 ;  /* 0x0000008256567221 */ /* 0x000fe20000010000 */
[----:B------:R-:W-:Y:S01]  /*0ea0*/  FFMA.FTZ R74, R130, R171, R74 ;  /* 0x000000ab824a7223 */ /* 0x000fe2000001004a */
[----:B------:R-:W-:Y:S01]  /*0eb0*/  FADD.FTZ R87, R87, R131 ;  /* 0x0000008357577221 */ /* 0x000fe20000010000 */
[----:B------:R-:W-:Y:S01]  /*0ec0*/  FFMA.FTZ R75, R131, R170, R75 ;  /* 0x000000aa834b7223 */ /* 0x000fe2000001004b */
[----:B------:R-:W-:Y:S01]  /*0ed0*/  FADD.FTZ R185, R128, R175 ;  /* 0x000000af80b97221 */ /* 0x000fe20000010000 */
[----:B-1----:R-:W-:-:S07]  /*0ee0*/  FFMA.FTZ R186, R170, R175, R129 ;  /* 0x000000afaaba7223 */ /* 0x002fce0000010081 */
.L_x_2561:
[----:B------:R-:W-:Y:S05]  /*0ef0*/  BSYNC B1 ;  /* 0x0000000000017941 */ /* 0x000fea0003800000 */
.L_x_2560:
[----:B------:R-:W-:Y:S04]  /*0f00*/  BSSY B1, `(.L_x_2562) ;  /* 0x0000046000017945 */ /* 0x000fe80003800000 */
[----:B------:R-:W-:Y:S05]  /*0f10*/  @!P2 BRA `(.L_x_2563) ;  /* 0x000000040010a947 */ /* 0x000fea0003800000 */
[----:B------:R-:W0:Y:S01]  /*0f20*/  LDC.64 R132, c[0x0][0x2c0] ;  /* 0x0000b000ff847b82 */ /* 0x000e220000000a00 */
[----:B------:R-:W-:Y:S02]  /*0f30*/  ISETP.NE.U32.AND P0, PT, RZ, UR12, PT ;  /* 0x0000000cff007c0c */ /* 0x000fe4000bf05070 */
[C---:B------:R-:W-:Y:S02]  /*0f40*/  LEA R128, P5, R180.reuse, UR10, 0x4 ;  /* 0x0000000ab4807c11 */ /* 0x040fe4000f8a20ff */
[----:B------:R-:W-:Y:S02]  /*0f50*/  ISETP.NE.AND.EX P0, PT, RZ, UR13, PT, P0 ;  /* 0x0000000dff007c0c */ /* 0x000fe4000bf05300 */
[C---:B------:R-:W-:Y:S01]  /*0f60*/  LEA.HI.X R129, R180.reuse, UR11, RZ, 0x4, P5 ;  /* 0x0000000bb4817c11 */ /* 0x040fe2000a8f24ff */
[----:B------:R-:W1:Y:S10]  /*0f70*/  LDC.64 R136, c[0x0][0x2b8] ;  /* 0x0000ae00ff887b82 */ /* 0x000e740000000a00 */
[----:B------:R-:W2:Y:S01]  /*0f80*/  @P0 LDC.64 R166, c[0x0][0x248] ;  /* 0x00009200ffa60b82 */ /* 0x000ea20000000a00 */
[----:B------:R-:W-:Y:S01]  /*0f90*/  ISETP.NE.U32.AND P5, PT, RZ, UR8, PT ;  /* 0x00000008ff007c0c */ /* 0x000fe2000bfa5070 */
[----:B------:R-:W3:Y:S01]  /*0fa0*/  LDG.E.128 R128, desc[UR4][R128.64] ;  /* 0x0000000480807981 */ /* 0x000ee2000c1e1d00 */
[C---:B0-----:R-:W-:Y:S01]  /*0fb0*/  IMAD.WIDE.U32 R132, R180.reuse, 0x10, R132 ;  /* 0x00000010b4847825 */ /* 0x041fe200078e0084 */
[----:B------:R-:W-:-:S02]  /*0fc0*/  SHF.L.U32 R149, R180, 0x2, RZ ;  /* 0x00000002b4957819 */ /* 0x000fc400000006ff */
[----:B------:R-:W-:-:S03]  /*0fd0*/  ISETP.NE.AND.EX P5, PT, RZ, UR9, PT, P5 ;  /* 0x00000009ff007c0c */ /* 0x000fc6000bfa5350 */
[----:B------:R-:W4:Y:S01]  /*0fe0*/  LDG.E.128 R132, desc[UR4][R132.64] ;  /* 0x0000000484847981 */ /* 0x000f22000c1e1d00 */
[C---:B-1----:R-:W-:Y:S01]  /*0ff0*/  IMAD.WIDE.U32 R136, R180.reuse, 0x10, R136 ;  /* 0x00000010b4887825 */ /* 0x042fe200078e0088 */
[----:B------:R-:W-:Y:S02]  /*1000*/  SHF.L.U64.HI R140, R180, 0x2, RZ ;  /* 0x00000002b48c7819 */ /* 0x000fe400000102ff */
[----:B------:R-:W-:-:S03]  /*1010*/  IADD3 R176, P6, R149, UR6, RZ ;  /* 0x0000000695b07c10 */ /* 0x000fc6000ffde0ff */
[----:B------:R-:W4:Y:S01]  /*1020*/  LDG.E.128 R136, desc[UR4][R136.64] ;  /* 0x0000000488887981 */ /* 0x000f22000c1e1d00 */
[----:B------:R-:W-:Y:S02]  /*1030*/  IADD3.X R177, R140, UR7, RZ, P6, !PT ;  /* 0x000000078cb17c10 */ /* 0x000fe4000b7fe4ff */
[----:B--2---:R-:W-:-:S04]  /*1040*/  @P0 IADD3 R166, P6, R149, R166, RZ ;  /* 0x000000a695a60210 */ /* 0x004fc80007fde0ff */
[----:B------:R-:W-:Y:S02]  /*1050*/  @P0 IADD3.X R167, R140, R167, RZ, P6, !PT ;  /* 0x000000a78ca70210 */ /* 0x000fe400037fe4ff */
[C---:B------:R-:W-:Y:S01]  /*1060*/  @P5 LEA R182, P6, R180.reuse, UR8, 0x4 ;  /* 0x00000008b4b65c11 */ /* 0x040fe2000f8c20ff */
[----:B------:R-:W5:Y:S03]  /*1070*/  LDG.E R140, desc[UR4][R176.64] ;  /* 0x00000004b08c7981 */ /* 0x000f66000c1e1900 */
[----:B------:R-:W-:Y:S01]  /*1080*/  @P5 LEA.HI.X R183, R180, UR9, RZ, 0x4, P6 ;  /* 0x00000009b4b75c11 */ /* 0x000fe2000b0f24ff */
[----:B------:R0:W5:Y:S04]  /*1090*/  @P0 LDG.E R141, desc[UR4][R166.64] ;  /* 0x00000004a68d0981 */ /* 0x000168000c1e1900 */
[----:B------:R1:W5:Y:S01]  /*10a0*/  @P5 LDG.E.128 R104, desc[UR4][R182.64] ;  /* 0x00000004b6685981 */ /* 0x000362000c1e1d00 */
[----:B------:R-:W-:-:S04]  /*10b0*/  ISETP.NE.AND P0, PT, R4, RZ, PT ;  /* 0x000000ff0400720c */ /* 0x000fc80003f05270 */
[----:B-----5:R-:W-:Y:S02]  /*10c0*/  FSEL R168, R184, RZ, !P0 ;  /* 0x000000ffb8a87208 */ /* 0x020fe40004000000 */
[----:B------:R-:W-:-:S03]  /*10d0*/  IADD3 R180, R180, 0x20, RZ ;  /* 0x00000020b4b47810 */ /* 0x000fc60007ffe0ff */
[C---:B---3--:R-:W-:Y:S01]  /*10e0*/  FADD.FTZ R128, -R168.reuse, R128 ;  /* 0x00000080a8807221 */ /* 0x048fe20000010100 */
[----:B------:R-:W-:-:S03]  /*10f0*/  FADD.FTZ R154, -R168, R129 ;  /* 0x00000081a89a7221 */ /* 0x000fc60000010100 */
[----:B------:R-:W-:Y:S01]  /*1100*/  FMUL.FTZ R149, R147, R128 ;  /* 0x0000008093957220 */ /* 0x000fe20000410000 */
[----:B----4-:R-:W-:Y:S01]  /*1110*/  FMUL.FTZ R152, R19, R132 ;  /* 0x0000008413987220 */ /* 0x010fe20000410000 */
[----:B------:R-:W-:Y:S01]  /*1120*/  FMUL.FTZ R157, R18, R133 ;  /* 0x00000085129d7220 */ /* 0x000fe20000410000 */
[----:B------:R-:W-:Y:S01]  /*1130*/  FADD.FTZ R130, -R168, R130 ;  /* 0x00000082a8827221 */ /* 0x000fe20000010100 */
[----:B------:R-:W-:Y:S01]  /*1140*/  FMUL.FTZ R154, R147, R154 ;  /* 0x0000009a939a7220 */ /* 0x000fe20000410000 */
[----:B------:R-:W-:Y:S01]  /*1150*/  FFMA.FTZ R152, R15, R136, R152 ;  /* 0x000000880f987223 */ /* 0x000fe20000010098 */
[----:B------:R-:W-:Y:S01]  /*1160*/  FFMA.FTZ R157, R14, R137, R157 ;  /* 0x000000890e9d7223 */ /* 0x000fe2000001009d */
[----:B0-----:R-:W-:Y:S02]  /*1170*/  FMUL.FTZ R166, R21, R134 ;  /* 0x0000008615a67220 */ /* 0x001fe40000410000 */
[----:B------:R-:W-:Y:S01]  /*1180*/  FADD.FTZ R128, R185, R152 ;  /* 0x00000098b9807221 */ /* 0x000fe20000010000 */
[----:B------:R-:W-:Y:S01]  /*1190*/  FFMA.FTZ R129, R149, R152, R186 ;  /* 0x0000009895817223 */ /* 0x000fe200000100ba */
[----:B------:R-:W-:Y:S01]  /*11a0*/  FADD.FTZ R168, -R168, R131 ;  /* 0x00000083a8a87221 */ /* 0x000fe20000010100 */
[----:B------:R-:W-:Y:S01]  /*11b0*/  FMUL.FTZ R177, R20, R135 ;  /* 0x0000008714b17220 */ /* 0x000fe20000410000 */
[----:B------:R-:W-:Y:S01]  /*11c0*/  FADD.FTZ R131, R128, R157 ;  /* 0x0000009d80837221 */ /* 0x000fe20000010000 */
[----:B------:R-:W-:Y:S01]  /*11d0*/  FMUL.FTZ R167, R147, R130 ;  /* 0x0000008293a77220 */ /* 0x000fe20000410000 */
        /* <DEDUP_REMOVED lines=23> */
[----:B-1----:R-:W-:-:S07]  /*1350*/  FFMA.FTZ R186, R168, R177, R129 ;  /* 0x000000b1a8ba7223 */ /* 0x002fce0000010081 */
.L_x_2563:
[----:B------:R-:W-:Y:S05]  /*1360*/  BSYNC B1 ;  /* 0x0000000000017941 */ /* 0x000fea0003800000 */
.L_x_2562:
[----:B------:R-:W-:Y:S04]  /*1370*/  BSSY B1, `(.L_x_2564) ;  /* 0x0000046000017945 */ /* 0x000fe80003800000 */
[----:B------:R-:W-:Y:S05]  /*1380*/  @!P3 BRA `(.L_x_2565) ;  /* 0x000000040010b947 */ /* 0x000fea0003800000 */
[----:B------:R-:W0:Y:S01]  /*1390*/  LDC.64 R130, c[0x0][0x2c0] ;  /* 0x0000b000ff827b82 */ /* 0x000e220000000a00 */
[C---:B------:R-:W-:Y:S02]  /*13a0*/  LEA R128, P5, R180.reuse, UR10, 0x4 ;  /* 0x0000000ab4807c11 */ /* 0x040fe4000f8a20ff */
[----:B------:R-:W-:Y:S02]  /*13b0*/  ISETP.NE.U32.AND P0, PT, RZ, UR12, PT ;  /* 0x0000000cff007c0c */ /* 0x000fe4000bf05070 */
[----:B------:R-:W-:Y:S02]  /*13c0*/  LEA.HI.X R129, R180, UR11, RZ, 0x4, P5 ;  /* 0x0000000bb4817c11 */ /* 0x000fe4000a8f24ff */
[----:B------:R-:W-:Y:S01]  /*13d0*/  ISETP.NE.AND.EX P0, PT, RZ, UR13, PT, P0 ;  /* 0x0000000dff007c0c */ /* 0x000fe2000bf05300 */
[----:B------:R-:W1:-:S12]  /*13e0*/  LDC.64 R132, c[0x0][0x2b8] ;  /* 0x0000ae00ff847b82 */ /* 0x000e580000000a00 */
[----:B------:R-:W2:Y:S01]  /*13f0*/  @P0 LDC.64 R158, c[0x0][0x248] ;  /* 0x00009200ff9e0b82 */ /* 0x000ea20000000a00 */
[C---:B0-----:R-:W-:Y:S02]  /*1400*/  IMAD.WIDE.U32 R134, R180.reuse, 0x10, R130 ;  /* 0x00000010b4867825 */ /* 0x041fe400078e0082 */
[----:B------:R-:W3:Y:S02]  /*1410*/  LDG.E.128 R128, desc[UR4][R128.64] ;  /* 0x0000000480807981 */ /* 0x000ee4000c1e1d00 */
[C---:B-1----:R-:W-:Y:S02]  /*1420*/  IMAD.WIDE.U32 R136, R180.reuse, 0x10, R132 ;  /* 0x00000010b4887825 */ /* 0x042fe400078e0084 */
[----:B------:R-:W4:Y:S04]  /*1430*/  LDG.E.128 R132, desc[UR4][R134.64] ;  /* 0x0000000486847981 */ /* 0x000f28000c1e1d00 */
[----:B------:R-:W4:Y:S01]  /*1440*/  LDG.E.128 R136, desc[UR4][R136.64] ;  /* 0x0000000488887981 */ /* 0x000f22000c1e1d00 */
[C---:B------:R-:W-:Y:S01]  /*1450*/  IMAD.SHL.U32 R151, R180.reuse, 0x4, RZ ;  /* 0x00000004b4977824 */ /* 0x040fe200078e00ff */
[----:B------:R-:W-:-:S02]  /*1460*/  SHF.L.U64.HI R142, R180, 0x2, RZ ;  /* 0x00000002b48e7819 */ /* 0x000fc400000102ff */
[----:B------:R-:W-:Y:S02]  /*1470*/  ISETP.NE.U32.AND P5, PT, RZ, UR8, PT ;  /* 0x00000008ff007c0c */ /* 0x000fe4000bfa5070 */
[C---:B------:R-:W-:Y:S02]  /*1480*/  IADD3 R164, P6, R151.reuse, UR6, RZ ;  /* 0x0000000697a47c10 */ /* 0x040fe4000ffde0ff */
[----:B------:R-:W-:Y:S02]  /*1490*/  ISETP.NE.AND.EX P5, PT, RZ, UR9, PT, P5 ;  /* 0x00000009ff007c0c */ /* 0x000fe4000bfa5350 */
[----:B------:R-:W-:Y:S02]  /*14a0*/  IADD3.X R165, R142, UR7, RZ, P6, !PT ;  /* 0x000000078ea57c10 */ /* 0x000fe4000b7fe4ff */
[----:B--2---:R-:W-:-:S04]  /*14b0*/  @P0 IADD3 R158, P6, R151, R158, RZ ;  /* 0x0000009e979e0210 */ /* 0x004fc80007fde0ff */
[----:B------:R-:W-:Y:S02]  /*14c0*/  @P0 IADD3.X R159, R142, R159, RZ, P6, !PT ;  /* 0x0000009f8e9f0210 */ /* 0x000fe400037fe4ff */
[----:B------:R-:W5:Y:S03]  /*14d0*/  LDG.E R142, desc[UR4][R164.64] ;  /* 0x00000004a48e7981 */ /* 0x000f66000c1e1900 */
[----:B------:R-:W-:Y:S01]  /*14e0*/  @P5 LEA R178, P6, R180, UR8, 0x4 ;  /* 0x00000008b4b25c11 */ /* 0x000fe2000f8c20ff */
[----:B------:R0:W5:Y:S01]  /*14f0*/  @P0 LDG.E R143, desc[UR4][R158.64] ;  /* 0x000000049e8f0981 */ /* 0x000162000c1e1900 */
[----:B------:R-:W-:Y:S02]  /*1500*/  ISETP.NE.AND P0, PT, R4, RZ, PT ;  /* 0x000000ff0400720c */ /* 0x000fe40003f05270 */
[----:B------:R-:W-:Y:S02]  /*1510*/  @P5 LEA.HI.X R179, R180, UR9, RZ, 0x4, P6 ;  /* 0x00000009b4b35c11 */ /* 0x000fe4000b0f24ff */
[----:B-----5:R-:W-:-:S03]  /*1520*/  FSEL R182, R184, RZ, !P0 ;  /* 0x000000ffb8b67208 */ /* 0x020fc60004000000 */
[----:B------:R1:W5:Y:S01]  /*1530*/  @P5 LDG.E.128 R40, desc[UR4][R178.64] ;  /* 0x00000004b2285981 */ /* 0x000362000c1e1d00 */
[----:B------:R-:W-:Y:S01]  /*1540*/  IADD3 R180, R180, 0x20, RZ ;  /* 0x00000020b4b47810 */ /* 0x000fe20007ffe0ff */
[C---:B---3--:R-:W-:Y:S01]  /*1550*/  FADD.FTZ R128, -R182.reuse, R128 ;  /* 0x00000080b6807221 */ /* 0x048fe20000010100 */
[----:B------:R-:W-:-:S03]  /*1560*/  FADD.FTZ R176, -R182, R129 ;  /* 0x00000081b6b07221 */ /* 0x000fc60000010100 */
[----:B------:R-:W-:Y:S01]  /*1570*/  FMUL.FTZ R151, R147, R128 ;  /* 0x0000008093977220 */ /* 0x000fe20000410000 */
[----:B----4-:R-:W-:Y:S01]  /*1580*/  FMUL.FTZ R156, R27, R132 ;  /* 0x000000841b9c7220 */ /* 0x010fe20000410000 */
[----:B------:R-:W-:Y:S01]  /*1590*/  FMUL.FTZ R129, R26, R133 ;  /* 0x000000851a817220 */ /* 0x000fe20000410000 */
[----:B------:R-:W-:Y:S02]  /*15a0*/  FMUL.FTZ R128, R29, R134 ;  /* 0x000000861d807220 */ /* 0x000fe40000410000 */
[----:B------:R-:W-:Y:S01]  /*15b0*/  FFMA.FTZ R156, R23, R136, R156 ;  /* 0x00000088179c7223 */ /* 0x000fe2000001009c */
[----:B------:R-:W-:Y:S01]  /*15c0*/  FADD.FTZ R130, -R182, R130 ;  /* 0x00000082b6827221 */ /* 0x000fe20000010100 */
[----:B0-----:R-:W-:Y:S01]  /*15d0*/  FFMA.FTZ R159, R22, R137, R129 ;  /* 0x00000089169f7223 */ /* 0x001fe20000010081 */
[----:B------:R-:W-:Y:S01]  /*15e0*/  FFMA.FTZ R163, R25, R138, R128 ;  /* 0x0000008a19a37223 */ /* 0x000fe20000010080 */
[----:B------:R-:W-:Y:S01]  /*15f0*/  FMUL.FTZ R158, R147, R176 ;  /* 0x000000b0939e7220 */ /* 0x000fe20000410000 */
[----:B------:R-:W-:Y:S01]  /*1600*/  FADD.FTZ R128, R185, R156 ;  /* 0x0000009cb9807221 */ /* 0x000fe20000010000 */
[----:B------:R-:W-:Y:S01]  /*1610*/  FFMA.FTZ R129, R151, R156, R186 ;  /* 0x0000009c97817223 */ /* 0x000fe200000100ba */
[C---:B------:R-:W-:Y:S01]  /*1620*/  FMUL.FTZ R165, R147.reuse, R130 ;  /* 0x0000008293a57220 */ /* 0x040fe20000410000 */
[----:B------:R-:W-:Y:S01]  /*1630*/  FADD.FTZ R182, -R182, R131 ;  /* 0x00000083b6b67221 */ /* 0x000fe20000010100 */
[----:B-1----:R-:W-:Y:S01]  /*1640*/  FMUL.FTZ R179, R28, R135 ;  /* 0x000000871cb37220 */ /* 0x002fe20000410000 */
        /* <DEDUP_REMOVED lines=24> */
.L_x_2565:
[----:B------:R-:W-:Y:S05]  /*17d0*/  BSYNC B1 ;  /* 0x0000000000017941 */ /* 0x000fea0003800000 */
.L_x_2564:
[----:B------:R-:W-:Y:S04]  /*17e0*/  BSSY B1, `(.L_x_2566) ;  /* 0x0000045000017945 */ /* 0x000fe80003800000 */
[----:B------:R-:W-:Y:S05]  /*17f0*/  @!P4 BRA `(.L_x_2567) ;  /* 0x00000004000cc947 */ /* 0x000fea0003800000 */
[----:B------:R-:W0:Y:S01]  /*1800*/  LDC.64 R132, c[0x0][0x2c0] ;  /* 0x0000b000ff847b82 */ /* 0x000e220000000a00 */
[C---:B------:R-:W-:Y:S02]  /*1810*/  LEA R128, P5, R180.reuse, UR10, 0x4 ;  /* 0x0000000ab4807c11 */ /* 0x040fe4000f8a20ff */
[----:B------:R-:W-:Y:S02]  /*1820*/  ISETP.NE.U32.AND P0, PT, RZ, UR12, PT ;  /* 0x0000000cff007c0c */ /* 0x000fe4000bf05070 */
[C---:B------:R-:W-:Y:S02]  /*1830*/  LEA.HI.X R129, R180.reuse, UR11, RZ, 0x4, P5 ;  /* 0x0000000bb4817c11 */ /* 0x040fe4000a8f24ff */
[----:B------:R-:W-:Y:S01]  /*1840*/  ISETP.NE.AND.EX P0, PT, RZ, UR13, PT, P0 ;  /* 0x0000000dff007c0c */ /* 0x000fe2000bf05300 */
[----:B------:R-:W1:Y:S03]  /*1850*/  LDC.64 R136, c[0x0][0x2b8] ;  /* 0x0000ae00ff887b82 */ /* 0x000e660000000a00 */
[----:B------:R-:W2:Y:S01]  /*1860*/  LDG.E.128 R128, desc[UR4][R128.64] ;  /* 0x0000000480807981 */ /* 0x000ea2000c1e1d00 */
[----:B0-----:R-:W-:Y:S01]  /*1870*/  IMAD.WIDE.U32 R132, R180, 0x10, R132 ;  /* 0x00000010b4847825 */ /* 0x001fe200078e0084 */
[----:B------:R-:W-:-:S07]  /*1880*/  ISETP.NE.U32.AND P5, PT, RZ, UR8, PT ;  /* 0x00000008ff007c0c */ /* 0x000fce000bfa5070 */
[----:B------:R-:W0:Y:S01]  /*1890*/  @P0 LDC.64 R172, c[0x0][0x248] ;  /* 0x00009200ffac0b82 */ /* 0x000e220000000a00 */
[----:B------:R-:W3:Y:S01]  /*18a0*/  LDG.E.128 R132, desc[UR4][R132.64] ;  /* 0x0000000484847981 */ /* 0x000ee2000c1e1d00 */
[----:B-1----:R-:W-:-:S06]  /*18b0*/  IMAD.WIDE.U32 R136, R180, 0x10, R136 ;  /* 0x00000010b4887825 */ /* 0x002fcc00078e0088 */
[----:B------:R-:W4:Y:S01]  /*18c0*/  LDG.E.128 R136, desc[UR4][R136.64] ;  /* 0x0000000488887981 */ /* 0x000f22000c1e1d00 */
[----:B------:R-:W-:Y:S02]  /*18d0*/  ISETP.NE.AND.EX P5, PT, RZ, UR9, PT, P5 ;  /* 0x00000009ff007c0c */ /* 0x000fe4000bfa5350 */
[----:B------:R-:W-:Y:S02]  /*18e0*/  SHF.L.U32 R153, R180, 0x2, RZ ;  /* 0x00000002b4997819 */ /* 0x000fe400000006ff */
[----:B------:R-:W-:-:S09]  /*18f0*/  SHF.R.U32.HI R144, RZ, 0x1e, R180 ;  /* 0x0000001eff907819 */ /* 0x000fd200000116b4 */
[----:B------:R-:W-:-:S04]  /*1900*/  @P5 LEA R160, P6, R180, UR8, 0x4 ;  /* 0x00000008b4a05c11 */ /* 0x000fc8000f8c20ff */
[----:B------:R-:W-:Y:S02]  /*1910*/  @P5 LEA.HI.X R161, R180, UR9, RZ, 0x4, P6 ;  /* 0x00000009b4a15c11 */ /* 0x000fe4000b0f24ff */
[----:B------:R-:W-:-:S03]  /*1920*/  IADD3 R180, P6, R153, UR6, RZ ;  /* 0x0000000699b47c10 */ /* 0x000fc6000ffde0ff */
[----:B------:R-:W5:Y:S01]  /*1930*/  @P5 LDG.E.128 R120, desc[UR4][R160.64] ;  /* 0x00000004a0785981 */ /* 0x000f62000c1e1d00 */
[----:B------:R-:W-:Y:S02]  /*1940*/  IADD3.X R181, R144, UR7, RZ, P6, !PT ;  /* 0x0000000790b57c10 */ /* 0x000fe4000b7fe4ff */
[----:B0-----:R-:W-:-:S04]  /*1950*/  @P0 IADD3 R172, P6, R153, R172, RZ ;  /* 0x000000ac99ac0210 */ /* 0x001fc80007fde0ff */
[----:B------:R-:W-:Y:S02]  /*1960*/  @P0 IADD3.X R173, R144, R173, RZ, P6, !PT ;  /* 0x000000ad90ad0210 */ /* 0x000fe400037fe4ff */
[----:B------:R-:W5:Y:S04]  /*1970*/  LDG.E R144, desc[UR4][R180.64] ;  /* 0x00000004b4907981 */ /* 0x000f68000c1e1900 */
[----:B------:R0:W5:Y:S01]  /*1980*/  @P0 LDG.E R145, desc[UR4][R172.64] ;  /* 0x00000004ac910981 */ /* 0x000162000c1e1900 */
[----:B------:R-:W-:-:S04]  /*1990*/  ISETP.NE.AND P0, PT, R4, RZ, PT ;  /* 0x000000ff0400720c */ /* 0x000fc80003f05270 */
[----:B-----5:R-:W-:-:S05]  /*19a0*/  FSEL R176, R184, RZ, !P0 ;  /* 0x000000ffb8b07208 */ /* 0x020fca0004000000 */
[C---:B--2---:R-:W-:Y:S01]  /*19b0*/  FADD.FTZ R128, -R176.reuse, R128 ;  /* 0x00000080b0807221 */ /* 0x044fe20000010100 */
[C---:B------:R-:W-:Y:S01]  /*19c0*/  FADD.FTZ R174, -R176.reuse, R130 ;  /* 0x00000082b0ae7221 */ /* 0x040fe20000010100 */
[C---:B------:R-:W-:Y:S02]  /*19d0*/  FADD.FTZ R162, -R176.reuse, R129 ;  /* 0x00000081b0a27221 */ /* 0x040fe40000010100 */
[C---:B------:R-:W-:Y:S01]  /*19e0*/  FMUL.FTZ R153, R147.reuse, R128 ;  /* 0x0000008093997220 */ /* 0x040fe20000410000 */
[C---:B0-----:R-:W-:Y:S01]  /*19f0*/  FMUL.FTZ R173, R147.reuse, R174 ;  /* 0x000000ae93ad7220 */ /* 0x041fe20000410000 */
[----:B------:R-:W-:Y:S01]  /*1a00*/  FMUL.FTZ R162, R147, R162 ;  /* 0x000000a293a27220 */ /* 0x000fe20000410000 */
[----:B------:R-:W-:Y:S01]  /*1a10*/  FADD.FTZ R176, -R176, R131 ;  /* 0x00000083b0b07221 */ /* 0x000fe20000010100 */
[----:B---3--:R-:W-:Y:S01]  /*1a20*/  FMUL.FTZ R130, R35, R132 ;  /* 0x0000008423827220 */ /* 0x008fe20000410000 */
[----:B------:R-:W-:Y:S01]  /*1a30*/  FMUL.FTZ R128, R37, R134 ;  /* 0x0000008625807220 */ /* 0x000fe20000410000 */
[----:B------:R-:W-:-:S02]  /*1a40*/  FMUL.FTZ R129, R34, R133 ;  /* 0x0000008522817220 */ /* 0x000fc40000410000 */
[----:B----4-:R-:W-:Y:S01]  /*1a50*/  FFMA.FTZ R160, R31, R136, R130 ;  /* 0x000000881fa07223 */ /* 0x010fe20000010082 */
[----:B------:R-:W-:Y:S01]  /*1a60*/  FFMA.FTZ R174, R33, R138, R128 ;  /* 0x0000008a21ae7223 */ /* 0x000fe20000010080 */
[----:B------:R-:W-:Y:S02]  /*1a70*/  FFMA.FTZ R161, R30, R137, R129 ;  /* 0x000000891ea17223 */ /* 0x000fe40000010081 */
        /* <DEDUP_REMOVED lines=27> */
.L_x_2567:
[----:B------:R-:W-:Y:S05]  /*1c30*/  BSYNC B1 ;  /* 0x0000000000017941 */ /* 0x000fea0003800000 */
.L_x_2566:
        /* <DEDUP_REMOVED lines=20> */
.L_x_2595:
        /* <DEDUP_REMOVED lines=11> */
[-C--:B0-----:R-:W-:Y:S01]  /*1e30*/  FFMA.FTZ R134, R170, R138.reuse, R139 ;  /* 0x0000008aaa867223 */ /* 0x081fe2000001008b */
[----:B------:R-:W-:Y:S01]  /*1e40*/  ISETP.NE.AND.EX P6, PT, RZ, UR9, PT, P6 ;  /* 0x00000009ff007c0c */ /* 0x000fe2000bfc5360 */
[----:B------:R-:W-:Y:S01]  /*1e50*/  FADD.FTZ R128, R148, -R129 ;  /* 0x8000008194807221 */ /* 0x000fe20000010000 */
[----:B------:R-:W-:Y:S01]  /*1e60*/  FFMA.FTZ R132, R171, R138, R139 ;  /* 0x0000008aab847223 */ /* 0x000fe2000001008b */
[----:B------:R-:W-:Y:S01]  /*1e70*/  FADD.FTZ R130, R155, -R130 ;  /* 0x800000829b827221 */ /* 0x000fe20000010000 */
[----:B------:R-:W-:Y:S01]  /*1e80*/  ISETP.NE.U32.AND P0, PT, RZ, UR16, PT ;  /* 0x00000010ff007c0c */ /* 0x000fe2000bf05070 */
[----:B-----5:R-:W-:Y:S01]  /*1e90*/  FMUL.FTZ R131, R147, R128 ;  /* 0x0000008093837220 */ /* 0x020fe20000410000 */
[----:B------:R-:W-:Y:S01]  /*1ea0*/  FADD.FTZ R128, R175, -R134 ;  /* 0x80000086af807221 */ /* 0x000fe20000010000 */
[----:B------:R-:W-:Y:S01]  /*1eb0*/  FADD.FTZ R132, R169, -R132 ;  /* 0x80000084a9847221 */ /* 0x000fe20000010000 */
[----:B------:R-:W-:Y:S01]  /*1ec0*/  FMUL.FTZ R134, R147, R130 ;  /* 0x0000008293867220 */ /* 0x000fe20000410000 */
[----:B------:R-:W-:Y:S01]  /*1ed0*/  LOP3.LUT P5, RZ, R39, 0xff, RZ, 0xc0, !PT ;  /* 0x000000ff27ff7812 */ /* 0x000fe200078ac0ff */
[C---:B------:R-:W-:Y:S01]  /*1ee0*/  FMUL.FTZ R176, R147.reuse, R128 ;  /* 0x0000008093b07220 */ /* 0x040fe20000410000 */
[----:B------:R-:W-:Y:S01]  /*1ef0*/  FMUL.FTZ R135, R147, R132 ;  /* 0x0000008493877220 */ /* 0x000fe20000410000 */
[----:B------:R-:W-:Y:S01]  /*1f00*/  ISETP.NE.AND.EX P0, PT, RZ, UR17, PT, P0 ;  /* 0x00000011ff007c0c */ /* 0x000fe2000bf05300 */
[----:B------:R-:W-:Y:S01]  /*1f10*/  @P6 FADD.FTZ R131, R100, R131 ;  /* 0x0000008364836221 */ /* 0x000fe20000010000 */
[----:B------:R-:W-:Y:S01]  /*1f20*/  @P6 FADD.FTZ R134, R101, R134 ;  /* 0x0000008665866221 */ /* 0x000fe20000010000 */
[----:B------:R-:W-:Y:S01]  /*1f30*/  @P6 FADD.FTZ R135, R102, R135 ;  /* 0x0000008766876221 */ /* 0x000fe20000010000 */
[----:B------:R-:W-:Y:S01]  /*1f40*/  @P6 FADD.FTZ R176, R103, R176 ;  /* 0x000000b067b06221 */ /* 0x000fe20000010000 */
[----:B------:R-:W-:Y:S01]  /*1f50*/  FMUL.FTZ R130, R131, UR15 ;  /* 0x0000000f83827c20 */ /* 0x000fe20008410000 */
[----:B------:R-:W-:Y:S01]  /*1f60*/  FMUL.FTZ R178, R134, UR15 ;  /* 0x0000000f86b27c20 */ /* 0x000fe20008410000 */
[----:B------:R-:W-:Y:S01]  /*1f70*/  LOP3.LUT P6, RZ, R39, 0xff00, RZ, 0xc0, !PT ;  /* 0x0000ff0027ff7812 */ /* 0x000fe200078cc0ff */
[----:B------:R-:W-:Y:S01]  /*1f80*/  FMUL.FTZ R180, R135, UR15 ;  /* 0x0000000f87b47c20 */ /* 0x000fe20008410000 */
[----:B------:R-:W-:Y:S01]  /*1f90*/  FMUL.FTZ R182, R176, UR15 ;  /* 0x0000000fb0b67c20 */ /* 0x000fe20008410000 */
[----:B------:R-:W-:Y:S01]  /*1fa0*/  SEL R129, R130, RZ, P5 ;  /* 0x000000ff82817207 */ /* 0x000fe20002800000 */
[----:B------:R-:W0:Y:S01]  /*1fb0*/  LDC.64 R132, c[0x0][0x2f8] ;  /* 0x0000be00ff847b82 */ /* 0x000e220000000a00 */
[----:B------:R-:W-:-:S02]  /*1fc0*/  SEL R128, R178, RZ, P6 ;  /* 0x000000ffb2807207 */ /* 0x000fc40003000000 */
[----:B------:R-:W-:Y:S02]  /*1fd0*/  ISETP.NE.U32.AND P5, PT, RZ, UR12, PT ;  /* 0x0000000cff007c0c */ /* 0x000fe4000bfa5070 */
[C---:B------:R-:W-:Y:S02]  /*1fe0*/  LOP3.LUT P6, RZ, R39.reuse, 0xff0000, RZ, 0xc0, !PT ;  /* 0x00ff000027ff7812 */ /* 0x040fe400078cc0ff */
[----:B------:R-:W-:Y:S01]  /*1ff0*/  ISETP.NE.AND.EX P5, PT, RZ, UR13, PT, P5 ;  /* 0x0000000dff007c0c */ /* 0x000fe2000bfa5350 */
[----:B------:R-:W1:Y:S01]  /*2000*/  @P0 LDC.64 R136, c[0x0][0x308] ;  /* 0x0000c200ff880b82 */ /* 0x000e620000000a00 */
[----:B------:R-:W-:Y:S02]  /*2010*/  SEL R183, R180, RZ, P6 ;  /* 0x000000ffb4b77207 */ /* 0x000fe40003000000 */
[----:B------:R-:W-:Y:S02]  /*2020*/  LOP3.LUT P6, RZ, R39, 0xff000000, RZ, 0xc0, !PT ;  /* 0xff00000027ff7812 */ /* 0x000fe400078cc0ff */
[----:B------:R-:W-:-:S02]  /*2030*/  SEL R125, R128, R125, P5 ;  /* 0x0000007d807d7207 */ /* 0x000fc40002800000 */
[----:B------:R-:W-:Y:S02]  /*2040*/  SEL R128, R182, RZ, P6 ;  /* 0x000000ffb6807207 */ /* 0x000fe40003000000 */
[----:B------:R-:W-:Y:S02]  /*2050*/  LOP3.LUT P6, RZ, R38, 0xff, RZ, 0xc0, !PT ;  /* 0x000000ff26ff7812 */ /* 0x000fe400078cc0ff */
[----:B------:R-:W-:Y:S02]  /*2060*/  SEL R124, R129, R124, P5 ;  /* 0x0000007c817c7207 */ /* 0x000fe40002800000 */
[----:B------:R-:W-:Y:S02]  /*2070*/  SEL R126, R183, R126, P5 ;  /* 0x0000007eb77e7207 */ /* 0x000fe40002800000 */
[----:B------:R-:W-:Y:S01]  /*2080*/  SEL R127, R128, R127, P5 ;  /* 0x0000007f807f7207 */ /* 0x000fe20002800000 */
[----:B0-----:R-:W-:Y:S01]  /*2090*/  IMAD.WIDE.U32 R132, R146, 0x10, R132 ;  /* 0x0000001092847825 */ /* 0x001fe200078e0084 */
[----:B------:R-:W-:-:S02]  /*20a0*/  ISETP.NE.U32.AND P5, PT, RZ, UR12, PT ;  /* 0x0000000cff007c0c */ /* 0x000fc4000bfa5070 */
[----:B------:R-:W-:Y:S02]  /*20b0*/  SEL R128, R130, RZ, P6 ;  /* 0x000000ff82807207 */ /* 0x000fe40003000000 */
[----:B------:R-:W-:Y:S02]  /*20c0*/  LOP3.LUT P6, RZ, R38, 0xff00, RZ, 0xc0, !PT ;  /* 0x0000ff0026ff7812 */ /* 0x000fe400078cc0ff */
[----:B------:R-:W-:Y:S01]  /*20d0*/  ISETP.NE.AND.EX P5, PT, RZ, UR13, PT, P5 ;  /* 0x0000000dff007c0c */ /* 0x000fe2000bfa5350 */
[----:B-1----:R-:W-:Y:S01]  /*20e0*/  @P0 IMAD.WIDE.U32 R136, R146, 0x10, R136 ;  /* 0x0000001092880825 */ /* 0x002fe200078e0088 */
[----:B------:R-:W-:Y:S02]  /*20f0*/  SEL R129, R178, RZ, P6 ;  /* 0x000000ffb2817207 */ /* 0x000fe40003000000 */
[----:B------:R-:W-:Y:S02]  /*2100*/  LOP3.LUT P6, RZ, R38, 0xff0000, RZ, 0xc0, !PT ;  /* 0x00ff000026ff7812 */ /* 0x000fe400078cc0ff */
[----:B------:R-:W-:-:S02]  /*2110*/  SEL R52, R131, R52, P0 ;  /* 0x0000003483347207 */ /* 0x000fc40000000000 */
[----:B------:R-:W-:Y:S02]  /*2120*/  SEL R130, R180, RZ, P6 ;  /* 0x000000ffb4827207 */ /* 0x000fe40003000000 */
[----:B------:R-:W-:Y:S02]  /*2130*/  LOP3.LUT P6, RZ, R38, 0xff000000, RZ, 0xc0, !PT ;  /* 0xff00000026ff7812 */ /* 0x000fe400078cc0ff */
[----:B------:R-:W-:Y:S02]  /*2140*/  SEL R53, R134, R53, P0 ;  /* 0x0000003586357207 */ /* 0x000fe40000000000 */
[----:B------:R-:W-:Y:S02]  /*2150*/  SEL R131, R182, RZ, P6 ;  /* 0x000000ffb6837207 */ /* 0x000fe40003000000 */
[----:B------:R-:W-:Y:S02]  /*2160*/  @P5 LEA R134, P6, R146, UR12, 0x4 ;  /* 0x0000000c92865c11 */ /* 0x000fe4000f8c20ff */
[----:B------:R-:W-:-:S02]  /*2170*/  SEL R54, R135, R54, P0 ;  /* 0x0000003687367207 */ /* 0x000fc40000000000 */
[----:B------:R-:W-:Y:S02]  /*2180*/  SEL R55, R176, R55, P0 ;  /* 0x00000037b0377207 */ /* 0x000fe40000000000 */
[C---:B------:R-:W-:Y:S02]  /*2190*/  @P5 LEA.HI.X R135, R146.reuse, UR13, RZ, 0x4, P6 ;  /* 0x0000000d92875c11 */ /* 0x040fe4000b0f24ff */
[----:B------:R-:W-:Y:S01]  /*21a0*/  IADD3 R146, R146, 0x20, RZ ;  /* 0x0000002092927810 */ /* 0x000fe20007ffe0ff */
[----:B------:R1:W-:Y:S04]  /*21b0*/  @P0 STG.E.128 desc[UR4][R136.64], R52 ;  /* 0x0000003488000986 */ /* 0x0003e8000c101d04 */
[----:B------:R1:W-:Y:S04]  /*21c0*/  STG.E.128 desc[UR4][R132.64], R128 ;  /* 0x0000008084007986 */ /* 0x0003e8000c101d04 */
[----:B------:R1:W-:Y:S02]  /*21d0*/  @P5 STG.E.128 desc[UR4][R134.64], R124 ;  /* 0x0000007c86005986 */ /* 0x0003e4000c101d04 */
.L_x_2570:
[----:B------:R-:W-:Y:S05]  /*21e0*/  BSYNC B1 ;  /* 0x0000000000017941 */ /* 0x000fea0003800000 */
.L_x_2569:
[----:B------:R-:W-:Y:S04]  /*21f0*/  BSSY B1, `(.L_x_2571) ;  /* 0x0000040000017945 */ /* 0x000fe80003800000 */
[----:B------:R-:W-:Y:S05]  /*2200*/  @!P2 BRA `(.L_x_2572) ;  /* 0x0000000000f8a947 */ /* 0x000fea0003800000 */
[----:B------:R-:W-:Y:S01]  /*2210*/  ISETP.NE.U32.AND P5, PT, RZ, UR8, PT ;  /* 0x00000008ff007c0c */ /* 0x000fe2000bfa5070 */
[-CC-:B-1----:R-:W-:Y:S01]  /*2220*/  FFMA.FTZ R129, R149, R138.reuse, R139.reuse ;  /* 0x0000008a95817223 */ /* 0x182fe2000001008b */
[-CC-:B------:R-:W-:Y:S01]  /*2230*/  FFMA.FTZ R130, R154, R138.reuse, R139.reuse ;  /* 0x0000008a9a827223 */ /* 0x180fe2000001008b */
[-C--:B------:R-:W-:Y:S01]  /*2240*/  FFMA.FTZ R131, R167, R138.reuse, R139 ;  /* 0x0000008aa7837223 */ /* 0x080fe2000001008b */
[----:B------:R-:W-:Y:S01]  /*2250*/  ISETP.NE.AND.EX P6, PT, RZ, UR9, PT, P5 ;  /* 0x00000009ff007c0c */ /* 0x000fe2000bfc5350 */
[----:B------:R-:W-:Y:S01]  /*2260*/  FADD.FTZ R128, R152, -R129 ;  /* 0x8000008198807221 */ /* 0x000fe20000010000 */
[----:B0-----:R-:W-:Y:S01]  /*2270*/  FFMA.FTZ R134, R168, R138, R139 ;  /* 0x0000008aa8867223 */ /* 0x001fe2000001008b */
[----:B------:R-:W-:Y:S01]  /*2280*/  FADD.FTZ R130, R157, -R130 ;  /* 0x800000829d827221 */ /* 0x000fe20000010000 */
[----:B------:R-:W-:Y:S01]  /*2290*/  FADD.FTZ R132, R166, -R131 ;  /* 0x80000083a6847221 */ /* 0x000fe20000010000 */
[----:B-----5:R-:W-:Y:S01]  /*22a0*/  FMUL.FTZ R131, R147, R128 ;  /* 0x0000008093837220 */ /* 0x020fe20000410000 */
[----:B------:R-:W-:Y:S01]  /*22b0*/  FADD.FTZ R128, R177, -R134 ;  /* 0x80000086b1807221 */ /* 0x000fe20000010000 */
[C---:B------:R-:W-:Y:S01]  /*22c0*/  FMUL.FTZ R134, R147.reuse, R130 ;  /* 0x0000008293867220 */ /* 0x040fe20000410000 */
[C---:B------:R-:W-:Y:S01]  /*22d0*/  FMUL.FTZ R135, R147.reuse, R132 ;  /* 0x0000008493877220 */ /* 0x040fe20000410000 */
[----:B------:R-:W-:Y:S01]  /*22e0*/  ISETP.NE.U32.AND P0, PT, RZ, UR16, PT ;  /* 0x00000010ff007c0c */ /* 0x000fe2000bf05070 */
[----:B------:R-:W-:Y:S01]  /*22f0*/  FMUL.FTZ R176, R147, R128 ;  /* 0x0000008093b07220 */ /* 0x000fe20000410000 */
[----:B------:R-:W-:Y:S01]  /*2300*/  LOP3.LUT P5, RZ, R141, 0xff, RZ, 0xc0, !PT ;  /* 0x000000ff8dff7812 */ /* 0x000fe200078ac0ff */
[----:B------:R-:W0:Y:S01]  /*2310*/  LDC.64 R132, c[0x0][0x2f8] ;  /* 0x0000be00ff847b82 */ /* 0x000e220000000a00 */
        /* <DEDUP_REMOVED lines=8> */
[----:B------:R-:W-:Y:S01]  /*23a0*/  ISETP.NE.AND.EX P0, PT, RZ, UR17, PT, P0 ;  /* 0x00000011ff007c0c */ /* 0x000fe2000bf05300 */
[----:B------:R-:W-:Y:S01]  /*23b0*/  FMUL.FTZ R182, R176, UR15 ;  /* 0x0000000fb0b67c20 */ /* 0x000fe20008410000 */
[----:B------:R-:W-:-:S02]  /*23c0*/  SEL R129, R130, RZ, P5 ;  /* 0x000000ff82817207 */ /* 0x000fc40002800000 */
[----:B------:R-:W-:Y:S02]  /*23d0*/  SEL R128, R178, RZ, P6 ;  /* 0x000000ffb2807207 */ /* 0x000fe40003000000 */
[----:B------:R-:W-:Y:S02]  /*23e0*/  ISETP.NE.U32.AND P5, PT, RZ, UR12, PT ;  /* 0x0000000cff007c0c */ /* 0x000fe4000bfa5070 */
[C---:B------:R-:W-:Y:S02]  /*23f0*/  LOP3.LUT P6, RZ, R141.reuse, 0xff0000, RZ, 0xc0, !PT ;  /* 0x00ff00008dff7812 */ /* 0x040fe400078cc0ff */
[----:B------:R-:W-:Y:S02]  /*2400*/  ISETP.NE.AND.EX P5, PT, RZ, UR13, PT, P5 ;  /* 0x0000000dff007c0c */ /* 0x000fe4000bfa5350 */
[----:B------:R-:W-:Y:S01]  /*2410*/  SEL R183, R180, RZ, P6 ;  /* 0x000000ffb4b77207 */ /* 0x000fe20003000000 */
[----:B------:R-:W1:Y:S01]  /*2420*/  @P0 LDC.64 R136, c[0x0][0x308] ;  /* 0x0000c200ff880b82 */ /* 0x000e620000000a00 */
[----:B------:R-:W-:Y:S01]  /*2430*/  LOP3.LUT P6, RZ, R141, 0xff000000, RZ, 0xc0, !PT ;  /* 0xff0000008dff7812 */ /* 0x000fe200078cc0ff */
[----:B0-----:R-:W-:Y:S01]  /*2440*/  IMAD.WIDE.U32 R132, R146, 0x10, R132 ;  /* 0x0000001092847825 */ /* 0x001fe200078e0084 */
[----:B------:R-:W-:-:S02]  /*2450*/  SEL R125, R128, R125, P5 ;  /* 0x0000007d807d7207 */ /* 0x000fc40002800000 */
[----:B------:R-:W-:Y:S02]  /*2460*/  SEL R128, R182, RZ, P6 ;  /* 0x000000ffb6807207 */ /* 0x000fe40003000000 */
[----:B------:R-:W-:Y:S02]  /*2470*/  LOP3.LUT P6, RZ, R140, 0xff, RZ, 0xc0, !PT ;  /* 0x000000ff8cff7812 */ /* 0x000fe400078cc0ff */
[----:B------:R-:W-:Y:S02]  /*2480*/  SEL R124, R129, R124, P5 ;  /* 0x0000007c817c7207 */ /* 0x000fe40002800000 */
[----:B------:R-:W-:Y:S02]  /*2490*/  SEL R126, R183, R126, P5 ;  /* 0x0000007eb77e7207 */ /* 0x000fe40002800000 */
[----:B------:R-:W-:Y:S02]  /*24a0*/  SEL R127, R128, R127, P5 ;  /* 0x0000007f807f7207 */ /* 0x000fe40002800000 */
[----:B------:R-:W-:-:S02]  /*24b0*/  ISETP.NE.U32.AND P5, PT, RZ, UR12, PT ;  /* 0x0000000cff007c0c */ /* 0x000fc4000bfa5070 */
[----:B------:R-:W-:Y:S02]  /*24c0*/  SEL R128, R130, RZ, P6 ;  /* 0x000000ff82807207 */ /* 0x000fe40003000000 */
[----:B------:R-:W-:Y:S02]  /*24d0*/  LOP3.LUT P6, RZ, R140, 0xff00, RZ, 0xc0, !PT ;  /* 0x0000ff008cff7812 */ /* 0x000fe400078cc0ff */
[----:B------:R-:W-:Y:S02]  /*24e0*/  ISETP.NE.AND.EX P5, PT, RZ, UR13, PT, P5 ;  /* 0x0000000dff007c0c */ /* 0x000fe4000bfa5350 */
[----:B------:R-:W-:Y:S01]  /*24f0*/  SEL R129, R178, RZ, P6 ;  /* 0x000000ffb2817207 */ /* 0x000fe20003000000 */
[----:B-1----:R-:W-:Y:S01]  /*2500*/  @P0 IMAD.WIDE.U32 R136, R146, 0x10, R136 ;  /* 0x0000001092880825 */ /* 0x002fe200078e0088 */
        /* <DEDUP_REMOVED lines=14> */
.L_x_2572:
[----:B------:R-:W-:Y:S05]  /*25f0*/  BSYNC B1 ;  /* 0x0000000000017941 */ /* 0x000fea0003800000 */
.L_x_2571:
[----:B------:R-:W-:Y:S04]  /*2600*/  BSSY B1, `(.L_x_2573) ;  /* 0x0000040000017945 */ /* 0x000fe80003800000 */
[----:B------:R-:W-:Y:S05]  /*2610*/  @!P3 BRA `(.L_x_2574) ;  /* 0x0000000000f8b947 */ /* 0x000fea0003800000 */
[----:B------:R-:W-:Y:S01]  /*2620*/  ISETP.NE.U32.AND P5, PT, RZ, UR8, PT ;  /* 0x00000008ff007c0c */ /* 0x000fe2000bfa5070 */
[-CC-:B-12---:R-:W-:Y:S01]  /*2630*/  FFMA.FTZ R129, R151, R138.reuse, R139.reuse ;  /* 0x0000008a97817223 */ /* 0x186fe2000001008b */
        /* <DEDUP_REMOVED lines=60> */
.L_x_2574:
[----:B------:R-:W-:Y:S05]  /*2a00*/  BSYNC B1 ;  /* 0x0000000000017941 */ /* 0x000fea0003800000 */
.L_x_2573:
[----:B------:R-:W-:Y:S04]  /*2a10*/  BSSY B1, `(.L_x_2575) ;  /* 0x000003f000017945 */ /* 0x000fe80003800000 */
[----:B------:R-:W-:Y:S05]  /*2a20*/  @!P4 BRA `(.L_x_2576) ;  /* 0x0000000000f4c947 */ /* 0x000fea0003800000 */
[----:B------:R-:W-:Y:S01]  /*2a30*/  ISETP.NE.U32.AND P0, PT, RZ, UR8, PT ;  /* 0x00000008ff007c0c */ /* 0x000fe2000bf05070 */
[-CC-:B-123--:R-:W-:Y:S01]  /*2a40*/  FFMA.FTZ R129, R153, R138.reuse, R139.reuse ;  /* 0x0000008a99817223 */ /* 0x18efe2000001008b */
[-CC-:B------:R-:W-:Y:S01]  /*2a50*/  FFMA.FTZ R130, R162, R138.reuse, R139.reuse ;  /* 0x0000008aa2827223 */ /* 0x180fe2000001008b */
        /* <DEDUP_REMOVED lines=10> */
[----:B------:R-:W-:Y:S01]  /*2b00*/  FMUL.FTZ R138, R147, R138 ;  /* 0x0000008a938a7220 */ /* 0x000fe20000410000 */
[----:B------:R-:W-:Y:S01]  /*2b10*/  ISETP.NE.U32.AND P0, PT, RZ, UR16, PT ;  /* 0x00000010ff007c0c */ /* 0x000fe2000bf05070 */
[----:B0-----:R-:W0:Y:S01]  /*2b20*/  LDC.64 R134, c[0x0][0x2f8] ;  /* 0x0000be00ff867b82 */ /* 0x001e220000000a00 */
[----:B------:R-:W-:Y:S01]  /*2b30*/  LOP3.LUT P5, RZ, R145, 0xff, RZ, 0xc0, !PT ;  /* 0x000000ff91ff7812 */ /* 0x000fe200078ac0ff */
        /* <DEDUP_REMOVED lines=40> */
[----:B------:R-:W-:-:S03]  /*2dc0*/  @P5 LEA.HI.X R137, R146, UR13, RZ, 0x4, P6 ;  /* 0x0000000d92895c11 */ /* 0x000fc6000b0f24ff */
[----:B------:R4:W-:Y:S04]  /*2dd0*/  @P0 STG.E.128 desc[UR4][R132.64], R52 ;  /* 0x0000003484000986 */ /* 0x0009e8000c101d04 */
[----:B------:R4:W-:Y:S04]  /*2de0*/  STG.E.128 desc[UR4][R134.64], R128 ;  /* 0x0000008086007986 */ /* 0x0009e8000c101d04 */
[----:B------:R4:W-:Y:S02]  /*2df0*/  @P5 STG.E.128 desc[UR4][R136.64], R124 ;  /* 0x0000007c88005986 */ /* 0x0009e4000c101d04 */
.L_x_2576:
[----:B------:R-:W-:Y:S05]  /*2e00*/  BSYNC B1 ;  /* 0x0000000000017941 */ /* 0x000fea0003800000 */
.L_x_2575:
[----:B-1234-:R-:W1:Y:S02]  /*2e10*/  LDC.64 R128, c[0x0][0x210] ;  /* 0x00008400ff807b82 */ /* 0x01ee640000000a00 */
[----:B-1----:R-:W-:-:S05]  /*2e20*/  IMAD R5, R128, 0x4, R5 ;  /* 0x0000000480057824 */ /* 0x002fca00078e0205 */
[----:B------:R-:W-:-:S13]  /*2e30*/  ISETP.GE.AND P0, PT, R5, R129, PT ;  /* 0x000000810500720c */ /* 0x000fda0003f06270 */
[----:B------:R-:W-:Y:S05]  /*2e40*/  @!P0 BRA `(.L_x_2577) ;  /* 0xffffffd800d88947 */ /* 0x000fea000383ffff */
.L_x_2559:
[----:B------:R-:W-:Y:S05]  /*2e50*/  BSYNC B0 ;  /* 0x0000000000007941 */ /* 0x000fea0003800000 */
.L_x_2558:
[----:B------:R-:W1:Y:S01]  /*2e60*/  S2R R28, SR_TID.X ;  /* 0x00000000001c7919 */ /* 0x000e620000002100 */
[----:B------:R-:W-:Y:S01]  /*2e70*/  MOV R2, 0x400 ;  /* 0x0000040000027802 */ /* 0x000fe20000000f00 */
[----:B------:R-:W-:Y:S05]  /*2e80*/  WARPSYNC.ALL ;  /* 0x0000000000007948 */ /* 0x000fea0003800000 */
[----:B------:R-:W2:Y:S01]  /*2e90*/  S2R R3, SR_CgaCtaId ;  /* 0x0000000000037919 */ /* 0x000ea20000008800 */
[----:B------:R-:W-:Y:S01]  /*2ea0*/  ULDC.64 UR18, c[0x0][0x2d8] ;  /* 0x0000b60000127ab9 */ /* 0x000fe20000000a00 */
[----:B------:R-:W-:Y:S01]  /*2eb0*/  ULDC.64 UR20, c[0x0][0x2e8] ;  /* 0x0000ba0000147ab9 */ /* 0x000fe20000000a00 */
[----:B------:R-:W-:Y:S01]  /*2ec0*/  ULDC.64 UR22, c[0x0][0x2e0] ;  /* 0x0000b80000167ab9 */ /* 0x000fe20000000a00 */
[----:B-----5:R-:W3:Y:S01]  /*2ed0*/  S2R R23, SR_CTAID.X ;  /* 0x0000000000177919 */ /* 0x020ee20000002500 */
        /* <DEDUP_REMOVED lines=95> */
[----:B------:R-:W-:Y:S01]  /*34d0*/  IADD3.X R5, RZ, RZ, RZ, P4, !PT ;  /* 0x000000ffff057210 */ /* 0x000fe200027fe4ff */
[----:B------:R-:W-:Y:S01]  /*34e0*/  BAR.SYNC.DEFER_BLOCKING 0x0 ;  /* 0x0000000000007b1d */ /* 0x000fe20000010000 */
[C---:B------:R-:W-:Y:S02]  /*34f0*/  SHF.L.U32 R12, R28.reuse, 0x2, RZ ;  /* 0x000000021c0c7819 */ /* 0x040fe400000006ff */
[----:B------:R-:W-:-:S03]  /*3500*/  SHF.L.U64.HI R4, R28, 0x2, R5 ;  /* 0x000000021c047819 */ /* 0x000fc60000010205 */
        /* <DEDUP_REMOVED lines=30> */
[----:B-1----:R-:W-:Y:S01]  /*36f0*/  FADD.FTZ R45, R14, R45 ;  /* 0x0000002d0e2d7221 */ /* 0x002fe20000010000 */
[----:B------:R-:W-:Y:S02]  /*3700*/  IADD3 R14, P5, R12, UR20, RZ ;  /* 0x000000140c0e7c10 */ /* 0x000fe4000ffbe0ff */
[----:B------:R-:W-:Y:S01]  /*3710*/  STS.128 [R2+0x200], R76 ;  /* 0x0002004c02007388 */ /* 0x000fe20000000c00 */
[----:B--2---:R-:W-:Y:S01]  /*3720*/  FADD.FTZ R47, R16, R47 ;  /* 0x0000002f102f7221 */ /* 0x004fe20000010000 */
[----:B------:R-:W-:-:S02]  /*3730*/  IADD3.X R31, R4, UR21, RZ, P5, !PT ;  /* 0x00000015041f7c10 */ /* 0x000fc4000affe4ff */
[----:B------:R-:W-:Y:S01]  /*3740*/  STS.128 [R2+0x400], R92 ;  /* 0x0004005c02007388 */ /* 0x000fe20000000c00 */
[----:B---3--:R-:W-:Y:S01]  /*3750*/  FADD.FTZ R49, R18, R49 ;  /* 0x0000003112317221 */ /* 0x008fe20000010000 */
[----:B------:R-:W-:Y:S02]  /*3760*/  IADD3 R18, P4, R12, UR18, RZ ;  /* 0x000000120c127c10 */ /* 0x000fe4000ff9e0ff */
[----:B------:R-:W-:Y:S01]  /*3770*/  STS.128 [R2+0x600], R80 ;  /* 0x0006005002007388 */ /* 0x000fe20000000c00 */
[----:B----4-:R-:W-:Y:S01]  /*3780*/  FADD.FTZ R51, R22, R51 ;  /* 0x0000003316337221 */ /* 0x010fe20000010000 */
[----:B------:R-:W-:Y:S01]  /*3790*/  IADD3.X R35, R4, UR19, RZ, P4, !PT ;  /* 0x0000001304237c10 */ /* 0x000fe2000a7fe4ff */
[----:B------:R-:W-:Y:S01]  /*37a0*/  ULDC.64 UR18, c[0x0][0x2d0] ;  /* 0x0000b40000127ab9 */ /* 0x000fe20000000a00 */
[----:B------:R-:W-:Y:S01]  /*37b0*/  BAR.SYNC.DEFER_BLOCKING 0x0 ;  /* 0x0000000000007b1d */ /* 0x000fe20000010000 */
[C---:B------:R-:W-:Y:S02]  /*37c0*/  IADD3 R16, P4, R12.reuse, UR18, RZ ;  /* 0x000000120c107c10 */ /* 0x040fe4000ff9e0ff */
[----:B------:R-:W-:-:S02]  /*37d0*/  IADD3 R12, P6, R12, UR22, RZ ;  /* 0x000000160c0c7c10 */ /* 0x000fc4000ffde0ff */
[----:B------:R-:W-:Y:S01]  /*37e0*/  IADD3.X R33, R4, UR19, RZ, P4, !PT ;  /* 0x0000001304217c10 */ /* 0x000fe2000a7fe4ff */
        /* <DEDUP_REMOVED lines=15> */
[----:B--2---:R-:W-:-:S03]  /*38e0*/  FADD.FTZ R24, R24, R53 ;  /* 0x0000003518187221 */ /* 0x004fc60000010000 */
[----:B------:R2:W2:Y:S01]  /*38f0*/  LDS R29, [R3+0x1a00] ;  /* 0x001a0000031d7984 */ /* 0x0004a20000000800 */
[----:B---3--:R-:W-:-:S03]  /*3900*/  FADD.FTZ R2, RZ, R2 ;  /* 0x00000002ff027221 */ /* 0x008fc60000010000 */
[----:B------:R3:W2:Y:S01]  /*3910*/  LDS R8, [R3+0x1c00] ;  /* 0x001c000003087984 */ /* 0x0006a20000000800 */
[----:B----4-:R-:W-:-:S03]  /*3920*/  FADD.FTZ R6, RZ, R6 ;  /* 0x00000006ff067221 */ /* 0x010fc60000010000 */
[----:B------:R3:W4:Y:S01]  /*3930*/  LDS R10, [R3+0x1e00] ;  /* 0x001e0000030a7984 */ /* 0x0007220000000800 */
[----:B------:R-:W-:Y:S01]  /*3940*/  FADD.FTZ R26, R26, R55 ;  /* 0x000000371a1a7221 */ /* 0x000fe20000010000 */
[----:B------:R-:W-:Y:S01]  /*3950*/  FADD.FTZ R2, R2, R7 ;  /* 0x0000000702027221 */ /* 0x000fe20000010000 */
[----:B------:R-:W-:Y:S01]  /*3960*/  FADD.FTZ R6, R6, R21 ;  /* 0x0000001506067221 */ /* 0x000fe20000010000 */
[----:B------:R-:W-:Y:S01]  /*3970*/  IADD3.X R21, R4, UR23, RZ, P6, !PT ;  /* 0x0000001704157c10 */ /* 0x000fe2000b7fe4ff */
[----:B------:R-:W-:Y:S01]  /*3980*/  FADD.FTZ R23, R24, R23 ;  /* 0x0000001718177221 */ /* 0x000fe20000010000 */
[----:B------:R-:W-:Y:S01]  /*3990*/  FADD.FTZ R26, R26, R57 ;  /* 0x000000391a1a7221 */ /* 0x000fe20000010000 */
        /* <DEDUP_REMOVED lines=24> */
.L_x_2579:
[----:B------:R-:W-:Y:S05]  /*3b20*/  BSYNC B0 ;  /* 0x0000000000007941 */ /* 0x000fea0003800000 */
.L_x_2578:
        /* <DEDUP_REMOVED lines=23> */
.L_x_2581:
[----:B------:R-:W-:Y:S05]  /*3ca0*/  BSYNC B0 ;  /* 0x0000000000007941 */ /* 0x000fea0003800000 */
.L_x_2580:
[----:B------:R-:W-:Y:S01]  /*3cb0*/  BSSY B0, `(.L_x_2582) ;  /* 0x0000017000007945 */ /* 0x000fe20003800000 */
[----:B------:R-:W-:-:S03]  /*3cc0*/  FADD.FTZ R59, R59, R8 ;  /* 0x000000083b3b7221 */ /* 0x000fc60000010000 */
        /* <DEDUP_REMOVED lines=19> */
[----:B------:R3:W-:Y:S01]  /*3e00*/  STG.E desc[UR4][R2.64], R49 ;  /* 0x0000003102007986 */ /* 0x0007e2000c101904 */
[----:B------:R-:W-:-:S09]  /*3e10*/  IADD3.X R21, RZ, R21, RZ, P4, !PT ;  /* 0x00000015ff157210 */ /* 0x000fd200027fe4ff */
.L_x_2583:
[----:B------:R-:W-:Y:S05]  /*3e20*/  BSYNC B0 ;  /* 0x0000000000007941 */ /* 0x000fea0003800000 */
.L_x_2582:
        /* <DEDUP_REMOVED lines=15> */
.L_x_2568:
[----:B------:R-:W-:Y:S01]  /*3f20*/  HFMA2.MMA R138, -RZ, RZ, 0, 5.9604644775390625e-08 ;  /* 0x00000001ff8a7435 */ /* 0x000fe200000001ff */
[----:B------:R-:W-:Y:S01]  /*3f30*/  BSSY B1, `(.L_x_2584) ;  /* 0x0000007000017945 */ /* 0x000fe20003800000 */
[----:B------:R-:W-:Y:S01]  /*3f40*/  MOV R139, R185 ;  /* 0x000000b9008b7202 */ /* 0x000fe20000000f00 */
[----:B------:R-:W-:Y:S01]  /*3f50*/  IMAD.MOV.U32 R136, RZ, RZ, -0x1 ;  /* 0xffffffffff887424 */ /* 0x000fe200078e00ff */
[----:B------:R-:W-:-:S07]  /*3f60*/  MOV R183, 0x1f ;  /* 0x0000001f00b77802 */ /* 0x000fce0000000f00 */
[----:B-----5:R-:W-:Y:S05]  /*3f70*/  WARPSYNC.COLLECTIVE R136, `(.L_x_2585) ;  /* 0x0000000088087348 */ /* 0x020fea0003c00000 */
[----:B------:R0:W1:Y:S02]  /*3f80*/  SHFL.BFLY P0, R137, R139, R138, R183 ;  /* 0x0c00008a8b897389 */ /* 0x00006400000000b7 */
[----:B01---5:R-:W-:Y:S01]  /*3f90*/  ENDCOLLECTIVE ;  /* 0x000000000000791b */ /* 0x023fe20003800000 */
.L_x_2585:
[----:B------:R-:W-:Y:S05]  /*3fa0*/  BSYNC B1 ;  /* 0x0000000000017941 */ /* 0x000fea0003800000 */
.L_x_2584:
        /* <DEDUP_REMOVED lines=8> */
.L_x_2586:
[----:B------:R-:W-:Y:S01]  /*4030*/  FADD.FTZ R128, R128, R185 ;  /* 0x000000b980807221 */ /* 0x000fe20000010000 */
[----:B------:R-:W-:-:S04]  /*4040*/  HFMA2.MMA R138, -RZ, RZ, 0, 1.1920928955078125e-07 ;  /* 0x00000002ff8a7435 */ /* 0x000fc800000001ff */
[----:B------:R-:W-:Y:S02]  /*4050*/  MOV R139, R128 ;  /* 0x00000080008b7202 */ /* 0x000fe40000000f00 */
[----:B------:R-:W-:-:S07]  /*4060*/  MOV R129, R137 ;  /* 0x0000008900817202 */ /* 0x000fce0000000f00 */
[----:B------:R-:W-:Y:S05]  /*4070*/  WARPSYNC.COLLECTIVE R136, `(.L_x_2587) ;  /* 0x0000000088087348 */ /* 0x000fea0003c00000 */
[----:B------:R0:W1:Y:S02]  /*4080*/  SHFL.BFLY P0, R137, R139, R138, R183 ;  /* 0x0c00008a8b897389 */ /* 0x00006400000000b7 */
[----:B01----:R-:W-:Y:S01]  /*4090*/  ENDCOLLECTIVE ;  /* 0x000000000000791b */ /* 0x003fe20003800000 */
.L_x_2587:
[----:B------:R-:W-:-:S05]  /*40a0*/  FADD.FTZ R129, R129, R186 ;  /* 0x000000ba81817221 */ /* 0x000fca0000010000 */
[----:B------:R-:W-:Y:S01]  /*40b0*/  MOV R139, R129 ;  /* 0x00000081008b7202 */ /* 0x000fe20000000f00 */
[----:B------:R-:W-:-:S07]  /*40c0*/  IMAD.MOV.U32 R131, RZ, RZ, R137 ;  /* 0x000000ffff837224 */ /* 0x000fce00078e0089 */
[----:B------:R-:W-:Y:S05]  /*40d0*/  WARPSYNC.COLLECTIVE R136, `(.L_x_2588) ;  /* 0x0000000088087348 */ /* 0x000fea0003c00000 */
[----:B------:R0:W1:Y:S02]  /*40e0*/  SHFL.BFLY P0, R137, R139, R138, R183 ;  /* 0x0c00008a8b897389 */ /* 0x00006400000000b7 */
[----:B01----:R-:W-:Y:S01]  /*40f0*/  ENDCOLLECTIVE ;  /* 0x000000000000791b */ /* 0x003fe20003800000 */
.L_x_2588:
[----:B------:R-:W-:Y:S01]  /*4100*/  FADD.FTZ R131, R128, R131 ;  /* 0x0000008380837221 */ /* 0x000fe20000010000 */
[----:B------:R-:W-:-:S04]  /*4110*/  HFMA2.MMA R138, -RZ, RZ, 0, 2.384185791015625e-07 ;  /* 0x00000004ff8a7435 */ /* 0x000fc800000001ff */
[----:B------:R-:W-:Y:S02]  /*4120*/  MOV R139, R131 ;  /* 0x00000083008b7202 */ /* 0x000fe40000000f00 */
[----:B------:R-:W-:-:S07]  /*4130*/  MOV R130, R137 ;  /* 0x0000008900827202 */ /* 0x000fce0000000f00 */
[----:B------:R-:W-:Y:S05]  /*4140*/  WARPSYNC.COLLECTIVE R136, `(.L_x_2589) ;  /* 0x0000000088087348 */ /* 0x000fea0003c00000 */
[----:B------:R0:W1:Y:S02]  /*4150*/  SHFL.BFLY P0, R137, R139, R138, R183 ;  /* 0x0c00008a8b897389 */ /* 0x00006400000000b7 */
[----:B01----:R-:W-:Y:S01]  /*4160*/  ENDCOLLECTIVE ;  /* 0x000000000000791b */ /* 0x003fe20003800000 */
.L_x_2589:
[----:B------:R-:W-:-:S05]  /*4170*/  FADD.FTZ R130, R129, R130 ;  /* 0x0000008281827221 */ /* 0x000fca0000010000 */
[----:B------:R-:W-:Y:S02]  /*4180*/  MOV R139, R130 ;  /* 0x00000082008b7202 */ /* 0x000fe40000000f00 */
[----:B------:R-:W-:-:S07]  /*4190*/  MOV R132, R137 ;  /* 0x0000008900847202 */ /* 0x000fce0000000f00 */
[----:B------:R-:W-:Y:S05]  /*41a0*/  WARPSYNC.COLLECTIVE R136, `(.L_x_2590) ;  /* 0x0000000088087348 */ /* 0x000fea0003c00000 */
[----:B------:R0:W1:Y:S02]  /*41b0*/  SHFL.BFLY P0, R137, R139, R138, R183 ;  /* 0x0c00008a8b897389 */ /* 0x00006400000000b7 */
[----:B01----:R-:W-:Y:S01]  /*41c0*/  ENDCOLLECTIVE ;  /* 0x000000000000791b */ /* 0x003fe20003800000 */
.L_x_2590:
[----:B------:R-:W-:-:S05]  /*41d0*/  FADD.FTZ R132, R131, R132 ;  /* 0x0000008483847221 */ /* 0x000fca0000010000 */
[----:B------:R-:W-:Y:S01]  /*41e0*/  MOV R139, R132 ;  /* 0x00000084008b7202 */ /* 0x000fe20000000f00 */
[----:B------:R-:W-:Y:S01]  /*41f0*/  IMAD.MOV.U32 R138, RZ, RZ, 0x8 ;  /* 0x00000008ff8a7424 */ /* 0x000fe200078e00ff */
[----:B------:R-:W-:-:S07]  /*4200*/  MOV R133, R137 ;  /* 0x0000008900857202 */ /* 0x000fce0000000f00 */
[----:B------:R-:W-:Y:S05]  /*4210*/  WARPSYNC.COLLECTIVE R136, `(.L_x_2591) ;  /* 0x0000000088087348 */ /* 0x000fea0003c00000 */
[----:B------:R0:W1:Y:S02]  /*4220*/  SHFL.BFLY P0, R137, R139, R138, R183 ;  /* 0x0c00008a8b897389 */ /* 0x00006400000000b7 */
[----:B01----:R-:W-:Y:S01]  /*4230*/  ENDCOLLECTIVE ;  /* 0x000000000000791b */ /* 0x003fe20003800000 */
.L_x_2591:
[----:B------:R-:W-:-:S05]  /*4240*/  FADD.FTZ R133, R130, R133 ;  /* 0x0000008582857221 */ /* 0x000fca0000010000 */
[----:B------:R-:W-:Y:S02]  /*4250*/  MOV R139, R133 ;  /* 0x00000085008b7202 */ /* 0x000fe40000000f00 */
[----:B------:R-:W-:-:S07]  /*4260*/  MOV R135, R137 ;  /* 0x0000008900877202 */ /* 0x000fce0000000f00 */
[----:B------:R-:W-:Y:S05]  /*4270*/  WARPSYNC.COLLECTIVE R136, `(.L_x_2592) ;  /* 0x0000000088087348 */ /* 0x000fea0003c00000 */
[----:B------:R0:W1:Y:S02]  /*4280*/  SHFL.BFLY P0, R137, R139, R138, R183 ;  /* 0x0c00008a8b897389 */ /* 0x00006400000000b7 */
[----:B01----:R-:W-:Y:S01]  /*4290*/  ENDCOLLECTIVE ;  /* 0x000000000000791b */ /* 0x003fe20003800000 */
.L_x_2592:
[----:B------:R-:W-:Y:S01]  /*42a0*/  FADD.FTZ R135, R132, R135 ;  /* 0x0000008784877221 */ /* 0x000fe20000010000 */
[----:B------:R-:W-:-:S04]  /*42b0*/  HFMA2.MMA R138, -RZ, RZ, 0, 9.5367431640625e-07 ;  /* 0x00000010ff8a7435 */ /* 0x000fc800000001ff */
[----:B------:R-:W-:Y:S02]  /*42c0*/  MOV R139, R135 ;  /* 0x00000087008b7202 */ /* 0x000fe40000000f00 */
[----:B------:R-:W-:-:S07]  /*42d0*/  MOV R134, R137 ;  /* 0x0000008900867202 */ /* 0x000fce0000000f00 */
[----:B------:R-:W-:Y:S05]  /*42e0*/  WARPSYNC.COLLECTIVE R136, `(.L_x_2593) ;  /* 0x0000000088087348 */ /* 0x000fea0003c00000 */
[----:B------:R0:W1:Y:S02]  /*42f0*/  SHFL.BFLY P0, R137, R139, R138, R183 ;  /* 0x0c00008a8b897389 */ /* 0x00006400000000b7 */
[----:B01----:R-:W-:Y:S01]  /*4300*/  ENDCOLLECTIVE ;  /* 0x000000000000791b */ /* 0x003fe20003800000 */
.L_x_2593:
[----:B------:R-:W-:-:S05]  /*4310*/  FADD.FTZ R134, R133, R134 ;  /* 0x0000008685867221 */ /* 0x000fca0000010000 */
[----:B------:R-:W-:Y:S02]  /*4320*/  MOV R139, R134 ;  /* 0x00000086008b7202 */ /* 0x000fe40000000f00 */
[----:B------:R-:W-:-:S07]  /*4330*/  MOV R128, R137 ;  /* 0x0000008900807202 */ /* 0x000fce0000000f00 */
[----:B------:R-:W-:Y:S05]  /*4340*/  WARPSYNC.COLLECTIVE R136, `(.L_x_2594) ;  /* 0x0000000088087348 */ /* 0x000fea0003c00000 */
[----:B------:R0:W1:Y:S02]  /*4350*/  SHFL.BFLY P0, R137, R139, R138, R183 ;  /* 0x0c00008a8b897389 */ /* 0x00006400000000b7 */
[----:B01----:R-:W-:Y:S01]  /*4360*/  ENDCOLLECTIVE ;  /* 0x000000000000791b */ /* 0x003fe20003800000 */
.L_x_2594:
[----:B------:R-:W-:Y:S01]  /*4370*/  MOV R129, R137 ;  /* 0x0000008900817202 */ /* 0x000fe20000000f00 */
[----:B------:R-:W-:Y:S06]  /*4380*/  BRA `(.L_x_2595) ;  /* 0xffffffd8007c7947 */ /* 0x000fec000383ffff */
.L_x_2596:
        /* <DEDUP_REMOVED lines=15> */
.L_x_3242:


//--------------------- .text._ZN10layer_norm31ln_parallel_residual_bwd_kernelINS_13Kernel_traitsI6__halfffffjLj512ELj1ELj4ELj1ELj16ENS_18Kernel_traits_baseILj512ES2_ffffjLj128EEEEELb1ELb0ELb1EEEvNS_9BwdParamsE --------------------------
	.section	.text._ZN10layer_norm31ln_parallel_residual_bwd_kernelINS_13Kernel_traitsI6__halfffffjLj512ELj1ELj4ELj1ELj16ENS_18Kernel_traits_baseILj512ES2_ffffjLj128EEEEELb1ELb0ELb1EEEvNS_9BwdParamsE,"ax",@progbits
	.align	128
        .global         _ZN10layer_norm31ln_parallel_residual_bwd_kernelINS_13Kernel_traitsI6__halfffffjLj512ELj1ELj4ELj1ELj16ENS_18Kernel_traits_baseILj512ES2_ffffjLj128EEEEELb1ELb0ELb1EEEvNS_9BwdParamsE
        .type           _ZN10layer_norm31ln_parallel_residual_bwd_kernelINS_13Kernel_traitsI6__halfffffjLj512ELj1ELj4ELj1ELj16ENS_18Kernel_traits_baseILj512ES2_ffffjLj128EEEEELb1ELb0ELb1EEEvNS_9BwdParamsE,@function
        .size           _ZN10layer_norm31ln_parallel_residual_bwd_kernelINS_13Kernel_traitsI6__halfffffjLj512ELj1ELj4ELj1ELj16ENS_18Kernel_traits_baseILj512ES2_ffffjLj128EEEEELb1ELb0ELb1EEEvNS_9BwdParamsE,(.L_x_3243 - _ZN10layer_norm31ln_parallel_residual_bwd_kernelINS_13Kernel_traitsI6__halfffffjLj512ELj1ELj4ELj1ELj16ENS_18Kernel_traits_baseILj512ES2_ffffjLj128EEEEELb1ELb0ELb1EEEvNS_9BwdParamsE)
        .other          _ZN10layer_norm31ln_parallel_residual_bwd_kernelINS_13Kernel_traitsI6__halfffffjLj512ELj1ELj4ELj1ELj16ENS_18Kernel_traits_baseILj512ES2_ffffjLj128EEEEELb1ELb0ELb1EEEvNS_9BwdParamsE,@"STO_CUDA_ENTRY STV_DEFAULT"
_ZN10layer_norm31ln_parallel_residual_bwd_kernelINS_13Kernel_traitsI6__halfffffjLj512ELj1ELj4ELj1ELj16ENS_18Kernel_traits_baseILj512ES2_ffffjLj128EEEEELb1ELb0ELb1EEEvNS_9BwdParamsE:
.text._ZN10layer_norm31ln_parallel_residual_bwd_kernelINS_13Kernel_traitsI6__halfffffjLj512ELj1ELj4ELj1ELj16ENS_18Kernel_traits_baseILj512ES2_ffffjLj128EEEEELb1ELb0ELb1EEEvNS_9BwdParamsE:
        /* <DEDUP_REMOVED lines=48> */
.L_x_2598:
[----:B------:R-:W-:Y:S01]  /*0300*/  SHF.L.U32 R0, R138, 0x3, RZ ;  /* 0x000000038a007819 */ /* 0x000fe200000006ff */
[----:B------:R-:W-:-:S03]  /*0310*/  ULDC.64 UR6, c[0x0][0x260] ;  /* 0x0000980000067ab9 */ /* 0x000fc60000000a00 */
[----:B------:R-:W-:-:S04]  /*0320*/  LOP3.LUT R0, R0, 0xf8, RZ, 0xc0, !PT ;  /* 0x000000f800007812 */ /* 0x000fc800078ec0ff */
[----:B------:R-:W-:-:S04]  /*0330*/  IADD3 R2, P0, R0, UR6, RZ ;  /* 0x0000000600027c10 */ /* 0x000fc8000ff1e0ff */
[----:B------:R-:W-:Y:S01]  /*0340*/  IADD3.X R3, RZ, UR7, RZ, P0, !PT ;  /* 0x00000007ff037c10 */ /* 0x000fe200087fe4ff */
[----:B------:R-:W-:-:S04]  /*0350*/  ULDC.64 UR6, c[0x0][0x268] ;  /* 0x00009a0000067ab9 */ /* 0x000fc80000000a00 */
[----:B------:R-:W2:Y:S01]  /*0360*/  LDG.E.64 R140, desc[UR4][R2.64] ;  /* 0x00000004028c7981 */ /* 0x000ea2000c1e1b00 */
[----:B------:R-:W-:-:S03]  /*0370*/  IADD3 R4, P0, R0, UR6, RZ ;  /* 0x0000000600047c10 */ /* 0x000fc6000ff1e0ff */
[----:B------:R-:W3:Y:S01]  /*0380*/  LDG.E.64 R8, desc[UR4][R2.64+0x100] ;  /* 0x0001000402087981 */ /* 0x000ee2000c1e1b00 */
[----:B------:R-:W-:Y:S01]  /*0390*/  IADD3.X R5, RZ, UR7, RZ, P0, !PT ;  /* 0x00000007ff057c10 */ /* 0x000fe200087fe4ff */
[----:B------:R-:W-:Y:S02]  /*03a0*/  ULDC.64 UR6, c[0x0][0x2c8] ;  /* 0x0000b20000067ab9 */ /* 0x000fe40000000a00 */
[----:B------:R-:W4:Y:S04]  /*03b0*/  LDG.E.64 R12, desc[UR4][R2.64+0x200] ;  /* 0x00020004020c7981 */ /* 0x000f28000c1e1b00 */
[----:B------:R-:W5:Y:S04]  /*03c0*/  LDG.E.64 R16, desc[UR4][R2.64+0x300] ;  /* 0x0003000402107981 */ /* 0x000f68000c1e1b00 */
[----:B------:R-:W5:Y:S04]  /*03d0*/  LDG.E.64 R6, desc[UR4][R4.64] ;  /* 0x0000000404067981 */ /* 0x000f68000c1e1b00 */
[----:B------:R-:W5:Y:S04]  /*03e0*/  LDG.E.64 R10, desc[UR4][R4.64+0x100] ;  /* 0x00010004040a7981 */ /* 0x000f68000c1e1b00 */
[----:B------:R-:W5:Y:S04]  /*03f0*/  LDG.E.64 R14, desc[UR4][R4.64+0x200] ;  /* 0x00020004040e7981 */ /* 0x000f68000c1e1b00 */
[----:B------:R0:W5:Y:S01]  /*0400*/  LDG.E.64 R18, desc[UR4][R4.64+0x300] ;  /* 0x0003000404127981 */ /* 0x000162000c1e1b00 */
        /* <DEDUP_REMOVED lines=27> */
[----:B0-----:R-:W-:-:S02]  /*05c0*/  CS2R R4, SRZ ;  /* 0x0000000000047805 */ /* 0x001fc4000001ff00 */
[----:B------:R-:W-:Y:S02]  /*05d0*/  CS2R R2, SRZ ;  /* 0x0000000000027805 */ /* 0x000fe4000001ff00 */
[----:B------:R-:W-:Y:S02]  /*05e0*/  MOV R201, RZ ;  /* 0x000000ff00c97202 */ /* 0x000fe40000000f00 */
[--C-:B--2---:R-:W-:Y:S01]  /*05f0*/  SHF.R.U64 R142, R140, 0x10, R141.reuse ;  /* 0x000000108c8e7819 */ /* 0x104fe2000000128d */
[----:B------:R-:W-:Y:S01]  /*0600*/  HADD2.F32 R139, -RZ, R140.H0_H0 ;  /* 0x2000008cff8b7230 */ /* 0x000fe20000004100 */
[----:B------:R-:W-:Y:S01]  /*0610*/  SHF.R.U32.HI R144, RZ, 0x10, R141 ;  /* 0x00000010ff907819 */ /* 0x000fe2000001168d */
[----:B------:R-:W0:Y:S01]  /*0620*/  LDC.U8 R140, c[0x0][0x2a0] ;  /* 0x0000a800ff8c7b82 */ /* 0x000e220000000000 */
        /* <DEDUP_REMOVED lines=28> */
[----:B------:R-:W-:Y:S01]  /*07f0*/  CS2R R18, SRZ ;  /* 0x0000000000127805 */ /* 0x000fe2000001ff00 */
[----:B------:R-:W-:Y:S01]  /*0800*/  HADD2.F32 R141, -RZ, R141.H0_H0 ;  /* 0x2000008dff8d7230 */ /* 0x000fe20000004100 */
[----:B------:R-:W-:-:S02]  /*0810*/  CS2R R16, SRZ ;  /* 0x0000000000107805 */ /* 0x000fc4000001ff00 */
[----:B------:R-:W-:Y:S02]  /*0820*/  CS2R R14, SRZ ;  /* 0x00000000000e7805 */ /* 0x000fe4000001ff00 */
[----:B------:R-:W-:Y:S02]  /*0830*/  CS2R R12, SRZ ;  /* 0x00000000000c7805 */ /* 0x000fe4000001ff00 */
[----:B------:R-:W-:Y:S02]  /*0840*/  CS2R R10, SRZ ;  /* 0x00000000000a7805 */ /* 0x000fe4000001ff00 */
[----:B------:R-:W-:Y:S02]  /*0850*/  CS2R R8, SRZ ;  /* 0x0000000000087805 */ /* 0x000fe4000001ff00 */
[----:B------:R-:W-:Y:S01]  /*0860*/  CS2R R6, SRZ ;  /* 0x0000000000067805 */ /* 0x000fe2000001ff00 */
        /* <DEDUP_REMOVED lines=15> */
[----:B0-----:R-:W-:-:S07]  /*0960*/  HADD2.F32 R198, -RZ, R198.H0_H0 ;  /* 0x200000c6ffc67230 */ /* 0x001fce0000004100 */
.L_x_2605:
[----:B------:R-:W0:Y:S01]  /*0970*/  LDC.64 R204, c[0x0][0x250] ;  /* 0x00009400ffcc7b82 */ /* 0x000e220000000a00 */
[----:B-1----:R-:W-:-:S05]  /*0980*/  IMAD R72, R137, UR8, RZ ;  /* 0x0000000889487c24 */ /* 0x002fca000f8e02ff */
[----:B------:R-:W-:Y:S02]  /*0990*/  SHF.R.S32.HI R73, RZ, 0x1f, R72 ;  /* 0x0000001fff497819 */ /* 0x000fe40000011448 */
[----:B------:R-:W1:Y:S02]  /*09a0*/  LDC.64 R108, c[0x0][0x238] ;  /* 0x00008e00ff6c7b82 */ /* 0x000e640000000a00 */
[----:B------:R-:W-:-:S04]  /*09b0*/  LEA.HI R73, R73, R72, RZ, 0x2 ;  /* 0x0000004849497211 */ /* 0x000fc800078f10ff */
[----:B------:R-:W-:Y:S02]  /*09c0*/  LEA.HI.SX32 R209, R73, R138, 0x1e ;  /* 0x0000008a49d17211 */ /* 0x000fe400078ff2ff */
[----:B------:R-:W2:Y:S08]  /*09d0*/  LDC.64 R116, c[0x0][0x2c0] ;  /* 0x0000b000ff747b82 */ /* 0x000eb00000000a00 */
[----:B------:R-:W3:Y:S01]  /*09e0*/  LDC.64 R98, c[0x0][0x258] ;  /* 0x00009600ff627b82 */ /* 0x000ee20000000a00 */
[----:B0-----:R-:W-:-:S06]  /*09f0*/  IMAD.WIDE R204, R137, 0x4, R204 ;  /* 0x0000000489cc7825 */ /* 0x001fcc00078e02cc */
[----:B------:R0:W4:Y:S01]  /*0a00*/  LDG.E R204, desc[UR4][R204.64] ;  /* 0x00000004cccc7981 */ /* 0x000122000c1e1900 */
[----:B------:R-:W0:Y:S01]  /*0a10*/  LDC.64 R112, c[0x0][0x2b8] ;  /* 0x0000ae00ff707b82 */ /* 0x000e220000000a00 */
[C---:B-1----:R-:W-:Y:S01]  /*0a20*/  IMAD.WIDE.U32 R72, R209.reuse, 0x10, R108 ;  /* 0x00000010d1487825 */ /* 0x042fe200078e006c */
[----:B------:R-:W-:-:S05]  /*0a30*/  IADD3 R207, R209, 0x20, RZ ;  /* 0x00000020d1cf7810 */ /* 0x000fca0007ffe0ff */
[----:B------:R-:W4:Y:S01]  /*0a40*/  LDG.E.128 R72, desc[UR4][R72.64] ;  /* 0x0000000448487981 */ /* 0x000f22000c1e1d00 */
[----:B--2---:R-:W-:Y:S01]  /*0a50*/  IMAD.WIDE.U32 R80, R209, 0x10, R116 ;  /* 0x00000010d1507825 */ /* 0x004fe200078e0074 */
[----:B------:R-:W1:Y:S05]  /*0a60*/  LDC.64 R164, c[0x0][0x300] ;  /* 0x0000c000ffa47b82 */ /* 0x000e6a0000000a00 */
[----:B------:R-:W2:Y:S01]  /*0a70*/  LDG.E.128 R80, desc[UR4][R80.64] ;  /* 0x0000000450507981 */ /* 0x000ea2000c1e1d00 */
[----:B---3--:R-:W-:Y:S02]  /*0a80*/  IMAD.WIDE R98, R137, 0x4, R98 ;  /* 0x0000000489627825 */ /* 0x008fe400078e0262 */
[----:B------:R-:W3:Y:S03]  /*0a90*/  LDC.64 R184, c[0x0][0x240] ;  /* 0x00009000ffb87b82 */ /* 0x000ee60000000a00 */
[----:B------:R-:W2:Y:S01]  /*0aa0*/  LDG.E R202, desc[UR4][R98.64] ;  /* 0x0000000462ca7981 */ /* 0x000ea2000c1e1900 */
[----:B0-----:R-:W-:-:S04]  /*0ab0*/  IMAD.WIDE.U32 R76, R209, 0x10, R112 ;  /* 0x00000010d14c7825 */ /* 0x001fc800078e0070 */
[----:B------:R-:W0:Y:S01]  /*0ac0*/  @P3 LDC.64 R170, c[0x0][0x2c8] ;  /* 0x0000b200ffaa3b82 */ /* 0x000e220000000a00 */
[C---:B------:R-:W-:Y:S01]  /*0ad0*/  IMAD.WIDE.U32 R84, R207.reuse, 0x10, R108 ;  /* 0x00000010cf547825 */ /* 0x040fe200078e006c */
[----:B------:R-:W2:Y:S03]  /*0ae0*/  LDG.E.128 R76, desc[UR4][R76.64] ;  /* 0x000000044c4c7981 */ /* 0x000ea6000c1e1d00 */
[----:B------:R-:W-:-:S03]  /*0af0*/  IMAD.WIDE.U32 R92, R207, 0x10, R116 ;  /* 0x00000010cf5c7825 */ /* 0x000fc600078e0074 */
[----:B------:R-:W0:Y:S01]  /*0b00*/  @P3 LDC.64 R172, c[0x0][0x2c8] ;  /* 0x0000b200ffac3b82 */ /* 0x000e220000000a00 */
[----:B------:R-:W2:Y:S01]  /*0b10*/  LDG.E.128 R84, desc[UR4][R84.64] ;  /* 0x0000000454547981 */ /* 0x000ea2000c1e1d00 */
[----:B------:R-:W-:Y:S01]  /*0b20*/  IMAD.WIDE.U32 R88, R207, 0x10, R112 ;  /* 0x00000010cf587825 */ /* 0x000fe200078e0070 */
[----:B------:R-:W-:Y:S02]  /*0b30*/  IADD3 R203, R209, 0x40, RZ ;  /* 0x00000040d1cb7810 */ /* 0x000fe40007ffe0ff */
[----:B------:R-:W2:Y:S03]  /*0b40*/  LDG.E.128 R92, desc[UR4][R92.64] ;  /* 0x000000045c5c7981 */ /* 0x000ea6000c1e1d00 */
[----:B------:R-:W0:Y:S01]  /*0b50*/  @P3 LDC.64 R174, c[0x0][0x2c8] ;  /* 0x0000b200ffae3b82 */ /* 0x000e220000000a00 */
[----:B------:R-:W2:Y:S01]  /*0b60*/  LDG.E.128 R88, desc[UR4][R88.64] ;  /* 0x0000000458587981 */ /* 0x000ea2000c1e1d00 */
[----:B------:R-:W-:-:S04]  /*0b70*/  IMAD.WIDE.U32 R96, R203, 0x10, R108 ;  /* 0x00000010cb607825 */ /* 0x000fc800078e006c */
[C---:B------:R-:W-:Y:S02]  /*0b80*/  IMAD.WIDE.U32 R104, R203.reuse, 0x10, R116 ;  /* 0x00000010cb687825 */ /* 0x040fe400078e0074 */
[----:B------:R-:W2:Y:S01]  /*0b90*/  LDG.E.128 R96, desc[UR4][R96.64] ;  /* 0x0000000460607981 */ /* 0x000ea2000c1e1d00 */
[----:B------:R-:W0:Y:S01]  /*0ba0*/  @P3 LDC.64 R176, c[0x0][0x2c8] ;  /* 0x0000b200ffb03b82 */ /* 0x000e220000000a00 */
[----:B------:R-:W-:Y:S02]  /*0bb0*/  IMAD.WIDE.U32 R100, R203, 0x10, R112 ;  /* 0x00000010cb647825 */ /* 0x000fe400078e0070 */
[----:B------:R-:W2:Y:S01]  /*0bc0*/  LDG.E.128 R104, desc[UR4][R104.64] ;  /* 0x0000000468687981 */ /* 0x000ea2000c1e1d00 */
[----:B------:R-:W-:-:S03]  /*0bd0*/  IADD3 R205, R209, 0x60, RZ ;  /* 0x00000060d1cd7810 */ /* 0x000fc60007ffe0ff */
[----:B------:R-:W2:Y:S02]  /*0be0*/  LDG.E.128 R100, desc[UR4][R100.64] ;  /* 0x0000000464647981 */ /* 0x000ea4000c1e1d00 */
[----:B------:R-:W-:-:S04]  /*0bf0*/  IMAD.WIDE.U32 R108, R205, 0x10, R108 ;  /* 0x00000010cd6c7825 */ /* 0x000fc800078e006c */
[C---:B------:R-:W-:Y:S02]  /*0c00*/  IMAD.WIDE.U32 R116, R205.reuse, 0x10, R116 ;  /* 0x00000010cd747825 */ /* 0x040fe400078e0074 */
[----:B------:R-:W2:Y:S02]  /*0c10*/  LDG.E.128 R108, desc[UR4][R108.64] ;  /* 0x000000046c6c7981 */ /* 0x000ea4000c1e1d00 */
[----:B------:R-:W-:Y:S02]  /*0c20*/  IMAD.WIDE.U32 R112, R205, 0x10, R112 ;  /* 0x00000010cd707825 */ /* 0x000fe400078e0070 */
[----:B------:R-:W2:Y:S01]  /*0c30*/  LDG.E.128 R116, desc[UR4][R116.64] ;  /* 0x0000000474747981 */ /* 0x000ea2000c1e1d00 */
[----:B-1----:R-:W-:-:S03]  /*0c40*/  ISETP.NE.U32.AND P2, PT, R164, RZ, PT ;  /* 0x000000ffa400720c */ /* 0x002fc60003f45070 */
[----:B------:R-:W2:Y:S01]  /*0c50*/  LDG.E.128 R112, desc[UR4][R112.64] ;  /* 0x0000000470707981 */ /* 0x000ea2000c1e1d00 */
[----:B------:R-:W-:-:S13]  /*0c60*/  ISETP.NE.AND.EX P2, PT, R165, RZ, PT, P2 ;  /* 0x000000ffa500720c */ /* 0x000fda0003f45320 */
[----:B------:R-:W1:Y:S08]  /*0c70*/  @P2 LDC.64 R178, c[0x0][0x248] ;  /* 0x00009200ffb22b82 */ /* 0x000e700000000a00 */
[----:B------:R-:W1:Y:S01]  /*0c80*/  @P2 LDC.64 R188, c[0x0][0x248] ;  /* 0x00009200ffbc2b82 */ /* 0x000e620000000a00 */
[----:B---3--:R-:W-:-:S04]  /*0c90*/  IMAD.WIDE.U32 R180, R207, 0x4, R184 ;  /* 0x00000004cfb47825 */ /* 0x008fc800078e00b8 */
[----:B------:R-:W-:Y:S01]  /*0ca0*/  IMAD.WIDE.U32 R182, R203, 0x4, R184 ;  /* 0x00000004cbb67825 */ /* 0x000fe200078e00b8 */
[----:B------:R-:W-:Y:S01]  /*0cb0*/  ISETP.NE.AND P0, PT, R140, RZ, PT ;  /* 0x000000ff8c00720c */ /* 0x000fe20003f05270 */
[----:B------:R-:W5:Y:S01]  /*0cc0*/  LDG.E R180, desc[UR4][R180.64] ;  /* 0x00000004b4b47981 */ /* 0x000f62000c1e1900 */
[----:B------:R-:W3:Y:S01]  /*0cd0*/  @P2 LDC.64 R166, c[0x0][0x248] ;  /* 0x00009200ffa62b82 */ /* 0x000ee20000000a00 */
[----:B0-----:R-:W-:Y:S02]  /*0ce0*/  @P3 IMAD.WIDE.U32 R170, R209, 0x10, R170 ;  /* 0x00000010d1aa3825 */ /* 0x001fe400078e00aa */
[----:B------:R-:W5:Y:S02]  /*0cf0*/  LDG.E R182, desc[UR4][R182.64] ;  /* 0x00000004b6b67981 */ /* 0x000f64000c1e1900 */
[C---:B------:R-:W-:Y:S02]  /*0d00*/  @P3 IMAD.WIDE.U32 R172, R207.reuse, 0x10, R172 ;  /* 0x00000010cfac3825 */ /* 0x040fe400078e00ac */
[----:B------:R-:W5:Y:S01]  /*0d10*/  @P3 LDG.E.128 R48, desc[UR4][R170.64] ;  /* 0x00000004aa303981 */ /* 0x000f62000c1e1d00 */
[----:B------:R-:W0:Y:S01]  /*0d20*/  @P2 LDC.64 R168, c[0x0][0x248] ;  /* 0x00009200ffa82b82 */ /* 0x000e220000000a00 */
[----:B-1----:R-:W-:-:S02]  /*0d30*/  @P2 IMAD.WIDE.U32 R190, R207, 0x4, R178 ;  /* 0x00000004cfbe2825 */ /* 0x002fc400078e00b2 */
[----:B------:R-:W5:Y:S02]  /*0d40*/  @P3 LDG.E.128 R52, desc[UR4][R172.64] ;  /* 0x00000004ac343981 */ /* 0x000f64000c1e1d00 */
[--C-:B------:R-:W-:Y:S02]  /*0d50*/  IMAD.WIDE.U32 R178, R209, 0x4, R184.reuse ;  /* 0x00000004d1b27825 */ /* 0x100fe400078e00b8 */
[----:B------:R-:W5:Y:S02]  /*0d60*/  @P2 LDG.E R199, desc[UR4][R190.64] ;  /* 0x00000004bec72981 */ /* 0x000f64000c1e1900 */
[----:B------:R-:W-:Y:S02]  /*0d70*/  IMAD.WIDE.U32 R184, R205, 0x4, R184 ;  /* 0x00000004cdb87825 */ /* 0x000fe400078e00b8 */
[----:B------:R-:W5:Y:S02]  /*0d80*/  LDG.E R178, desc[UR4][R178.64] ;  /* 0x00000004b2b27981 */ /* 0x000f64000c1e1900 */
[----:B------:R-:W-:-:S02]  /*0d90*/  @P2 IMAD.WIDE.U32 R188, R209, 0x4, R188 ;  /* 0x00000004d1bc2825 */ /* 0x000fc400078e00bc */
[----:B------:R-:W5:Y:S02]  /*0da0*/  LDG.E R184, desc[UR4][R184.64] ;  /* 0x00000004b8b87981 */ /* 0x000f64000c1e1900 */
[----:B------:R-:W-:Y:S02]  /*0db0*/  @P3 IMAD.WIDE.U32 R174, R203, 0x10, R174 ;  /* 0x00000010cbae3825 */ /* 0x000fe400078e00ae */
[----:B------:R-:W5:Y:S02]  /*0dc0*/  @P2 LDG.E R197, desc[UR4][R188.64] ;  /* 0x00000004bcc52981 */ /* 0x000f64000c1e1900 */
[----:B------:R-:W-:Y:S02]  /*0dd0*/  @P3 IMAD.WIDE.U32 R176, R205, 0x10, R176 ;  /* 0x00000010cdb03825 */ /* 0x000fe400078e00b0 */
[----:B------:R-:W5:Y:S04]  /*0de0*/  @P3 LDG.E.128 R56, desc[UR4][R174.64] ;  /* 0x00000004ae383981 */ /* 0x000f68000c1e1d00 */
[----:B------:R-:W5:Y:S01]  /*0df0*/  @P3 LDG.E.128 R60, desc[UR4][R176.64] ;  /* 0x00000004b03c3981 */ /* 0x000f62000c1e1d00 */
[----:B---3--:R-:W-:-:S05]  /*0e00*/  @P2 IMAD.WIDE.U32 R166, R203, 0x4, R166 ;  /* 0x00000004cba62825 */ /* 0x008fca00078e00a6 */
[----:B------:R1:W5:Y:S01]  /*0e10*/  @P2 LDG.E R200, desc[UR4][R166.64] ;  /* 0x00000004a6c82981 */ /* 0x000362000c1e1900 */
[----:B0-----:R-:W-:-:S05]  /*0e20*/  @P2 IMAD.WIDE.U32 R168, R205, 0x4, R168 ;  /* 0x00000004cda82825 */ /* 0x001fca00078e00a8 */
[----:B------:R0:W5:Y:S01]  /*0e30*/  @P2 LDG.E R136, desc[UR4][R168.64] ;  /* 0x00000004a8882981 */ /* 0x000162000c1e1900 */
[----:B------:R-:W-:Y:S01]  /*0e40*/  UMOV UR6, 0xffffffff ;  /* 0xffffffff00067882 */ /* 0x000fe20000000000 */
[----:B----4-:R-:W-:-:S05]  /*0e50*/  FSEL R204, R204, RZ, !P0 ;  /* 0x000000ffcccc7208 */ /* 0x010fca0004000000 */
[--C-:B-1----:R-:W-:Y:S01]  /*0e60*/  FADD.FTZ R167, R72, -R204.reuse ;  /* 0x800000cc48a77221 */ /* 0x102fe20000010000 */
[--C-:B------:R-:W-:Y:S01]  /*0e70*/  FADD.FTZ R73, R73, -R204.reuse ;  /* 0x800000cc49497221 */ /* 0x100fe20000010000 */
[--C-:B------:R-:W-:Y:S01]  /*0e80*/  FADD.FTZ R179, R74, -R204.reuse ;  /* 0x800000cc4ab37221 */ /* 0x100fe20000010000 */
[----:B------:R-:W-:Y:S01]  /*0e90*/  FADD.FTZ R181, R75, -R204 ;  /* 0x800000cc4bb57221 */ /* 0x000fe20000010000 */
[----:B--2---:R-:W-:Y:S01]  /*0ea0*/  FMUL.FTZ R74, R155, R80 ;  /* 0x000000509b4a7220 */ /* 0x004fe20000410000 */
[----:B------:R-:W-:Y:S01]  /*0eb0*/  FMUL.FTZ R166, R157, R82 ;  /* 0x000000529da67220 */ /* 0x000fe20000410000 */
[----:B------:R-:W-:Y:S01]  /*0ec0*/  FMUL.FTZ R72, R202, R167 ;  /* 0x000000a7ca487220 */ /* 0x000fe20000410000 */
[----:B------:R-:W-:Y:S01]  /*0ed0*/  FMUL.FTZ R167, R158, R81 ;  /* 0x000000519ea77220 */ /* 0x000fe20000410000 */
[----:B------:R-:W-:Y:S01]  /*0ee0*/  FMUL.FTZ R73, R202, R73 ;  /* 0x00000049ca497220 */ /* 0x000fe20000410000 */
[----:B0-----:R-:W-:Y:S01]  /*0ef0*/  FMUL.FTZ R169, R160, R83 ;  /* 0x00000053a0a97220 */ /* 0x001fe20000410000 */
[C---:B------:R-:W-:Y:S01]  /*0f00*/  FADD.FTZ R135, R76.reuse, R135 ;  /* 0x000000874c877221 */ /* 0x040fe20000010000 */
[----:B------:R-:W-:Y:S01]  /*0f10*/  FFMA.FTZ R201, R76, R72, R201 ;  /* 0x000000484cc97223 */ /* 0x000fe200000100c9 */
[----:B------:R-:W-:Y:S01]  /*0f20*/  FFMA.FTZ R75, R139, R76, R74 ;  /* 0x0000004c8b4b7223 */ /* 0x000fe2000001004a */
[C---:B------:R-:W-:Y:S01]  /*0f30*/  FADD.FTZ R132, R77.reuse, R132 ;  /* 0x000000844d847221 */ /* 0x040fe20000010000 */
[----:B------:R-:W-:Y:S01]  /*0f40*/  FFMA.FTZ R134, R77, R73, R134 ;  /* 0x000000494d867223 */ /* 0x000fe20000010086 */
[----:B------:R-:W-:Y:S01]  /*0f50*/  FFMA.FTZ R74, R142, R77, R167 ;  /* 0x0000004d8e4a7223 */ /* 0x000fe200000100a7 */
[C---:B------:R-:W-:Y:S01]  /*0f60*/  FMUL.FTZ R76, R202.reuse, R179 ;  /* 0x000000b3ca4c7220 */ /* 0x040fe20000410000 */
[----:B------:R-:W-:Y:S01]  /*0f70*/  FMUL.FTZ R77, R202, R181 ;  /* 0x000000b5ca4d7220 */ /* 0x000fe20000410000 */
[C---:B------:R-:W-:Y:S01]  /*0f80*/  FADD.FTZ R127, R78.reuse, R127 ;  /* 0x0000007f4e7f7221 */ /* 0x040fe20000010000 */
[----:B------:R-:W-:Y:S01]  /*0f90*/  FFMA.FTZ R167, R141, R78, R166 ;  /* 0x0000004e8da77223 */ /* 0x000fe200000100a6 */
[----:B------:R-:W-:Y:S01]  /*0fa0*/  FFMA.FTZ R129, R78, R76, R129 ;  /* 0x0000004c4e817223 */ /* 0x000fe20000010081 */
[C---:B------:R-:W-:Y:S01]  /*0fb0*/  FADD.FTZ R124, R79.reuse, R124 ;  /* 0x0000007c4f7c7221 */ /* 0x040fe20000010000 */
[----:B------:R-:W-:Y:S01]  /*0fc0*/  FFMA.FTZ R126, R79, R77, R126 ;  /* 0x0000004d4f7e7223 */ /* 0x000fe2000001007e */
[----:B------:R-:W-:Y:S01]  /*0fd0*/  FFMA.FTZ R78, R144, R79, R169 ;  /* 0x0000004f904e7223 */ /* 0x000fe200000100a9 */
        /* <DEDUP_REMOVED lines=8> */
[C---:B------:R-:W-:Y:S01]  /*1060*/  FMUL.FTZ R79, R202.reuse, R79 ;  /* 0x0000004fca4f7220 */ /* 0x040fe20000410000 */
[----:B------:R-:W-:Y:S01]  /*1070*/  FMUL.FTZ R80, R202, R85 ;  /* 0x00000055ca507220 */ /* 0x000fe20000410000 */
[C---:B------:R-:W-:Y:S01]  /*1080*/  FADD.FTZ R120, R83.reuse, R120 ;  /* 0x0000007853787221 */ /* 0x040fe20000010000 */
[----:B------:R-:W-:Y:S01]  /*1090*/  FFMA.FTZ R122, R83, R77, R122 ;  /* 0x0000004d537a7223 */ /* 0x000fe2000001007a */
[----:B------:R-:W-:Y:S01]  /*10a0*/  FMUL.FTZ R82, R159, R92 ;  /* 0x0000005c9f527220 */ /* 0x000fe20000410000 */
[----:B------:R-:W-:Y:S01]  /*10b0*/  FMUL.FTZ R81, R162, R93 ;  /* 0x0000005da2517220 */ /* 0x000fe20000410000 */
[C---:B------:R-:W-:Y:S01]  /*10c0*/  FADD.FTZ R83, -R204.reuse, R86 ;  /* 0x00000056cc537221 */ /* 0x040fe20000010100 */
[----:B------:R-:W-:Y:S01]  /*10d0*/  FADD.FTZ R87, -R204, R87 ;  /* 0x00000057cc577221 */ /* 0x000fe20000010100 */
[C---:B------:R-:W-:Y:S01]  /*10e0*/  FADD.FTZ R15, R88.reuse, R15 ;  /* 0x0000000f580f7221 */ /* 0x040fe20000010000 */
[----:B------:R-:W-:Y:S01]  /*10f0*/  FFMA.FTZ R3, R88, R79, R3 ;  /* 0x0000004f58037223 */ /* 0x000fe20000010003 */
        /* <DEDUP_REMOVED lines=14> */
[C---:B------:R-:W-:Y:S01]  /*11e0*/  FADD.FTZ R38, R95.reuse, R38 ;  /* 0x000000265f267221 */ /* 0x040fe20000010000 */
[----:B------:R-:W-:Y:S01]  /*11f0*/  FFMA.FTZ R26, R95, R82, R26 ;  /* 0x000000525f1a7223 */ /* 0x000fe2000001001a */
[C---:B------:R-:W-:Y:S01]  /*1200*/  FADD.FTZ R83, -R204.reuse, R96 ;  /* 0x00000060cc537221 */ /* 0x040fe20000010100 */
[----:B------:R-:W-:Y:S01]  /*1210*/  FADD.FTZ R95, -R204, R97 ;  /* 0x00000061cc5f7221 */ /* 0x000fe20000010100 */
[----:B------:R-:W-:Y:S01]  /*1220*/  FMUL.FTZ R84, R163, R104 ;  /* 0x00000068a3547220 */ /* 0x000fe20000410000 */
[C---:B------:R-:W-:Y:S01]  /*1230*/  FADD.FTZ R41, R94.reuse, R41 ;  /* 0x000000295e297221 */ /* 0x040fe20000010000 */
[----:B------:R-:W-:Y:S01]  /*1240*/  FFMA.FTZ R29, R94, R81, R29 ;  /* 0x000000515e1d7223 */ /* 0x000fe2000001001d */
[----:B------:R-:W-:Y:S01]  /*1250*/  FMUL.FTZ R94, R202, R83 ;  /* 0x00000053ca5e7220 */ /* 0x000fe20000410000 */
[----:B------:R-:W-:Y:S01]  /*1260*/  FADD.FTZ R85, -R204, R98 ;  /* 0x00000062cc557221 */ /* 0x000fe20000010100 */
[----:B------:R-:W-:Y:S01]  /*1270*/  FMUL.FTZ R83, R192, R105 ;  /* 0x00000069c0537220 */ /* 0x000fe20000410000 */
[----:B------:R-:W-:Y:S01]  /*1280*/  FMUL.FTZ R95, R202, R95 ;  /* 0x0000005fca5f7220 */ /* 0x000fe20000410000 */
[----:B------:R-:W-:Y:S01]  /*1290*/  FFMA.FTZ R97, R147, R100, R84 ;  /* 0x0000006493617223 */ /* 0x000fe20000010054 */
[----:B------:R-:W-:Y:S01]  /*12a0*/  FMUL.FTZ R84, R187, R106 ;  /* 0x0000006abb547220 */ /* 0x000fe20000410000 */
[C---:B------:R-:W-:Y:S01]  /*12b0*/  FADD.FTZ R16, R101.reuse, R16 ;  /* 0x0000001065107221 */ /* 0x040fe20000010000 */
[----:B------:R-:W-:Y:S01]  /*12c0*/  FFMA.FTZ R4, R101, R95, R4 ;  /* 0x0000005f65047223 */ /* 0x000fe20000010004 */
[----:B------:R-:W-:Y:S01]  /*12d0*/  FFMA.FTZ R96, R150, R101, R83 ;  /* 0x0000006596607223 */ /* 0x000fe20000010053 */
[----:B------:R-:W-:Y:S01]  /*12e0*/  FMUL.FTZ R98, R202, R85 ;  /* 0x00000055ca627220 */ /* 0x000fe20000410000 */
[----:B------:R-:W-:Y:S01]  /*12f0*/  FMUL.FTZ R83, R194, R107 ;  /* 0x0000006bc2537220 */ /* 0x000fe20000410000 */
[----:B------:R-:W-:Y:S01]  /*1300*/  FFMA.FTZ R101, R149, R102, R84 ;  /* 0x0000006695657223 */ /* 0x000fe20000010054 */
[----:B------:R-:W-:Y:S01]  /*1310*/  FFMA.FTZ R84, R72, R75, RZ ;  /* 0x0000004b48547223 */ /* 0x000fe200000100ff */
[----:B------:R-:W-:Y:S01]  /*1320*/  FADD.FTZ R87, RZ, R75 ;  /* 0x0000004bff577221 */ /* 0x000fe20000010000 */
[C---:B------:R-:W-:Y:S01]  /*1330*/  FADD.FTZ R21, R102.reuse, R21 ;  /* 0x0000001566157221 */ /* 0x040fe20000010000 */
[----:B------:R-:W-:Y:S01]  /*1340*/  FFMA.FTZ R9, R102, R98, R9 ;  /* 0x0000006266097223 */ /* 0x000fe20000010009 */
[----:B------:R-:W-:Y:S01]  /*1350*/  FFMA.FTZ R102, R152, R103, R83 ;  /* 0x0000006798667223 */ /* 0x000fe20000010053 */
[----:B------:R-:W-:Y:S01]  /*1360*/  FFMA.FTZ R83, R73, R74, R84 ;  /* 0x0000004a49537223 */ /* 0x000fe20000010054 */
[----:B------:R-:W-:Y:S01]  /*1370*/  FADD.FTZ R86, R74, R87 ;  /* 0x000000574a567221 */ /* 0x000fe20000010000 */
[C---:B------:R-:W-:Y:S01]  /*1380*/  FADD.FTZ R85, -R204.reuse, R108 ;  /* 0x0000006ccc557221 */ /* 0x040fe20000010100 */
[----:B------:R-:W-:Y:S01]  /*1390*/  FADD.FTZ R99, -R204, R99 ;  /* 0x00000063cc637221 */ /* 0x000fe20000010100 */
[----:B------:R-:W-:Y:S01]  /*13a0*/  FFMA.FTZ R84, R76, R167, R83 ;  /* 0x000000a74c547223 */ /* 0x000fe20000010053 */
[----:B------:R-:W-:Y:S01]  /*13b0*/  FADD.FTZ R83, R167, R86 ;  /* 0x00000056a7537221 */ /* 0x000fe20000010000 */
[C---:B------:R-:W-:Y:S01]  /*13c0*/  FADD.FTZ R19, R100.reuse, R19 ;  /* 0x0000001364137221 */ /* 0x040fe20000010000 */
[----:B------:R-:W-:Y:S01]  /*13d0*/  FFMA.FTZ R7, R100, R94, R7 ;  /* 0x0000005e64077223 */ /* 0x000fe20000010007 */
[C---:B------:R-:W-:Y:S01]  /*13e0*/  FMUL.FTZ R100, R202.reuse, R85 ;  /* 0x00000055ca647220 */ /* 0x040fe20000410000 */
[----:B------:R-:W-:Y:S01]  /*13f0*/  FFMA.FTZ R84, R77, R78, R84 ;  /* 0x0000004e4d547223 */ /* 0x000fe20000010054 */
[----:B------:R-:W-:Y:S01]  /*1400*/  FMUL.FTZ R99, R202, R99 ;  /* 0x00000063ca637220 */ /* 0x000fe20000410000 */
[----:B------:R-:W-:Y:S01]  /*1410*/  FADD.FTZ R83, R78, R83 ;  /* 0x000000534e537221 */ /* 0x000fe20000010000 */
[----:B------:R-:W-:Y:S01]  /*1420*/  FMUL.FTZ R86, R193, R116 ;  /* 0x00000074c1567220 */ /* 0x000fe20000410000 */
[----:B------:R-:W-:Y:S01]  /*1430*/  FFMA.FTZ R85, R112, R100, R11 ;  /* 0x0000006470557223 */ /* 0x000fe2000001000b */
[----:B------:R-:W-:Y:S01]  /*1440*/  FADD.FTZ R109, -R204, R109 ;  /* 0x0000006dcc6d7221 */ /* 0x000fe20000010100 */
[----:B------:R-:W-:Y:S01]  /*1450*/  FFMA.FTZ R11, R79, R88, R84 ;  /* 0x000000584f0b7223 */ /* 0x000fe20000010054 */
[C---:B------:R-:W-:Y:S01]  /*1460*/  FADD.FTZ R18, R103.reuse, R18 ;  /* 0x0000001267127221 */ /* 0x040fe20000010000 */
[----:B------:R-:W-:Y:S01]  /*1470*/  FFMA.FTZ R6, R103, R99, R6 ;  /* 0x0000006367067223 */ /* 0x000fe20000010006 */
[----:B------:R-:W-:Y:S01]  /*1480*/  FADD.FTZ R84, R88, R83 ;  /* 0x0000005358547221 */ /* 0x000fe20000010000 */
[----:B------:R-:W-:Y:S01]  /*1490*/  FFMA.FTZ R103, R151, R112, R86 ;  /* 0x0000007097677223 */ /* 0x000fe20000010056 */
[C---:B------:R-:W-:Y:S01]  /*14a0*/  FADD.FTZ R43, R104.reuse, R43 ;  /* 0x0000002b682b7221 */ /* 0x040fe20000010000 */
[----:B------:R-:W-:Y:S01]  /*14b0*/  FFMA.FTZ R31, R104, R94, R31 ;  /* 0x0000005e681f7223 */ /* 0x000fe2000001001f */
[----:B------:R-:W-:Y:S01]  /*14c0*/  FADD.FTZ R86, R113, R20 ;  /* 0x0000001471567221 */ /* 0x000fe20000010000 */
[----:B------:R-:W-:Y:S01]  /*14d0*/  FMUL.FTZ R104, R202, R109 ;  /* 0x0000006dca687220 */ /* 0x000fe20000410000 */
[----:B------:R-:W-:Y:S01]  /*14e0*/  FFMA.FTZ R20, R80, R89, R11 ;  /* 0x0000005950147223 */ /* 0x000fe2000001000b */
[----:B------:R-:W-:Y:S01]  /*14f0*/  FADD.FTZ R83, R89, R84 ;  /* 0x0000005459537221 */ /* 0x000fe20000010000 */
[C---:B------:R-:W-:Y:S01]  /*1500*/  FADD.FTZ R36, R93.reuse, R36 ;  /* 0x000000245d247221 */ /* 0x040fe20000010000 */
[----:B------:R-:W-:Y:S01]  /*1510*/  FFMA.FTZ R24, R93, R80, R24 ;  /* 0x000000505d187223 */ /* 0x000fe20000010018 */
[----:B------:R-:W-:Y:S01]  /*1520*/  FADD.FTZ R93, -R204, R110 ;  /* 0x0000006ecc5d7221 */ /* 0x000fe20000010100 */
[----:B------:R-:W-:Y:S01]  /*1530*/  FFMA.FTZ R84, R113, R104, R8 ;  /* 0x0000006871547223 */ /* 0x000fe20000010008 */
[----:B------:R-:W-:Y:S01]  /*1540*/  FFMA.FTZ R11, R81, R90, R20 ;  /* 0x0000005a510b7223 */ /* 0x000fe20000010014 */
[----:B------:R-:W-:Y:S01]  /*1550*/  FADD.FTZ R8, R90, R83 ;  /* 0x000000535a087221 */ /* 0x000fe20000010000 */
[C---:B------:R-:W-:Y:S01]  /*1560*/  FADD.FTZ R45, R106.reuse, R45 ;  /* 0x0000002d6a2d7221 */ /* 0x040fe20000010000 */
[----:B------:R-:W-:Y:S01]  /*1570*/  FFMA.FTZ R33, R106, R98, R33 ;  /* 0x000000626a217223 */ /* 0x000fe20000010021 */
[----:B------:R-:W-:Y:S01]  /*1580*/  FMUL.FTZ R106, R202, R93 ;  /* 0x0000005dca6a7220 */ /* 0x000fe20000410000 */
[----:B------:R-:W-:Y:S01]  /*1590*/  FFMA.FTZ R11, R82, R91, R11 ;  /* 0x0000005b520b7223 */ /* 0x000fe2000001000b */
[----:B------:R-:W-:Y:S01]  /*15a0*/  FADD.FTZ R20, R91, R8 ;  /* 0x000000085b147221 */ /* 0x000fe20000010000 */
[C---:B------:R-:W-:Y:S01]  /*15b0*/  FADD.FTZ R83, R114.reuse, R25 ;  /* 0x0000001972537221 */ /* 0x040fe20000010000 */
[----:B------:R-:W-:Y:S01]  /*15c0*/  FFMA.FTZ R25, R114, R106, R13 ;  /* 0x0000006a72197223 */ /* 0x000fe2000001000d */
[----:B------:R-:W-:Y:S01]  /*15d0*/  FFMA.FTZ R8, R94, R97, R11 ;  /* 0x000000615e087223 */ /* 0x000fe2000001000b */
[----:B------:R-:W-:-:S03]  /*15e0*/  FADD.FTZ R13, R97, R20 ;  /* 0x00000014610d7221 */ /* 0x000fc60000010000 */
[----:B------:R-:W-:Y:S01]  /*15f0*/  FFMA.FTZ R11, R95, R96, R8 ;  /* 0x000000605f0b7223 */ /* 0x000fe20000010008 */
[----:B------:R-:W-:Y:S01]  /*1600*/  FADD.FTZ R20, R96, R13 ;  /* 0x0000000d60147221 */ /* 0x000fe20000010000 */
[----:B------:R-:W-:Y:S02]  /*1610*/  FMUL.FTZ R13, R198, R119 ;  /* 0x00000077c60d7220 */ /* 0x000fe40000410000 */
[----:B------:R-:W-:Y:S01]  /*1620*/  FFMA.FTZ R8, R98, R101, R11 ;  /* 0x0000006562087223 */ /* 0x000fe2000001000b */
[----:B------:R-:W-:Y:S01]  /*1630*/  FADD.FTZ R11, R101, R20 ;  /* 0x00000014650b7221 */ /* 0x000fe20000010000 */
[----:B------:R-:W-:Y:S01]  /*1640*/  FFMA.FTZ R108, R156, R115, R13 ;  /* 0x000000739c6c7223 */ /* 0x000fe2000001000d */
[----:B------:R-:W-:Y:S01]  /*1650*/  FMUL.FTZ R87, R196, R117 ;  /* 0x00000075c4577220 */ /* 0x000fe20000410000 */
[----:B------:R-:W-:Y:S01]  /*1660*/  FFMA.FTZ R13, R99, R102, R8 ;  /* 0x00000066630d7223 */ /* 0x000fe20000010008 */
[----:B------:R-:W-:Y:S01]  /*1670*/  FADD.FTZ R8, R102, R11 ;  /* 0x0000000b66087221 */ /* 0x000fe20000010000 */
[C---:B------:R-:W-:Y:S01]  /*1680*/  FADD.FTZ R40, R105.reuse, R40 ;  /* 0x0000002869287221 */ /* 0x040fe20000010000 */
[----:B------:R-:W-:Y:S01]  /*1690*/  FFMA.FTZ R28, R105, R95, R28 ;  /* 0x0000005f691c7223 */ /* 0x000fe2000001001c */
[C---:B------:R-:W-:Y:S01]  /*16a0*/  FADD.FTZ R39, R92.reuse, R39 ;  /* 0x000000275c277221 */ /* 0x040fe20000010000 */
[----:B------:R-:W-:Y:S01]  /*16b0*/  FFMA.FTZ R27, R92, R79, R27 ;  /* 0x0000004f5c1b7223 */ /* 0x000fe2000001001b */
[----:B------:R-:W-:Y:S01]  /*16c0*/  FADD.FTZ R105, -R204, R111 ;  /* 0x0000006fcc697221 */ /* 0x000fe20000010100 */
[----:B------:R-:W-:Y:S01]  /*16d0*/  FFMA.FTZ R113, R154, R113, R87 ;  /* 0x000000719a717223 */ /* 0x000fe20000010057 */
[----:B------:R-:W-:Y:S01]  /*16e0*/  FMUL.FTZ R92, R195, R118 ;  /* 0x00000076c35c7220 */ /* 0x000fe20000410000 */
[----:B------:R-:W-:Y:S01]  /*16f0*/  FFMA.FTZ R11, R100, R103, R13 ;  /* 0x00000067640b7223 */ /* 0x000fe2000001000d */
[----:B------:R-:W-:Y:S01]  /*1700*/  FADD.FTZ R8, R103, R8 ;  /* 0x0000000867087221 */ /* 0x000fe20000010000 */
[C---:B------:R-:W-:Y:S01]  /*1710*/  FADD.FTZ R42, R107.reuse, R42 ;  /* 0x0000002a6b2a7221 */ /* 0x040fe20000010000 */
[----:B------:R-:W-:Y:S01]  /*1720*/  FFMA.FTZ R30, R107, R99, R30 ;  /* 0x000000636b1e7223 */ /* 0x000fe2000001001e */
[----:B------:R-:W-:Y:S01]  /*1730*/  FMUL.FTZ R105, R202, R105 ;  /* 0x00000069ca697220 */ /* 0x000fe20000410000 */
[----:B------:R-:W-:Y:S01]  /*1740*/  FFMA.FTZ R107, R153, R114, R92 ;  /* 0x00000072996b7223 */ /* 0x000fe2000001005c */
[----:B------:R-:W-:Y:S01]  /*1750*/  FFMA.FTZ R11, R104, R113, R11 ;  /* 0x00000071680b7223 */ /* 0x000fe2000001000b */
[----:B------:R-:W-:Y:S01]  /*1760*/  FADD.FTZ R8, R8, R113 ;  /* 0x0000007108087221 */ /* 0x000fe20000010000 */
[C---:B------:R-:W-:Y:S01]  /*1770*/  FADD.FTZ R87, R115.reuse, R22 ;  /* 0x0000001673577221 */ /* 0x040fe20000010000 */
[----:B------:R-:W-:Y:S01]  /*1780*/  FFMA.FTZ R22, R115, R105, R10 ;  /* 0x0000006973167223 */ /* 0x000fe2000001000a */
[----:B------:R-:W-:Y:S01]  /*1790*/  FFMA.FTZ R10, R106, R107, R11 ;  /* 0x0000006b6a0a7223 */ /* 0x000fe2000001000b */
[----:B------:R-:W-:Y:S01]  /*17a0*/  FADD.FTZ R11, R8, R107 ;  /* 0x0000006b080b7221 */ /* 0x000fe20000010000 */
[----:B------:R-:W-:Y:S01]  /*17b0*/  FADD.FTZ R23, R112, R23 ;  /* 0x0000001770177221 */ /* 0x000fe20000010000 */
        /* <DEDUP_REMOVED lines=21> */
[----:B------:R-:W-:Y:S02]  /*1910*/  MOV R13, R25 ;  /* 0x00000019000d7202 */ /* 0x000fe40000000f00 */
[----:B------:R-:W-:Y:S01]  /*1920*/  MOV R25, R83 ;  /* 0x0000005300197202 */ /* 0x000fe20000000f00 */
        /* <DEDUP_REMOVED lines=10> */
[----:B------:R-:W-:Y:S02]  /*19d0*/  MOV R10, R22 ;  /* 0x00000016000a7202 */ /* 0x000fe40000000f00 */
[----:B------:R-:W-:Y:S01]  /*19e0*/  MOV R22, R87 ;  /* 0x0000005700167202 */ /* 0x000fe20000000f00 */
[----:B------:R0:W2:Y:S06]  /*19f0*/  SHFL.BFLY PT, R112, R111, 0x10, 0x1f ;  /* 0x0e001f006f707f89 */ /* 0x0000ac00000e0000 */
.L_x_2617:
[----:B-1----:R-:W-:Y:S01]  /*1a00*/  FADD.FTZ R115, R110, R115 ;  /* 0x000000736e737221 */ /* 0x002fe20000010000 */
[----:B0-2---:R-:W-:Y:S01]  /*1a10*/  FADD.FTZ R110, R111, R112 ;  /* 0x000000706f6e7221 */ /* 0x005fe20000010000 */
[----:B------:R-:W-:Y:S01]  /*1a20*/  ISETP.NE.U32.AND P1, PT, RZ, UR16, PT ;  /* 0x00000010ff007c0c */ /* 0x000fe2000bf25070 */
[----:B------:R-:W0:Y:S01]  /*1a30*/  LDC.64 R84, c[0x0][0x2f8] ;  /* 0x0000be00ff547b82 */ /* 0x000e220000000a00 */
[----:B------:R-:W-:Y:S01]  /*1a40*/  FMUL.FTZ R109, R115, UR9 ;  /* 0x00000009736d7c20 */ /* 0x000fe20008410000 */
[----:B------:R-:W-:Y:S01]  /*1a50*/  FMUL.FTZ R110, R110, UR9 ;  /* 0x000000096e6e7c20 */ /* 0x000fe20008410000 */
[----:B------:R-:W-:Y:S02]  /*1a60*/  ISETP.NE.AND.EX P1, PT, RZ, UR17, PT, P1 ;  /* 0x00000011ff007c0c */ /* 0x000fe4000bf25310 */
[----:B-----5:R-:W-:Y:S02]  /*1a70*/  LOP3.LUT P5, RZ, R178, 0xff, RZ, 0xc0, !PT ;  /* 0x000000ffb2ff7812 */ /* 0x020fe400078ac0ff */
[----:B------:R-:W-:Y:S01]  /*1a80*/  FSEL R109, R109, RZ, !P0 ;  /* 0x000000ff6d6d7208 */ /* 0x000fe20004000000 */
[----:B------:R-:W1:Y:S01]  /*1a90*/  @P2 LDC.64 R86, c[0x0][0x300] ;  /* 0x0000c000ff562b82 */ /* 0x000e620000000a00 */
[----:B------:R-:W-:-:S02]  /*1aa0*/  ISETP.NE.U32.AND P0, PT, R164, RZ, PT ;  /* 0x000000ffa400720c */ /* 0x000fc40003f05070 */
[----:B------:R-:W-:Y:S01]  /*1ab0*/  LOP3.LUT P4, RZ, R178, 0xff0000, RZ, 0xc0, !PT ;  /* 0x00ff0000b2ff7812 */ /* 0x000fe2000788c0ff */
[-CC-:B------:R-:W-:Y:S01]  /*1ac0*/  FFMA.FTZ R72, R72, R110.reuse, R109.reuse ;  /* 0x0000006e48487223 */ /* 0x180fe2000001006d */
[-CC-:B------:R-:W-:Y:S01]  /*1ad0*/  FFMA.FTZ R77, R77, R110.reuse, R109.reuse ;  /* 0x0000006e4d4d7223 */ /* 0x180fe2000001006d */
[-CC-:B------:R-:W-:Y:S01]  /*1ae0*/  FFMA.FTZ R73, R73, R110.reuse, R109.reuse ;  /* 0x0000006e49497223 */ /* 0x180fe2000001006d */
[-CC-:B------:R-:W-:Y:S01]  /*1af0*/  FFMA.FTZ R80, R80, R110.reuse, R109.reuse ;  /* 0x0000006e50507223 */ /* 0x180fe2000001006d */
[----:B------:R-:W-:Y:S01]  /*1b00*/  FADD.FTZ R75, R75, -R72 ;  /* 0x800000484b4b7221 */ /* 0x000fe20000010000 */
[-C--:B------:R-:W-:Y:S01]  /*1b10*/  FFMA.FTZ R72, R76, R110.reuse, R109 ;  /* 0x0000006e4c487223 */ /* 0x080fe2000001006d */
[----:B------:R-:W-:Y:S01]  /*1b20*/  FADD.FTZ R77, R78, -R77 ;  /* 0x8000004d4e4d7221 */ /* 0x000fe20000010000 */
[----:B------:R-:W-:Y:S01]  /*1b30*/  FADD.FTZ R73, R74, -R73 ;  /* 0x800000494a497221 */ /* 0x000fe20000010000 */
[C---:B------:R-:W-:Y:S01]  /*1b40*/  FMUL.FTZ R111, R202.reuse, R75 ;  /* 0x0000004bca6f7220 */ /* 0x040fe20000410000 */
[----:B------:R-:W-:Y:S01]  /*1b50*/  FADD.FTZ R167, R167, -R72 ;  /* 0x80000048a7a77221 */ /* 0x000fe20000010000 */
[C---:B------:R-:W-:Y:S01]  /*1b60*/  FMUL.FTZ R114, R202.reuse, R77 ;  /* 0x0000004dca727220 */ /* 0x040fe20000410000 */
[----:B------:R-:W-:Y:S01]  /*1b70*/  FMUL.FTZ R112, R202, R73 ;  /* 0x00000049ca707220 */ /* 0x000fe20000410000 */
[----:B------:R-:W-:Y:S01]  /*1b80*/  @P1 FADD.FTZ R111, R48, R111 ;  /* 0x0000006f306f1221 */ /* 0x000fe20000010000 */
[----:B------:R-:W-:Y:S01]  /*1b90*/  FMUL.FTZ R167, R202, R167 ;  /* 0x000000a7caa77220 */ /* 0x000fe20000410000 */
[----:B------:R-:W-:Y:S01]  /*1ba0*/  FADD.FTZ R89, R89, -R80 ;  /* 0x8000005059597221 */ /* 0x000fe20000010000 */
[----:B------:R-:W-:Y:S01]  /*1bb0*/  @P1 FADD.FTZ R114, R51, R114 ;  /* 0x0000007233721221 */ /* 0x000fe20000010000 */
[----:B------:R-:W-:Y:S01]  /*1bc0*/  FMUL.FTZ R74, R111, UR12 ;  /* 0x0000000c6f4a7c20 */ /* 0x000fe20008410000 */
[----:B------:R-:W-:Y:S01]  /*1bd0*/  @P1 FADD.FTZ R167, R50, R167 ;  /* 0x000000a732a71221 */ /* 0x000fe20000010000 */
[----:B------:R-:W-:Y:S01]  /*1be0*/  @P1 FADD.FTZ R112, R49, R112 ;  /* 0x0000007031701221 */ /* 0x000fe20000010000 */
[----:B------:R-:W-:Y:S01]  /*1bf0*/  FMUL.FTZ R164, R202, R89 ;  /* 0x00000059caa47220 */ /* 0x000fe20000410000 */
[-CC-:B------:R-:W-:Y:S01]  /*1c00*/  FFMA.FTZ R79, R79, R110.reuse, R109.reuse ;  /* 0x0000006e4f4f7223 */ /* 0x180fe2000001006d */
[----:B------:R-:W-:Y:S01]  /*1c10*/  FMUL.FTZ R73, R167, UR12 ;  /* 0x0000000ca7497c20 */ /* 0x000fe20008410000 */
[----:B------:R-:W-:Y:S01]  /*1c20*/  SEL R76, R74, RZ, P5 ;  /* 0x000000ff4a4c7207 */ /* 0x000fe20002800000 */
[----:B------:R-:W-:Y:S01]  /*1c30*/  FMUL.FTZ R75, R114, UR12 ;  /* 0x0000000c724b7c20 */ /* 0x000fe20008410000 */
[-C--:B------:R-:W-:Y:S01]  /*1c40*/  FFMA.FTZ R81, R81, R110.reuse, R109 ;  /* 0x0000006e51517223 */ /* 0x080fe2000001006d */
[----:B------:R-:W-:Y:S01]  /*1c50*/  LOP3.LUT P5, RZ, R178, 0xff000000, RZ, 0xc0, !PT ;  /* 0xff000000b2ff7812 */ /* 0x000fe200078ac0ff */
[----:B------:R-:W-:Y:S01]  /*1c60*/  FMUL.FTZ R72, R112, UR12 ;  /* 0x0000000c70487c20 */ /* 0x000fe20008410000 */
[----:B------:R-:W-:Y:S01]  /*1c70*/  SEL R78, R73, RZ, P4 ;  /* 0x000000ff494e7207 */ /* 0x000fe20002000000 */
[----:B------:R-:W-:Y:S01]  /*1c80*/  @P1 FADD.FTZ R164, R53, R164 ;  /* 0x000000a435a41221 */ /* 0x000fe20000010000 */
[----:B------:R-:W-:Y:S01]  /*1c90*/  LOP3.LUT P6, RZ, R178, 0xff00, RZ, 0xc0, !PT ;  /* 0x0000ff00b2ff7812 */ /* 0x000fe200078cc0ff */
[----:B------:R-:W-:Y:S01]  /*1ca0*/  FADD.FTZ R83, R88, -R79 ;  /* 0x8000004f58537221 */ /* 0x000fe20000010000 */
[----:B------:R-:W-:Y:S01]  /*1cb0*/  LOP3.LUT P4, RZ, R197, 0xff00, RZ, 0xc0, !PT ;  /* 0x0000ff00c5ff7812 */ /* 0x000fe2000788c0ff */
[----:B------:R-:W-:Y:S01]  /*1cc0*/  FFMA.FTZ R82, R82, R110, R109 ;  /* 0x0000006e52527223 */ /* 0x000fe2000001006d */
[----:B------:R-:W-:Y:S01]  /*1cd0*/  FADD.FTZ R81, R90, -R81 ;  /* 0x800000515a517221 */ /* 0x000fe20000010000 */
[----:B------:R-:W-:Y:S01]  /*1ce0*/  SEL R79, R75, RZ, P5 ;  /* 0x000000ff4b4f7207 */ /* 0x000fe20002800000 */
[----:B------:R-:W-:Y:S01]  /*1cf0*/  FMUL.FTZ R170, R164, UR12 ;  /* 0x0000000ca4aa7c20 */ /* 0x000fe20008410000 */
[----:B------:R-:W-:Y:S01]  /*1d00*/  SEL R77, R72, RZ, P6 ;  /* 0x000000ff484d7207 */ /* 0x000fe20003000000 */
[----:B------:R-:W-:Y:S01]  /*1d10*/  FMUL.FTZ R119, R202, R83 ;  /* 0x00000053ca777220 */ /* 0x000fe20000410000 */
[----:B------:R-:W-:Y:S01]  /*1d20*/  LOP3.LUT P5, RZ, R197, 0xff0000, RZ, 0xc0, !PT ;  /* 0x00ff0000c5ff7812 */ /* 0x000fe200078ac0ff */
[----:B------:R-:W-:Y:S01]  /*1d30*/  FADD.FTZ R91, R91, -R82 ;  /* 0x800000525b5b7221 */ /* 0x000fe20000010000 */
[----:B------:R-:W-:Y:S01]  /*1d40*/  SEL R118, R72, RZ, P4 ;  /* 0x000000ff48767207 */ /* 0x000fe20002000000 */
[----:B------:R-:W-:Y:S01]  /*1d50*/  FMUL.FTZ R169, R202, R81 ;  /* 0x00000051caa97220 */ /* 0x000fe20000410000 */
[----:B------:R-:W-:Y:S01]  /*1d60*/  LOP3.LUT P6, RZ, R197, 0xff000000, RZ, 0xc0, !PT ;  /* 0xff000000c5ff7812 */ /* 0x000fe200078cc0ff */
[----:B------:R-:W-:Y:S01]  /*1d70*/  @P1 FADD.FTZ R119, R52, R119 ;  /* 0x0000007734771221 */ /* 0x000fe20000010000 */
[----:B------:R-:W-:Y:S01]  /*1d80*/  LOP3.LUT P4, RZ, R180, 0xff00, RZ, 0xc0, !PT ;  /* 0x0000ff00b4ff7812 */ /* 0x000fe2000788c0ff */
[----:B------:R-:W2:Y:S01]  /*1d90*/  @P2 LDC.64 R88, c[0x0][0x300] ;  /* 0x0000c000ff582b82 */ /* 0x000ea20000000a00 */
[----:B------:R-:W-:Y:S01]  /*1da0*/  SEL R115, R73, RZ, P5 ;  /* 0x000000ff49737207 */ /* 0x000fe20002800000 */
[----:B------:R-:W-:Y:S01]  /*1db0*/  FMUL.FTZ R166, R202, R91 ;  /* 0x0000005bcaa67220 */ /* 0x000fe20000410000 */
[----:B------:R-:W-:Y:S01]  /*1dc0*/  SEL R116, R75, RZ, P6 ;  /* 0x000000ff4b747207 */ /* 0x000fe20003000000 */
[----:B------:R-:W-:Y:S01]  /*1dd0*/  @P1 FADD.FTZ R169, R54, R169 ;  /* 0x000000a936a91221 */ /* 0x000fe20000010000 */
[----:B------:R-:W-:Y:S01]  /*1de0*/  SEL R73, R170, RZ, P4 ;  /* 0x000000ffaa497207 */ /* 0x000fe20002000000 */
[----:B------:R-:W-:Y:S01]  /*1df0*/  FMUL.FTZ R168, R119, UR12 ;  /* 0x0000000c77a87c20 */ /* 0x000fe20008410000 */
[----:B------:R-:W-:Y:S01]  /*1e00*/  LOP3.LUT P6, RZ, R197, 0xff, RZ, 0xc0, !PT ;  /* 0x000000ffc5ff7812 */ /* 0x000fe200078cc0ff */
[----:B------:R-:W-:Y:S01]  /*1e10*/  @P1 FADD.FTZ R166, R55, R166 ;  /* 0x000000a637a61221 */ /* 0x000fe20000010000 */
[----:B------:R-:W-:Y:S01]  /*1e20*/  ISETP.NE.U32.AND P4, PT, RZ, UR10, PT ;  /* 0x0000000aff007c0c */ /* 0x000fe2000bf85070 */
[----:B------:R-:W-:Y:S01]  /*1e30*/  FMUL.FTZ R80, R169, UR12 ;  /* 0x0000000ca9507c20 */ /* 0x000fe20008410000 */
[----:B------:R-:W-:Y:S01]  /*1e40*/  LOP3.LUT P5, RZ, R180, 0xff, RZ, 0xc0, !PT ;  /* 0x000000ffb4ff7812 */ /* 0x000fe200078ac0ff */
[----:B------:R-:W-:Y:S01]  /*1e50*/  FMUL.FTZ R81, R166, UR12 ;  /* 0x0000000ca6517c20 */ /* 0x000fe20008410000 */
[----:B------:R-:W-:Y:S01]  /*1e60*/  SEL R117, R74, RZ, P6 ;  /* 0x000000ff4a757207 */ /* 0x000fe20003000000 */
[----:B0-----:R-:W-:Y:S01]  /*1e70*/  IMAD.WIDE.U32 R92, R209, 0x10, R84 ;  /* 0x00000010d15c7825 */ /* 0x001fe200078e0054 */
[----:B------:R-:W-:-:S02]  /*1e80*/  ISETP.NE.AND.EX P4, PT, RZ, UR11, PT, P4 ;  /* 0x0000000bff007c0c */ /* 0x000fc4000bf85340 */
[----:B------:R-:W-:Y:S02]  /*1e90*/  LOP3.LUT P6, RZ, R180, 0xff0000, RZ, 0xc0, !PT ;  /* 0x00ff0000b4ff7812 */ /* 0x000fe400078cc0ff */
[----:B------:R-:W-:Y:S02]  /*1ea0*/  SEL R72, R168, RZ, P5 ;  /* 0x000000ffa8487207 */ /* 0x000fe40002800000 */
[----:B------:R-:W-:Y:S02]  /*1eb0*/  LOP3.LUT P5, RZ, R180, 0xff000000, RZ, 0xc0, !PT ;  /* 0xff000000b4ff7812 */ /* 0x000fe400078ac0ff */
[----:B------:R-:W-:Y:S02]  /*1ec0*/  SEL R74, R80, RZ, P6 ;  /* 0x000000ff504a7207 */ /* 0x000fe40003000000 */
[----:B------:R-:W-:Y:S02]  /*1ed0*/  LOP3.LUT P6, RZ, R199, 0xff0000, RZ, 0xc0, !PT ;  /* 0x00ff0000c7ff7812 */ /* 0x000fe400078cc0ff */
[----:B------:R-:W-:-:S02]  /*1ee0*/  ISETP.NE.AND.EX P0, PT, R165, RZ, PT, P0 ;  /* 0x000000ffa500720c */ /* 0x000fc40003f05300 */
[----:B------:R-:W-:Y:S02]  /*1ef0*/  SEL R75, R81, RZ, P5 ;  /* 0x000000ff514b7207 */ /* 0x000fe40002800000 */
[----:B------:R-:W-:Y:S02]  /*1f00*/  LOP3.LUT P5, RZ, R199, 0xff000000, RZ, 0xc0, !PT ;  /* 0xff000000c7ff7812 */ /* 0x000fe400078ac0ff */
[----:B------:R-:W-:Y:S02]  /*1f10*/  SEL R165, R80, RZ, P6 ;  /* 0x000000ff50a57207 */ /* 0x000fe40003000000 */
[----:B------:R-:W-:Y:S02]  /*1f20*/  ISETP.NE.U32.AND P6, PT, RZ, UR10, PT ;  /* 0x0000000aff007c0c */ /* 0x000fe4000bfc5070 */
[----:B------:R-:W-:Y:S02]  /*1f30*/  SEL R172, R81, RZ, P5 ;  /* 0x000000ff51ac7207 */ /* 0x000fe40002800000 */
[----:B------:R-:W-:-:S02]  /*1f40*/  LOP3.LUT P5, RZ, R199, 0xff00, RZ, 0xc0, !PT ;  /* 0x0000ff00c7ff7812 */ /* 0x000fc400078ac0ff */
[----:B------:R-:W-:Y:S01]  /*1f50*/  ISETP.NE.AND.EX P6, PT, RZ, UR11, PT, P6 ;  /* 0x0000000bff007c0c */ /* 0x000fe2000bfc5360 */
[----:B-1----:R-:W-:-:S12]  /*1f60*/  @!P4 BRA `(.L_x_2602) ;  /* 0x00000000001cc947 */ /* 0x002fd80003800000 */
[----:B------:R-:W0:Y:S01]  /*1f70*/  LDC.64 R90, c[0x0][0x308] ;  /* 0x0000c200ff5a7b82 */ /* 0x000e220000000a00 */
[----:B------:R-:W-:Y:S02]  /*1f80*/  SEL R83, R114, R67, P6 ;  /* 0x0000004372537207 */ /* 0x000fe40003000000 */
[----:B------:R-:W-:Y:S02]  /*1f90*/  SEL R82, R167, R66, P6 ;  /* 0x00000042a7527207 */ /* 0x000fe40003000000 */
[----:B------:R-:W-:Y:S02]  /*1fa0*/  SEL R81, R112, R65, P6 ;  /* 0x0000004170517207 */ /* 0x000fe40003000000 */
[----:B------:R-:W-:Y:S01]  /*1fb0*/  SEL R80, R111, R64, P6 ;  /* 0x000000406f507207 */ /* 0x000fe20003000000 */
[----:B0-----:R-:W-:-:S05]  /*1fc0*/  IMAD.WIDE.U32 R90, R209, 0x10, R90 ;  /* 0x00000010d15a7825 */ /* 0x001fca00078e005a */
[----:B------:R0:W-:Y:S02]  /*1fd0*/  STG.E.128 desc[UR4][R90.64], R80 ;  /* 0x000000505a007986 */ /* 0x0001e4000c101d04 */
.L_x_2602:
[----:B0-2---:R-:W-:Y:S01]  /*1fe0*/  @P2 IMAD.WIDE.U32 R90, R209, 0x10, R88 ;  /* 0x00000010d15a2825 */ /* 0x005fe200078e0058 */
[----:B------:R-:W-:Y:S01]  /*1ff0*/  SEL R83, R116, R71, P0 ;  /* 0x0000004774537207 */ /* 0x000fe20000000000 */
[----:B------:R0:W-:Y:S01]  /*2000*/  STG.E.128 desc[UR4][R92.64], R76 ;  /* 0x0000004c5c007986 */ /* 0x0001e2000c101d04 */
[----:B------:R-:W-:Y:S01]  /*2010*/  SEL R82, R115, R70, P0 ;  /* 0x0000004673527207 */ /* 0x000fe20000000000 */
[----:B------:R-:W-:Y:S01]  /*2020*/  IMAD.WIDE.U32 R88, R207, 0x10, R84 ;  /* 0x00000010cf587825 */ /* 0x000fe200078e0054 */
[----:B------:R-:W-:Y:S02]  /*2030*/  SEL R81, R118, R69, P0 ;  /* 0x0000004576517207 */ /* 0x000fe40000000000 */
[----:B------:R-:W-:Y:S01]  /*2040*/  SEL R80, R117, R68, P0 ;  /* 0x0000004475507207 */ /* 0x000fe20000000000 */
[----:B------:R-:W-:Y:S01]  /*2050*/  @P2 IMAD.WIDE.U32 R86, R207, 0x10, R86 ;  /* 0x00000010cf562825 */ /* 0x000fe200078e0056 */
[----:B------:R-:W-:Y:S02]  /*2060*/  SEL R170, R170, RZ, P5 ;  /* 0x000000ffaaaa7207 */ /* 0x000fe40002800000 */
[----:B------:R-:W-:Y:S01]  /*2070*/  LOP3.LUT P5, RZ, R199, 0xff, RZ, 0xc0, !PT ;  /* 0x000000ffc7ff7812 */ /* 0x000fe200078ac0ff */
[----:B------:R1:W-:Y:S03]  /*2080*/  @P2 STG.E.128 desc[UR4][R90.64], R80 ;  /* 0x000000505a002986 */ /* 0x0003e6000c101d04 */
[----:B------:R-:W-:-:S02]  /*2090*/  SEL R111, R168, RZ, P5 ;  /* 0x000000ffa86f7207 */ /* 0x000fc40002800000 */
[----:B0-----:R-:W-:Y:S02]  /*20a0*/  SEL R79, R172, R71, P0 ;  /* 0x00000047ac4f7207 */ /* 0x001fe40000000000 */
[----:B------:R-:W-:Y:S02]  /*20b0*/  SEL R78, R165, R70, P0 ;  /* 0x00000046a54e7207 */ /* 0x000fe40000000000 */
[----:B------:R-:W-:Y:S02]  /*20c0*/  SEL R77, R170, R69, P0 ;  /* 0x00000045aa4d7207 */ /* 0x000fe40000000000 */
[----:B------:R-:W-:Y:S01]  /*20d0*/  SEL R76, R111, R68, P0 ;  /* 0x000000446f4c7207 */ /* 0x000fe20000000000 */
[----:B------:R-:W-:Y:S06]  /*20e0*/  @!P4 BRA `(.L_x_2603) ;  /* 0x00000000001cc947 */ /* 0x000fec0003800000 */
[----:B-1----:R-:W0:Y:S01]  /*20f0*/  LDC.64 R80, c[0x0][0x308] ;  /* 0x0000c200ff507b82 */ /* 0x002e220000000a00 */
[----:B------:R-:W-:Y:S02]  /*2100*/  SEL R83, R166, R67, P6 ;  /* 0x00000043a6537207 */ /* 0x000fe40003000000 */
[----:B------:R-:W-:Y:S01]  /*2110*/  SEL R82, R169, R66, P6 ;  /* 0x00000042a9527207 */ /* 0x000fe20003000000 */
[----:B0-----:R-:W-:Y:S01]  /*2120*/  IMAD.WIDE.U32 R90, R207, 0x10, R80 ;  /* 0x00000010cf5a7825 */ /* 0x001fe200078e0050 */
[----:B------:R-:W-:Y:S02]  /*2130*/  SEL R81, R164, R65, P6 ;  /* 0x00000041a4517207 */ /* 0x000fe40003000000 */
[----:B------:R-:W-:-:S05]  /*2140*/  SEL R80, R119, R64, P6 ;  /* 0x0000004077507207 */ /* 0x000fca0003000000 */
[----:B------:R0:W-:Y:S02]  /*2150*/  STG.E.128 desc[UR4][R90.64], R80 ;  /* 0x000000505a007986 */ /* 0x0001e4000c101d04 */
.L_x_2603:
        /* <DEDUP_REMOVED lines=8> */
[----:B------:R-:W-:Y:S01]  /*21e0*/  STG.E.128 desc[UR4][R88.64], R72 ;  /* 0x0000004858007986 */ /* 0x000fe2000c101d04 */
[C---:B------:R-:W-:Y:S01]  /*21f0*/  FMUL.FTZ R97, R202.reuse, R97 ;  /* 0x00000061ca617220 */ /* 0x040fe20000410000 */
[C---:B01----:R-:W-:Y:S01]  /*2200*/  FMUL.FTZ R80, R202.reuse, R95 ;  /* 0x0000005fca507220 */ /* 0x043fe20000410000 */
[----:B------:R-:W-:Y:S01]  /*2210*/  FMUL.FTZ R101, R202, R101 ;  /* 0x00000065ca657220 */ /* 0x000fe20000410000 */
[----:B------:R0:W-:Y:S01]  /*2220*/  @P2 STG.E.128 desc[UR4][R86.64], R76 ;  /* 0x0000004c56002986 */ /* 0x0001e2000c101d04 */
[----:B------:R-:W-:Y:S01]  /*2230*/  @P1 FADD.FTZ R97, R56, R97 ;  /* 0x0000006138611221 */ /* 0x000fe20000010000 */
[----:B------:R-:W-:Y:S01]  /*2240*/  @P1 FADD.FTZ R80, R57, R80 ;  /* 0x0000005039501221 */ /* 0x000fe20000010000 */
[----:B------:R-:W-:Y:S01]  /*2250*/  @P1 FADD.FTZ R101, R58, R101 ;  /* 0x000000653a651221 */ /* 0x000fe20000010000 */
[----:B0-----:R-:W-:-:S04]  /*2260*/  FMUL.FTZ R78, R202, R99 ;  /* 0x00000063ca4e7220 */ /* 0x001fc80000410000 */
[----:B------:R-:W-:Y:S01]  /*2270*/  @P1 FADD.FTZ R78, R59, R78 ;  /* 0x0000004e3b4e1221 */ /* 0x000fe20000010000 */
[----:B------:R-:W-:Y:S06]  /*2280*/  @!P4 BRA `(.L_x_2604) ;  /* 0x00000000001cc947 */ /* 0x000fec0003800000 */
[----:B------:R-:W0:Y:S01]  /*2290*/  LDC.64 R76, c[0x0][0x308] ;  /* 0x0000c200ff4c7b82 */ /* 0x000e220000000a00 */
[----:B------:R-:W-:Y:S02]  /*22a0*/  SEL R75, R78, R67, P6 ;  /* 0x000000434e4b7207 */ /* 0x000fe40003000000 */
[----:B------:R-:W-:Y:S02]  /*22b0*/  SEL R74, R101, R66, P6 ;  /* 0x00000042654a7207 */ /* 0x000fe40003000000 */
[----:B------:R-:W-:Y:S02]  /*22c0*/  SEL R73, R80, R65, P6 ;  /* 0x0000004150497207 */ /* 0x000fe40003000000 */
[----:B------:R-:W-:Y:S01]  /*22d0*/  SEL R72, R97, R64, P6 ;  /* 0x0000004061487207 */ /* 0x000fe20003000000 */
[----:B0-----:R-:W-:-:S05]  /*22e0*/  IMAD.WIDE.U32 R76, R203, 0x10, R76 ;  /* 0x00000010cb4c7825 */ /* 0x001fca00078e004c */
[----:B------:R0:W-:Y:S02]  /*22f0*/  STG.E.128 desc[UR4][R76.64], R72 ;  /* 0x000000484c007986 */ /* 0x0001e4000c101d04 */
.L_x_2604:
[----:B------:R-:W-:Y:S01]  /*2300*/  FMUL.FTZ R97, R97, UR12 ;  /* 0x0000000c61617c20 */ /* 0x000fe20008410000 */
[----:B------:R-:W-:Y:S01]  /*2310*/  LOP3.LUT P5, RZ, R182, 0xff, RZ, 0xc0, !PT ;  /* 0x000000ffb6ff7812 */ /* 0x000fe200078ac0ff */
[----:B------:R-:W-:Y:S01]  /*2320*/  FMUL.FTZ R80, R80, UR12 ;  /* 0x0000000c50507c20 */ /* 0x000fe20008410000 */
[----:B------:R-:W-:Y:S01]  /*2330*/  FMUL.FTZ R78, R78, UR12 ;  /* 0x0000000c4e4e7c20 */ /* 0x000fe20008410000 */
[----:B------:R-:W-:Y:S01]  /*2340*/  FMUL.FTZ R101, R101, UR12 ;  /* 0x0000000c65657c20 */ /* 0x000fe20008410000 */
[----:B0-----:R-:W-:Y:S01]  /*2350*/  SEL R72, R97, RZ, P5 ;  /* 0x000000ff61487207 */ /* 0x001fe20002800000 */
[-CC-:B------:R-:W-:Y:S01]  /*2360*/  FFMA.FTZ R100, R100, R110.reuse, R109.reuse ;  /* 0x0000006e64647223 */ /* 0x180fe2000001006d */
[----:B------:R-:W-:Y:S01]  /*2370*/  LOP3.LUT P5, RZ, R182, 0xff00, RZ, 0xc0, !PT ;  /* 0x0000ff00b6ff7812 */ /* 0x000fe200078ac0ff */
[-CC-:B------:R-:W-:Y:S01]  /*2380*/  FFMA.FTZ R104, R104, R110.reuse, R109.reuse ;  /* 0x0000006e68687223 */ /* 0x180fe2000001006d */
[----:B------:R-:W0:Y:S01]  /*2390*/  @P2 LDC.64 R76, c[0x0][0x300] ;  /* 0x0000c000ff4c2b82 */ /* 0x000e220000000a00 */
[----:B------:R-:W-:Y:S01]  /*23a0*/  FADD.FTZ R103, R103, -R100 ;  /* 0x8000006467677221 */ /* 0x000fe20000010000 */
[----:B------:R-:W-:Y:S01]  /*23b0*/  SEL R73, R80, RZ, P5 ;  /* 0x000000ff50497207 */ /* 0x000fe20002800000 */
[----:B------:R-:W-:Y:S01]  /*23c0*/  FADD.FTZ R113, R113, -R104 ;  /* 0x8000006871717221 */ /* 0x000fe20000010000 */
[----:B------:R-:W-:Y:S01]  /*23d0*/  LOP3.LUT P5, RZ, R182, 0xff000000, RZ, 0xc0, !PT ;  /* 0xff000000b6ff7812 */ /* 0x000fe200078ac0ff */
[----:B------:R-:W-:Y:S01]  /*23e0*/  FMUL.FTZ R103, R202, R103 ;  /* 0x00000067ca677220 */ /* 0x000fe20000410000 */
[-C--:B------:R-:W-:Y:S01]  /*23f0*/  FFMA.FTZ R106, R106, R110.reuse, R109 ;  /* 0x0000006e6a6a7223 */ /* 0x080fe2000001006d */
[----:B------:R-:W-:Y:S01]  /*2400*/  FMUL.FTZ R90, R202, R113 ;  /* 0x00000071ca5a7220 */ /* 0x000fe20000410000 */
[----:B------:R-:W-:Y:S01]  /*2410*/  SEL R75, R78, RZ, P5 ;  /* 0x000000ff4e4b7207 */ /* 0x000fe20002800000 */
[----:B------:R-:W-:Y:S01]  /*2420*/  @P1 FADD.FTZ R103, R60, R103 ;  /* 0x000000673c671221 */ /* 0x000fe20000010000 */
[----:B------:R-:W-:Y:S01]  /*2430*/  LOP3.LUT P5, RZ, R182, 0xff0000, RZ, 0xc0, !PT ;  /* 0x00ff0000b6ff7812 */ /* 0x000fe200078ac0ff */
[----:B------:R-:W1:Y:S01]  /*2440*/  @P2 LDC.64 R86, c[0x0][0x300] ;  /* 0x0000c000ff562b82 */ /* 0x000e620000000a00 */
[----:B------:R-:W-:Y:S01]  /*2450*/  FFMA.FTZ R105, R105, R110, R109 ;  /* 0x0000006e69697223 */ /* 0x000fe2000001006d */
[----:B------:R-:W-:Y:S01]  /*2460*/  FMUL.FTZ R81, R103, UR12 ;  /* 0x0000000c67517c20 */ /* 0x000fe20008410000 */
[----:B------:R-:W-:Y:S01]  /*2470*/  SEL R74, R101, RZ, P5 ;  /* 0x000000ff654a7207 */ /* 0x000fe20002800000 */
[----:B------:R-:W-:Y:S01]  /*2480*/  @P1 FADD.FTZ R90, R61, R90 ;  /* 0x0000005a3d5a1221 */ /* 0x000fe20000010000 */
[----:B------:R-:W-:Y:S01]  /*2490*/  LOP3.LUT P5, RZ, R200, 0xff000000, RZ, 0xc0, !PT ;  /* 0xff000000c8ff7812 */ /* 0x000fe200078ac0ff */
[----:B------:R-:W-:Y:S01]  /*24a0*/  FADD.FTZ R107, R107, -R106 ;  /* 0x8000006a6b6b7221 */ /* 0x000fe20000010000 */
[----:B------:R-:W-:Y:S01]  /*24b0*/  FADD.FTZ R105, R108, -R105 ;  /* 0x800000696c697221 */ /* 0x000fe20000010000 */
[----:B------:R-:W-:Y:S01]  /*24c0*/  FMUL.FTZ R88, R90, UR12 ;  /* 0x0000000c5a587c20 */ /* 0x000fe20008410000 */
[----:B------:R-:W-:Y:S01]  /*24d0*/  SEL R82, R78, RZ, P5 ;  /* 0x000000ff4e527207 */ /* 0x000fe20002800000 */
[----:B------:R-:W-:Y:S01]  /*24e0*/  FMUL.FTZ R107, R202, R107 ;  /* 0x0000006bca6b7220 */ /* 0x000fe20000410000 */
[----:B------:R-:W-:Y:S01]  /*24f0*/  LOP3.LUT P5, RZ, R200, 0xff0000, RZ, 0xc0, !PT ;  /* 0x00ff0000c8ff7812 */ /* 0x000fe200078ac0ff */
[----:B------:R-:W2:Y:S01]  /*2500*/  @P4 LDC.64 R78, c[0x0][0x308] ;  /* 0x0000c200ff4e4b82 */ /* 0x000ea20000000a00 */
[----:B------:R-:W-:Y:S01]  /*2510*/  SEL R65, R90, R65, P6 ;  /* 0x000000415a417207 */ /* 0x000fe20003000000 */
[----:B------:R-:W-:Y:S01]  /*2520*/  FMUL.FTZ R202, R202, R105 ;  /* 0x00000069caca7220 */ /* 0x000fe20000410000 */
[----:B------:R-:W-:Y:S01]  /*2530*/  SEL R101, R101, RZ, P5 ;  /* 0x000000ff65657207 */ /* 0x000fe20002800000 */
[----:B------:R-:W-:Y:S01]  /*2540*/  @P1 FADD.FTZ R107, R62, R107 ;  /* 0x0000006b3e6b1221 */ /* 0x000fe20000010000 */
[----:B------:R-:W-:Y:S01]  /*2550*/  LOP3.LUT P5, RZ, R200, 0xff00, RZ, 0xc0, !PT ;  /* 0x0000ff00c8ff7812 */ /* 0x000fe200078ac0ff */
[----:B------:R-:W-:Y:S01]  /*2560*/  @P1 FADD.FTZ R202, R63, R202 ;  /* 0x000000ca3fca1221 */ /* 0x000fe20000010000 */
[----:B0-----:R-:W-:Y:S01]  /*2570*/  @P2 IMAD.WIDE.U32 R94, R205, 0x10, R76 ;  /* 0x00000010cd5e2825 */ /* 0x001fe200078e004c */
[----:B------:R-:W0:Y:S01]  /*2580*/  LDC.64 R90, c[0x0][0x210] ;  /* 0x00008400ff5a7b82 */ /* 0x000e220000000a00 */
[----:B------:R-:W-:-:S02]  /*2590*/  SEL R96, R80, RZ, P5 ;  /* 0x000000ff50607207 */ /* 0x000fc40002800000 */
[----:B------:R-:W-:Y:S01]  /*25a0*/  FMUL.FTZ R99, R107, UR12 ;  /* 0x0000000c6b637c20 */ /* 0x000fe20008410000 */
[----:B------:R-:W-:Y:S01]  /*25b0*/  LOP3.LUT P5, RZ, R200, 0xff, RZ, 0xc0, !PT ;  /* 0x000000ffc8ff7812 */ /* 0x000fe200078ac0ff */
[----:B-1----:R-:W-:Y:S01]  /*25c0*/  @P2 IMAD.WIDE.U32 R86, R203, 0x10, R86 ;  /* 0x00000010cb562825 */ /* 0x002fe200078e0056 */
[----:B------:R-:W-:Y:S02]  /*25d0*/  SEL R64, R103, R64, P6 ;  /* 0x0000004067407207 */ /* 0x000fe40003000000 */
[----:B------:R-:W-:Y:S02]  /*25e0*/  SEL R97, R97, RZ, P5 ;  /* 0x000000ff61617207 */ /* 0x000fe40002800000 */
[----:B------:R-:W-:Y:S02]  /*25f0*/  LOP3.LUT P5, RZ, R184, 0xff, RZ, 0xc0, !PT ;  /* 0x000000ffb8ff7812 */ /* 0x000fe400078ac0ff */
[----:B------:R-:W-:Y:S02]  /*2600*/  SEL R76, R97, R68, P0 ;  /* 0x00000044614c7207 */ /* 0x000fe40000000000 */
[----:B------:R-:W-:-:S02]  /*2610*/  SEL R80, R81, RZ, P5 ;  /* 0x000000ff51507207 */ /* 0x000fc40002800000 */
[----:B------:R-:W-:Y:S01]  /*2620*/  LOP3.LUT P5, RZ, R136, 0xff, RZ, 0xc0, !PT ;  /* 0x000000ff88ff7812 */ /* 0x000fe200078ac0ff */
[----:B--2---:R-:W-:Y:S01]  /*2630*/  @P4 IMAD.WIDE.U32 R92, R205, 0x10, R78 ;  /* 0x00000010cd5c4825 */ /* 0x004fe200078e004e */
[----:B------:R-:W-:Y:S02]  /*2640*/  SEL R66, R107, R66, P6 ;  /* 0x000000426b427207 */ /* 0x000fe40003000000 */
[----:B------:R-:W-:Y:S02]  /*2650*/  SEL R83, R81, RZ, P5 ;  /* 0x000000ff51537207 */ /* 0x000fe40002800000 */
[----:B------:R-:W-:Y:S02]  /*2660*/  LOP3.LUT P5, RZ, R184, 0xff00, RZ, 0xc0, !PT ;  /* 0x0000ff00b8ff7812 */ /* 0x000fe400078ac0ff */
[----:B------:R-:W-:Y:S01]  /*2670*/  SEL R68, R83, R68, P0 ;  /* 0x0000004453447207 */ /* 0x000fe20000000000 */
[----:B------:R-:W-:Y:S01]  /*2680*/  FMUL.FTZ R83, R202, UR12 ;  /* 0x0000000cca537c20 */ /* 0x000fe20008410000 */
[----:B------:R-:W-:-:S02]  /*2690*/  SEL R81, R88, RZ, P5 ;  /* 0x000000ff58517207 */ /* 0x000fc40002800000 */
[----:B------:R-:W-:Y:S02]  /*26a0*/  LOP3.LUT P5, RZ, R136, 0xff00, RZ, 0xc0, !PT ;  /* 0x0000ff0088ff7812 */ /* 0x000fe400078ac0ff */
[----:B------:R-:W-:Y:S02]  /*26b0*/  SEL R67, R202, R67, P6 ;  /* 0x00000043ca437207 */ /* 0x000fe40003000000 */
[----:B------:R-:W-:Y:S01]  /*26c0*/  SEL R98, R88, RZ, P5 ;  /* 0x000000ff58627207 */ /* 0x000fe20002800000 */
[--C-:B------:R-:W-:Y:S01]  /*26d0*/  IMAD.WIDE.U32 R88, R203, 0x10, R84.reuse ;  /* 0x00000010cb587825 */ /* 0x100fe200078e0054 */
[C---:B------:R-:W-:Y:S02]  /*26e0*/  LOP3.LUT P5, RZ, R136.reuse, 0xff0000, RZ, 0xc0, !PT ;  /* 0x00ff000088ff7812 */ /* 0x040fe400078ac0ff */
[----:B------:R-:W-:Y:S01]  /*26f0*/  LOP3.LUT P6, RZ, R136, 0xff000000, RZ, 0xc0, !PT ;  /* 0xff00000088ff7812 */ /* 0x000fe200078cc0ff */
[----:B------:R-:W-:Y:S01]  /*2700*/  IMAD.WIDE.U32 R84, R205, 0x10, R84 ;  /* 0x00000010cd547825 */ /* 0x000fe200078e0054 */
[----:B------:R-:W-:Y:S01]  /*2710*/  SEL R105, R99, RZ, P5 ;  /* 0x000000ff63697207 */ /* 0x000fe20002800000 */
[----:B------:R1:W-:Y:S01]  /*2720*/  STG.E.128 desc[UR4][R88.64], R72 ;  /* 0x0000004858007986 */ /* 0x0003e2000c101d04 */
[----:B------:R-:W-:-:S02]  /*2730*/  LOP3.LUT P5, RZ, R184, 0xff0000, RZ, 0xc0, !PT ;  /* 0x00ff0000b8ff7812 */ /* 0x000fc400078ac0ff */
[----:B------:R-:W-:Y:S02]  /*2740*/  LOP3.LUT P1, RZ, R184, 0xff000000, RZ, 0xc0, !PT ;  /* 0xff000000b8ff7812 */ /* 0x000fe4000782c0ff */
[----:B------:R-:W-:Y:S02]  /*2750*/  SEL R77, R96, R69, P0 ;  /* 0x00000045604d7207 */ /* 0x000fe40000000000 */
[----:B------:R-:W-:Y:S02]  /*2760*/  SEL R96, R83, RZ, P6 ;  /* 0x000000ff53607207 */ /* 0x000fe40003000000 */
[----:B------:R-:W-:Y:S02]  /*2770*/  SEL R78, R101, R70, P0 ;  /* 0x00000046654e7207 */ /* 0x000fe40000000000 */
[----:B------:R-:W-:Y:S02]  /*2780*/  SEL R79, R82, R71, P0 ;  /* 0x00000047524f7207 */ /* 0x000fe40000000000 */
[----:B------:R-:W-:-:S02]  /*2790*/  SEL R82, R99, RZ, P5 ;  /* 0x000000ff63527207 */ /* 0x000fc40002800000 */
[----:B------:R-:W-:Y:S01]  /*27a0*/  SEL R83, R83, RZ, P1 ;  /* 0x000000ff53537207 */ /* 0x000fe20000800000 */
[----:B------:R1:W-:Y:S01]  /*27b0*/  @P2 STG.E.128 desc[UR4][R86.64], R76 ;  /* 0x0000004c56002986 */ /* 0x0003e2000c101d04 */
[----:B------:R-:W-:Y:S02]  /*27c0*/  SEL R69, R98, R69, P0 ;  /* 0x0000004562457207 */ /* 0x000fe40000000000 */
[----:B------:R-:W-:Y:S01]  /*27d0*/  SEL R70, R105, R70, P0 ;  /* 0x0000004669467207 */ /* 0x000fe20000000000 */
[----:B------:R1:W-:Y:S01]  /*27e0*/  @P4 STG.E.128 desc[UR4][R92.64], R64 ;  /* 0x000000405c004986 */ /* 0x0003e2000c101d04 */
[----:B------:R-:W-:Y:S02]  /*27f0*/  SEL R71, R96, R71, P0 ;  /* 0x0000004760477207 */ /* 0x000fe40000000000 */
[----:B0-----:R-:W-:Y:S01]  /*2800*/  LEA R137, R90, R137, 0x2 ;  /* 0x000000895a897211 */ /* 0x001fe200078e10ff */
[----:B------:R1:W-:Y:S03]  /*2810*/  STG.E.128 desc[UR4][R84.64], R80 ;  /* 0x0000005054007986 */ /* 0x0003e6000c101d04 */
[----:B------:R-:W-:Y:S01]  /*2820*/  ISETP.GE.AND P0, PT, R137, R91, PT ;  /* 0x0000005b8900720c */ /* 0x000fe20003f06270 */
[----:B------:R1:W-:-:S12]  /*2830*/  @P2 STG.E.128 desc[UR4][R94.64], R68 ;  /* 0x000000445e002986 */ /* 0x0003d8000c101d04 */
[----:B------:R-:W-:Y:S05]  /*2840*/  @!P0 BRA `(.L_x_2605) ;  /* 0xffffffe000488947 */ /* 0x000fea000383ffff */
[----:B------:R-:W-:Y:S05]  /*2850*/  BSYNC B1 ;  /* 0x0000000000017941 */ /* 0x000fea0003800000 */
.L_x_2600:
[----:B-1----:R-:W-:Y:S02]  /*2860*/  MOV R66, R5 ;  /* 0x0000000500427202 */ /* 0x002fe40000000f00 */
        /* <DEDUP_REMOVED lines=63> */
.L_x_2599:
[----:B------:R-:W-:Y:S05]  /*2c60*/  BSYNC B0 ;  /* 0x0000000000007941 */ /* 0x000fea0003800000 */
.L_x_2597:
        /* <DEDUP_REMOVED lines=97> */
[----:B------:R-:W-:Y:S01]  /*3280*/  IADD3.X R3, RZ, RZ, RZ, P0, !PT ;  /* 0x000000ffff037210 */ /* 0x000fe200007fe4ff */
[----:B------:R-:W-:Y:S03]  /*3290*/  BAR.SYNC.DEFER_BLOCKING 0x0 ;  /* 0x0000000000007b1d */ /* 0x000fe60000010000 */
[----:B------:R-:W-:-:S03]  /*32a0*/  SHF.L.U64.HI R26, R36, 0x2, R3 ;  /* 0x00000002241a7819 */ /* 0x000fc60000010203 */
        /* <DEDUP_REMOVED lines=27> */
[----:B------:R-:W-:Y:S01]  /*3460*/  SHF.L.U32 R22, R36, 0x2, RZ ;  /* 0x0000000224167819 */ /* 0x000fe200000006ff */
[----:B------:R-:W-:-:S03]  /*3470*/  FADD.FTZ R10, R10, R45 ;  /* 0x0000002d0a0a7221 */ /* 0x000fc60000010000 */
[----:B------:R-:W-:Y:S01]  /*3480*/  IADD3 R2, P0, R22, UR6, RZ ;  /* 0x0000000616027c10 */ /* 0x000fe2000ff1e0ff */
[----:B0-----:R-:W-:-:S03]  /*3490*/  FADD.FTZ R18, R18, R47 ;  /* 0x0000002f12127221 */ /* 0x001fc60000010000 */
[----:B------:R-:W-:Y:S01]  /*34a0*/  IADD3.X R3, R26, UR7, RZ, P0, !PT ;  /* 0x000000071a037c10 */ /* 0x000fe200087fe4ff */
[----:B------:R-:W-:Y:S01]  /*34b0*/  ULDC.64 UR6, c[0x0][0x2d0] ;  /* 0x0000b40000067ab9 */ /* 0x000fe20000000a00 */
[----:B------:R-:W-:Y:S01]  /*34c0*/  STS.128 [R0], R56 ;  /* 0x0000003800007388 */ /* 0x000fe20000000c00 */
[----:B-1----:R-:W-:-:S03]  /*34d0*/  FADD.FTZ R19, R19, R12 ;  /* 0x0000000c13137221 */ /* 0x002fc60000010000 */
[----:B------:R-:W-:Y:S01]  /*34e0*/  STS.128 [R0+0x200], R72 ;  /* 0x0002004800007388 */ /* 0x000fe20000000c00 */
[----:B--2---:R-:W-:-:S03]  /*34f0*/  FADD.FTZ R17, R9, R20 ;  /* 0x0000001409117221 */ /* 0x004fc60000010000 */
[----:B------:R-:W-:Y:S01]  /*3500*/  STS.128 [R0+0x400], R80 ;  /* 0x0004005000007388 */ /* 0x000fe20000000c00 */
[----:B---3--:R-:W-:-:S03]  /*3510*/  FADD.FTZ R27, R10, R27 ;  /* 0x0000001b0a1b7221 */ /* 0x008fc60000010000 */
[----:B------:R0:W-:Y:S01]  /*3520*/  STS.128 [R0+0x600], R4 ;  /* 0x0006000400007388 */ /* 0x0001e20000000c00 */
[----:B----4-:R-:W-:Y:S01]  /*3530*/  FADD.FTZ R29, R18, R29 ;  /* 0x0000001d121d7221 */ /* 0x010fe20000010000 */
[----:B------:R-:W-:Y:S01]  /*3540*/  BAR.SYNC.DEFER_BLOCKING 0x0 ;  /* 0x0000000000007b1d */ /* 0x000fe20000010000 */
[C---:B0-----:R-:W-:Y:S02]  /*3550*/  IADD3 R4, P0, R22.reuse, UR6, RZ ;  /* 0x0000000616047c10 */ /* 0x041fe4000ff1e0ff */
[----:B------:R-:W-:Y:S02]  /*3560*/  IADD3 R6, P1, R22, UR14, RZ ;  /* 0x0000000e16067c10 */ /* 0x000fe4000ff3e0ff */
        /* <DEDUP_REMOVED lines=19> */
[----:B---3--:R-:W-:-:S03]  /*36a0*/  FADD.FTZ R14, R14, R33 ;  /* 0x000000210e0e7221 */ /* 0x008fc60000010000 */
[----:B------:R-:W3:Y:S01]  /*36b0*/  LDS R47, [R8+0x1600] ;  /* 0x00160000082f7984 */ /* 0x000ee20000000800 */
[----:B----4-:R-:W-:Y:S01]  /*36c0*/  FADD.FTZ R24, R24, R7 ;  /* 0x0000000718187221 */ /* 0x010fe20000010000 */
[----:B------:R-:W-:Y:S02]  /*36d0*/  IADD3.X R7, R26, UR15, RZ, P1, !PT ;  /* 0x0000000f1a077c10 */ /* 0x000fe40008ffe4ff */
[----:B------:R4:W3:Y:S01]  /*36e0*/  LDS R55, [R8+0x1e00] ;  /* 0x001e000008377984 */ /* 0x0008e20000000800 */
[----:B-----5:R-:W-:Y:S01]  /*36f0*/  FADD.FTZ R0, RZ, R0 ;  /* 0x00000000ff007221 */ /* 0x020fe20000010000 */
[----:B------:R-:W-:Y:S02]  /*3700*/  FADD.FTZ R49, R24, R49 ;  /* 0x0000003118317221 */ /* 0x000fe40000010000 */
[----:B------:R-:W-:Y:S01]  /*3710*/  STG.E desc[UR4][R2.64], R37 ;  /* 0x0000002502007986 */ /* 0x000fe2000c101904 */
[----:B----4-:R-:W-:Y:S01]  /*3720*/  IADD3 R8, P0, R22, UR6, RZ ;  /* 0x0000000616087c10 */ /* 0x010fe2000ff1e0ff */
[----:B------:R-:W-:-:S02]  /*3730*/  FADD.FTZ R14, R14, R43 ;  /* 0x0000002b0e0e7221 */ /* 0x000fc40000010000 */
[----:B------:R-:W-:Y:S01]  /*3740*/  STG.E desc[UR4][R4.64], R23 ;  /* 0x0000001704007986 */ /* 0x000fe2000c101904 */
[----:B------:R-:W-:Y:S01]  /*3750*/  FADD.FTZ R0, R0, R21 ;  /* 0x0000001500007221 */ /* 0x000fe20000010000 */
[----:B------:R-:W-:Y:S02]  /*3760*/  IADD3.X R9, R26, UR7, RZ, P0, !PT ;  /* 0x000000071a097c10 */ /* 0x000fe400087fe4ff */
        /* <DEDUP_REMOVED lines=22> */
.L_x_2601:
        /* <DEDUP_REMOVED lines=8> */
.L_x_2607:
[----:B------:R-:W-:Y:S05]  /*3950*/  BSYNC B2 ;  /* 0x0000000000027941 */ /* 0x000fea0003800000 */
.L_x_2606:
        /* <DEDUP_REMOVED lines=8> */
.L_x_2608:
[----:B------:R-:W-:Y:S01]  /*39e0*/  FADD.FTZ R8, R11, R8 ;  /* 0x000000080b087221 */ /* 0x000fe20000010000 */
[----:B------:R-:W-:-:S04]  /*39f0*/  HFMA2.MMA R116, -RZ, RZ, 0, 1.1920928955078125e-07 ;  /* 0x00000002ff747435 */ /* 0x000fc800000001ff */
[----:B------:R-:W-:Y:S02]  /*3a00*/  MOV R117, R8 ;  /* 0x0000000800757202 */ /* 0x000fe40000000f00 */
[----:B------:R-:W-:-:S07]  /*3a10*/  MOV R13, R112 ;  /* 0x00000070000d7202 */ /* 0x000fce0000000f00 */
[----:B------:R-:W-:Y:S05]  /*3a20*/  WARPSYNC.COLLECTIVE R114, `(.L_x_2609) ;  /* 0x0000000072087348 */ /* 0x000fea0003c00000 */
[----:B------:R0:W1:Y:S02]  /*3a30*/  SHFL.BFLY P1, R112, R117, R116, R119 ;  /* 0x0c00007475707389 */ /* 0x0000640000020077 */
[----:B01----:R-:W-:Y:S01]  /*3a40*/  ENDCOLLECTIVE ;  /* 0x000000000000791b */ /* 0x003fe20003800000 */
.L_x_2609:
[----:B------:R-:W-:-:S05]  /*3a50*/  FADD.FTZ R13, R10, R13 ;  /* 0x0000000d0a0d7221 */ /* 0x000fca0000010000 */
[----:B------:R-:W-:Y:S02]  /*3a60*/  MOV R117, R13 ;  /* 0x0000000d00757202 */ /* 0x000fe40000000f00 */
[----:B------:R-:W-:-:S07]  /*3a70*/  MOV R93, R112 ;  /* 0x00000070005d7202 */ /* 0x000fce0000000f00 */
[----:B------:R-:W-:Y:S05]  /*3a80*/  WARPSYNC.COLLECTIVE R114, `(.L_x_2610) ;  /* 0x0000000072087348 */ /* 0x000fea0003c00000 */
[----:B------:R0:W1:Y:S02]  /*3a90*/  SHFL.BFLY P1, R112, R117, R116, R119 ;  /* 0x0c00007475707389 */ /* 0x0000640000020077 */
[----:B01----:R-:W-:Y:S01]  /*3aa0*/  ENDCOLLECTIVE ;  /* 0x000000000000791b */ /* 0x003fe20003800000 */
.L_x_2610:
        /* <DEDUP_REMOVED lines=8> */
.L_x_2611:
        /* <DEDUP_REMOVED lines=8> */
.L_x_2612:
[----:B------:R-:W-:Y:S01]  /*3bb0*/  FADD.FTZ R92, R93, R92 ;  /* 0x0000005c5d5c7221 */ /* 0x000fe20000010000 */
[----:B------:R-:W-:-:S04]  /*3bc0*/  HFMA2.MMA R116, -RZ, RZ, 0, 4.76837158203125e-07 ;  /* 0x00000008ff747435 */ /* 0x000fc800000001ff */
[----:B------:R-:W-:Y:S02]  /*3bd0*/  MOV R117, R92 ;  /* 0x0000005c00757202 */ /* 0x000fe40000000f00 */
[----:B------:R-:W-:-:S07]  /*3be0*/  MOV R109, R112 ;  /* 0x00000070006d7202 */ /* 0x000fce0000000f00 */
[----:B------:R-:W-:Y:S05]  /*3bf0*/  WARPSYNC.COLLECTIVE R114, `(.L_x_2613) ;  /* 0x0000000072087348 */ /* 0x000fea0003c00000 */
[----:B------:R0:W1:Y:S02]  /*3c00*/  SHFL.BFLY P1, R112, R117, R116, R119 ;  /* 0x0c00007475707389 */ /* 0x0000640000020077 */
[----:B01----:R-:W-:Y:S01]  /*3c10*/  ENDCOLLECTIVE ;  /* 0x000000000000791b */ /* 0x003fe20003800000 */
.L_x_2613:
[----:B------:R-:W-:Y:S01]  /*3c20*/  FADD.FTZ R109, R20, R109 ;  /* 0x0000006d146d7221 */ /* 0x000fe20000010000 */
[----:B------:R-:W-:-:S04]  /*3c30*/  MOV R20, R86 ;  /* 0x0000005600147202 */ /* 0x000fc80000000f00 */
[----:B------:R-:W-:Y:S02]  /*3c40*/  MOV R117, R109 ;  /* 0x0000006d00757202 */ /* 0x000fe40000000f00 */
[----:B------:R-:W-:-:S07]  /*3c50*/  MOV R11, R112 ;  /* 0x00000070000b7202 */ /* 0x000fce0000000f00 */
[----:B------:R-:W-:Y:S05]  /*3c60*/  WARPSYNC.COLLECTIVE R114, `(.L_x_2614) ;  /* 0x0000000072087348 */ /* 0x000fea0003c00000 */
[----:B------:R0:W1:Y:S02]  /*3c70*/  SHFL.BFLY P1, R112, R117, R116, R119 ;  /* 0x0c00007475707389 */ /* 0x0000640000020077 */
[----:B01----:R-:W-:Y:S01]  /*3c80*/  ENDCOLLECTIVE ;  /* 0x000000000000791b */ /* 0x003fe20003800000 */
.L_x_2614:
        /* <DEDUP_REMOVED lines=8> */
.L_x_2615:
        /* <DEDUP_REMOVED lines=8> */
.L_x_2616:
[----:B------:R-:W-:Y:S05]  /*3d90*/  BRA `(.L_x_2617) ;  /* 0xffffffdc00187947 */ /* 0x000fea000383ffff */
.L_x_2618:
        /* <DEDUP_REMOVED lines=14> */
.L_x_3243:


//--------------------- .text._ZN10layer_norm22ln_bwd_finalize_kernelINS_22Kernel_traits_finalizeILj512E6__halfffffjLb0ELj1024ELj4ENS_18Kernel_traits_baseILj512ES2_ffffjLj1024EEEEELb0ELb0EEEvNS_9BwdParamsE --------------------------
	.section	.text._ZN10layer_norm22ln_bwd_finalize_kernelINS_22Kernel_traits_finalizeILj512E6__halfffffjLb0ELj1024ELj4ENS_18Kernel_traits_baseILj512ES2_ffffjLj1024EEEEELb0ELb0EEEvNS_9BwdParamsE,"ax",@progbits
	.align	128
        .global         _ZN10layer_norm22ln_bwd_finalize_kernelINS_22Kernel_traits_finalizeILj512E6__halfffffjLb0ELj1024ELj4ENS_18Kernel_traits_baseILj512ES2_ffffjLj1024EEEEELb0ELb0EEEvNS_9BwdParamsE
        .type           _ZN10layer_norm22ln_bwd_finalize_kernelINS_22Kernel_traits_finalizeILj512E6__halfffffjLb0ELj1024ELj4ENS_18Kernel_traits_baseILj512ES2_ffffjLj1024EEEEELb0ELb0EEEvNS_9BwdParamsE,@function
        .size           _ZN10layer_norm22ln_bwd_finalize_kernelINS_22Kernel_traits_finalizeILj512E6__halfffffjLb0ELj1024ELj4ENS_18Kernel_traits_baseILj512ES2_ffffjLj1024EEEEELb0ELb0EEEvNS_9BwdParamsE,(.L_x_3244 - _ZN10layer_norm22ln_bwd_finalize_kernelINS_22Kernel_traits_finalizeILj512E6__halfffffjLb0ELj1024ELj4ENS_18Kernel_traits_baseILj512ES2_ffffjLj1024EEEEELb0ELb0EEEvNS_9BwdParamsE)
        .other          _ZN10layer_norm22ln_bwd_finalize_kernelINS_22Kernel_traits_finalizeILj512E6__halfffffjLb0ELj1024ELj4ENS_18Kernel_traits_baseILj512ES2_ffffjLj1024EEEEELb0ELb0EEEvNS_9BwdParamsE,@"STO_CUDA_ENTRY STV_DEFAULT"
_ZN10layer_norm22ln_bwd_finalize_kernelINS_22Kernel_traits_finalizeILj512E6__halfffffjLb0ELj1024ELj4ENS_18Kernel_traits_baseILj512ES2_ffffjLj1024EEEEELb0ELb0EEEvNS_9BwdParamsE:
.text._ZN10layer_norm22ln_bwd_finalize_kernelINS_22Kernel_traits_finalizeILj512E6__halfffffjLb0ELj1024ELj4ENS_18Kernel_traits_baseILj512ES2_ffffjLj1024EEEEELb0ELb0EEEvNS_9BwdParamsE:
        /* <DEDUP_REMOVED lines=25> */
.L_x_2631:
        /* <DEDUP_REMOVED lines=30> */
.L_x_2623:
        /* <DEDUP_REMOVED lines=36> */
.L_x_2622:
[----:B------:R-:W-:Y:S05]  /*05b0*/  BSYNC B1 ;  /* 0x0000000000017941 */ /* 0x000fea0003800000 */
.L_x_2621:
        /* <DEDUP_REMOVED lines=24> */
.L_x_2625:
[----:B------:R-:W-:Y:S05]  /*0740*/  BSYNC B1 ;  /* 0x0000000000017941 */ /* 0x000fea0003800000 */
.L_x_2624:
        /* <DEDUP_REMOVED lines=12> */
.L_x_2626:
[----:B------:R-:W-:Y:S05]  /*0810*/  BSYNC B1 ;  /* 0x0000000000017941 */ /* 0x000fea0003800000 */
.L_x_2620:
[----:B------:R-:W-:Y:S05]  /*0820*/  BSYNC B0 ;  /* 0x0000000000007941 */ /* 0x000fea0003800000 */
.L_x_2619:
        /* <DEDUP_REMOVED lines=29> */
.L_x_2642:
[----:B---3--:R-:W-:Y:S01]  /*0a00*/  FADD.FTZ R9, R18, R9 ;  /* 0x0000000912097221 */ /* 0x008fe20000010000 */
[----:B--2---:R-:W-:-:S04]  /*0a10*/  FADD.FTZ R11, R10, R11 ;  /* 0x0000000b0a0b7221 */ /* 0x004fc80000010000 */
[----:B------:R2:W-:Y:S04]  /*0a20*/  @!P1 STS [R6+0x2000], R9 ;  /* 0x0020000906009388 */ /* 0x0005e80000000800 */
[----:B------:R2:W-:Y:S02]  /*0a30*/  @!P1 STS [R6+0x2080], R11 ;  /* 0x0020800b06009388 */ /* 0x0005e40000000800 */
.L_x_2627:
        /* <DEDUP_REMOVED lines=18> */
.L_x_2630:
[----:B------:R-:W-:Y:S05]  /*0b60*/  BSYNC B0 ;  /* 0x0000000000007941 */ /* 0x000fea0003800000 */
.L_x_2629:
[C---:B------:R-:W-:Y:S01]  /*0b70*/  ISETP.GT.U32.AND P1, PT, R3.reuse, -0x201, PT ;  /* 0xfffffdff0300780c */ /* 0x040fe20003f24070 */
[----:B------:R-:W-:Y:S01]  /*0b80*/  VIADD R4, R4, 0x100 ;  /* 0x0000010004047836 */ /* 0x000fe20000000000 */
[----:B------:R-:W-:-:S11]  /*0b90*/  IADD3 R3, R3, 0x200, RZ ;  /* 0x0000020003037810 */ /* 0x000fd60007ffe0ff */
[----:B------:R-:W-:Y:S05]  /*0ba0*/  @P1 BRA `(.L_x_2631) ;  /* 0xfffffff400781947 */ /* 0x000fea000383ffff */
[----:B------:R-:W-:Y:S05]  /*0bb0*/  EXIT ;  /* 0x000000000000794d */ /* 0x000fea0003800000 */
.L_x_2628:
[----:B------:R-:W-:Y:S01]  /*0bc0*/  HFMA2.MMA R21, -RZ, RZ, 0, 5.9604644775390625e-08 ;  /* 0x00000001ff157435 */ /* 0x000fe200000001ff */
[----:B0--3--:R-:W-:Y:S01]  /*0bd0*/  MOV R22, R10 ;  /* 0x0000000a00167202 */ /* 0x009fe20000000f00 */
[----:B------:R-:W-:Y:S01]  /*0be0*/  IMAD.MOV.U32 R19, RZ, RZ, -0x1 ;  /* 0xffffffffff137424 */ /* 0x000fe200078e00ff */
[----:B------:R-:W-:-:S08]  /*0bf0*/  MOV R24, 0x1f ;  /* 0x0000001f00187802 */ /* 0x000fd00000000f00 */
[----:B-12---:R-:W-:Y:S05]  /*0c00*/  WARPSYNC.COLLECTIVE R19, `(.L_x_2632) ;  /* 0x0000000013087348 */ /* 0x006fea0003c00000 */
[----:B------:R0:W3:Y:S02]  /*0c10*/  SHFL.BFLY P2, R20, R22, R21, R24 ;  /* 0x0c00001516147389 */ /* 0x0000e40000040018 */
[----:B0123--:R-:W-:Y:S01]  /*0c20*/  ENDCOLLECTIVE ;  /* 0x000000000000791b */ /* 0x00ffe20003800000 */
.L_x_2632:
[----:B------:R-:W-:Y:S01]  /*0c30*/  HFMA2.MMA R21, -RZ, RZ, 0, 1.1920928955078125e-07 ;  /* 0x00000002ff157435 */ /* 0x000fe200000001ff */
[----:B------:R-:W-:-:S05]  /*0c40*/  MOV R11, R20 ;  /* 0x00000014000b7202 */ /* 0x000fca0000000f00 */
[----:B------:R-:W-:-:S05]  /*0c50*/  FADD.FTZ R11, R10, R11 ;  /* 0x0000000b0a0b7221 */ /* 0x000fca0000010000 */
[----:B------:R-:W-:-:S07]  /*0c60*/  MOV R22, R11 ;  /* 0x0000000b00167202 */ /* 0x000fce0000000f00 */
[----:B------:R-:W-:Y:S05]  /*0c70*/  WARPSYNC.COLLECTIVE R19, `(.L_x_2633) ;  /* 0x0000000013087348 */ /* 0x000fea0003c00000 */
[----:B------:R0:W1:Y:S02]  /*0c80*/  SHFL.BFLY P2, R20, R22, R21, R24 ;  /* 0x0c00001516147389 */ /* 0x0000640000040018 */
[----:B01----:R-:W-:Y:S01]  /*0c90*/  ENDCOLLECTIVE ;  /* 0x000000000000791b */ /* 0x003fe20003800000 */
.L_x_2633:
[----:B------:R-:W-:Y:S01]  /*0ca0*/  HFMA2.MMA R21, -RZ, RZ, 0, 2.384185791015625e-07 ;  /* 0x00000004ff157435 */ /* 0x000fe200000001ff */
[----:B------:R-:W-:-:S04]  /*0cb0*/  IMAD.MOV.U32 R14, RZ, RZ, R20 ;  /* 0x000000ffff0e7224 */ /* 0x000fc800078e0014 */
[----:B------:R-:W-:-:S05]  /*0cc0*/  FADD.FTZ R14, R11, R14 ;  /* 0x0000000e0b0e7221 */ /* 0x000fca0000010000 */
[----:B------:R-:W-:-:S07]  /*0cd0*/  MOV R22, R14 ;  /* 0x0000000e00167202 */ /* 0x000fce0000000f00 */
[----:B------:R-:W-:Y:S05]  /*0ce0*/  WARPSYNC.COLLECTIVE R19, `(.L_x_2634) ;  /* 0x0000000013087348 */ /* 0x000fea0003c00000 */
[----:B------:R0:W1:Y:S02]  /*0cf0*/  SHFL.BFLY P2, R20, R22, R21, R24 ;  /* 0x0c00001516147389 */ /* 0x0000640000040018 */
[----:B01----:R-:W-:Y:S01]  /*0d00*/  ENDCOLLECTIVE ;  /* 0x000000000000791b */ /* 0x003fe20003800000 */
.L_x_2634:
[----:B------:R-:W-:Y:S01]  /*0d10*/  HFMA2.MMA R21, -RZ, RZ, 0, 4.76837158203125e-07 ;  /* 0x00000008ff157435 */ /* 0x000fe200000001ff */
[----:B------:R-:W-:-:S05]  /*0d20*/  MOV R13, R20 ;  /* 0x00000014000d7202 */ /* 0x000fca0000000f00 */
[----:B------:R-:W-:-:S04]  /*0d30*/  FADD.FTZ R13, R14, R13 ;  /* 0x0000000d0e0d7221 */ /* 0x000fc80000010000 */
[----:B------:R-:W-:-:S07]  /*0d40*/  IMAD.MOV.U32 R22, RZ, RZ, R13 ;  /* 0x000000ffff167224 */ /* 0x000fce00078e000d */
[----:B------:R-:W-:Y:S05]  /*0d50*/  WARPSYNC.COLLECTIVE R19, `(.L_x_2635) ;  /* 0x0000000013087348 */ /* 0x000fea0003c00000 */
[----:B------:R0:W1:Y:S02]  /*0d60*/  SHFL.BFLY P2, R20, R22, R21, R24 ;  /* 0x0c00001516147389 */ /* 0x0000640000040018 */
[----:B01----:R-:W-:Y:S01]  /*0d70*/  ENDCOLLECTIVE ;  /* 0x000000000000791b */ /* 0x003fe20003800000 */
.L_x_2635:
[----:B------:R-:W-:Y:S01]  /*0d80*/  IMAD.MOV.U32 R21, RZ, RZ, 0x10 ;  /* 0x00000010ff157424 */ /* 0x000fe200078e00ff */
[----:B------:R-:W-:-:S05]  /*0d90*/  MOV R10, R20 ;  /* 0x00000014000a7202 */ /* 0x000fca0000000f00 */
[----:B------:R-:W-:-:S05]  /*0da0*/  FADD.FTZ R10, R13, R10 ;  /* 0x0000000a0d0a7221 */ /* 0x000fca0000010000 */
[----:B------:R-:W-:-:S07]  /*0db0*/  MOV R22, R10 ;  /* 0x0000000a00167202 */ /* 0x000fce0000000f00 */
[----:B------:R-:W-:Y:S05]  /*0dc0*/  WARPSYNC.COLLECTIVE R19, `(.L_x_2636) ;  /* 0x0000000013087348 */ /* 0x000fea0003c00000 */
[----:B------:R0:W1:Y:S02]  /*0dd0*/  SHFL.BFLY P2, R20, R22, R21, R24 ;  /* 0x0c00001516147389 */ /* 0x0000640000040018 */
[----:B01----:R-:W-:Y:S01]  /*0de0*/  ENDCOLLECTIVE ;  /* 0x000000000000791b */ /* 0x003fe20003800000 */
.L_x_2636:
[----:B------:R-:W-:Y:S01]  /*0df0*/  HFMA2.MMA R21, -RZ, RZ, 0, 5.9604644775390625e-08 ;  /* 0x00000001ff157435 */ /* 0x000fe200000001ff */
[----:B------:R-:W-:Y:S02]  /*0e00*/  MOV R22, R9 ;  /* 0x0000000900167202 */ /* 0x000fe40000000f00 */
[----:B------:R-:W-:-:S08]  /*0e10*/  MOV R11, R20 ;  /* 0x00000014000b7202 */ /* 0x000fd00000000f00 */
[----:B------:R-:W-:Y:S05]  /*0e20*/  WARPSYNC.COLLECTIVE R19, `(.L_x_2637) ;  /* 0x0000000013087348 */ /* 0x000fea0003c00000 */
[----:B------:R0:W1:Y:S02]  /*0e30*/  SHFL.BFLY P2, R20, R22, R21, R24 ;  /* 0x0c00001516147389 */ /* 0x0000640000040018 */
[----:B01----:R-:W-:Y:S01]  /*0e40*/  ENDCOLLECTIVE ;  /* 0x000000000000791b */ /* 0x003fe20003800000 */
.L_x_2637:
[----:B------:R-:W-:Y:S01]  /*0e50*/  HFMA2.MMA R21, -RZ, RZ, 0, 1.1920928955078125e-07 ;  /* 0x00000002ff157435 */ /* 0x000fe200000001ff */
[----:B------:R-:W-:-:S04]  /*0e60*/  IMAD.MOV.U32 R14, RZ, RZ, R20 ;  /* 0x000000ffff0e7224 */ /* 0x000fc800078e0014 */
[----:B------:R-:W-:-:S05]  /*0e70*/  FADD.FTZ R15, R9, R14 ;  /* 0x0000000e090f7221 */ /* 0x000fca0000010000 */
[----:B------:R-:W-:-:S07]  /*0e80*/  MOV R22, R15 ;  /* 0x0000000f00167202 */ /* 0x000fce0000000f00 */
[----:B------:R-:W-:Y:S05]  /*0e90*/  WARPSYNC.COLLECTIVE R19, `(.L_x_2638) ;  /* 0x0000000013087348 */ /* 0x000fea0003c00000 */
[----:B------:R0:W1:Y:S02]  /*0ea0*/  SHFL.BFLY P2, R20, R22, R21, R24 ;  /* 0x0c00001516147389 */ /* 0x0000640000040018 */
[----:B01----:R-:W-:Y:S01]  /*0eb0*/  ENDCOLLECTIVE ;  /* 0x000000000000791b */ /* 0x003fe20003800000 */
.L_x_2638:
[----:B------:R-:W-:Y:S01]  /*0ec0*/  HFMA2.MMA R21, -RZ, RZ, 0, 2.384185791015625e-07 ;  /* 0x00000004ff157435 */ /* 0x000fe200000001ff */
[----:B------:R-:W-:-:S05]  /*0ed0*/  MOV R16, R20 ;  /* 0x0000001400107202 */ /* 0x000fca0000000f00 */
[----:B------:R-:W-:-:S04]  /*0ee0*/  FADD.FTZ R16, R15, R16 ;  /* 0x000000100f107221 */ /* 0x000fc80000010000 */
[----:B------:R-:W-:-:S07]  /*0ef0*/  IMAD.MOV.U32 R22, RZ, RZ, R16 ;  /* 0x000000ffff167224 */ /* 0x000fce00078e0010 */
[----:B------:R-:W-:Y:S05]  /*0f00*/  WARPSYNC.COLLECTIVE R19, `(.L_x_2639) ;  /* 0x0000000013087348 */ /* 0x000fea0003c00000 */
[----:B------:R0:W1:Y:S02]  /*0f10*/  SHFL.BFLY P2, R20, R22, R21, R24 ;  /* 0x0c00001516147389 */ /* 0x0000640000040018 */
[----:B01----:R-:W-:Y:S01]  /*0f20*/  ENDCOLLECTIVE ;  /* 0x000000000000791b */ /* 0x003fe20003800000 */
.L_x_2639:
[----:B------:R-:W-:Y:S01]  /*0f30*/  IMAD.MOV.U32 R21, RZ, RZ, 0x8 ;  /* 0x00000008ff157424 */ /* 0x000fe200078e00ff */
[----:B------:R-:W-:-:S05]  /*0f40*/  MOV R17, R20 ;  /* 0x0000001400117202 */ /* 0x000fca0000000f00 */
[----:B------:R-:W-:-:S05]  /*0f50*/  FADD.FTZ R17, R16, R17 ;  /* 0x0000001110117221 */ /* 0x000fca0000010000 */
[----:B------:R-:W-:-:S07]  /*0f60*/  MOV R22, R17 ;  /* 0x0000001100167202 */ /* 0x000fce0000000f00 */
[----:B------:R-:W-:Y:S05]  /*0f70*/  WARPSYNC.COLLECTIVE R19, `(.L_x_2640) ;  /* 0x0000000013087348 */ /* 0x000fea0003c00000 */
[----:B------:R0:W1:Y:S02]  /*0f80*/  SHFL.BFLY P2, R20, R22, R21, R24 ;  /* 0x0c00001516147389 */ /* 0x0000640000040018 */
[----:B01----:R-:W-:Y:S01]  /*0f90*/  ENDCOLLECTIVE ;  /* 0x000000000000791b */ /* 0x003fe20003800000 */
.L_x_2640:
[----:B------:R-:W-:Y:S01]  /*0fa0*/  HFMA2.MMA R21, -RZ, RZ, 0, 9.5367431640625e-07 ;  /* 0x00000010ff157435 */ /* 0x000fe200000001ff */
[----:B------:R-:W-:-:S05]  /*0fb0*/  MOV R18, R20 ;  /* 0x0000001400127202 */ /* 0x000fca0000000f00 */
[----:B------:R-:W-:-:S05]  /*0fc0*/  FADD.FTZ R18, R17, R18 ;  /* 0x0000001211127221 */ /* 0x000fca0000010000 */
[----:B------:R-:W-:-:S07]  /*0fd0*/  MOV R22, R18 ;  /* 0x0000001200167202 */ /* 0x000fce0000000f00 */
[----:B------:R-:W-:Y:S05]  /*0fe0*/  WARPSYNC.COLLECTIVE R19, `(.L_x_2641) ;  /* 0x0000000013087348 */ /* 0x000fea0003c00000 */
[----:B------:R0:W1:Y:S02]  /*0ff0*/  SHFL.BFLY P2, R20, R22, R21, R24 ;  /* 0x0c00001516147389 */ /* 0x0000640000040018 */
[----:B01----:R-:W-:Y:S01]  /*1000*/  ENDCOLLECTIVE ;  /* 0x000000000000791b */ /* 0x003fe20003800000 */
.L_x_2641:
[----:B------:R-:W-:Y:S01]  /*1010*/  MOV R9, R20 ;  /* 0x0000001400097202 */ /* 0x000fe20000000f00 */
[----:B------:R-:W-:Y:S06]  /*1020*/  BRA `(.L_x_2642) ;  /* 0xfffffff800747947 */ /* 0x000fec000383ffff */
.L_x_2643:
        /* <DEDUP_REMOVED lines=13> */
.L_x_3244:


//--------------------- .text._ZN10layer_norm40ln_parallel_residual_bwd_finalize_kernelINS_22Kernel_traits_finalizeILj512E6__halfffffjLb0ELj1024ELj4ENS_18Kernel_traits_baseILj512ES2_ffffjLj1024EEEEELb0EEEvNS_9BwdParamsE --------------------------
	.section	.text._ZN10layer_norm40ln_parallel_residual_bwd_finalize_kernelINS_22Kernel_traits_finalizeILj512E6__halfffffjLb0ELj1024ELj4ENS_18Kernel_traits_baseILj512ES2_ffffjLj1024EEEEELb0EEEvNS_9BwdParamsE,"ax",@progbits
	.align	128
        .global         _ZN10layer_norm40ln_parallel_residual_bwd_finalize_kernelINS_22Kernel_traits_finalizeILj512E6__halfffffjLb0ELj1024ELj4ENS_18Kernel_traits_baseILj512ES2_ffffjLj1024EEEEELb0EEEvNS_9BwdParamsE
        .type           _ZN10layer_norm40ln_parallel_residual_bwd_finalize_kernelINS_22Kernel_traits_finalizeILj512E6__halfffffjLb0ELj1024ELj4ENS_18Kernel_traits_baseILj512ES2_ffffjLj1024EEEEELb0EEEvNS_9BwdParamsE,@function
        .size           _ZN10layer_norm40ln_parallel_residual_bwd_finalize_kernelINS_22Kernel_traits_finalizeILj512E6__halfffffjLb0ELj1024ELj4ENS_18Kernel_traits_baseILj512ES2_ffffjLj1024EEEEELb0EEEvNS_9BwdParamsE,(.L_x_3245 - _ZN10layer_norm40ln_parallel_residual_bwd_finalize_kernelINS_22Kernel_traits_finalizeILj512E6__halfffffjLb0ELj1024ELj4ENS_18Kernel_traits_baseILj512ES2_ffffjLj1024EEEEELb0EEEvNS_9BwdParamsE)
        .other          _ZN10layer_norm40ln_parallel_residual_bwd_finalize_kernelINS_22Kernel_traits_finalizeILj512E6__halfffffjLb0ELj1024ELj4ENS_18Kernel_traits_baseILj512ES2_ffffjLj1024EEEEELb0EEEvNS_9BwdParamsE,@"STO_CUDA_ENTRY STV_DEFAULT"
_ZN10layer_norm40ln_parallel_residual_bwd_finalize_kernelINS_22Kernel_traits_finalizeILj512E6__halfffffjLb0ELj1024ELj4ENS_18Kernel_traits_baseILj512ES2_ffffjLj1024EEEEELb0EEEvNS_9BwdParamsE:
.text._ZN10layer_norm40ln_parallel_residual_bwd_finalize_kernelINS_22Kernel_traits_finalizeILj512E6__halfffffjLb0ELj1024ELj4ENS_18Kernel_traits_baseILj512ES2_ffffjLj1024EEEEELb0EEEvNS_9BwdParamsE:
        /* <DEDUP_REMOVED lines=22> */
.L_x_2656:
        /* <DEDUP_REMOVED lines=42> */
.L_x_2648:
        /* <DEDUP_REMOVED lines=62> */
.L_x_2647:
[----:B------:R-:W-:Y:S05]  /*07e0*/  BSYNC B1 ;  /* 0x0000000000017941 */ /* 0x000fea0003800000 */
.L_x_2646:
        /* <DEDUP_REMOVED lines=38> */
.L_x_2650:
[----:B------:R-:W-:Y:S05]  /*0a50*/  BSYNC B1 ;  /* 0x0000000000017941 */ /* 0x000fea0003800000 */
.L_x_2649:
        /* <DEDUP_REMOVED lines=20> */
.L_x_2651:
[----:B------:R-:W-:Y:S05]  /*0ba0*/  BSYNC B1 ;  /* 0x0000000000017941 */ /* 0x000fea0003800000 */
.L_x_2645:
[----:B------:R-:W-:Y:S05]  /*0bb0*/  BSYNC B0 ;  /* 0x0000000000007941 */ /* 0x000fea0003800000 */
.L_x_2644:
        /* <DEDUP_REMOVED lines=54> */
.L_x_2677:
        /* <DEDUP_REMOVED lines=10> */
.L_x_2652:
        /* <DEDUP_REMOVED lines=28> */
.L_x_2655:
[----:B------:R-:W-:Y:S05]  /*1180*/  BSYNC B0 ;  /* 0x0000000000007941 */ /* 0x000fea0003800000 */
.L_x_2654:
[C---:B------:R-:W-:Y:S02]  /*1190*/  ISETP.GT.U32.AND P1, PT, R4.reuse, -0x201, PT ;  /* 0xfffffdff0400780c */ /* 0x040fe40003f24070 */
[----:B------:R-:W-:Y:S02]  /*11a0*/  IADD3 R4, R4, 0x200, RZ ;  /* 0x0000020004047810 */ /* 0x000fe40007ffe0ff */
[----:B------:R-:W-:-:S09]  /*11b0*/  IADD3 R5, R5, 0x100, RZ ;  /* 0x0000010005057810 */ /* 0x000fd20007ffe0ff */
[----:B------:R-:W-:Y:S05]  /*11c0*/  @P1 BRA `(.L_x_2656) ;  /* 0xffffffec00e41947 */ /* 0x000fea000383ffff */
[----:B------:R-:W-:Y:S05]  /*11d0*/  EXIT ;  /* 0x000000000000794d */ /* 0x000fea0003800000 */
.L_x_2653:
[----:B------:R-:W-:Y:S01]  /*11e0*/  HFMA2.MMA R14, -RZ, RZ, 0, 5.9604644775390625e-08 ;  /* 0x00000001ff0e7435 */ /* 0x000fe200000001ff */
[----:B----4-:R-:W-:Y:S02]  /*11f0*/  MOV R27, R10 ;  /* 0x0000000a001b7202 */ /* 0x010fe40000000f00 */
[----:B------:R-:W-:Y:S02]  /*1200*/  MOV R13, 0x1f ;  /* 0x0000001f000d7802 */ /* 0x000fe40000000f00 */
[----:B------:R-:W-:-:S07]  /*1210*/  MOV R12, 0xffffffff ;  /* 0xffffffff000c7802 */ /* 0x000fce0000000f00 */
[----:B0123--:R-:W-:Y:S05]  /*1220*/  WARPSYNC.COLLECTIVE R12, `(.L_x_2657) ;  /* 0x000000000c087348 */ /* 0x00ffea0003c00000 */
[----:B------:R4:W0:Y:S02]  /*1230*/  SHFL.BFLY P2, R17, R27, R14, R13 ;  /* 0x0c00000e1b117389 */ /* 0x000824000004000d */
[----:B01234-:R-:W-:Y:S01]  /*1240*/  ENDCOLLECTIVE ;  /* 0x000000000000791b */ /* 0x01ffe20003800000 */
.L_x_2657:
[----:B------:R-:W-:Y:S01]  /*1250*/  HFMA2.MMA R14, -RZ, RZ, 0, 1.1920928955078125e-07 ;  /* 0x00000002ff0e7435 */ /* 0x000fe200000001ff */
[----:B------:R-:W-:-:S05]  /*1260*/  FADD.FTZ R11, R10, R17 ;  /* 0x000000110a0b7221 */ /* 0x000fca0000010000 */
[----:B------:R-:W-:-:S07]  /*1270*/  MOV R27, R11 ;  /* 0x0000000b001b7202 */ /* 0x000fce0000000f00 */
[----:B------:R-:W-:Y:S05]  /*1280*/  WARPSYNC.COLLECTIVE R12, `(.L_x_2658) ;  /* 0x000000000c087348 */ /* 0x000fea0003c00000 */
[----:B------:R0:W1:Y:S02]  /*1290*/  SHFL.BFLY P2, R17, R27, R14, R13 ;  /* 0x0c00000e1b117389 */ /* 0x000064000004000d */
[----:B01----:R-:W-:Y:S01]  /*12a0*/  ENDCOLLECTIVE ;  /* 0x000000000000791b */ /* 0x003fe20003800000 */
.L_x_2658:
[----:B------:R-:W-:Y:S01]  /*12b0*/  HFMA2.MMA R14, -RZ, RZ, 0, 2.384185791015625e-07 ;  /* 0x00000004ff0e7435 */ /* 0x000fe200000001ff */
[----:B------:R-:W-:-:S05]  /*12c0*/  FADD.FTZ R10, R11, R17 ;  /* 0x000000110b0a7221 */ /* 0x000fca0000010000 */
[----:B------:R-:W-:-:S07]  /*12d0*/  MOV R27, R10 ;  /* 0x0000000a001b7202 */ /* 0x000fce0000000f00 */
[----:B------:R-:W-:Y:S05]  /*12e0*/  WARPSYNC.COLLECTIVE R12, `(.L_x_2659) ;  /* 0x000000000c087348 */ /* 0x000fea0003c00000 */
[----:B------:R0:W1:Y:S02]  /*12f0*/  SHFL.BFLY P2, R17, R27, R14, R13 ;  /* 0x0c00000e1b117389 */ /* 0x000064000004000d */
[----:B01----:R-:W-:Y:S01]  /*1300*/  ENDCOLLECTIVE ;  /* 0x000000000000791b */ /* 0x003fe20003800000 */
.L_x_2659:
[----:B------:R-:W-:Y:S01]  /*1310*/  MOV R14, 0x8 ;  /* 0x00000008000e7802 */ /* 0x000fe20000000f00 */
[----:B------:R-:W-:-:S04]  /*1320*/  FADD.FTZ R19, R10, R17 ;  /* 0x000000110a137221 */ /* 0x000fc80000010000 */
[----:B------:R-:W-:-:S07]  /*1330*/  IMAD.MOV.U32 R27, RZ, RZ, R19 ;  /* 0x000000ffff1b7224 */ /* 0x000fce00078e0013 */
[----:B------:R-:W-:Y:S05]  /*1340*/  WARPSYNC.COLLECTIVE R12, `(.L_x_2660) ;  /* 0x000000000c087348 */ /* 0x000fea0003c00000 */
[----:B------:R0:W1:Y:S02]  /*1350*/  SHFL.BFLY P2, R17, R27, R14, R13 ;  /* 0x0c00000e1b117389 */ /* 0x000064000004000d */
[----:B01----:R-:W-:Y:S01]  /*1360*/  ENDCOLLECTIVE ;  /* 0x000000000000791b */ /* 0x003fe20003800000 */
.L_x_2660:
[----:B------:R-:W-:Y:S01]  /*1370*/  HFMA2.MMA R14, -RZ, RZ, 0, 9.5367431640625e-07 ;  /* 0x00000010ff0e7435 */ /* 0x000fe200000001ff */
[----:B------:R-:W-:-:S05]  /*1380*/  FADD.FTZ R11, R19, R17 ;  /* 0x00000011130b7221 */ /* 0x000fca0000010000 */
[----:B------:R-:W-:-:S07]  /*1390*/  MOV R27, R11 ;  /* 0x0000000b001b7202 */ /* 0x000fce0000000f00 */
[----:B------:R-:W-:Y:S05]  /*13a0*/  WARPSYNC.COLLECTIVE R12, `(.L_x_2661) ;  /* 0x000000000c087348 */ /* 0x000fea0003c00000 */
[----:B------:R0:W1:Y:S02]  /*13b0*/  SHFL.BFLY P2, R17, R27, R14, R13 ;  /* 0x0c00000e1b117389 */ /* 0x000064000004000d */
[----:B01----:R-:W-:Y:S01]  /*13c0*/  ENDCOLLECTIVE ;  /* 0x000000000000791b */ /* 0x003fe20003800000 */
.L_x_2661:
[----:B------:R-:W-:Y:S01]  /*13d0*/  HFMA2.MMA R14, -RZ, RZ, 0, 5.9604644775390625e-08 ;  /* 0x00000001ff0e7435 */ /* 0x000fe200000001ff */
[----:B------:R-:W-:Y:S02]  /*13e0*/  MOV R27, R15 ;  /* 0x0000000f001b7202 */ /* 0x000fe40000000f00 */
[----:B------:R-:W-:-:S08]  /*13f0*/  MOV R10, R17 ;  /* 0x00000011000a7202 */ /* 0x000fd00000000f00 */
[----:B------:R-:W-:Y:S05]  /*1400*/  WARPSYNC.COLLECTIVE R12, `(.L_x_2662) ;  /* 0x000000000c087348 */ /* 0x000fea0003c00000 */
[----:B------:R0:W1:Y:S02]  /*1410*/  SHFL.BFLY P2, R17, R27, R14, R13 ;  /* 0x0c00000e1b117389 */ /* 0x000064000004000d */
[----:B01----:R-:W-:Y:S01]  /*1420*/  ENDCOLLECTIVE ;  /* 0x000000000000791b */ /* 0x003fe20003800000 */
.L_x_2662:
[----:B------:R-:W-:Y:S01]  /*1430*/  HFMA2.MMA R14, -RZ, RZ, 0, 1.1920928955078125e-07 ;  /* 0x00000002ff0e7435 */ /* 0x000fe200000001ff */
[----:B------:R-:W-:-:S05]  /*1440*/  MOV R16, R17 ;  /* 0x0000001100107202 */ /* 0x000fca0000000f00 */
[----:B------:R-:W-:-:S05]  /*1450*/  FADD.FTZ R16, R15, R16 ;  /* 0x000000100f107221 */ /* 0x000fca0000010000 */
[----:B------:R-:W-:-:S07]  /*1460*/  MOV R27, R16 ;  /* 0x00000010001b7202 */ /* 0x000fce0000000f00 */
[----:B------:R-:W-:Y:S05]  /*1470*/  WARPSYNC.COLLECTIVE R12, `(.L_x_2663) ;  /* 0x000000000c087348 */ /* 0x000fea0003c00000 */
[----:B------:R0:W1:Y:S02]  /*1480*/  SHFL.BFLY P2, R17, R27, R14, R13 ;  /* 0x0c00000e1b117389 */ /* 0x000064000004000d */
[----:B01----:R-:W-:Y:S01]  /*1490*/  ENDCOLLECTIVE ;  /* 0x000000000000791b */ /* 0x003fe20003800000 */
.L_x_2663:
[----:B------:R-:W-:Y:S01]  /*14a0*/  HFMA2.MMA R14, -RZ, RZ, 0, 2.384185791015625e-07 ;  /* 0x00000004ff0e7435 */ /* 0x000fe200000001ff */
[----:B------:R-:W-:-:S05]  /*14b0*/  MOV R19, R17 ;  /* 0x0000001100137202 */ /* 0x000fca0000000f00 */
[----:B------:R-:W-:-:S05]  /*14c0*/  FADD.FTZ R15, R16, R19 ;  /* 0x00000013100f7221 */ /* 0x000fca0000010000 */
[----:B------:R-:W-:-:S07]  /*14d0*/  MOV R27, R15 ;  /* 0x0000000f001b7202 */ /* 0x000fce0000000f00 */
[----:B------:R-:W-:Y:S05]  /*14e0*/  WARPSYNC.COLLECTIVE R12, `(.L_x_2664) ;  /* 0x000000000c087348 */ /* 0x000fea0003c00000 */
[----:B------:R0:W1:Y:S02]  /*14f0*/  SHFL.BFLY P2, R17, R27, R14, R13 ;  /* 0x0c00000e1b117389 */ /* 0x000064000004000d */
[----:B01----:R-:W-:Y:S01]  /*1500*/  ENDCOLLECTIVE ;  /* 0x000000000000791b */ /* 0x003fe20003800000 */
.L_x_2664:
[----:B------:R-:W-:Y:S01]  /*1510*/  HFMA2.MMA R14, -RZ, RZ, 0, 4.76837158203125e-07 ;  /* 0x00000008ff0e7435 */ /* 0x000fe200000001ff */
[----:B------:R-:W-:-:S05]  /*1520*/  MOV R18, R17 ;  /* 0x0000001100127202 */ /* 0x000fca0000000f00 */
[----:B------:R-:W-:-:S05]  /*1530*/  FADD.FTZ R20, R15, R18 ;  /* 0x000000120f147221 */ /* 0x000fca0000010000 */
[----:B------:R-:W-:-:S07]  /*1540*/  MOV R27, R20 ;  /* 0x00000014001b7202 */ /* 0x000fce0000000f00 */
[----:B------:R-:W-:Y:S05]  /*1550*/  WARPSYNC.COLLECTIVE R12, `(.L_x_2665) ;  /* 0x000000000c087348 */ /* 0x000fea0003c00000 */
[----:B------:R0:W1:Y:S02]  /*1560*/  SHFL.BFLY P2, R17, R27, R14, R13 ;  /* 0x0c00000e1b117389 */ /* 0x000064000004000d */
[----:B01----:R-:W-:Y:S01]  /*1570*/  ENDCOLLECTIVE ;  /* 0x000000000000791b */ /* 0x003fe20003800000 */
.L_x_2665:
[----:B------:R-:W-:Y:S01]  /*1580*/  HFMA2.MMA R14, -RZ, RZ, 0, 9.5367431640625e-07 ;  /* 0x00000010ff0e7435 */ /* 0x000fe200000001ff */
[----:B------:R-:W-:-:S04]  /*1590*/  IMAD.MOV.U32 R21, RZ, RZ, R17 ;  /* 0x000000ffff157224 */ /* 0x000fc800078e0011 */
[----:B------:R-:W-:-:S05]  /*15a0*/  FADD.FTZ R16, R20, R21 ;  /* 0x0000001514107221 */ /* 0x000fca0000010000 */
[----:B------:R-:W-:-:S07]  /*15b0*/  MOV R27, R16 ;  /* 0x00000010001b7202 */ /* 0x000fce0000000f00 */
[----:B------:R-:W-:Y:S05]  /*15c0*/  WARPSYNC.COLLECTIVE R12, `(.L_x_2666) ;  /* 0x000000000c087348 */ /* 0x000fea0003c00000 */
[----:B------:R0:W1:Y:S02]  /*15d0*/  SHFL.BFLY P2, R17, R27, R14, R13 ;  /* 0x0c00000e1b117389 */ /* 0x000064000004000d */
[----:B01----:R-:W-:Y:S01]  /*15e0*/  ENDCOLLECTIVE ;  /* 0x000000000000791b */ /* 0x003fe20003800000 */
.L_x_2666:
[----:B------:R-:W-:Y:S01]  /*15f0*/  HFMA2.MMA R14, -RZ, RZ, 0, 5.9604644775390625e-08 ;  /* 0x00000001ff0e7435 */ /* 0x000fe200000001ff */
[----:B------:R-:W-:Y:S02]  /*1600*/  MOV R27, R9 ;  /* 0x00000009001b7202 */ /* 0x000fe40000000f00 */
[----:B------:R-:W-:-:S08]  /*1610*/  MOV R15, R17 ;  /* 0x00000011000f7202 */ /* 0x000fd00000000f00 */
[----:B------:R-:W-:Y:S05]  /*1620*/  WARPSYNC.COLLECTIVE R12, `(.L_x_2667) ;  /* 0x000000000c087348 */ /* 0x000fea0003c00000 */
[----:B------:R0:W1:Y:S02]  /*1630*/  SHFL.BFLY P2, R17, R27, R14, R13 ;  /* 0x0c00000e1b117389 */ /* 0x000064000004000d */
[----:B01----:R-:W-:Y:S01]  /*1640*/  ENDCOLLECTIVE ;  /* 0x000000000000791b */ /* 0x003fe20003800000 */
.L_x_2667:
[----:B------:R-:W-:Y:S01]  /*1650*/  HFMA2.MMA R14, -RZ, RZ, 0, 1.1920928955078125e-07 ;  /* 0x00000002ff0e7435 */ /* 0x000fe200000001ff */
[----:B------:R-:W-:-:S05]  /*1660*/  MOV R18, R17 ;  /* 0x0000001100127202 */ /* 0x000fca0000000f00 */
[----:B------:R-:W-:-:S05]  /*1670*/  FADD.FTZ R20, R9, R18 ;  /* 0x0000001209147221 */ /* 0x000fca0000010000 */
[----:B------:R-:W-:-:S07]  /*1680*/  MOV R27, R20 ;  /* 0x00000014001b7202 */ /* 0x000fce0000000f00 */
[----:B------:R-:W-:Y:S05]  /*1690*/  WARPSYNC.COLLECTIVE R12, `(.L_x_2668) ;  /* 0x000000000c087348 */ /* 0x000fea0003c00000 */
[----:B------:R0:W1:Y:S02]  /*16a0*/  SHFL.BFLY P2, R17, R27, R14, R13 ;  /* 0x0c00000e1b117389 */ /* 0x000064000004000d */
[----:B01----:R-:W-:Y:S01]  /*16b0*/  ENDCOLLECTIVE ;  /* 0x000000000000791b */ /* 0x003fe20003800000 */
.L_x_2668:
[----:B------:R-:W-:Y:S01]  /*16c0*/  HFMA2.MMA R14, -RZ, RZ, 0, 2.384185791015625e-07 ;  /* 0x00000004ff0e7435 */ /* 0x000fe200000001ff */
[----:B------:R-:W-:-:S05]  /*16d0*/  MOV R21, R17 ;  /* 0x0000001100157202 */ /* 0x000fca0000000f00 */
[----:B------:R-:W-:-:S05]  /*16e0*/  FADD.FTZ R9, R20, R21 ;  /* 0x0000001514097221 */ /* 0x000fca0000010000 */
[----:B------:R-:W-:-:S07]  /*16f0*/  MOV R27, R9 ;  /* 0x00000009001b7202 */ /* 0x000fce0000000f00 */
[----:B------:R-:W-:Y:S05]  /*1700*/  WARPSYNC.COLLECTIVE R12, `(.L_x_2669) ;  /* 0x000000000c087348 */ /* 0x000fea0003c00000 */
[----:B------:R0:W1:Y:S02]  /*1710*/  SHFL.BFLY P2, R17, R27, R14, R13 ;  /* 0x0c00000e1b117389 */ /* 0x000064000004000d */
[----:B01----:R-:W-:Y:S01]  /*1720*/  ENDCOLLECTIVE ;  /* 0x000000000000791b */ /* 0x003fe20003800000 */
.L_x_2669:
[----:B------:R-:W-:Y:S01]  /*1730*/  HFMA2.MMA R14, -RZ, RZ, 0, 4.76837158203125e-07 ;  /* 0x00000008ff0e7435 */ /* 0x000fe200000001ff */
[----:B------:R-:W-:-:S05]  /*1740*/  MOV R22, R17 ;  /* 0x0000001100167202 */ /* 0x000fca0000000f00 */
[----:B------:R-:W-:-:S05]  /*1750*/  FADD.FTZ R22, R9, R22 ;  /* 0x0000001609167221 */ /* 0x000fca0000010000 */
[----:B------:R-:W-:-:S07]  /*1760*/  MOV R27, R22 ;  /* 0x00000016001b7202 */ /* 0x000fce0000000f00 */
[----:B------:R-:W-:Y:S05]  /*1770*/  WARPSYNC.COLLECTIVE R12, `(.L_x_2670) ;  /* 0x000000000c087348 */ /* 0x000fea0003c00000 */
[----:B------:R0:W1:Y:S02]  /*1780*/  SHFL.BFLY P2, R17, R27, R14, R13 ;  /* 0x0c00000e1b117389 */ /* 0x000064000004000d */
[----:B01----:R-:W-:Y:S01]  /*1790*/  ENDCOLLECTIVE ;  /* 0x000000000000791b */ /* 0x003fe20003800000 */
.L_x_2670:
[----:B------:R-:W-:Y:S01]  /*17a0*/  HFMA2.MMA R14, -RZ, RZ, 0, 9.5367431640625e-07 ;  /* 0x00000010ff0e7435 */ /* 0x000fe200000001ff */
[----:B------:R-:W-:-:S05]  /*17b0*/  MOV R23, R17 ;  /* 0x0000001100177202 */ /* 0x000fca0000000f00 */
[----:B------:R-:W-:-:S04]  /*17c0*/  FADD.FTZ R18, R22, R23 ;  /* 0x0000001716127221 */ /* 0x000fc80000010000 */
[----:B------:R-:W-:-:S07]  /*17d0*/  IMAD.MOV.U32 R27, RZ, RZ, R18 ;  /* 0x000000ffff1b7224 */ /* 0x000fce00078e0012 */
[----:B------:R-:W-:Y:S05]  /*17e0*/  WARPSYNC.COLLECTIVE R12, `(.L_x_2671) ;  /* 0x000000000c087348 */ /* 0x000fea0003c00000 */
[----:B------:R0:W1:Y:S02]  /*17f0*/  SHFL.BFLY P2, R17, R27, R14, R13 ;  /* 0x0c00000e1b117389 */ /* 0x000064000004000d */
[----:B01----:R-:W-:Y:S01]  /*1800*/  ENDCOLLECTIVE ;  /* 0x000000000000791b */ /* 0x003fe20003800000 */
.L_x_2671:
[----:B------:R-:W-:Y:S01]  /*1810*/  HFMA2.MMA R14, -RZ, RZ, 0, 5.9604644775390625e-08 ;  /* 0x00000001ff0e7435 */ /* 0x000fe200000001ff */
[----:B------:R-:W-:Y:S02]  /*1820*/  MOV R27, R8 ;  /* 0x00000008001b7202 */ /* 0x000fe40000000f00 */
[----:B------:R-:W-:-:S08]  /*1830*/  MOV R9, R17 ;  /* 0x0000001100097202 */ /* 0x000fd00000000f00 */
[----:B------:R-:W-:Y:S05]  /*1840*/  WARPSYNC.COLLECTIVE R12, `(.L_x_2672) ;  /* 0x000000000c087348 */ /* 0x000fea0003c00000 */
[----:B------:R0:W1:Y:S02]  /*1850*/  SHFL.BFLY P2, R17, R27, R14, R13 ;  /* 0x0c00000e1b117389 */ /* 0x000064000004000d */
[----:B01----:R-:W-:Y:S01]  /*1860*/  ENDCOLLECTIVE ;  /* 0x000000000000791b */ /* 0x003fe20003800000 */
.L_x_2672:
[----:B------:R-:W-:Y:S01]  /*1870*/  HFMA2.MMA R14, -RZ, RZ, 0, 1.1920928955078125e-07 ;  /* 0x00000002ff0e7435 */ /* 0x000fe200000001ff */
[----:B------:R-:W-:-:S05]  /*1880*/  MOV R19, R17 ;  /* 0x0000001100137202 */ /* 0x000fca0000000f00 */
[----:B------:R-:W-:-:S05]  /*1890*/  FADD.FTZ R23, R8, R19 ;  /* 0x0000001308177221 */ /* 0x000fca0000010000 */
[----:B------:R-:W-:-:S07]  /*18a0*/  MOV R27, R23 ;  /* 0x00000017001b7202 */ /* 0x000fce0000000f00 */
[----:B------:R-:W-:Y:S05]  /*18b0*/  WARPSYNC.COLLECTIVE R12, `(.L_x_2673) ;  /* 0x000000000c087348 */ /* 0x000fea0003c00000 */
[----:B------:R0:W1:Y:S02]  /*18c0*/  SHFL.BFLY P2, R17, R27, R14, R13 ;  /* 0x0c00000e1b117389 */ /* 0x000064000004000d */
[----:B01----:R-:W-:Y:S01]  /*18d0*/  ENDCOLLECTIVE ;  /* 0x000000000000791b */ /* 0x003fe20003800000 */
.L_x_2673:
[----:B------:R-:W-:Y:S01]  /*18e0*/  HFMA2.MMA R14, -RZ, RZ, 0, 2.384185791015625e-07 ;  /* 0x00000004ff0e7435 */ /* 0x000fe200000001ff */
[----:B------:R-:W-:-:S05]  /*18f0*/  MOV R22, R17 ;  /* 0x0000001100167202 */ /* 0x000fca0000000f00 */
[----:B------:R-:W-:-:S05]  /*1900*/  FADD.FTZ R8, R23, R22 ;  /* 0x0000001617087221 */ /* 0x000fca0000010000 */
[----:B------:R-:W-:-:S07]  /*1910*/  MOV R27, R8 ;  /* 0x00000008001b7202 */ /* 0x000fce0000000f00 */
[----:B------:R-:W-:Y:S05]  /*1920*/  WARPSYNC.COLLECTIVE R12, `(.L_x_2674) ;  /* 0x000000000c087348 */ /* 0x000fea0003c00000 */
[----:B------:R0:W1:Y:S02]  /*1930*/  SHFL.BFLY P2, R17, R27, R14, R13 ;  /* 0x0c00000e1b117389 */ /* 0x000064000004000d */
[----:B01----:R-:W-:Y:S01]  /*1940*/  ENDCOLLECTIVE ;  /* 0x000000000000791b */ /* 0x003fe20003800000 */
.L_x_2674:
[----:B------:R-:W-:Y:S01]  /*1950*/  HFMA2.MMA R14, -RZ, RZ, 0, 4.76837158203125e-07 ;  /* 0x00000008ff0e7435 */ /* 0x000fe200000001ff */
[----:B------:R-:W-:-:S05]  /*1960*/  MOV R21, R17 ;  /* 0x0000001100157202 */ /* 0x000fca0000000f00 */
[----:B------:R-:W-:-:S05]  /*1970*/  FADD.FTZ R24, R8, R21 ;  /* 0x0000001508187221 */ /* 0x000fca0000010000 */
[----:B------:R-:W-:-:S07]  /*1980*/  MOV R27, R24 ;  /* 0x00000018001b7202 */ /* 0x000fce0000000f00 */
[----:B------:R-:W-:Y:S05]  /*1990*/  WARPSYNC.COLLECTIVE R12, `(.L_x_2675) ;  /* 0x000000000c087348 */ /* 0x000fea0003c00000 */
[----:B------:R0:W1:Y:S02]  /*19a0*/  SHFL.BFLY P2, R17, R27, R14, R13 ;  /* 0x0c00000e1b117389 */ /* 0x000064000004000d */
[----:B01----:R-:W-:Y:S01]  /*19b0*/  ENDCOLLECTIVE ;  /* 0x000000000000791b */ /* 0x003fe20003800000 */
.L_x_2675:
[----:B------:R-:W-:Y:S01]  /*19c0*/  HFMA2.MMA R14, -RZ, RZ, 0, 9.5367431640625e-07 ;  /* 0x00000010ff0e7435 */ /* 0x000fe200000001ff */
[----:B------:R-:W-:-:S05]  /*19d0*/  MOV R25, R17 ;  /* 0x0000001100197202 */ /* 0x000fca0000000f00 */
[----:B------:R-:W-:-:S05]  /*19e0*/  FADD.FTZ R25, R24, R25 ;  /* 0x0000001918197221 */ /* 0x000fca0000010000 */
[----:B------:R-:W-:-:S07]  /*19f0*/  MOV R27, R25 ;  /* 0x00000019001b7202 */ /* 0x000fce0000000f00 */
[----:B------:R-:W-:Y:S05]  /*1a00*/  WARPSYNC.COLLECTIVE R12, `(.L_x_2676) ;  /* 0x000000000c087348 */ /* 0x000fea0003c00000 */
[----:B------:R0:W1:Y:S02]  /*1a10*/  SHFL.BFLY P2, R17, R27, R14, R13 ;  /* 0x0c00000e1b117389 */ /* 0x000064000004000d */
[----:B01----:R-:W-:Y:S01]  /*1a20*/  ENDCOLLECTIVE ;  /* 0x000000000000791b */ /* 0x003fe20003800000 */
.L_x_2676:
[----:B------:R-:W-:Y:S05]  /*1a30*/  BRA `(.L_x_2677) ;  /* 0xfffffff400387947 */ /* 0x000fea000383ffff */
.L_x_2678:
        /* <DEDUP_REMOVED lines=12> */
.L_x_3245:


//--------------------- .text._ZN10layer_norm31ln_parallel_residual_bwd_kernelINS_13Kernel_traitsI6__halfffffjLj512ELj1ELj4ELj1ELj16ENS_18Kernel_traits_baseILj512ES2_ffffjLj128EEEEELb1ELb1ELb0EEEvNS_9BwdParamsE --------------------------
	.section	.text._ZN10layer_norm31ln_parallel_residual_bwd_kernelINS_13Kernel_traitsI6__halfffffjLj512ELj1ELj4ELj1ELj16ENS_18Kernel_traits_baseILj512ES2_ffffjLj128EEEEELb1ELb1ELb0EEEvNS_9BwdParamsE,"ax",@progbits
	.align	128
        .global         _ZN10layer_norm31ln_parallel_residual_bwd_kernelINS_13Kernel_traitsI6__halfffffjLj512ELj1ELj4ELj1ELj16ENS_18Kernel_traits_baseILj512ES2_ffffjLj128EEEEELb1ELb1ELb0EEEvNS_9BwdParamsE
        .type           _ZN10layer_norm31ln_parallel_residual_bwd_kernelINS_13Kernel_traitsI6__halfffffjLj512ELj1ELj4ELj1ELj16ENS_18Kernel_traits_baseILj512ES2_ffffjLj128EEEEELb1ELb1ELb0EEEvNS_9BwdParamsE,@function
        .size           _ZN10layer_norm31ln_parallel_residual_bwd_kernelINS_13Kernel_traitsI6__halfffffjLj512ELj1ELj4ELj1ELj16ENS_18Kernel_traits_baseILj512ES2_ffffjLj128EEEEELb1ELb1ELb0EEEvNS_9BwdParamsE,(.L_x_3246 - _ZN10layer_norm31ln_parallel_residual_bwd_kernelINS_13Kernel_traitsI6__halfffffjLj512ELj1ELj4ELj1ELj16ENS_18Kernel_traits_baseILj512ES2_ffffjLj128EEEEELb1ELb1ELb0EEEvNS_9BwdParamsE)
        .other          _ZN10layer_norm31ln_parallel_residual_bwd_kernelINS_13Kernel_traitsI6__halfffffjLj512ELj1ELj4ELj1ELj16ENS_18Kernel_traits_baseILj512ES2_ffffjLj128EEEEELb1ELb1ELb0EEEvNS_9BwdParamsE,@"STO_CUDA_ENTRY STV_DEFAULT"
_ZN10layer_norm31ln_parallel_residual_bwd_kernelINS_13Kernel_traitsI6__halfffffjLj512ELj1ELj4ELj1ELj16ENS_18Kernel_traits_baseILj512ES2_ffffjLj128EEEEELb1ELb1ELb0EEEvNS_9BwdParamsE:
.text._ZN10layer_norm31ln_parallel_residual_bwd_kernelINS_13Kernel_traitsI6__halfffffjLj512ELj1ELj4ELj1ELj16ENS_18Kernel_traits_baseILj512ES2_ffffjLj128EEEEELb1ELb1ELb0EEEvNS_9BwdParamsE:
        /* <DEDUP_REMOVED lines=22> */
[C---:B------:R-:W-:Y:S02]  /*0160*/  ISETP.GE.U32.AND P3, PT, R0.reuse, 0x40, PT ;  /* 0x000000400000780c */ /* 0x040fe40003f66070 */
[C---:B------:R-:W-:Y:S02]  /*0170*/  ISETP.GE.U32.AND P4, PT, R0.reuse, 0x60, PT ;  /* 0x000000600000780c */ /* 0x040fe40003f86070 */
[----:B------:R-:W-:-:S07]  /*0180*/  ISETP.GE.U32.AND P5, PT, R0, 0x80, PT ;  /* 0x000000800000780c */ /* 0x000fce0003fa6070 */
[----:B------:R-:W0:Y:S08]  /*0190*/  @P2 LDC.64 R2, c[0x0][0x260] ;  /* 0x00009800ff022b82 */ /* 0x000e300000000a00 */
[----:B------:R-:W2:Y:S08]  /*01a0*/  @P3 LDC.64 R10, c[0x0][0x260] ;  /* 0x00009800ff0a3b82 */ /* 0x000eb00000000a00 */
[----:B------:R-:W3:Y:S08]  /*01b0*/  @P4 LDC.64 R16, c[0x0][0x260] ;  /* 0x00009800ff104b82 */ /* 0x000ef00000000a00 */
[----:B------:R-:W4:Y:S01]  /*01c0*/  @P5 LDC.64 R18, c[0x0][0x260] ;  /* 0x00009800ff125b82 */ /* 0x000f220000000a00 */
[C---:B0-----:R-:W-:Y:S01]  /*01d0*/  @P2 IMAD.WIDE.U32 R2, R21.reuse, 0x8, R2 ;  /* 0x0000000815022825 */ /* 0x041fe200078e0002 */
[----:B------:R-:W-:-:S04]  /*01e0*/  @P2 LOP3.LUT R21, R21, 0x20, RZ, 0xfc, !PT ;  /* 0x0000002015152812 */ /* 0x000fc800078efcff */
[----:B------:R0:W5:Y:S01]  /*01f0*/  @P2 LDG.E.64 R4, desc[UR4][R2.64] ;  /* 0x0000000402042981 */ /* 0x000162000c1e1b00 */
[C---:B--2---:R-:W-:Y:S01]  /*0200*/  @P3 IMAD.WIDE.U32 R14, R21.reuse, 0x8, R10 ;  /* 0x00000008150e3825 */ /* 0x044fe200078e000a */
[----:B------:R-:W-:-:S04]  /*0210*/  @P3 IADD3 R21, R21, 0x20, RZ ;  /* 0x0000002015153810 */ /* 0x000fc80007ffe0ff */
[----:B------:R0:W5:Y:S01]  /*0220*/  @P3 LDG.E.64 R6, desc[UR4][R14.64] ;  /* 0x000000040e063981 */ /* 0x000162000c1e1b00 */
[----:B---3--:R-:W-:-:S04]  /*0230*/  @P4 IMAD.WIDE.U32 R16, R21, 0x8, R16 ;  /* 0x0000000815104825 */ /* 0x008fc800078e0010 */
[----:B------:R-:W-:Y:S01]  /*0240*/  @P4 VIADD R21, R21, 0x20 ;  /* 0x0000002015154836 */ /* 0x000fe20000000000 */
[----:B------:R0:W5:Y:S03]  /*0250*/  @P4 LDG.E.64 R8, desc[UR4][R16.64] ;  /* 0x0000000410084981 */ /* 0x000166000c1e1b00 */
[----:B----4-:R-:W-:-:S05]  /*0260*/  @P5 IMAD.WIDE.U32 R10, R21, 0x8, R18 ;  /* 0x00000008150a5825 */ /* 0x010fca00078e0012 */
[----:B------:R0:W5:Y:S01]  /*0270*/  @P5 LDG.E.64 R12, desc[UR4][R10.64] ;  /* 0x000000040a0c5981 */ /* 0x000162000c1e1b00 */
        /* <DEDUP_REMOVED lines=21> */
[--C-:B-----5:R-:W-:Y:S01]  /*03d0*/  SHF.R.U64 R16, R8, 0x10, R9.reuse ;  /* 0x0000001008107819 */ /* 0x120fe20000001209 */
[--C-:B------:R-:W-:Y:S01]  /*03e0*/  IMAD.MOV.U32 R0, RZ, RZ, R9.reuse ;  /* 0x000000ffff007224 */ /* 0x100fe200078e0009 */
[----:B------:R-:W-:Y:S01]  /*03f0*/  SHF.R.U32.HI R14, RZ, 0x10, R9 ;  /* 0x00000010ff0e7819 */ /* 0x000fe20000011609 */
[----:B------:R-:W-:Y:S01]  /*0400*/  ULDC.U8 UR6, c[0x0][0x2a0] ;  /* 0x0000a80000067ab9 */ /* 0x000fe20000000000 */
[----:B------:R-:W-:Y:S01]  /*0410*/  MOV R11, R12 ;  /* 0x0000000c000b7202 */ /* 0x000fe20000000f00 */
[----:B------:R-:W-:Y:S01]  /*0420*/  IMAD.MOV.U32 R23, RZ, RZ, R4 ;  /* 0x000000ffff177224 */ /* 0x000fe200078e0004 */
[--C-:B------:R-:W-:Y:S01]  /*0430*/  SHF.R.U64 R24, R4, 0x10, R5.reuse ;  /* 0x0000001004187819 */ /* 0x100fe20000001205 */
[----:B------:R-:W-:Y:S01]  /*0440*/  IMAD.MOV.U32 R19, RZ, RZ, R6 ;  /* 0x000000ffff137224 */ /* 0x000fe200078e0006 */
[----:B------:R-:W-:Y:S01]  /*0450*/  MOV R21, R5 ;  /* 0x0000000500157202 */ /* 0x000fe20000000f00 */
[----:B------:R-:W-:Y:S01]  /*0460*/  IMAD.MOV.U32 R29, RZ, RZ, RZ ;  /* 0x000000ffff1d7224 */ /* 0x000fe200078e00ff */
[----:B------:R-:W-:Y:S01]  /*0470*/  SHF.R.U32.HI R22, RZ, 0x10, R5 ;  /* 0x00000010ff167819 */ /* 0x000fe20000011605 */
        /* <DEDUP_REMOVED lines=17> */
[----:B------:R-:W-:Y:S01]  /*0590*/  HADD2.F32 R16, -RZ, R16.H0_H0 ;  /* 0x20000010ff107230 */ /* 0x000fe20000004100 */
[----:B------:R-:W-:Y:S01]  /*05a0*/  P2R R8, PR, RZ, 0x1 ;  /* 0x00000001ff087803 */ /* 0x000fe20000000000 */
[----:B------:R-:W-:Y:S02]  /*05b0*/  HADD2.F32 R13, -RZ, R0.H0_H0 ;  /* 0x20000000ff0d7230 */ /* 0x000fe40000004100 */
[----:B------:R-:W-:Y:S02]  /*05c0*/  HADD2.F32 R14, -RZ, R14.H0_H0 ;  /* 0x2000000eff0e7230 */ /* 0x000fe40000004100 */
[----:B------:R-:W-:Y:S02]  /*05d0*/  HADD2.F32 R11, -RZ, R11.H0_H0 ;  /* 0x2000000bff0b7230 */ /* 0x000fe40000004100 */
[----:B------:R-:W-:Y:S02]  /*05e0*/  HADD2.F32 R12, -RZ, R12.H0_H0 ;  /* 0x2000000cff0c7230 */ /* 0x000fe40000004100 */
[----:B------:R-:W-:-:S02]  /*05f0*/  HADD2.F32 R9, -RZ, R9.H0_H0 ;  /* 0x20000009ff097230 */ /* 0x000fc40000004100 */
[----:B------:R-:W-:-:S07]  /*0600*/  HADD2.F32 R10, -RZ, R10.H0_H0 ;  /* 0x2000000aff0a7230 */ /* 0x000fce0000004100 */
.L_x_2698:
[----:B0-----:R-:W0:Y:S01]  /*0610*/  LDC.64 R84, c[0x0][0x250] ;  /* 0x00009400ff547b82 */ /* 0x001e220000000a00 */
[----:B------:R-:W-:Y:S01]  /*0620*/  ISETP.NE.AND P0, PT, R8, RZ, PT ;  /* 0x000000ff0800720c */ /* 0x000fe20003f05270 */
        /* <DEDUP_REMOVED lines=15> */
[----:B------:R-:W-:Y:S01]  /*0720*/  ISETP.NE.U32.AND P0, PT, RZ, UR14, PT ;  /* 0x0000000eff007c0c */ /* 0x000fe2000bf05070 */
[----:B------:R-:W0:Y:S01]  /*0730*/  LDC.64 R88, c[0x0][0x2b8] ;  /* 0x0000ae00ff587b82 */ /* 0x000e220000000a00 */
[C---:B------:R-:W-:Y:S01]  /*0740*/  IMAD.SHL.U32 R131, R94.reuse, 0x4, RZ ;  /* 0x000000045e837824 */ /* 0x040fe200078e00ff */
[----:B------:R-:W-:Y:S02]  /*0750*/  SHF.L.U64.HI R6, R94, 0x2, RZ ;  /* 0x000000025e067819 */ /* 0x000fe400000102ff */
[----:B------:R-:W-:-:S13]  /*0760*/  ISETP.NE.AND.EX P0, PT, RZ, UR15, PT, P0 ;  /* 0x0000000fff007c0c */ /* 0x000fda000bf05300 */
[----:B------:R-:W1:Y:S01]  /*0770*/  @P0 LDC.64 R84, c[0x0][0x248] ;  /* 0x00009200ff540b82 */ /* 0x000e620000000a00 */
[----:B0-----:R-:W-:-:S06]  /*0780*/  IMAD.WIDE.U32 R88, R94, 0x10, R88 ;  /* 0x000000105e587825 */ /* 0x001fcc00078e0058 */
[----:B------:R-:W2:Y:S01]  /*0790*/  LDG.E.128 R88, desc[UR4][R88.64] ;  /* 0x0000000458587981 */ /* 0x000ea2000c1e1d00 */
[----:B-1----:R-:W-:-:S04]  /*07a0*/  @P0 IADD3 R128, P1, R131, R84, RZ ;  /* 0x0000005483800210 */ /* 0x002fc80007f3e0ff */
[----:B------:R-:W-:Y:S02]  /*07b0*/  @P0 IADD3.X R129, R6, R85, RZ, P1, !PT ;  /* 0x0000005506810210 */ /* 0x000fe40000ffe4ff */
[----:B------:R-:W-:-:S03]  /*07c0*/  LEA R84, P1, R94, UR10, 0x4 ;  /* 0x0000000a5e547c11 */ /* 0x000fc6000f8220ff */
[----:B------:R-:W5:Y:S01]  /*07d0*/  @P0 LDG.E R7, desc[UR4][R128.64] ;  /* 0x0000000480070981 */ /* 0x000f62000c1e1900 */
[----:B------:R-:W-:Y:S02]  /*07e0*/  LEA.HI.X R85, R94, UR11, RZ, 0x4, P1 ;  /* 0x0000000b5e557c11 */ /* 0x000fe400088f24ff */
[----:B------:R-:W-:-:S04]  /*07f0*/  ISETP.NE.U32.AND P1, PT, RZ, UR8, PT ;  /* 0x00000008ff007c0c */ /* 0x000fc8000bf25070 */
[----:B------:R-:W-:Y:S01]  /*0800*/  ISETP.NE.AND.EX P1, PT, RZ, UR9, PT, P1 ;  /* 0x00000009ff007c0c */ /* 0x000fe2000bf25310 */
[----:B------:R-:W3:-:S12]  /*0810*/  LDG.E.128 R84, desc[UR4][R84.64] ;  /* 0x0000000454547981 */ /* 0x000ed8000c1e1d00 */
[----:B------:R-:W-:-:S04]  /*0820*/  @P1 LEA R132, P0, R94, UR8, 0x4 ;  /* 0x000000085e841c11 */ /* 0x000fc8000f8020ff */
[----:B------:R-:W-:Y:S02]  /*0830*/  @P1 LEA.HI.X R133, R94, UR9, RZ, 0x4, P0 ;  /* 0x000000095e851c11 */ /* 0x000fe400080f24ff */
[----:B------:R-:W-:-:S03]  /*0840*/  IADD3 R130, P0, R131, UR12, RZ ;  /* 0x0000000c83827c10 */ /* 0x000fc6000ff1e0ff */
[----:B------:R0:W5:Y:S01]  /*0850*/  @P1 LDG.E.128 R56, desc[UR4][R132.64] ;  /* 0x0000000484381981 */ /* 0x000162000c1e1d00 */
[----:B------:R-:W-:-:S05]  /*0860*/  IADD3.X R131, R6, UR13, RZ, P0, !PT ;  /* 0x0000000d06837c10 */ /* 0x000fca00087fe4ff */
[----:B------:R1:W5:Y:S01]  /*0870*/  LDG.E R6, desc[UR4][R130.64] ;  /* 0x0000000482067981 */ /* 0x000362000c1e1900 */
[----:B0-----:R-:W-:Y:S01]  /*0880*/  IADD3 R133, R94, 0x20, RZ ;  /* 0x000000205e857810 */ /* 0x001fe20007ffe0ff */
[----:B--2---:R-:W-:Y:S01]  /*0890*/  FMUL.FTZ R108, R23, R88 ;  /* 0x00000058176c7220 */ /* 0x004fe20000410000 */
[----:B------:R-:W-:Y:S01]  /*08a0*/  FMUL.FTZ R117, R24, R89 ;  /* 0x0000005918757220 */ /* 0x000fe20000410000 */
[----:B------:R-:W-:Y:S01]  /*08b0*/  FMUL.FTZ R112, R21, R90 ;  /* 0x0000005a15707220 */ /* 0x000fe20000410000 */
[----:B------:R-:W-:Y:S01]  /*08c0*/  FMUL.FTZ R119, R22, R91 ;  /* 0x0000005b16777220 */ /* 0x000fe20000410000 */
[----:B------:R-:W-:Y:S01]  /*08d0*/  FADD.FTZ R44, R44, R88 ;  /* 0x000000582c2c7221 */ /* 0x000fe20000010000 */
[----:B------:R-:W-:Y:S01]  /*08e0*/  FADD.FTZ R45, R45, R89 ;  /* 0x000000592d2d7221 */ /* 0x000fe20000010000 */
[----:B------:R-:W-:Y:S01]  /*08f0*/  FADD.FTZ R46, R46, R90 ;  /* 0x0000005a2e2e7221 */ /* 0x000fe20000010000 */
[----:B------:R-:W-:Y:S01]  /*0900*/  FADD.FTZ R47, R47, R91 ;  /* 0x0000005b2f2f7221 */ /* 0x000fe20000010000 */
[C---:B---3--:R-:W-:Y:S01]  /*0910*/  FADD.FTZ R98, -R127.reuse, R84 ;  /* 0x000000547f627221 */ /* 0x048fe20000010100 */
[----:B------:R-:W-:-:S03]  /*0920*/  FADD.FTZ R84, -R127, R85 ;  /* 0x000000557f547221 */ /* 0x000fc60000010100 */
[C---:B-----5:R-:W-:Y:S01]  /*0930*/  FMUL.FTZ R3, R101.reuse, R98 ;  /* 0x0000006265037220 */ /* 0x060fe20000410000 */
[----:B------:R-:W-:Y:S01]  /*0940*/  FMUL.FTZ R98, R101, R84 ;  /* 0x0000005465627220 */ /* 0x000fe20000410000 */
[----:B------:R-:W-:Y:S01]  /*0950*/  FADD.FTZ R84, RZ, R108 ;  /* 0x0000006cff547221 */ /* 0x000fe20000010000 */
[----:B------:R-:W-:Y:S01]  /*0960*/  FADD.FTZ R86, -R127, R86 ;  /* 0x000000567f567221 */ /* 0x000fe20000010100 */
[----:B------:R-:W-:Y:S01]  /*0970*/  FFMA.FTZ R85, R3, R108, RZ ;  /* 0x0000006c03557223 */ /* 0x000fe200000100ff */
[----:B------:R-:W-:Y:S01]  /*0980*/  FADD.FTZ R114, -R127, R87 ;  /* 0x000000577f727221 */ /* 0x000fe20000010100 */
[----:B------:R-:W-:Y:S01]  /*0990*/  FADD.FTZ R87, R84, R117 ;  /* 0x0000007554577221 */ /* 0x000fe20000010000 */
[C---:B------:R-:W-:Y:S01]  /*09a0*/  FMUL.FTZ R107, R101.reuse, R86 ;  /* 0x00000056656b7220 */ /* 0x040fe20000410000 */
[----:B------:R-:W-:Y:S01]  /*09b0*/  FFMA.FTZ R84, R98, R117, R85 ;  /* 0x0000007562547223 */ /* 0x000fe20000010055 */
[----:B------:R-:W-:Y:S01]  /*09c0*/  FMUL.FTZ R114, R101, R114 ;  /* 0x0000007265727220 */ /* 0x000fe20000410000 */
[----:B------:R-:W-:-:S02]  /*09d0*/  FADD.FTZ R86, R87, R112 ;  /* 0x0000007057567221 */ /* 0x000fc40000010000 */
[----:B------:R-:W-:Y:S01]  /*09e0*/  FFMA.FTZ R85, R107, R112, R84 ;  /* 0x000000706b557223 */ /* 0x000fe20000010054 */
[----:B------:R-:W-:Y:S01]  /*09f0*/  FFMA.FTZ R28, R88, R3, R28 ;  /* 0x00000003581c7223 */ /* 0x000fe2000001001c */
[----:B------:R-:W-:Y:S01]  /*0a00*/  FFMA.FTZ R29, R89, R98, R29 ;  /* 0x00000062591d7223 */ /* 0x000fe2000001001d */
[----:B------:R-:W-:Y:S01]  /*0a10*/  FFMA.FTZ R30, R90, R107, R30 ;  /* 0x0000006b5a1e7223 */ /* 0x000fe2000001001e */
[----:B------:R-:W-:Y:S01]  /*0a20*/  FFMA.FTZ R31, R91, R114, R31 ;  /* 0x000000725b1f7223 */ /* 0x000fe2000001001f */
[----:B------:R-:W-:Y:S01]  /*0a30*/  FADD.FTZ R129, R86, R119 ;  /* 0x0000007756817221 */ /* 0x000fe20000010000 */
[----:B-1----:R-:W-:-:S07]  /*0a40*/  FFMA.FTZ R128, R114, R119, R85 ;  /* 0x0000007772807223 */ /* 0x002fce0000010055 */
.L_x_2682:
[----:B------:R-:W-:Y:S05]  /*0a50*/  BSYNC B1 ;  /* 0x0000000000017941 */ /* 0x000fea0003800000 */
.L_x_2681:
[----:B------:R-:W-:Y:S04]  /*0a60*/  BSSY B1, `(.L_x_2683) ;  /* 0x0000035000017945 */ /* 0x000fe80003800000 */
[----:B------:R-:W-:Y:S05]  /*0a70*/  @!P3 BRA `(.L_x_2684) ;  /* 0x0000000000ccb947 */ /* 0x000fea0003800000 */
[----:B------:R-:W-:Y:S01]  /*0a80*/  ISETP.NE.U32.AND P0, PT, RZ, UR8, PT ;  /* 0x00000008ff007c0c */ /* 0x000fe2000bf05070 */
[----:B------:R-:W0:Y:S01]  /*0a90*/  LDC.64 R88, c[0x0][0x2b8] ;  /* 0x0000ae00ff587b82 */ /* 0x000e220000000a00 */
[C---:B------:R-:W-:Y:S01]  /*0aa0*/  IMAD.SHL.U32 R137, R133.reuse, 0x4, RZ ;  /* 0x0000000485897824 */ /* 0x040fe200078e00ff */
[----:B------:R-:W-:Y:S02]  /*0ab0*/  SHF.L.U64.HI R4, R133, 0x2, RZ ;  /* 0x0000000285047819 */ /* 0x000fe400000102ff */
[----:B------:R-:W-:-:S13]  /*0ac0*/  ISETP.NE.AND.EX P0, PT, RZ, UR9, PT, P0 ;  /* 0x00000009ff007c0c */ /* 0x000fda000bf05300 */
[----:B------:R-:W-:-:S04]  /*0ad0*/  @P0 LEA R134, P1, R133, UR8, 0x4 ;  /* 0x0000000885860c11 */ /* 0x000fc8000f8220ff */
[----:B------:R-:W-:Y:S02]  /*0ae0*/  @P0 LEA.HI.X R135, R133, UR9, RZ, 0x4, P1 ;  /* 0x0000000985870c11 */ /* 0x000fe400088f24ff */
[----:B------:R-:W-:-:S03]  /*0af0*/  ISETP.NE.U32.AND P1, PT, RZ, UR14, PT ;  /* 0x0000000eff007c0c */ /* 0x000fc6000bf25070 */
[----:B------:R1:W5:Y:S01]  /*0b00*/  @P0 LDG.E.128 R60, desc[UR4][R134.64] ;  /* 0x00000004863c0981 */ /* 0x000362000c1e1d00 */
[----:B------:R-:W-:-:S13]  /*0b10*/  ISETP.NE.AND.EX P1, PT, RZ, UR15, PT, P1 ;  /* 0x0000000fff007c0c */ /* 0x000fda000bf25310 */
[----:B------:R-:W2:Y:S01]  /*0b20*/  @P1 LDC.64 R84, c[0x0][0x248] ;  /* 0x00009200ff541b82 */ /* 0x000ea20000000a00 */
[----:B------:R-:W-:Y:S01]  /*0b30*/  IADD3 R136, P0, R137, UR12, RZ ;  /* 0x0000000c89887c10 */ /* 0x000fe2000ff1e0ff */
[----:B0-----:R-:W-:-:S06]  /*0b40*/  IMAD.WIDE.U32 R88, R133, 0x10, R88 ;  /* 0x0000001085587825 */ /* 0x001fcc00078e0058 */
[----:B------:R-:W3:Y:S01]  /*0b50*/  LDG.E.128 R88, desc[UR4][R88.64] ;  /* 0x0000000458587981 */ /* 0x000ee2000c1e1d00 */
[----:B--2---:R-:W-:Y:S02]  /*0b60*/  @P1 IADD3 R130, P6, R137, R84, RZ ;  /* 0x0000005489821210 */ /* 0x004fe40007fde0ff */
[C---:B------:R-:W-:Y:S02]  /*0b70*/  IADD3.X R137, R4.reuse, UR13, RZ, P0, !PT ;  /* 0x0000000d04897c10 */ /* 0x040fe400087fe4ff */
[C---:B------:R-:W-:Y:S02]  /*0b80*/  LEA R84, P0, R133.reuse, UR10, 0x4 ;  /* 0x0000000a85547c11 */ /* 0x040fe4000f8020ff */
[----:B------:R-:W-:Y:S02]  /*0b90*/  @P1 IADD3.X R131, R4, R85, RZ, P6, !PT ;  /* 0x0000005504831210 */ /* 0x000fe400037fe4ff */
[C---:B------:R-:W-:Y:S01]  /*0ba0*/  LEA.HI.X R85, R133.reuse, UR11, RZ, 0x4, P0 ;  /* 0x0000000b85557c11 */ /* 0x040fe200080f24ff */
[----:B------:R1:W5:Y:S04]  /*0bb0*/  LDG.E R4, desc[UR4][R136.64] ;  /* 0x0000000488047981 */ /* 0x000368000c1e1900 */
[----:B------:R1:W5:Y:S04]  /*0bc0*/  @P1 LDG.E R5, desc[UR4][R130.64] ;  /* 0x0000000482051981 */ /* 0x000368000c1e1900 */
[----:B------:R-:W2:Y:S01]  /*0bd0*/  LDG.E.128 R84, desc[UR4][R84.64] ;  /* 0x0000000454547981 */ /* 0x000ea2000c1e1d00 */
[----:B------:R-:W-:Y:S01]  /*0be0*/  IADD3 R133, R133, 0x20, RZ ;  /* 0x0000002085857810 */ /* 0x000fe20007ffe0ff */
[----:B---3--:R-:W-:Y:S01]  /*0bf0*/  FMUL.FTZ R115, R20, R89 ;  /* 0x0000005914737220 */ /* 0x008fe20000410000 */
[----:B------:R-:W-:Y:S01]  /*0c00*/  FMUL.FTZ R116, R17, R90 ;  /* 0x0000005a11747220 */ /* 0x000fe20000410000 */
[----:B------:R-:W-:Y:S01]  /*0c10*/  FMUL.FTZ R121, R18, R91 ;  /* 0x0000005b12797220 */ /* 0x000fe20000410000 */
[----:B------:R-:W-:Y:S01]  /*0c20*/  FADD.FTZ R68, R68, R88 ;  /* 0x0000005844447221 */ /* 0x000fe20000010000 */
[----:B------:R-:W-:Y:S01]  /*0c30*/  FADD.FTZ R69, R69, R89 ;  /* 0x0000005945457221 */ /* 0x000fe20000010000 */
[----:B------:R-:W-:Y:S01]  /*0c40*/  FADD.FTZ R70, R70, R90 ;  /* 0x0000005a46467221 */ /* 0x000fe20000010000 */
[----:B------:R-:W-:Y:S01]  /*0c50*/  FADD.FTZ R71, R71, R91 ;  /* 0x0000005b47477221 */ /* 0x000fe20000010000 */
[C---:B--2---:R-:W-:Y:S01]  /*0c60*/  FADD.FTZ R96, -R127.reuse, R84 ;  /* 0x000000547f607221 */ /* 0x044fe20000010100 */
[----:B------:R-:W-:-:S03]  /*0c70*/  FADD.FTZ R106, -R127, R85 ;  /* 0x000000557f6a7221 */ /* 0x000fc60000010100 */
[C---:B-----5:R-:W-:Y:S01]  /*0c80*/  FMUL.FTZ R95, R101.reuse, R96 ;  /* 0x00000060655f7220 */ /* 0x060fe20000410000 */
[----:B------:R-:W-:Y:S01]  /*0c90*/  FMUL.FTZ R96, R101, R106 ;  /* 0x0000006a65607220 */ /* 0x000fe20000410000 */
[----:B------:R-:W-:Y:S01]  /*0ca0*/  FMUL.FTZ R106, R19, R88 ;  /* 0x00000058136a7220 */ /* 0x000fe20000410000 */
[----:B------:R-:W-:-:S03]  /*0cb0*/  FADD.FTZ R86, -R127, R86 ;  /* 0x000000567f567221 */ /* 0x000fc60000010100 */
[----:B------:R-:W-:Y:S01]  /*0cc0*/  FADD.FTZ R84, R129, R106 ;  /* 0x0000006a81547221 */ /* 0x000fe20000010000 */
[----:B------:R-:W-:Y:S01]  /*0cd0*/  FFMA.FTZ R85, R95, R106, R128 ;  /* 0x0000006a5f557223 */ /* 0x000fe20000010080 */
[----:B------:R-:W-:Y:S01]  /*0ce0*/  FADD.FTZ R118, -R127, R87 ;  /* 0x000000577f767221 */ /* 0x000fe20000010100 */
[C---:B------:R-:W-:Y:S01]  /*0cf0*/  FMUL.FTZ R105, R101.reuse, R86 ;  /* 0x0000005665697220 */ /* 0x040fe20000410000 */
[----:B------:R-:W-:Y:S01]  /*0d00*/  FADD.FTZ R87, R84, R115 ;  /* 0x0000007354577221 */ /* 0x000fe20000010000 */
[----:B------:R-:W-:Y:S01]  /*0d10*/  FFMA.FTZ R84, R96, R115, R85 ;  /* 0x0000007360547223 */ /* 0x000fe20000010055 */
[----:B------:R-:W-:Y:S02]  /*0d20*/  FMUL.FTZ R118, R101, R118 ;  /* 0x0000007665767220 */ /* 0x000fe40000410000 */
[----:B------:R-:W-:Y:S01]  /*0d30*/  FADD.FTZ R86, R87, R116 ;  /* 0x0000007457567221 */ /* 0x000fe20000010000 */
[----:B------:R-:W-:Y:S01]  /*0d40*/  FFMA.FTZ R85, R105, R116, R84 ;  /* 0x0000007469557223 */ /* 0x000fe20000010054 */
[----:B------:R-:W-:Y:S01]  /*0d50*/  FFMA.FTZ R64, R88, R95, R64 ;  /* 0x0000005f58407223 */ /* 0x000fe20000010040 */
[----:B------:R-:W-:Y:S01]  /*0d60*/  FFMA.FTZ R65, R89, R96, R65 ;  /* 0x0000006059417223 */ /* 0x000fe20000010041 */
[----:B------:R-:W-:Y:S01]  /*0d70*/  FFMA.FTZ R66, R90, R105, R66 ;  /* 0x000000695a427223 */ /* 0x000fe20000010042 */
[----:B------:R-:W-:Y:S01]  /*0d80*/  FFMA.FTZ R67, R91, R118, R67 ;  /* 0x000000765b437223 */ /* 0x000fe20000010043 */
[----:B------:R-:W-:Y:S01]  /*0d90*/  FADD.FTZ R129, R86, R121 ;  /* 0x0000007956817221 */ /* 0x000fe20000010000 */
[----:B-1----:R-:W-:-:S07]  /*0da0*/  FFMA.FTZ R128, R118, R121, R85 ;  /* 0x0000007976807223 */ /* 0x002fce0000010055 */
.L_x_2684:
[----:B------:R-:W-:Y:S05]  /*0db0*/  BSYNC B1 ;  /* 0x0000000000017941 */ /* 0x000fea0003800000 */
.L_x_2683:
        /* <DEDUP_REMOVED lines=10> */
[----:B------:R-:W5:Y:S01]  /*0e60*/  @P0 LDG.E.128 R72, desc[UR4][R130.64] ;  /* 0x0000000482480981 */ /* 0x000f62000c1e1d00 */
[----:B------:R-:W-:-:S13]  /*0e70*/  ISETP.NE.AND.EX P1, PT, RZ, UR15, PT, P1 ;  /* 0x0000000fff007c0c */ /* 0x000fda000bf25310 */
[----:B------:R-:W1:Y:S01]  /*0e80*/  @P1 LDC.64 R84, c[0x0][0x248] ;  /* 0x00009200ff541b82 */ /* 0x000e620000000a00 */
[----:B------:R-:W-:Y:S01]  /*0e90*/  IADD3 R134, P0, R135, UR12, RZ ;  /* 0x0000000c87867c10 */ /* 0x000fe2000ff1e0ff */
[----:B0-----:R-:W-:-:S06]  /*0ea0*/  IMAD.WIDE.U32 R88, R133, 0x10, R88 ;  /* 0x0000001085587825 */ /* 0x001fcc00078e0058 */
[----:B------:R-:W2:Y:S01]  /*0eb0*/  LDG.E.128 R88, desc[UR4][R88.64] ;  /* 0x0000000458587981 */ /* 0x000ea2000c1e1d00 */
[----:B-1----:R-:W-:Y:S02]  /*0ec0*/  @P1 IADD3 R122, P6, R135, R84, RZ ;  /* 0x00000054877a1210 */ /* 0x002fe40007fde0ff */
[C---:B------:R-:W-:Y:S02]  /*0ed0*/  IADD3.X R135, R0.reuse, UR13, RZ, P0, !PT ;  /* 0x0000000d00877c10 */ /* 0x040fe400087fe4ff */
[C---:B------:R-:W-:Y:S02]  /*0ee0*/  LEA R84, P0, R133.reuse, UR10, 0x4 ;  /* 0x0000000a85547c11 */ /* 0x040fe4000f8020ff */
[----:B------:R-:W-:Y:S02]  /*0ef0*/  @P1 IADD3.X R123, R0, R85, RZ, P6, !PT ;  /* 0x00000055007b1210 */ /* 0x000fe400037fe4ff */
[C---:B------:R-:W-:Y:S01]  /*0f00*/  LEA.HI.X R85, R133.reuse, UR11, RZ, 0x4, P0 ;  /* 0x0000000b85557c11 */ /* 0x040fe200080f24ff */
[----:B------:R-:W5:Y:S04]  /*0f10*/  LDG.E R0, desc[UR4][R134.64] ;  /* 0x0000000486007981 */ /* 0x000f68000c1e1900 */
[----:B------:R0:W5:Y:S04]  /*0f20*/  @P1 LDG.E R2, desc[UR4][R122.64] ;  /* 0x000000047a021981 */ /* 0x000168000c1e1900 */
[----:B------:R-:W3:Y:S01]  /*0f30*/  LDG.E.128 R84, desc[UR4][R84.64] ;  /* 0x0000000454547981 */ /* 0x000ee2000c1e1d00 */
[----:B------:R-:W-:Y:S01]  /*0f40*/  IADD3 R133, R133, 0x20, RZ ;  /* 0x0000002085857810 */ /* 0x000fe20007ffe0ff */
[----:B--2---:R-:W-:Y:S01]  /*0f50*/  FMUL.FTZ R113, R16, R89 ;  /* 0x0000005910717220 */ /* 0x004fe20000410000 */
[----:B------:R-:W-:Y:S01]  /*0f60*/  FMUL.FTZ R120, R13, R90 ;  /* 0x0000005a0d787220 */ /* 0x000fe20000410000 */
[----:B0-----:R-:W-:Y:S01]  /*0f70*/  FMUL.FTZ R123, R14, R91 ;  /* 0x0000005b0e7b7220 */ /* 0x001fe20000410000 */
        /* <DEDUP_REMOVED lines=24> */
[----:B------:R-:W-:-:S07]  /*1100*/  FFMA.FTZ R128, R122, R123, R85 ;  /* 0x0000007b7a807223 */ /* 0x000fce0000010055 */
.L_x_2686:
[----:B------:R-:W-:Y:S05]  /*1110*/  BSYNC B1 ;  /* 0x0000000000017941 */ /* 0x000fea0003800000 */
.L_x_2685:
[----:B------:R-:W-:Y:S04]  /*1120*/  BSSY B1, `(.L_x_2687) ;  /* 0x0000034000017945 */ /* 0x000fe80003800000 */
[----:B------:R-:W-:Y:S05]  /*1130*/  @!P5 BRA `(.L_x_2688) ;  /* 0x0000000000c8d947 */ /* 0x000fea0003800000 */
[----:B------:R-:W-:Y:S01]  /*1140*/  ISETP.NE.U32.AND P0, PT, RZ, UR8, PT ;  /* 0x00000008ff007c0c */ /* 0x000fe2000bf05070 */
[----:B------:R-:W0:Y:S03]  /*1150*/  LDC.64 R86, c[0x0][0x2b8] ;  /* 0x0000ae00ff567b82 */ /* 0x000e260000000a00 */
[----:B------:R-:W-:-:S13]  /*1160*/  ISETP.NE.AND.EX P0, PT, RZ, UR9, PT, P0 ;  /* 0x00000009ff007c0c */ /* 0x000fda000bf05300 */
[----:B------:R-:W-:-:S04]  /*1170*/  @P0 LEA R90, P1, R133, UR8, 0x4 ;  /* 0x00000008855a0c11 */ /* 0x000fc8000f8220ff */
[C---:B------:R-:W-:Y:S02]  /*1180*/  @P0 LEA.HI.X R91, R133.reuse, UR9, RZ, 0x4, P1 ;  /* 0x00000009855b0c11 */ /* 0x040fe400088f24ff */
[----:B------:R-:W-:Y:S01]  /*1190*/  ISETP.NE.U32.AND P1, PT, RZ, UR14, PT ;  /* 0x0000000eff007c0c */ /* 0x000fe2000bf25070 */
[----:B------:R-:W-:Y:S01]  /*11a0*/  IMAD.SHL.U32 R125, R133, 0x4, RZ ;  /* 0x00000004857d7824 */ /* 0x000fe200078e00ff */
[----:B------:R-:W-:Y:S01]  /*11b0*/  SHF.R.U32.HI R102, RZ, 0x1e, R133 ;  /* 0x0000001eff667819 */ /* 0x000fe20000011685 */
[----:B------:R-:W5:Y:S01]  /*11c0*/  @P0 LDG.E.128 R76, desc[UR4][R90.64] ;  /* 0x000000045a4c0981 */ /* 0x000f62000c1e1d00 */
[----:B------:R-:W-:-:S13]  /*11d0*/  ISETP.NE.AND.EX P1, PT, RZ, UR15, PT, P1 ;  /* 0x0000000fff007c0c */ /* 0x000fda000bf25310 */
[----:B------:R-:W1:Y:S01]  /*11e0*/  @P1 LDC.64 R84, c[0x0][0x248] ;  /* 0x00009200ff541b82 */ /* 0x000e620000000a00 */
[----:B0-----:R-:W-:-:S06]  /*11f0*/  IMAD.WIDE.U32 R88, R133, 0x10, R86 ;  /* 0x0000001085587825 */ /* 0x001fcc00078e0056 */
[----:B------:R-:W2:Y:S01]  /*1200*/  LDG.E.128 R88, desc[UR4][R88.64] ;  /* 0x0000000458587981 */ /* 0x000ea2000c1e1d00 */
[----:B-1----:R-:W-:-:S04]  /*1210*/  @P1 IADD3 R110, P0, R125, R84, RZ ;  /* 0x000000547d6e1210 */ /* 0x002fc80007f1e0ff */
[----:B------:R-:W-:Y:S02]  /*1220*/  @P1 IADD3.X R111, R102, R85, RZ, P0, !PT ;  /* 0x00000055666f1210 */ /* 0x000fe400007fe4ff */
[----:B------:R-:W-:-:S03]  /*1230*/  LEA R84, P0, R133, UR10, 0x4 ;  /* 0x0000000a85547c11 */ /* 0x000fc6000f8020ff */
[----:B------:R2:W5:Y:S01]  /*1240*/  @P1 LDG.E R27, desc[UR4][R110.64] ;  /* 0x000000046e1b1981 */ /* 0x000562000c1e1900 */
[----:B------:R-:W-:-:S06]  /*1250*/  LEA.HI.X R85, R133, UR11, RZ, 0x4, P0 ;  /* 0x0000000b85557c11 */ /* 0x000fcc00080f24ff */
[----:B------:R-:W3:Y:S01]  /*1260*/  LDG.E.128 R84, desc[UR4][R84.64] ;  /* 0x0000000454547981 */ /* 0x000ee2000c1e1d00 */
[----:B------:R-:W-:-:S04]  /*1270*/  IADD3 R124, P0, R125, UR12, RZ ;  /* 0x0000000c7d7c7c10 */ /* 0x000fc8000ff1e0ff */
[----:B------:R-:W-:-:S05]  /*1280*/  IADD3.X R125, R102, UR13, RZ, P0, !PT ;  /* 0x0000000d667d7c10 */ /* 0x000fca00087fe4ff */
[----:B------:R0:W5:Y:S01]  /*1290*/  LDG.E R93, desc[UR4][R124.64] ;  /* 0x000000047c5d7981 */ /* 0x000162000c1e1900 */
[----:B--2---:R-:W-:Y:S01]  /*12a0*/  FMUL.FTZ R110, R11, R88 ;  /* 0x000000580b6e7220 */ /* 0x004fe20000410000 */
[----:B------:R-:W-:Y:S01]  /*12b0*/  FMUL.FTZ R111, R12, R89 ;  /* 0x000000590c6f7220 */ /* 0x000fe20000410000 */
[----:B0-----:R-:W-:Y:S01]  /*12c0*/  FMUL.FTZ R124, R9, R90 ;  /* 0x0000005a097c7220 */ /* 0x001fe20000410000 */
[----:B------:R-:W-:Y:S01]  /*12d0*/  FMUL.FTZ R125, R10, R91 ;  /* 0x0000005b0a7d7220 */ /* 0x000fe20000410000 */
[----:B------:R-:W-:Y:S01]  /*12e0*/  FADD.FTZ R52, R52, R88 ;  /* 0x0000005834347221 */ /* 0x000fe20000010000 */
[----:B------:R-:W-:Y:S01]  /*12f0*/  FADD.FTZ R53, R53, R89 ;  /* 0x0000005935357221 */ /* 0x000fe20000010000 */
[----:B------:R-:W-:Y:S01]  /*1300*/  FADD.FTZ R54, R54, R90 ;  /* 0x0000005a36367221 */ /* 0x000fe20000010000 */
[----:B------:R-:W-:Y:S01]  /*1310*/  FADD.FTZ R55, R55, R91 ;  /* 0x0000005b37377221 */ /* 0x000fe20000010000 */
[C---:B---3--:R-:W-:Y:S01]  /*1320*/  FADD.FTZ R102, -R127.reuse, R84 ;  /* 0x000000547f667221 */ /* 0x048fe20000010100 */
[----:B------:R-:W-:-:S03]  /*1330*/  FADD.FTZ R126, -R127, R85 ;  /* 0x000000557f7e7221 */ /* 0x000fc60000010100 */
[----:B-----5:R-:W-:Y:S01]  /*1340*/  FMUL.FTZ R99, R101, R102 ;  /* 0x0000006665637220 */ /* 0x020fe20000410000 */
[----:B------:R-:W-:Y:S01]  /*1350*/  FADD.FTZ R84, R129, R110 ;  /* 0x0000006e81547221 */ /* 0x000fe20000010000 */
[----:B------:R-:W-:Y:S01]  /*1360*/  FADD.FTZ R86, -R127, R86 ;  /* 0x000000567f567221 */ /* 0x000fe20000010100 */
[----:B------:R-:W-:Y:S01]  /*1370*/  FMUL.FTZ R102, R101, R126 ;  /* 0x0000007e65667220 */ /* 0x000fe20000410000 */
[----:B------:R-:W-:Y:S01]  /*1380*/  FFMA.FTZ R85, R99, R110, R128 ;  /* 0x0000006e63557223 */ /* 0x000fe20000010080 */
        /* <DEDUP_REMOVED lines=12> */
[----:B------:R-:W-:-:S07]  /*1450*/  FFMA.FTZ R128, R126, R125, R85 ;  /* 0x0000007d7e807223 */ /* 0x000fce0000010055 */
.L_x_2688:
[----:B------:R-:W-:Y:S05]  /*1460*/  BSYNC B1 ;  /* 0x0000000000017941 */ /* 0x000fea0003800000 */
.L_x_2687:
        /* <DEDUP_REMOVED lines=20> */
.L_x_2710:
[----:B-1----:R-:W-:Y:S01]  /*15b0*/  FADD.FTZ R84, R91, R84 ;  /* 0x000000545b547221 */ /* 0x002fe20000010000 */
[----:B------:R-:W-:Y:S01]  /*15c0*/  ISETP.NE.AND P0, PT, R8, RZ, PT ;  /* 0x000000ff0800720c */ /* 0x000fe20003f05270 */
[----:B--2---:R-:W-:Y:S01]  /*15d0*/  FADD.FTZ R85, R90, R85 ;  /* 0x000000555a557221 */ /* 0x004fe20000010000 */
[----:B------:R-:W-:Y:S01]  /*15e0*/  BSSY B1, `(.L_x_2690) ;  /* 0x0000043000017945 */ /* 0x000fe20003800000 */
[----:B------:R-:W-:Y:S02]  /*15f0*/  FMUL.FTZ R84, R84, UR7 ;  /* 0x0000000754547c20 */ /* 0x000fe40008410000 */
[----:B------:R-:W-:-:S03]  /*1600*/  FMUL.FTZ R127, R85, UR7 ;  /* 0x00000007557f7c20 */ /* 0x000fc60008410000 */
        /* <DEDUP_REMOVED lines=8> */
[-CC-:B------:R-:W-:Y:S01]  /*1690*/  FFMA.FTZ R85, R107, R127.reuse, R128.reuse ;  /* 0x0000007f6b557223 */ /* 0x180fe20000010080 */
[----:B------:R-:W-:Y:S01]  /*16a0*/  ISETP.NE.AND.EX P0, PT, RZ, UR9, PT, P0 ;  /* 0x00000009ff007c0c */ /* 0x000fe2000bf05300 */
[----:B0-----:R-:W-:Y:S01]  /*16b0*/  FFMA.FTZ R90, R114, R127, R128 ;  /* 0x0000007f725a7223 */ /* 0x001fe20000010080 */
[----:B-----5:R-:W-:Y:S01]  /*16c0*/  FMUL.FTZ R87, R101, R84 ;  /* 0x0000005465577220 */ /* 0x020fe20000410000 */
[----:B------:R-:W-:Y:S01]  /*16d0*/  FADD.FTZ R88, R112, -R85 ;  /* 0x8000005570587221 */ /* 0x000fe20000010000 */
[----:B------:R-:W-:Y:S01]  /*16e0*/  FADD.FTZ R86, R117, -R86 ;  /* 0x8000005675567221 */ /* 0x000fe20000010000 */
[----:B------:R-:W-:-:S02]  /*16f0*/  FADD.FTZ R90, R119, -R90 ;  /* 0x8000005a775a7221 */ /* 0x000fc40000010000 */
[C---:B------:R-:W-:Y:S01]  /*1700*/  FMUL.FTZ R89, R101.reuse, R88 ;  /* 0x0000005865597220 */ /* 0x040fe20000410000 */
[C---:B------:R-:W-:Y:S01]  /*1710*/  FMUL.FTZ R86, R101.reuse, R86 ;  /* 0x0000005665567220 */ /* 0x040fe20000410000 */
[----:B------:R-:W-:Y:S01]  /*1720*/  FMUL.FTZ R90, R101, R90 ;  /* 0x0000005a655a7220 */ /* 0x000fe20000410000 */
[----:B------:R-:W0:Y:S03]  /*1730*/  @P1 LDC.64 R84, c[0x0][0x308] ;  /* 0x0000c200ff541b82 */ /* 0x000e260000000a00 */
[----:B------:R-:W-:Y:S01]  /*1740*/  @P0 FADD.FTZ R87, R56, R87 ;  /* 0x0000005738570221 */ /* 0x000fe20000010000 */
[----:B------:R-:W-:Y:S01]  /*1750*/  @P0 FADD.FTZ R86, R57, R86 ;  /* 0x0000005639560221 */ /* 0x000fe20000010000 */
[----:B------:R-:W-:Y:S01]  /*1760*/  @P0 FADD.FTZ R89, R58, R89 ;  /* 0x000000593a590221 */ /* 0x000fe20000010000 */
[----:B------:R-:W-:Y:S01]  /*1770*/  @P0 FADD.FTZ R90, R59, R90 ;  /* 0x0000005a3b5a0221 */ /* 0x000fe20000010000 */
[C---:B------:R-:W-:Y:S01]  /*1780*/  FMUL.FTZ R88, R87.reuse, UR18 ;  /* 0x0000001257587c20 */ /* 0x040fe20008410000 */
[----:B------:R-:W-:-:S02]  /*1790*/  SEL R80, R87, R80, P1 ;  /* 0x0000005057507207 */ /* 0x000fc40000800000 */
[----:B------:R-:W-:Y:S02]  /*17a0*/  SEL R81, R86, R81, P1 ;  /* 0x0000005156517207 */ /* 0x000fe40000800000 */
[----:B------:R-:W-:Y:S02]  /*17b0*/  SEL R82, R89, R82, P1 ;  /* 0x0000005259527207 */ /* 0x000fe40000800000 */
[C---:B------:R-:W-:Y:S01]  /*17c0*/  SEL R83, R90.reuse, R83, P1 ;  /* 0x000000535a537207 */ /* 0x040fe20000800000 */
[----:B------:R-:W-:Y:S01]  /*17d0*/  FMUL.FTZ R90, R90, UR18 ;  /* 0x000000125a5a7c20 */ /* 0x000fe20008410000 */
[----:B------:R-:W-:-:S04]  /*17e0*/  ISETP.NE.U32.AND P0, PT, RZ, UR14, PT ;  /* 0x0000000eff007c0c */ /* 0x000fc8000bf05070 */
[----:B------:R-:W-:Y:S01]  /*17f0*/  ISETP.NE.AND.EX P0, PT, RZ, UR15, PT, P0 ;  /* 0x0000000fff007c0c */ /* 0x000fe2000bf05300 */
[----:B0-----:R-:W-:-:S05]  /*1800*/  @P1 IMAD.WIDE.U32 R84, R94, 0x10, R84 ;  /* 0x000000105e541825 */ /* 0x001fca00078e0054 */
[----:B------:R0:W-:Y:S01]  /*1810*/  @P1 STG.E.128 desc[UR4][R84.64], R80 ;  /* 0x0000005054001986 */ /* 0x0001e2000c101d04 */
[----:B------:R-:W-:-:S04]  /*1820*/  LOP3.LUT P1, RZ, R7, 0xff, RZ, 0xc0, !PT ;  /* 0x000000ff07ff7812 */ /* 0x000fc8000782c0ff */
[----:B------:R-:W-:Y:S02]  /*1830*/  SEL R87, R88, RZ, P1 ;  /* 0x000000ff58577207 */ /* 0x000fe40000800000 */
[----:B------:R-:W-:Y:S02]  /*1840*/  LOP3.LUT P1, RZ, R7, 0xff00, RZ, 0xc0, !PT ;  /* 0x0000ff0007ff7812 */ /* 0x000fe4000782c0ff */
[----:B------:R-:W-:Y:S01]  /*1850*/  SEL R32, R87, R32, P0 ;  /* 0x0000002057207207 */ /* 0x000fe20000000000 */
[----:B------:R-:W-:-:S05]  /*1860*/  FMUL.FTZ R87, R86, UR18 ;  /* 0x0000001256577c20 */ /* 0x000fca0008410000 */
[----:B------:R-:W-:Y:S02]  /*1870*/  SEL R86, R87, RZ, P1 ;  /* 0x000000ff57567207 */ /* 0x000fe40000800000 */
[----:B------:R-:W-:Y:S02]  /*1880*/  LOP3.LUT P1, RZ, R7, 0xff0000, RZ, 0xc0, !PT ;  /* 0x00ff000007ff7812 */ /* 0x000fe4000782c0ff */
[----:B------:R-:W-:Y:S01]  /*1890*/  SEL R33, R86, R33, P0 ;  /* 0x0000002156217207 */ /* 0x000fe20000000000 */
[----:B------:R-:W-:-:S05]  /*18a0*/  FMUL.FTZ R86, R89, UR18 ;  /* 0x0000001259567c20 */ /* 0x000fca0008410000 */
[----:B0-----:R-:W-:Y:S02]  /*18b0*/  SEL R85, R86, RZ, P1 ;  /* 0x000000ff56557207 */ /* 0x001fe40000800000 */
[----:B------:R-:W-:Y:S02]  /*18c0*/  LOP3.LUT P1, RZ, R7, 0xff000000, RZ, 0xc0, !PT ;  /* 0xff00000007ff7812 */ /* 0x000fe4000782c0ff */
[----:B------:R-:W-:Y:S02]  /*18d0*/  SEL R34, R85, R34, P0 ;  /* 0x0000002255227207 */ /* 0x000fe40000000000 */
[----:B------:R-:W-:Y:S02]  /*18e0*/  SEL R84, R90, RZ, P1 ;  /* 0x000000ff5a547207 */ /* 0x000fe40000800000 */
[----:B------:R-:W-:Y:S02]  /*18f0*/  LOP3.LUT P1, RZ, R6, 0xff, RZ, 0xc0, !PT ;  /* 0x000000ff06ff7812 */ /* 0x000fe4000782c0ff */
[----:B------:R-:W-:-:S02]  /*1900*/  SEL R35, R84, R35, P0 ;  /* 0x0000002354237207 */ /* 0x000fc40000000000 */
[----:B------:R-:W-:Y:S02]  /*1910*/  LOP3.LUT P0, RZ, R6, 0xff00, RZ, 0xc0, !PT ;  /* 0x0000ff0006ff7812 */ /* 0x000fe4000780c0ff */
[----:B------:R-:W-:Y:S02]  /*1920*/  SEL R84, R88, RZ, P1 ;  /* 0x000000ff58547207 */ /* 0x000fe40000800000 */
[----:B------:R-:W-:Y:S01]  /*1930*/  SEL R85, R87, RZ, P0 ;  /* 0x000000ff57557207 */ /* 0x000fe20000000000 */
[----:B------:R-:W0:Y:S01]  /*1940*/  LDC.64 R88, c[0x0][0x2f8] ;  /* 0x0000be00ff587b82 */ /* 0x000e220000000a00 */
[C---:B------:R-:W-:Y:S02]  /*1950*/  LOP3.LUT P0, RZ, R6.reuse, 0xff000000, RZ, 0xc0, !PT ;  /* 0xff00000006ff7812 */ /* 0x040fe4000780c0ff */
[----:B------:R-:W-:Y:S02]  /*1960*/  LOP3.LUT P1, RZ, R6, 0xff0000, RZ, 0xc0, !PT ;  /* 0x00ff000006ff7812 */ /* 0x000fe4000782c0ff */
[----:B------:R-:W-:-:S02]  /*1970*/  SEL R87, R90, RZ, P0 ;  /* 0x000000ff5a577207 */ /* 0x000fc40000000000 */
[----:B------:R-:W-:Y:S02]  /*1980*/  ISETP.NE.U32.AND P0, PT, RZ, UR14, PT ;  /* 0x0000000eff007c0c */ /* 0x000fe4000bf05070 */
[----:B------:R-:W-:Y:S02]  /*1990*/  SEL R86, R86, RZ, P1 ;  /* 0x000000ff56567207 */ /* 0x000fe40000800000 */
[----:B------:R-:W-:-:S13]  /*19a0*/  ISETP.NE.AND.EX P0, PT, RZ, UR15, PT, P0 ;  /* 0x0000000fff007c0c */ /* 0x000fda000bf05300 */
[C---:B------:R-:W-:Y:S01]  /*19b0*/  @P0 LEA R90, P1, R94.reuse, UR14, 0x4 ;  /* 0x0000000e5e5a0c11 */ /* 0x040fe2000f8220ff */
[----:B0-----:R-:W-:-:S03]  /*19c0*/  IMAD.WIDE.U32 R88, R94, 0x10, R88 ;  /* 0x000000105e587825 */ /* 0x001fc600078e0058 */
[C---:B------:R-:W-:Y:S02]  /*19d0*/  @P0 LEA.HI.X R91, R94.reuse, UR15, RZ, 0x4, P1 ;  /* 0x0000000f5e5b0c11 */ /* 0x040fe400088f24ff */
[----:B------:R1:W-:Y:S01]  /*19e0*/  STG.E.128 desc[UR4][R88.64], R84 ;  /* 0x0000005458007986 */ /* 0x0003e2000c101d04 */
[----:B------:R-:W-:-:S03]  /*19f0*/  IADD3 R94, R94, 0x20, RZ ;  /* 0x000000205e5e7810 */ /* 0x000fc60007ffe0ff */
[----:B------:R1:W-:Y:S04]  /*1a00*/  @P0 STG.E.128 desc[UR4][R90.64], R32 ;  /* 0x000000205a000986 */ /* 0x0003e8000c101d04 */
.L_x_2691:
[----:B------:R-:W-:Y:S05]  /*1a10*/  BSYNC B1 ;  /* 0x0000000000017941 */ /* 0x000fea0003800000 */
.L_x_2690:
        /* <DEDUP_REMOVED lines=29> */
[----:B------:R-:W-:-:S04]  /*1bf0*/  LOP3.LUT P1, RZ, R5, 0xff, RZ, 0xc0, !PT ;  /* 0x000000ff05ff7812 */ /* 0x000fc8000782c0ff */
[----:B------:R-:W-:Y:S02]  /*1c00*/  SEL R87, R88, RZ, P1 ;  /* 0x000000ff58577207 */ /* 0x000fe40000800000 */
[----:B------:R-:W-:Y:S01]  /*1c10*/  LOP3.LUT P1, RZ, R5, 0xff00, RZ, 0xc0, !PT ;  /* 0x0000ff0005ff7812 */ /* 0x000fe2000782c0ff */
[----:B0-----:R-:W-:-:S05]  /*1c20*/  @P0 IMAD.WIDE.U32 R84, R94, 0x10, R84 ;  /* 0x000000105e540825 */ /* 0x001fca00078e0054 */
[----:B------:R0:W-:Y:S01]  /*1c30*/  @P0 STG.E.128 desc[UR4][R84.64], R80 ;  /* 0x0000005054000986 */ /* 0x0001e2000c101d04 */
[----:B------:R-:W-:-:S04]  /*1c40*/  ISETP.NE.U32.AND P0, PT, RZ, UR14, PT ;  /* 0x0000000eff007c0c */ /* 0x000fc8000bf05070 */
[----:B------:R-:W-:-:S04]  /*1c50*/  ISETP.NE.AND.EX P0, PT, RZ, UR15, PT, P0 ;  /* 0x0000000fff007c0c */ /* 0x000fc8000bf05300 */
        /* <DEDUP_REMOVED lines=24> */
[C---:B------:R-:W-:Y:S01]  /*1de0*/  @P0 LEA.HI.X R91, R94.reuse, UR15, RZ, 0x4, P1 ;  /* 0x0000000f5e5b0c11 */ /* 0x040fe200088f24ff */
[----:B------:R-:W-:Y:S01]  /*1df0*/  VIADD R94, R94, 0x20 ;  /* 0x000000205e5e7836 */ /* 0x000fe20000000000 */
[----:B------:R2:W-:Y:S04]  /*1e00*/  STG.E.128 desc[UR4][R88.64], R84 ;  /* 0x0000005458007986 */ /* 0x0005e8000c101d04 */
[----:B------:R2:W-:Y:S03]  /*1e10*/  @P0 STG.E.128 desc[UR4][R90.64], R32 ;  /* 0x000000205a000986 */ /* 0x0005e6000c101d04 */
.L_x_2693:
[----:B------:R-:W-:Y:S05]  /*1e20*/  BSYNC B1 ;  /* 0x0000000000017941 */ /* 0x000fea0003800000 */
.L_x_2692:
        /* <DEDUP_REMOVED lines=64> */
.L_x_2695:
[----:B------:R-:W-:Y:S05]  /*2230*/  BSYNC B1 ;  /* 0x0000000000017941 */ /* 0x000fea0003800000 */
.L_x_2694:
[----:B------:R-:W-:Y:S04]  /*2240*/  BSSY B1, `(.L_x_2696) ;  /* 0x000003f000017945 */ /* 0x000fe80003800000 */
[----:B------:R-:W-:Y:S05]  /*2250*/  @!P5 BRA `(.L_x_2697) ;  /* 0x0000000000f4d947 */ /* 0x000fea0003800000 */
[----:B------:R-:W-:Y:S01]  /*2260*/  ISETP.NE.U32.AND P0, PT, RZ, UR16, PT ;  /* 0x00000010ff007c0c */ /* 0x000fe2000bf05070 */
[-CC-:B-123--:R-:W-:Y:S01]  /*2270*/  FFMA.FTZ R85, R99, R127.reuse, R128.reuse ;  /* 0x0000007f63557223 */ /* 0x18efe20000010080 */
[-CC-:B------:R-:W-:Y:S01]  /*2280*/  FFMA.FTZ R87, R109, R127.reuse, R128.reuse ;  /* 0x0000007f6d577223 */ /* 0x180fe20000010080 */
[----:B------:R-:W-:Y:S01]  /*2290*/  ISETP.NE.U32.AND P1, PT, RZ, UR8, PT ;  /* 0x00000008ff007c0c */ /* 0x000fe2000bf25070 */
[-CC-:B------:R-:W-:Y:S01]  /*22a0*/  FFMA.FTZ R86, R102, R127.reuse, R128.reuse ;  /* 0x0000007f66567223 */ /* 0x180fe20000010080 */
[----:B------:R-:W-:Y:S01]  /*22b0*/  ISETP.NE.AND.EX P0, PT, RZ, UR17, PT, P0 ;  /* 0x00000011ff007c0c */ /* 0x000fe2000bf05300 */
[----:B------:R-:W-:Y:S01]  /*22c0*/  FADD.FTZ R84, R110, -R85 ;  /* 0x800000556e547221 */ /* 0x000fe20000010000 */
[----:B------:R-:W-:Y:S01]  /*22d0*/  FADD.FTZ R88, R124, -R87 ;  /* 0x800000577c587221 */ /* 0x000fe20000010000 */
[----:B------:R-:W-:Y:S01]  /*22e0*/  ISETP.NE.AND.EX P1, PT, RZ, UR9, PT, P1 ;  /* 0x00000009ff007c0c */ /* 0x000fe2000bf25310 */
[----:B------:R-:W-:Y:S01]  /*22f0*/  FFMA.FTZ R128, R126, R127, R128 ;  /* 0x0000007f7e807223 */ /* 0x000fe20000010080 */
[----:B-----5:R-:W-:Y:S01]  /*2300*/  FMUL.FTZ R87, R101, R84 ;  /* 0x0000005465577220 */ /* 0x020fe20000410000 */
[----:B------:R-:W-:Y:S01]  /*2310*/  FADD.FTZ R86, R111, -R86 ;  /* 0x800000566f567221 */ /* 0x000fe20000010000 */
[----:B------:R-:W-:Y:S01]  /*2320*/  FMUL.FTZ R89, R101, R88 ;  /* 0x0000005865597220 */ /* 0x000fe20000410000 */
[----:B------:R-:W-:-:S02]  /*2330*/  FADD.FTZ R128, R125, -R128 ;  /* 0x800000807d807221 */ /* 0x000fc40000010000 */
[C---:B------:R-:W-:Y:S02]  /*2340*/  FMUL.FTZ R86, R101.reuse, R86 ;  /* 0x0000005665567220 */ /* 0x040fe40000410000 */
[----:B------:R-:W-:Y:S01]  /*2350*/  FMUL.FTZ R128, R101, R128 ;  /* 0x0000008065807220 */ /* 0x000fe20000410000 */
[----:B------:R-:W1:Y:S03]  /*2360*/  @P0 LDC.64 R84, c[0x0][0x308] ;  /* 0x0000c200ff540b82 */ /* 0x000e660000000a00 */
[----:B------:R-:W-:Y:S01]  /*2370*/  @P1 FADD.FTZ R87, R76, R87 ;  /* 0x000000574c571221 */ /* 0x000fe20000010000 */
[----:B------:R-:W-:Y:S01]  /*2380*/  @P1 FADD.FTZ R86, R77, R86 ;  /* 0x000000564d561221 */ /* 0x000fe20000010000 */
[----:B------:R-:W-:Y:S01]  /*2390*/  @P1 FADD.FTZ R89, R78, R89 ;  /* 0x000000594e591221 */ /* 0x000fe20000010000 */
[----:B------:R-:W-:Y:S01]  /*23a0*/  @P1 FADD.FTZ R128, R79, R128 ;  /* 0x000000804f801221 */ /* 0x000fe20000010000 */
[C---:B0-----:R-:W-:Y:S01]  /*23b0*/  FMUL.FTZ R90, R87.reuse, UR18 ;  /* 0x00000012575a7c20 */ /* 0x041fe20008410000 */
[----:B------:R-:W-:Y:S01]  /*23c0*/  SEL R80, R87, R80, P0 ;  /* 0x0000005057507207 */ /* 0x000fe20000000000 */
[C---:B------:R-:W-:Y:S01]  /*23d0*/  FMUL.FTZ R91, R86.reuse, UR18 ;  /* 0x00000012565b7c20 */ /* 0x040fe20008410000 */
[----:B------:R-:W-:-:S02]  /*23e0*/  SEL R81, R86, R81, P0 ;  /* 0x0000005156517207 */ /* 0x000fc40000000000 */
[----:B------:R-:W-:Y:S02]  /*23f0*/  SEL R82, R89, R82, P0 ;  /* 0x0000005259527207 */ /* 0x000fe40000000000 */
[C---:B------:R-:W-:Y:S01]  /*2400*/  SEL R83, R128.reuse, R83, P0 ;  /* 0x0000005380537207 */ /* 0x040fe20000000000 */
[----:B------:R-:W-:Y:S01]  /*2410*/  FMUL.FTZ R128, R128, UR18 ;  /* 0x0000001280807c20 */ /* 0x000fe20008410000 */
[----:B------:R-:W-:-:S04]  /*2420*/  LOP3.LUT P1, RZ, R27, 0xff, RZ, 0xc0, !PT ;  /* 0x000000ff1bff7812 */ /* 0x000fc8000782c0ff */
[----:B------:R-:W-:Y:S02]  /*2430*/  SEL R87, R90, RZ, P1 ;  /* 0x000000ff5a577207 */ /* 0x000fe40000800000 */
[----:B------:R-:W-:Y:S01]  /*2440*/  LOP3.LUT P1, RZ, R27, 0xff00, RZ, 0xc0, !PT ;  /* 0x0000ff001bff7812 */ /* 0x000fe2000782c0ff */
[----:B-1----:R-:W-:-:S03]  /*2450*/  @P0 IMAD.WIDE.U32 R84, R94, 0x10, R84 ;  /* 0x000000105e540825 */ /* 0x002fc600078e0054 */
[----:B------:R-:W-:Y:S02]  /*2460*/  SEL R86, R91, RZ, P1 ;  /* 0x000000ff5b567207 */ /* 0x000fe40000800000 */
[----:B------:R-:W-:Y:S01]  /*2470*/  LOP3.LUT P1, RZ, R27, 0xff0000, RZ, 0xc0, !PT ;  /* 0x00ff00001bff7812 */ /* 0x000fe2000782c0ff */
[----:B------:R0:W-:Y:S01]  /*2480*/  @P0 STG.E.128 desc[UR4][R84.64], R80 ;  /* 0x0000005054000986 */ /* 0x0001e2000c101d04 */
[----:B------:R-:W-:-:S04]  /*2490*/  ISETP.NE.U32.AND P0, PT, RZ, UR14, PT ;  /* 0x0000000eff007c0c */ /* 0x000fc8000bf05070 */
[----:B------:R-:W-:-:S04]  /*24a0*/  ISETP.NE.AND.EX P0, PT, RZ, UR15, PT, P0 ;  /* 0x0000000fff007c0c */ /* 0x000fc8000bf05300 */
[----:B------:R-:W-:Y:S01]  /*24b0*/  SEL R32, R87, R32, P0 ;  /* 0x0000002057207207 */ /* 0x000fe20000000000 */
[----:B------:R-:W-:Y:S01]  /*24c0*/  FMUL.FTZ R87, R89, UR18 ;  /* 0x0000001259577c20 */ /* 0x000fe20008410000 */
[----:B------:R-:W-:Y:S01]  /*24d0*/  SEL R33, R86, R33, P0 ;  /* 0x0000002156217207 */ /* 0x000fe20000000000 */
[----:B------:R-:W1:Y:S03]  /*24e0*/  LDC.64 R88, c[0x0][0x2f8] ;  /* 0x0000be00ff587b82 */ /* 0x000e660000000a00 */
[----:B0-----:R-:W-:Y:S02]  /*24f0*/  SEL R85, R87, RZ, P1 ;  /* 0x000000ff57557207 */ /* 0x001fe40000800000 */
[----:B------:R-:W-:Y:S02]  /*2500*/  LOP3.LUT P1, RZ, R27, 0xff000000, RZ, 0xc0, !PT ;  /* 0xff0000001bff7812 */ /* 0x000fe4000782c0ff */
[----:B------:R-:W-:-:S02]  /*2510*/  SEL R34, R85, R34, P0 ;  /* 0x0000002255227207 */ /* 0x000fc40000000000 */
[----:B------:R-:W-:Y:S02]  /*2520*/  SEL R84, R128, RZ, P1 ;  /* 0x000000ff80547207 */ /* 0x000fe40000800000 */
[C---:B------:R-:W-:Y:S02]  /*2530*/  LOP3.LUT P1, RZ, R93.reuse, 0xff, RZ, 0xc0, !PT ;  /* 0x000000ff5dff7812 */ /* 0x040fe4000782c0ff */
[----:B------:R-:W-:Y:S02]  /*2540*/  SEL R35, R84, R35, P0 ;  /* 0x0000002354237207 */ /* 0x000fe40000000000 */
[C---:B------:R-:W-:Y:S02]  /*2550*/  LOP3.LUT P0, RZ, R93.reuse, 0xff00, RZ, 0xc0, !PT ;  /* 0x0000ff005dff7812 */ /* 0x040fe4000780c0ff */
[----:B------:R-:W-:Y:S02]  /*2560*/  SEL R84, R90, RZ, P1 ;  /* 0x000000ff5a547207 */ /* 0x000fe40000800000 */
[----:B------:R-:W-:-:S02]  /*2570*/  LOP3.LUT P1, RZ, R93, 0xff0000, RZ, 0xc0, !PT ;  /* 0x00ff00005dff7812 */ /* 0x000fc4000782c0ff */
[----:B------:R-:W-:Y:S01]  /*2580*/  SEL R85, R91, RZ, P0 ;  /* 0x000000ff5b557207 */ /* 0x000fe20000000000 */
[----:B-1----:R-:W-:Y:S01]  /*2590*/  IMAD.WIDE.U32 R88, R94, 0x10, R88 ;  /* 0x000000105e587825 */ /* 0x002fe200078e0058 */
[----:B------:R-:W-:Y:S02]  /*25a0*/  LOP3.LUT P0, RZ, R93, 0xff000000, RZ, 0xc0, !PT ;  /* 0xff0000005dff7812 */ /* 0x000fe4000780c0ff */
[----:B------:R-:W-:Y:S02]  /*25b0*/  SEL R86, R87, RZ, P1 ;  /* 0x000000ff57567207 */ /* 0x000fe40000800000 */
[----:B------:R-:W-:Y:S02]  /*25c0*/  SEL R87, R128, RZ, P0 ;  /* 0x000000ff80577207 */ /* 0x000fe40000000000 */
[----:B------:R-:W-:-:S03]  /*25d0*/  ISETP.NE.U32.AND P0, PT, RZ, UR14, PT ;  /* 0x0000000eff007c0c */ /* 0x000fc6000bf05070 */
[----:B------:R4:W-:Y:S01]  /*25e0*/  STG.E.128 desc[UR4][R88.64], R84 ;  /* 0x0000005458007986 */ /* 0x0009e2000c101d04 */
[----:B------:R-:W-:-:S13]  /*25f0*/  ISETP.NE.AND.EX P0, PT, RZ, UR15, PT, P0 ;  /* 0x0000000fff007c0c */ /* 0x000fda000bf05300 */
[----:B------:R-:W-:-:S04]  /*2600*/  @P0 LEA R90, P1, R94, UR14, 0x4 ;  /* 0x0000000e5e5a0c11 */ /* 0x000fc8000f8220ff */
[----:B------:R-:W-:-:S05]  /*2610*/  @P0 LEA.HI.X R91, R94, UR15, RZ, 0x4, P1 ;  /* 0x0000000f5e5b0c11 */ /* 0x000fca00088f24ff */
[----:B------:R4:W-:Y:S04]  /*2620*/  @P0 STG.E.128 desc[UR4][R90.64], R32 ;  /* 0x000000205a000986 */ /* 0x0009e8000c101d04 */
.L_x_2697:
[----:B------:R-:W-:Y:S05]  /*2630*/  BSYNC B1 ;  /* 0x0000000000017941 */ /* 0x000fea0003800000 */
.L_x_2696:
[----:B-1234-:R-:W1:Y:S02]  /*2640*/  LDC.64 R84, c[0x0][0x210] ;  /* 0x00008400ff547b82 */ /* 0x01ee640000000a00 */
[----:B-1----:R-:W-:-:S04]  /*2650*/  LEA R25, R84, R25, 0x2 ;  /* 0x0000001954197211 */ /* 0x002fc800078e10ff */
[----:B------:R-:W-:-:S13]  /*2660*/  ISETP.GE.AND P0, PT, R25, R85, PT ;  /* 0x000000551900720c */ /* 0x000fda0003f06270 */
[----:B------:R-:W-:Y:S05]  /*2670*/  @!P0 BRA `(.L_x_2698) ;  /* 0xffffffdc00e48947 */ /* 0x000fea000383ffff */
.L_x_2680:
[----:B------:R-:W-:Y:S05]  /*2680*/  BSYNC B0 ;  /* 0x0000000000007941 */ /* 0x000fea0003800000 */
.L_x_2679:
[----:B------:R-:W1:Y:S01]  /*2690*/  S2R R18, SR_TID.X ;  /* 0x0000000000127919 */ /* 0x000e620000002100 */
[----:B------:R-:W-:Y:S01]  /*26a0*/  MOV R0, 0x400 ;  /* 0x0000040000007802 */ /* 0x000fe20000000f00 */
[----:B------:R-:W-:Y:S05]  /*26b0*/  WARPSYNC.ALL ;  /* 0x0000000000007948 */ /* 0x000fea0003800000 */
[----:B------:R-:W2:Y:S01]  /*26c0*/  S2R R3, SR_CgaCtaId ;  /* 0x0000000000037919 */ /* 0x000ea20000008800 */
[----:B------:R-:W-:Y:S01]  /*26d0*/  ULDC.64 UR20, c[0x0][0x2d8] ;  /* 0x0000b60000147ab9 */ /* 0x000fe20000000a00 */
[----:B------:R-:W3:Y:S01]  /*26e0*/  S2R R25, SR_CTAID.X ;  /* 0x0000000000197919 */ /* 0x000ee20000002500 */
[----:B-1----:R-:W-:-:S02]  /*26f0*/  SHF.R.U32.HI R2, RZ, 0x5, R18 ;  /* 0x00000005ff027819 */ /* 0x002fc40000011612 */
[----:B-----5:R-:W-:-:S03]  /*2700*/  LOP3.LUT R4, R18, 0x1f, RZ, 0xc0, !PT ;  /* 0x0000001f12047812 */ /* 0x020fc600078ec0ff */
        /* <DEDUP_REMOVED lines=133> */
.L_x_2689:
        /* <DEDUP_REMOVED lines=8> */
.L_x_2700:
[----:B------:R-:W-:Y:S05]  /*2fe0*/  BSYNC B1 ;  /* 0x0000000000017941 */ /* 0x000fea0003800000 */
.L_x_2699:
        /* <DEDUP_REMOVED lines=8> */
.L_x_2701:
[----:B------:R-:W-:Y:S01]  /*3070*/  FADD.FTZ R84, R84, R129 ;  /* 0x0000008154547221 */ /* 0x000fe20000010000 */
[----:B------:R-:W-:-:S04]  /*3080*/  HFMA2.MMA R131, -RZ, RZ, 0, 1.1920928955078125e-07 ;  /* 0x00000002ff837435 */ /* 0x000fc800000001ff */
[----:B------:R-:W-:Y:S01]  /*3090*/  MOV R132, R84 ;  /* 0x0000005400847202 */ /* 0x000fe20000000f00 */
[----:B------:R-:W-:-:S07]  /*30a0*/  IMAD.MOV.U32 R85, RZ, RZ, R130 ;  /* 0x000000ffff557224 */ /* 0x000fce00078e0082 */
[----:B------:R-:W-:Y:S05]  /*30b0*/  WARPSYNC.COLLECTIVE R127, `(.L_x_2702) ;  /* 0x000000007f087348 */ /* 0x000fea0003c00000 */
[----:B------:R0:W1:Y:S02]  /*30c0*/  SHFL.BFLY P0, R130, R132, R131, R134 ;  /* 0x0c00008384827389 */ /* 0x0000640000000086 */
[----:B01----:R-:W-:Y:S01]  /*30d0*/  ENDCOLLECTIVE ;  /* 0x000000000000791b */ /* 0x003fe20003800000 */
.L_x_2702:
[----:B------:R-:W-:-:S05]  /*30e0*/  FADD.FTZ R85, R85, R128 ;  /* 0x0000008055557221 */ /* 0x000fca0000010000 */
[----:B------:R-:W-:Y:S01]  /*30f0*/  MOV R132, R85 ;  /* 0x0000005500847202 */ /* 0x000fe20000000f00 */
[----:B------:R-:W-:-:S07]  /*3100*/  IMAD.MOV.U32 R87, RZ, RZ, R130 ;  /* 0x000000ffff577224 */ /* 0x000fce00078e0082 */
[----:B------:R-:W-:Y:S05]  /*3110*/  WARPSYNC.COLLECTIVE R127, `(.L_x_2703) ;  /* 0x000000007f087348 */ /* 0x000fea0003c00000 */
[----:B------:R0:W1:Y:S02]  /*3120*/  SHFL.BFLY P0, R130, R132, R131, R134 ;  /* 0x0c00008384827389 */ /* 0x0000640000000086 */
[----:B01----:R-:W-:Y:S01]  /*3130*/  ENDCOLLECTIVE ;  /* 0x000000000000791b */ /* 0x003fe20003800000 */
.L_x_2703:
[----:B------:R-:W-:Y:S01]  /*3140*/  FADD.FTZ R87, R84, R87 ;  /* 0x0000005754577221 */ /* 0x000fe20000010000 */
[----:B------:R-:W-:-:S03]  /*3150*/  HFMA2.MMA R131, -RZ, RZ, 0, 2.384185791015625e-07 ;  /* 0x00000004ff837435 */ /* 0x000fc600000001ff */
[----:B------:R-:W-:Y:S01]  /*3160*/  IMAD.MOV.U32 R132, RZ, RZ, R87 ;  /* 0x000000ffff847224 */ /* 0x000fe200078e0057 */
[----:B------:R-:W-:-:S07]  /*3170*/  MOV R86, R130 ;  /* 0x0000008200567202 */ /* 0x000fce0000000f00 */
[----:B------:R-:W-:Y:S05]  /*3180*/  WARPSYNC.COLLECTIVE R127, `(.L_x_2704) ;  /* 0x000000007f087348 */ /* 0x000fea0003c00000 */
[----:B------:R0:W1:Y:S02]  /*3190*/  SHFL.BFLY P0, R130, R132, R131, R134 ;  /* 0x0c00008384827389 */ /* 0x0000640000000086 */
[----:B01----:R-:W-:Y:S01]  /*31a0*/  ENDCOLLECTIVE ;  /* 0x000000000000791b */ /* 0x003fe20003800000 */
.L_x_2704:
[----:B------:R-:W-:-:S04]  /*31b0*/  FADD.FTZ R86, R85, R86 ;  /* 0x0000005655567221 */ /* 0x000fc80000010000 */
[----:B------:R-:W-:Y:S01]  /*31c0*/  IMAD.MOV.U32 R132, RZ, RZ, R86 ;  /* 0x000000ffff847224 */ /* 0x000fe200078e0056 */
[----:B------:R-:W-:-:S07]  /*31d0*/  MOV R88, R130 ;  /* 0x0000008200587202 */ /* 0x000fce0000000f00 */
[----:B------:R-:W-:Y:S05]  /*31e0*/  WARPSYNC.COLLECTIVE R127, `(.L_x_2705) ;  /* 0x000000007f087348 */ /* 0x000fea0003c00000 */
[----:B------:R0:W1:Y:S02]  /*31f0*/  SHFL.BFLY P0, R130, R132, R131, R134 ;  /* 0x0c00008384827389 */ /* 0x0000640000000086 */
[----:B01----:R-:W-:Y:S01]  /*3200*/  ENDCOLLECTIVE ;  /* 0x000000000000791b */ /* 0x003fe20003800000 */
.L_x_2705:
[----:B------:R-:W-:-:S05]  /*3210*/  FADD.FTZ R88, R87, R88 ;  /* 0x0000005857587221 */ /* 0x000fca0000010000 */
[----:B------:R-:W-:Y:S01]  /*3220*/  MOV R132, R88 ;  /* 0x0000005800847202 */ /* 0x000fe20000000f00 */
[----:B------:R-:W-:Y:S01]  /*3230*/  IMAD.MOV.U32 R131, RZ, RZ, 0x8 ;  /* 0x00000008ff837424 */ /* 0x000fe200078e00ff */
[----:B------:R-:W-:-:S07]  /*3240*/  MOV R89, R130 ;  /* 0x0000008200597202 */ /* 0x000fce0000000f00 */
[----:B------:R-:W-:Y:S05]  /*3250*/  WARPSYNC.COLLECTIVE R127, `(.L_x_2706) ;  /* 0x000000007f087348 */ /* 0x000fea0003c00000 */
[----:B------:R0:W1:Y:S02]  /*3260*/  SHFL.BFLY P0, R130, R132, R131, R134 ;  /* 0x0c00008384827389 */ /* 0x0000640000000086 */
[----:B01----:R-:W-:Y:S01]  /*3270*/  ENDCOLLECTIVE ;  /* 0x000000000000791b */ /* 0x003fe20003800000 */
.L_x_2706:
[----:B------:R-:W-:-:S05]  /*3280*/  FADD.FTZ R89, R86, R89 ;  /* 0x0000005956597221 */ /* 0x000fca0000010000 */
[----:B------:R-:W-:Y:S02]  /*3290*/  MOV R132, R89 ;  /* 0x0000005900847202 */ /* 0x000fe40000000f00 */
[----:B------:R-:W-:-:S07]  /*32a0*/  MOV R91, R130 ;  /* 0x00000082005b7202 */ /* 0x000fce0000000f00 */
[----:B------:R-:W-:Y:S05]  /*32b0*/  WARPSYNC.COLLECTIVE R127, `(.L_x_2707) ;  /* 0x000000007f087348 */ /* 0x000fea0003c00000 */
[----:B------:R0:W1:Y:S02]  /*32c0*/  SHFL.BFLY P0, R130, R132, R131, R134 ;  /* 0x0c00008384827389 */ /* 0x0000640000000086 */
[----:B01----:R-:W-:Y:S01]  /*32d0*/  ENDCOLLECTIVE ;  /* 0x000000000000791b */ /* 0x003fe20003800000 */
.L_x_2707:
[----:B------:R-:W-:Y:S01]  /*32e0*/  FADD.FTZ R91, R88, R91 ;  /* 0x0000005b585b7221 */ /* 0x000fe20000010000 */
[----:B------:R-:W-:-:S04]  /*32f0*/  HFMA2.MMA R131, -RZ, RZ, 0, 9.5367431640625e-07 ;  /* 0x00000010ff837435 */ /* 0x000fc800000001ff */
[----:B------:R-:W-:Y:S01]  /*3300*/  MOV R132, R91 ;  /* 0x0000005b00847202 */ /* 0x000fe20000000f00 */
[----:B------:R-:W-:-:S07]  /*3310*/  IMAD.MOV.U32 R90, RZ, RZ, R130 ;  /* 0x000000ffff5a7224 */ /* 0x000fce00078e0082 */
[----:B------:R-:W-:Y:S05]  /*3320*/  WARPSYNC.COLLECTIVE R127, `(.L_x_2708) ;  /* 0x000000007f087348 */ /* 0x000fea0003c00000 */
[----:B------:R0:W1:Y:S02]  /*3330*/  SHFL.BFLY P0, R130, R132, R131, R134 ;  /* 0x0c00008384827389 */ /* 0x0000640000000086 */
[----:B01----:R-:W-:Y:S01]  /*3340*/  ENDCOLLECTIVE ;  /* 0x000000000000791b */ /* 0x003fe20003800000 */
.L_x_2708:
[----:B------:R-:W-:-:S05]  /*3350*/  FADD.FTZ R90, R89, R90 ;  /* 0x0000005a595a7221 */ /* 0x000fca0000010000 */
[----:B------:R-:W-:Y:S01]  /*3360*/  MOV R132, R90 ;  /* 0x0000005a00847202 */ /* 0x000fe20000000f00 */
[----:B------:R-:W-:-:S07]  /*3370*/  IMAD.MOV.U32 R84, RZ, RZ, R130 ;  /* 0x000000ffff547224 */ /* 0x000fce00078e0082 */
[----:B------:R-:W-:Y:S05]  /*3380*/  WARPSYNC.COLLECTIVE R127, `(.L_x_2709) ;  /* 0x000000007f087348 */ /* 0x000fea0003c00000 */
[----:B------:R0:W1:Y:S02]  /*3390*/  SHFL.BFLY P0, R130, R132, R131, R134 ;  /* 0x0c00008384827389 */ /* 0x0000640000000086 */
[----:B01----:R-:W-:Y:S01]  /*33a0*/  ENDCOLLECTIVE ;  /* 0x000000000000791b */ /* 0x003fe20003800000 */
.L_x_2709:
[----:B------:R-:W-:Y:S01]  /*33b0*/  MOV R85, R130 ;  /* 0x0000008200557202 */ /* 0x000fe20000000f00 */
[----:B------:R-:W-:Y:S06]  /*33c0*/  BRA `(.L_x_2710) ;  /* 0xffffffe000787947 */ /* 0x000fec000383ffff */
.L_x_2711:
        /* <DEDUP_REMOVED lines=11> */
.L_x_3246:


//--------------------- .text._ZN10layer_norm22ln_bwd_finalize_kernelINS_22Kernel_traits_finalizeILj512E6__halfffffjLb0ELj1024ELj4ENS_18Kernel_traits_baseILj512ES2_ffffjLj1024EEEEELb0ELb1EEEvNS_9BwdParamsE --------------------------
	.section	.text._ZN10layer_norm22ln_bwd_finalize_kernelINS_22Kernel_traits_finalizeILj512E6__halfffffjLb0ELj1024ELj4ENS_18Kernel_traits_baseILj512ES2_ffffjLj1024EEEEELb0ELb1EEEvNS_9BwdParamsE,"ax",@progbits
	.align	128
        .global         _ZN10layer_norm22ln_bwd_finalize_kernelINS_22Kernel_traits_finalizeILj512E6__halfffffjLb0ELj1024ELj4ENS_18Kernel_traits_baseILj512ES2_ffffjLj1024EEEEELb0ELb1EEEvNS_9BwdParamsE
        .type           _ZN10layer_norm22ln_bwd_finalize_kernelINS_22Kernel_traits_finalizeILj512E6__halfffffjLb0ELj1024ELj4ENS_18Kernel_traits_baseILj512ES2_ffffjLj1024EEEEELb0ELb1EEEvNS_9BwdParamsE,@function
        .size           _ZN10layer_norm22ln_bwd_finalize_kernelINS_22Kernel_traits_finalizeILj512E6__halfffffjLb0ELj1024ELj4ENS_18Kernel_traits_baseILj512ES2_ffffjLj1024EEEEELb0ELb1EEEvNS_9BwdParamsE,(.L_x_3247 - _ZN10layer_norm22ln_bwd_finalize_kernelINS_22Kernel_traits_finalizeILj512E6__halfffffjLb0ELj1024ELj4ENS_18Kernel_traits_baseILj512ES2_ffffjLj1024EEEEELb0ELb1EEEvNS_9BwdParamsE)
        .other          _ZN10layer_norm22ln_bwd_finalize_kernelINS_22Kernel_traits_finalizeILj512E6__halfffffjLb0ELj1024ELj4ENS_18Kernel_traits_baseILj512ES2_ffffjLj1024EEEEELb0ELb1EEEvNS_9BwdParamsE,@"STO_CUDA_ENTRY STV_DEFAULT"
_ZN10layer_norm22ln_bwd_finalize_kernelINS_22Kernel_traits_finalizeILj512E6__halfffffjLb0ELj1024ELj4ENS_18Kernel_traits_baseILj512ES2_ffffjLj1024EEEEELb0ELb1EEEvNS_9BwdParamsE:
.text._ZN10layer_norm22ln_bwd_finalize_kernelINS_22Kernel_traits_finalizeILj512E6__halfffffjLb0ELj1024ELj4ENS_18Kernel_traits_baseILj512ES2_ffffjLj1024EEEEELb0ELb1EEEvNS_9BwdParamsE:
        /* <DEDUP_REMOVED lines=26> */
.L_x_2723:
        /* <DEDUP_REMOVED lines=31> */
.L_x_2716:
        /* <DEDUP_REMOVED lines=34> */
.L_x_2715:
[----:B------:R-:W-:Y:S05]  /*05b0*/  BSYNC B1 ;  /* 0x0000000000017941 */ /* 0x000fea0003800000 */
.L_x_2714:
        /* <DEDUP_REMOVED lines=25> */
.L_x_2718:
[----:B------:R-:W-:Y:S05]  /*0750*/  BSYNC B1 ;  /* 0x0000000000017941 */ /* 0x000fea0003800000 */
.L_x_2717:
        /* <DEDUP_REMOVED lines=12> */
.L_x_2713:
[----:B------:R-:W-:Y:S05]  /*0820*/  BSYNC B0 ;  /* 0x0000000000007941 */ /* 0x000fea0003800000 */
.L_x_2712:
        /* <DEDUP_REMOVED lines=29> */
.L_x_2734:
[----:B------:R-:W-:Y:S01]  /*0a00*/  @!P1 SHF.R.U32.HI R12, RZ, 0x3, R0 ;  /* 0x00000003ff0c9819 */ /* 0x000fe20000011600 */
[----:B----4-:R-:W-:Y:S01]  /*0a10*/  FADD.FTZ R14, R9, R14 ;  /* 0x0000000e090e7221 */ /* 0x010fe20000010000 */
[----:B---3--:R-:W-:Y:S02]  /*0a20*/  FADD.FTZ R11, R10, R11 ;  /* 0x0000000b0a0b7221 */ /* 0x008fe40000010000 */
[----:B------:R-:W-:-:S05]  /*0a30*/  @!P1 LOP3.LUT R12, R12, 0x1ffffffc, RZ, 0xc0, !PT ;  /* 0x1ffffffc0c0c9812 */ /* 0x000fca00078ec0ff */
[----:B------:R3:W-:Y:S04]  /*0a40*/  @!P1 STS [R12+UR4+0x2000], R14 ;  /* 0x0020000e0c009988 */ /* 0x0007e80008000804 */
[----:B------:R3:W-:Y:S02]  /*0a50*/  @!P1 STS [R12+UR4+0x2080], R11 ;  /* 0x0020800b0c009988 */ /* 0x0007e40008000804 */
.L_x_2719:
        /* <DEDUP_REMOVED lines=14> */
.L_x_2722:
[----:B------:R-:W-:Y:S05]  /*0b40*/  BSYNC B0 ;  /* 0x0000000000007941 */ /* 0x000fea0003800000 */
.L_x_2721:
[C---:B------:R-:W-:Y:S02]  /*0b50*/  ISETP.GT.U32.AND P1, PT, R3.reuse, -0x201, PT ;  /* 0xfffffdff0300780c */ /* 0x040fe40003f24070 */
[----:B------:R-:W-:Y:S02]  /*0b60*/  IADD3 R3, R3, 0x200, RZ ;  /* 0x0000020003037810 */ /* 0x000fe40007ffe0ff */
[----:B------:R-:W-:-:S09]  /*0b70*/  IADD3 R4, R4, 0x100, RZ ;  /* 0x0000010004047810 */ /* 0x000fd20007ffe0ff */
[----:B------:R-:W-:Y:S05]  /*0b80*/  @P1 BRA `(.L_x_2723) ;  /* 0xfffffff400841947 */ /* 0x000fea000383ffff */
[----:B------:R-:W-:Y:S05]  /*0b90*/  EXIT ;  /* 0x000000000000794d */ /* 0x000fea0003800000 */
.L_x_2720:
[----:B------:R-:W-:Y:S01]  /*0ba0*/  HFMA2.MMA R22, -RZ, RZ, 0, 1.847743988037109375e-06 ;  /* 0x0000001fff167435 */ /* 0x000fe200000001ff */
[----:B0--3--:R-:W-:Y:S01]  /*0bb0*/  MOV R20, R10 ;  /* 0x0000000a00147202 */ /* 0x009fe20000000f00 */
[----:B------:R-:W-:Y:S01]  /*0bc0*/  IMAD.MOV.U32 R19, RZ, RZ, 0x1 ;  /* 0x00000001ff137424 */ /* 0x000fe200078e00ff */
[----:B------:R-:W-:-:S08]  /*0bd0*/  MOV R17, 0xffffffff ;  /* 0xffffffff00117802 */ /* 0x000fd00000000f00 */
[----:B-12---:R-:W-:Y:S05]  /*0be0*/  WARPSYNC.COLLECTIVE R17, `(.L_x_2724) ;  /* 0x0000000011087348 */ /* 0x006fea0003c00000 */
[----:B------:R0:W3:Y:S02]  /*0bf0*/  SHFL.BFLY P2, R18, R20, R19, R22 ;  /* 0x0c00001314127389 */ /* 0x0000e40000040016 */
[----:B0123--:R-:W-:Y:S01]  /*0c00*/  ENDCOLLECTIVE ;  /* 0x000000000000791b */ /* 0x00ffe20003800000 */
.L_x_2724:
[----:B------:R-:W-:Y:S01]  /*0c10*/  HFMA2.MMA R19, -RZ, RZ, 0, 1.1920928955078125e-07 ;  /* 0x00000002ff137435 */ /* 0x000fe200000001ff */
[----:B------:R-:W-:-:S05]  /*0c20*/  MOV R11, R18 ;  /* 0x00000012000b7202 */ /* 0x000fca0000000f00 */
[----:B------:R-:W-:-:S04]  /*0c30*/  FADD.FTZ R11, R10, R11 ;  /* 0x0000000b0a0b7221 */ /* 0x000fc80000010000 */
[----:B------:R-:W-:-:S07]  /*0c40*/  IMAD.MOV.U32 R20, RZ, RZ, R11 ;  /* 0x000000ffff147224 */ /* 0x000fce00078e000b */
[----:B------:R-:W-:Y:S05]  /*0c50*/  WARPSYNC.COLLECTIVE R17, `(.L_x_2725) ;  /* 0x0000000011087348 */ /* 0x000fea0003c00000 */
[----:B------:R0:W1:Y:S02]  /*0c60*/  SHFL.BFLY P2, R18, R20, R19, R22 ;  /* 0x0c00001314127389 */ /* 0x0000640000040016 */
[----:B01----:R-:W-:Y:S01]  /*0c70*/  ENDCOLLECTIVE ;  /* 0x000000000000791b */ /* 0x003fe20003800000 */
.L_x_2725:
[----:B------:R-:W-:Y:S01]  /*0c80*/  IMAD.MOV.U32 R19, RZ, RZ, 0x4 ;  /* 0x00000004ff137424 */ /* 0x000fe200078e00ff */
[----:B------:R-:W-:-:S05]  /*0c90*/  MOV R12, R18 ;  /* 0x00000012000c7202 */ /* 0x000fca0000000f00 */
[----:B------:R-:W-:-:S05]  /*0ca0*/  FADD.FTZ R12, R11, R12 ;  /* 0x0000000c0b0c7221 */ /* 0x000fca0000010000 */
[----:B------:R-:W-:-:S07]  /*0cb0*/  MOV R20, R12 ;  /* 0x0000000c00147202 */ /* 0x000fce0000000f00 */
[----:B------:R-:W-:Y:S05]  /*0cc0*/  WARPSYNC.COLLECTIVE R17, `(.L_x_2726) ;  /* 0x0000000011087348 */ /* 0x000fea0003c00000 */
[----:B------:R0:W1:Y:S02]  /*0cd0*/  SHFL.BFLY P2, R18, R20, R19, R22 ;  /* 0x0c00001314127389 */ /* 0x0000640000040016 */
[----:B01----:R-:W-:Y:S01]  /*0ce0*/  ENDCOLLECTIVE ;  /* 0x000000000000791b */ /* 0x003fe20003800000 */
.L_x_2726:
[----:B------:R-:W-:Y:S01]  /*0cf0*/  HFMA2.MMA R19, -RZ, RZ, 0, 4.76837158203125e-07 ;  /* 0x00000008ff137435 */ /* 0x000fe200000001ff */
[----:B------:R-:W-:-:S05]  /*0d00*/  MOV R13, R18 ;  /* 0x00000012000d7202 */ /* 0x000fca0000000f00 */
[----:B------:R-:W-:-:S05]  /*0d10*/  FADD.FTZ R13, R12, R13 ;  /* 0x0000000d0c0d7221 */ /* 0x000fca0000010000 */
[----:B------:R-:W-:-:S07]  /*0d20*/  MOV R20, R13 ;  /* 0x0000000d00147202 */ /* 0x000fce0000000f00 */
[----:B------:R-:W-:Y:S05]  /*0d30*/  WARPSYNC.COLLECTIVE R17, `(.L_x_2727) ;  /* 0x0000000011087348 */ /* 0x000fea0003c00000 */
[----:B------:R0:W1:Y:S02]  /*0d40*/  SHFL.BFLY P2, R18, R20, R19, R22 ;  /* 0x0c00001314127389 */ /* 0x0000640000040016 */
[----:B01----:R-:W-:Y:S01]  /*0d50*/  ENDCOLLECTIVE ;  /* 0x000000000000791b */ /* 0x003fe20003800000 */
.L_x_2727:
[----:B------:R-:W-:Y:S01]  /*0d60*/  HFMA2.MMA R19, -RZ, RZ, 0, 9.5367431640625e-07 ;  /* 0x00000010ff137435 */ /* 0x000fe200000001ff */
[----:B------:R-:W-:-:S04]  /*0d70*/  IMAD.MOV.U32 R10, RZ, RZ, R18 ;  /* 0x000000ffff0a7224 */ /* 0x000fc800078e0012 */
[----:B------:R-:W-:-:S05]  /*0d80*/  FADD.FTZ R10, R13, R10 ;  /* 0x0000000a0d0a7221 */ /* 0x000fca0000010000 */
[----:B------:R-:W-:-:S07]  /*0d90*/  MOV R20, R10 ;  /* 0x0000000a00147202 */ /* 0x000fce0000000f00 */
[----:B------:R-:W-:Y:S05]  /*0da0*/  WARPSYNC.COLLECTIVE R17, `(.L_x_2728) ;  /* 0x0000000011087348 */ /* 0x000fea0003c00000 */
[----:B------:R0:W1:Y:S02]  /*0db0*/  SHFL.BFLY P2, R18, R20, R19, R22 ;  /* 0x0c00001314127389 */ /* 0x0000640000040016 */
[----:B01----:R-:W-:Y:S01]  /*0dc0*/  ENDCOLLECTIVE ;  /* 0x000000000000791b */ /* 0x003fe20003800000 */
.L_x_2728:
[----:B------:R-:W-:Y:S01]  /*0dd0*/  HFMA2.MMA R19, -RZ, RZ, 0, 5.9604644775390625e-08 ;  /* 0x00000001ff137435 */ /* 0x000fe200000001ff */
[----:B------:R-:W-:Y:S01]  /*0de0*/  IMAD.MOV.U32 R20, RZ, RZ, R9 ;  /* 0x000000ffff147224 */ /* 0x000fe200078e0009 */
[----:B------:R-:W-:-:S09]  /*0df0*/  MOV R11, R18 ;  /* 0x00000012000b7202 */ /* 0x000fd20000000f00 */
[----:B------:R-:W-:Y:S05]  /*0e00*/  WARPSYNC.COLLECTIVE R17, `(.L_x_2729) ;  /* 0x0000000011087348 */ /* 0x000fea0003c00000 */
[----:B------:R0:W1:Y:S02]  /*0e10*/  SHFL.BFLY P2, R18, R20, R19, R22 ;  /* 0x0c00001314127389 */ /* 0x0000640000040016 */
[----:B01----:R-:W-:Y:S01]  /*0e20*/  ENDCOLLECTIVE ;  /* 0x000000000000791b */ /* 0x003fe20003800000 */
.L_x_2729:
[----:B------:R-:W-:Y:S01]  /*0e30*/  HFMA2.MMA R19, -RZ, RZ, 0, 1.1920928955078125e-07 ;  /* 0x00000002ff137435 */ /* 0x000fe200000001ff */
[----:B------:R-:W-:-:S05]  /*0e40*/  MOV R12, R18 ;  /* 0x00000012000c7202 */ /* 0x000fca0000000f00 */
[----:B------:R-:W-:-:S05]  /*0e50*/  FADD.FTZ R14, R9, R12 ;  /* 0x0000000c090e7221 */ /* 0x000fca0000010000 */
[----:B------:R-:W-:-:S07]  /*0e60*/  MOV R20, R14 ;  /* 0x0000000e00147202 */ /* 0x000fce0000000f00 */
[----:B------:R-:W-:Y:S05]  /*0e70*/  WARPSYNC.COLLECTIVE R17, `(.L_x_2730) ;  /* 0x0000000011087348 */ /* 0x000fea0003c00000 */
[----:B------:R0:W1:Y:S02]  /*0e80*/  SHFL.BFLY P2, R18, R20, R19, R22 ;  /* 0x0c00001314127389 */ /* 0x0000640000040016 */
[----:B01----:R-:W-:Y:S01]  /*0e90*/  ENDCOLLECTIVE ;  /* 0x000000000000791b */ /* 0x003fe20003800000 */
.L_x_2730:
[----:B------:R-:W-:Y:S01]  /*0ea0*/  HFMA2.MMA R19, -RZ, RZ, 0, 2.384185791015625e-07 ;  /* 0x00000004ff137435 */ /* 0x000fe200000001ff */
[----:B------:R-:W-:-:S04]  /*0eb0*/  IMAD.MOV.U32 R13, RZ, RZ, R18 ;  /* 0x000000ffff0d7224 */ /* 0x000fc800078e0012 */
[----:B------:R-:W-:-:S05]  /*0ec0*/  FADD.FTZ R15, R14, R13 ;  /* 0x0000000d0e0f7221 */ /* 0x000fca0000010000 */
[----:B------:R-:W-:-:S07]  /*0ed0*/  MOV R20, R15 ;  /* 0x0000000f00147202 */ /* 0x000fce0000000f00 */
[----:B------:R-:W-:Y:S05]  /*0ee0*/  WARPSYNC.COLLECTIVE R17, `(.L_x_2731) ;  /* 0x0000000011087348 */ /* 0x000fea0003c00000 */
[----:B------:R0:W1:Y:S02]  /*0ef0*/  SHFL.BFLY P2, R18, R20, R19, R22 ;  /* 0x0c00001314127389 */ /* 0x0000640000040016 */
[----:B01----:R-:W-:Y:S01]  /*0f00*/  ENDCOLLECTIVE ;  /* 0x000000000000791b */ /* 0x003fe20003800000 */
.L_x_2731:
[----:B------:R-:W-:Y:S01]  /*0f10*/  IMAD.MOV.U32 R19, RZ, RZ, 0x8 ;  /* 0x00000008ff137424 */ /* 0x000fe200078e00ff */
[----:B------:R-:W-:-:S05]  /*0f20*/  MOV R16, R18 ;  /* 0x0000001200107202 */ /* 0x000fca0000000f00 */
[----:B------:R-:W-:-:S05]  /*0f30*/  FADD.FTZ R16, R15, R16 ;  /* 0x000000100f107221 */ /* 0x000fca0000010000 */
[----:B------:R-:W-:-:S07]  /*0f40*/  MOV R20, R16 ;  /* 0x0000001000147202 */ /* 0x000fce0000000f00 */
[----:B------:R-:W-:Y:S05]  /*0f50*/  WARPSYNC.COLLECTIVE R17, `(.L_x_2732) ;  /* 0x0000000011087348 */ /* 0x000fea0003c00000 */
[----:B------:R0:W1:Y:S02]  /*0f60*/  SHFL.BFLY P2, R18, R20, R19, R22 ;  /* 0x0c00001314127389 */ /* 0x0000640000040016 */
[----:B01----:R-:W-:Y:S01]  /*0f70*/  ENDCOLLECTIVE ;  /* 0x000000000000791b */ /* 0x003fe20003800000 */
.L_x_2732:
[----:B------:R-:W-:Y:S01]  /*0f80*/  HFMA2.MMA R19, -RZ, RZ, 0, 9.5367431640625e-07 ;  /* 0x00000010ff137435 */ /* 0x000fe200000001ff */
[----:B------:R-:W-:-:S05]  /*0f90*/  MOV R9, R18 ;  /* 0x0000001200097202 */ /* 0x000fca0000000f00 */
[----:B------:R-:W-:-:S05]  /*0fa0*/  FADD.FTZ R9, R16, R9 ;  /* 0x0000000910097221 */ /* 0x000fca0000010000 */
[----:B------:R-:W-:-:S07]  /*0fb0*/  MOV R20, R9 ;  /* 0x0000000900147202 */ /* 0x000fce0000000f00 */
[----:B------:R-:W-:Y:S05]  /*0fc0*/  WARPSYNC.COLLECTIVE R17, `(.L_x_2733) ;  /* 0x0000000011087348 */ /* 0x000fea0003c00000 */
[----:B------:R0:W1:Y:S02]  /*0fd0*/  SHFL.BFLY P2, R18, R20, R19, R22 ;  /* 0x0c00001314127389 */ /* 0x0000640000040016 */
[----:B01----:R-:W-:Y:S01]  /*0fe0*/  ENDCOLLECTIVE ;  /* 0x000000000000791b */ /* 0x003fe20003800000 */
.L_x_2733:
[----:B------:R-:W-:Y:S01]  /*0ff0*/  MOV R14, R18 ;  /* 0x00000012000e7202 */ /* 0x000fe20000000f00 */
[----:B------:R-:W-:Y:S06]  /*1000*/  BRA `(.L_x_2734) ;  /* 0xfffffff8007c7947 */ /* 0x000fec000383ffff */
.L_x_2735:
        /* <DEDUP_REMOVED lines=15> */
.L_x_3247:


//--------------------- .text._ZN10layer_norm40ln_parallel_residual_bwd_finalize_kernelINS_22Kernel_traits_finalizeILj512E6__halfffffjLb0ELj1024ELj4ENS_18Kernel_traits_baseILj512ES2_ffffjLj1024EEEEELb1EEEvNS_9BwdParamsE --------------------------
	.section	.text._ZN10layer_norm40ln_parallel_residual_bwd_finalize_kernelINS_22Kernel_traits_finalizeILj512E6__halfffffjLb0ELj1024ELj4ENS_18Kernel_traits_baseILj512ES2_ffffjLj1024EEEEELb1EEEvNS_9BwdParamsE,"ax",@progbits
	.align	128
        .global         _ZN10layer_norm40ln_parallel_residual_bwd_finalize_kernelINS_22Kernel_traits_finalizeILj512E6__halfffffjLb0ELj1024ELj4ENS_18Kernel_traits_baseILj512ES2_ffffjLj1024EEEEELb1EEEvNS_9BwdParamsE
        .type           _ZN10layer_norm40ln_parallel_residual_bwd_finalize_kernelINS_22Kernel_traits_finalizeILj512E6__halfffffjLb0ELj1024ELj4ENS_18Kernel_traits_baseILj512ES2_ffffjLj1024EEEEELb1EEEvNS_9BwdParamsE,@function
        .size           _ZN10layer_norm40ln_parallel_residual_bwd_finalize_kernelINS_22Kernel_traits_finalizeILj512E6__halfffffjLb0ELj1024ELj4ENS_18Kernel_traits_baseILj512ES2_ffffjLj1024EEEEELb1EEEvNS_9BwdParamsE,(.L_x_3248 - _ZN10layer_norm40ln_parallel_residual_bwd_finalize_kernelINS_22Kernel_traits_finalizeILj512E6__halfffffjLb0ELj1024ELj4ENS_18Kernel_traits_baseILj512ES2_ffffjLj1024EEEEELb1EEEvNS_9BwdParamsE)
        .other          _ZN10layer_norm40ln_parallel_residual_bwd_finalize_kernelINS_22Kernel_traits_finalizeILj512E6__halfffffjLb0ELj1024ELj4ENS_18Kernel_traits_baseILj512ES2_ffffjLj1024EEEEELb1EEEvNS_9BwdParamsE,@"STO_CUDA_ENTRY STV_DEFAULT"
_ZN10layer_norm40ln_parallel_residual_bwd_finalize_kernelINS_22Kernel_traits_finalizeILj512E6__halfffffjLb0ELj1024ELj4ENS_18Kernel_traits_baseILj512ES2_ffffjLj1024EEEEELb1EEEvNS_9BwdParamsE:
.text._ZN10layer_norm40ln_parallel_residual_bwd_finalize_kernelINS_22Kernel_traits_finalizeILj512E6__halfffffjLb0ELj1024ELj4ENS_18Kernel_traits_baseILj512ES2_ffffjLj1024EEEEELb1EEEvNS_9BwdParamsE:
        /* <DEDUP_REMOVED lines=23> */
.L_x_2747:
        /* <DEDUP_REMOVED lines=41> */
.L_x_2740:
        /* <DEDUP_REMOVED lines=62> */
.L_x_2739:
[----:B------:R-:W-:Y:S05]  /*07e0*/  BSYNC B1 ;  /* 0x0000000000017941 */ /* 0x000fea0003800000 */
.L_x_2738:
        /* <DEDUP_REMOVED lines=39> */
.L_x_2742:
[----:B------:R-:W-:Y:S05]  /*0a60*/  BSYNC B1 ;  /* 0x0000000000017941 */ /* 0x000fea0003800000 */
.L_x_2741:
        /* <DEDUP_REMOVED lines=20> */
.L_x_2737:
[----:B------:R-:W-:Y:S05]  /*0bb0*/  BSYNC B0 ;  /* 0x0000000000007941 */ /* 0x000fea0003800000 */
.L_x_2736:
        /* <DEDUP_REMOVED lines=54> */
.L_x_2768:
        /* <DEDUP_REMOVED lines=10> */
.L_x_2743:
        /* <DEDUP_REMOVED lines=26> */
.L_x_2746:
[----:B------:R-:W-:Y:S05]  /*1160*/  BSYNC B0 ;  /* 0x0000000000007941 */ /* 0x000fea0003800000 */
.L_x_2745:
[C---:B------:R-:W-:Y:S02]  /*1170*/  ISETP.GT.U32.AND P1, PT, R4.reuse, -0x201, PT ;  /* 0xfffffdff0400780c */ /* 0x040fe40003f24070 */
[----:B------:R-:W-:Y:S02]  /*1180*/  IADD3 R4, R4, 0x200, RZ ;  /* 0x0000020004047810 */ /* 0x000fe40007ffe0ff */
[----:B------:R-:W-:-:S09]  /*1190*/  IADD3 R5, R5, 0x100, RZ ;  /* 0x0000010005057810 */ /* 0x000fd20007ffe0ff */
[----:B------:R-:W-:Y:S05]  /*11a0*/  @P1 BRA `(.L_x_2747) ;  /* 0xffffffec00f01947 */ /* 0x000fea000383ffff */
[----:B------:R-:W-:Y:S05]  /*11b0*/  EXIT ;  /* 0x000000000000794d */ /* 0x000fea0003800000 */
.L_x_2744:
[----:B------:R-:W-:Y:S01]  /*11c0*/  HFMA2.MMA R13, -RZ, RZ, 0, 5.9604644775390625e-08 ;  /* 0x00000001ff0d7435 */ /* 0x000fe200000001ff */
[----:B0-----:R-:W-:Y:S02]  /*11d0*/  MOV R26, R9 ;  /* 0x00000009001a7202 */ /* 0x001fe40000000f00 */
[----:B------:R-:W-:Y:S02]  /*11e0*/  MOV R12, 0x1f ;  /* 0x0000001f000c7802 */ /* 0x000fe40000000f00 */
[----:B------:R-:W-:-:S07]  /*11f0*/  MOV R11, 0xffffffff ;  /* 0xffffffff000b7802 */ /* 0x000fce0000000f00 */
[----:B-1234-:R-:W-:Y:S05]  /*1200*/  WARPSYNC.COLLECTIVE R11, `(.L_x_2748) ;  /* 0x000000000b087348 */ /* 0x01efea0003c00000 */
[----:B------:R0:W0:Y:S02]  /*1210*/  SHFL.BFLY P2, R16, R26, R13, R12 ;  /* 0x0c00000d1a107389 */ /* 0x000024000004000c */
[----:B01234-:R-:W-:Y:S01]  /*1220*/  ENDCOLLECTIVE ;  /* 0x000000000000791b */ /* 0x01ffe20003800000 */
.L_x_2748:
[----:B------:R-:W-:Y:S01]  /*1230*/  HFMA2.MMA R13, -RZ, RZ, 0, 1.1920928955078125e-07 ;  /* 0x00000002ff0d7435 */ /* 0x000fe200000001ff */
[----:B------:R-:W-:-:S05]  /*1240*/  FADD.FTZ R10, R9, R16 ;  /* 0x00000010090a7221 */ /* 0x000fca0000010000 */
[----:B------:R-:W-:-:S07]  /*1250*/  MOV R26, R10 ;  /* 0x0000000a001a7202 */ /* 0x000fce0000000f00 */
[----:B------:R-:W-:Y:S05]  /*1260*/  WARPSYNC.COLLECTIVE R11, `(.L_x_2749) ;  /* 0x000000000b087348 */ /* 0x000fea0003c00000 */
[----:B------:R0:W1:Y:S02]  /*1270*/  SHFL.BFLY P2, R16, R26, R13, R12 ;  /* 0x0c00000d1a107389 */ /* 0x000064000004000c */
[----:B01----:R-:W-:Y:S01]  /*1280*/  ENDCOLLECTIVE ;  /* 0x000000000000791b */ /* 0x003fe20003800000 */
.L_x_2749:
[----:B------:R-:W-:Y:S01]  /*1290*/  HFMA2.MMA R13, -RZ, RZ, 0, 2.384185791015625e-07 ;  /* 0x00000004ff0d7435 */ /* 0x000fe200000001ff */
[----:B------:R-:W-:-:S05]  /*12a0*/  FADD.FTZ R9, R10, R16 ;  /* 0x000000100a097221 */ /* 0x000fca0000010000 */
[----:B------:R-:W-:-:S07]  /*12b0*/  MOV R26, R9 ;  /* 0x00000009001a7202 */ /* 0x000fce0000000f00 */
[----:B------:R-:W-:Y:S05]  /*12c0*/  WARPSYNC.COLLECTIVE R11, `(.L_x_2750) ;  /* 0x000000000b087348 */ /* 0x000fea0003c00000 */
[----:B------:R0:W1:Y:S02]  /*12d0*/  SHFL.BFLY P2, R16, R26, R13, R12 ;  /* 0x0c00000d1a107389 */ /* 0x000064000004000c */
[----:B01----:R-:W-:Y:S01]  /*12e0*/  ENDCOLLECTIVE ;  /* 0x000000000000791b */ /* 0x003fe20003800000 */
.L_x_2750:
[----:B------:R-:W-:Y:S01]  /*12f0*/  HFMA2.MMA R13, -RZ, RZ, 0, 4.76837158203125e-07 ;  /* 0x00000008ff0d7435 */ /* 0x000fe200000001ff */
[----:B------:R-:W-:-:S05]  /*1300*/  FADD.FTZ R18, R9, R16 ;  /* 0x0000001009127221 */ /* 0x000fca0000010000 */
[----:B------:R-:W-:-:S07]  /*1310*/  MOV R26, R18 ;  /* 0x00000012001a7202 */ /* 0x000fce0000000f00 */
[----:B------:R-:W-:Y:S05]  /*1320*/  WARPSYNC.COLLECTIVE R11, `(.L_x_2751) ;  /* 0x000000000b087348 */ /* 0x000fea0003c00000 */
[----:B------:R0:W1:Y:S02]  /*1330*/  SHFL.BFLY P2, R16, R26, R13, R12 ;  /* 0x0c00000d1a107389 */ /* 0x000064000004000c */
[----:B01----:R-:W-:Y:S01]  /*1340*/  ENDCOLLECTIVE ;  /* 0x000000000000791b */ /* 0x003fe20003800000 */
.L_x_2751:
[----:B------:R-:W-:Y:S01]  /*1350*/  HFMA2.MMA R13, -RZ, RZ, 0, 9.5367431640625e-07 ;  /* 0x00000010ff0d7435 */ /* 0x000fe200000001ff */
[----:B------:R-:W-:-:S05]  /*1360*/  FADD.FTZ R10, R18, R16 ;  /* 0x00000010120a7221 */ /* 0x000fca0000010000 */
[----:B------:R-:W-:-:S07]  /*1370*/  MOV R26, R10 ;  /* 0x0000000a001a7202 */ /* 0x000fce0000000f00 */
[----:B------:R-:W-:Y:S05]  /*1380*/  WARPSYNC.COLLECTIVE R11, `(.L_x_2752) ;  /* 0x000000000b087348 */ /* 0x000fea0003c00000 */
[----:B------:R0:W1:Y:S02]  /*1390*/  SHFL.BFLY P2, R16, R26, R13, R12 ;  /* 0x0c00000d1a107389 */ /* 0x000064000004000c */
[----:B01----:R-:W-:Y:S01]  /*13a0*/  ENDCOLLECTIVE ;  /* 0x000000000000791b */ /* 0x003fe20003800000 */
.L_x_2752:
[----:B------:R-:W-:Y:S01]  /*13b0*/  MOV R26, R14 ;  /* 0x0000000e001a7202 */ /* 0x000fe20000000f00 */
[----:B------:R-:W-:Y:S01]  /*13c0*/  IMAD.MOV.U32 R13, RZ, RZ, 0x1 ;  /* 0x00000001ff0d7424 */ /* 0x000fe200078e00ff */
[----:B------:R-:W-:-:S07]  /*13d0*/  MOV R9, R16 ;  /* 0x0000001000097202 */ /* 0x000fce0000000f00 */
[----:B------:R-:W-:Y:S05]  /*13e0*/  WARPSYNC.COLLECTIVE R11, `(.L_x_2753) ;  /* 0x000000000b087348 */ /* 0x000fea0003c00000 */
[----:B------:R0:W1:Y:S02]  /*13f0*/  SHFL.BFLY P2, R16, R26, R13, R12 ;  /* 0x0c00000d1a107389 */ /* 0x000064000004000c */
[----:B01----:R-:W-:Y:S01]  /*1400*/  ENDCOLLECTIVE ;  /* 0x000000000000791b */ /* 0x003fe20003800000 */
.L_x_2753:
[----:B------:R-:W-:Y:S01]  /*1410*/  HFMA2.MMA R13, -RZ, RZ, 0, 1.1920928955078125e-07 ;  /* 0x00000002ff0d7435 */ /* 0x000fe200000001ff */
[----:B------:R-:W-:-:S05]  /*1420*/  MOV R15, R16 ;  /* 0x00000010000f7202 */ /* 0x000fca0000000f00 */
[----:B------:R-:W-:-:S05]  /*1430*/  FADD.FTZ R15, R14, R15 ;  /* 0x0000000f0e0f7221 */ /* 0x000fca0000010000 */
[----:B------:R-:W-:-:S07]  /*1440*/  MOV R26, R15 ;  /* 0x0000000f001a7202 */ /* 0x000fce0000000f00 */
[----:B------:R-:W-:Y:S05]  /*1450*/  WARPSYNC.COLLECTIVE R11, `(.L_x_2754) ;  /* 0x000000000b087348 */ /* 0x000fea0003c00000 */
[----:B------:R0:W1:Y:S02]  /*1460*/  SHFL.BFLY P2, R16, R26, R13, R12 ;  /* 0x0c00000d1a107389 */ /* 0x000064000004000c */
[----:B01----:R-:W-:Y:S01]  /*1470*/  ENDCOLLECTIVE ;  /* 0x000000000000791b */ /* 0x003fe20003800000 */
.L_x_2754:
[----:B------:R-:W-:Y:S01]  /*1480*/  HFMA2.MMA R13, -RZ, RZ, 0, 2.384185791015625e-07 ;  /* 0x00000004ff0d7435 */ /* 0x000fe200000001ff */
[----:B------:R-:W-:-:S05]  /*1490*/  MOV R18, R16 ;  /* 0x0000001000127202 */ /* 0x000fca0000000f00 */
[----:B------:R-:W-:-:S05]  /*14a0*/  FADD.FTZ R14, R15, R18 ;  /* 0x000000120f0e7221 */ /* 0x000fca0000010000 */
[----:B------:R-:W-:-:S07]  /*14b0*/  MOV R26, R14 ;  /* 0x0000000e001a7202 */ /* 0x000fce0000000f00 */
[----:B------:R-:W-:Y:S05]  /*14c0*/  WARPSYNC.COLLECTIVE R11, `(.L_x_2755) ;  /* 0x000000000b087348 */ /* 0x000fea0003c00000 */
[----:B------:R0:W1:Y:S02]  /*14d0*/  SHFL.BFLY P2, R16, R26, R13, R12 ;  /* 0x0c00000d1a107389 */ /* 0x000064000004000c */
[----:B01----:R-:W-:Y:S01]  /*14e0*/  ENDCOLLECTIVE ;  /* 0x000000000000791b */ /* 0x003fe20003800000 */
.L_x_2755:
[----:B------:R-:W-:Y:S01]  /*14f0*/  HFMA2.MMA R13, -RZ, RZ, 0, 4.76837158203125e-07 ;  /* 0x00000008ff0d7435 */ /* 0x000fe200000001ff */
[----:B------:R-:W-:-:S05]  /*1500*/  MOV R17, R16 ;  /* 0x0000001000117202 */ /* 0x000fca0000000f00 */
[----:B------:R-:W-:-:S05]  /*1510*/  FADD.FTZ R19, R14, R17 ;  /* 0x000000110e137221 */ /* 0x000fca0000010000 */
[----:B------:R-:W-:-:S07]  /*1520*/  MOV R26, R19 ;  /* 0x00000013001a7202 */ /* 0x000fce0000000f00 */
[----:B------:R-:W-:Y:S05]  /*1530*/  WARPSYNC.COLLECTIVE R11, `(.L_x_2756) ;  /* 0x000000000b087348 */ /* 0x000fea0003c00000 */
[----:B------:R0:W1:Y:S02]  /*1540*/  SHFL.BFLY P2, R16, R26, R13, R12 ;  /* 0x0c00000d1a107389 */ /* 0x000064000004000c */
[----:B01----:R-:W-:Y:S01]  /*1550*/  ENDCOLLECTIVE ;  /* 0x000000000000791b */ /* 0x003fe20003800000 */
.L_x_2756:
[----:B------:R-:W-:Y:S01]  /*1560*/  HFMA2.MMA R13, -RZ, RZ, 0, 9.5367431640625e-07 ;  /* 0x00000010ff0d7435 */ /* 0x000fe200000001ff */
[----:B------:R-:W-:-:S05]  /*1570*/  MOV R20, R16 ;  /* 0x0000001000147202 */ /* 0x000fca0000000f00 */
[----:B------:R-:W-:-:S05]  /*1580*/  FADD.FTZ R15, R19, R20 ;  /* 0x00000014130f7221 */ /* 0x000fca0000010000 */
[----:B------:R-:W-:-:S07]  /*1590*/  MOV R26, R15 ;  /* 0x0000000f001a7202 */ /* 0x000fce0000000f00 */
[----:B------:R-:W-:Y:S05]  /*15a0*/  WARPSYNC.COLLECTIVE R11, `(.L_x_2757) ;  /* 0x000000000b087348 */ /* 0x000fea0003c00000 */
[----:B------:R0:W1:Y:S02]  /*15b0*/  SHFL.BFLY P2, R16, R26, R13, R12 ;  /* 0x0c00000d1a107389 */ /* 0x000064000004000c */
[----:B01----:R-:W-:Y:S01]  /*15c0*/  ENDCOLLECTIVE ;  /* 0x000000000000791b */ /* 0x003fe20003800000 */
.L_x_2757:
[----:B------:R-:W-:Y:S01]  /*15d0*/  HFMA2.MMA R13, -RZ, RZ, 0, 5.9604644775390625e-08 ;  /* 0x00000001ff0d7435 */ /* 0x000fe200000001ff */
[----:B------:R-:W-:Y:S02]  /*15e0*/  MOV R26, R8 ;  /* 0x00000008001a7202 */ /* 0x000fe40000000f00 */
[----:B------:R-:W-:-:S08]  /*15f0*/  MOV R14, R16 ;  /* 0x00000010000e7202 */ /* 0x000fd00000000f00 */
[----:B------:R-:W-:Y:S05]  /*1600*/  WARPSYNC.COLLECTIVE R11, `(.L_x_2758) ;  /* 0x000000000b087348 */ /* 0x000fea0003c00000 */
[----:B------:R0:W1:Y:S02]  /*1610*/  SHFL.BFLY P2, R16, R26, R13, R12 ;  /* 0x0c00000d1a107389 */ /* 0x000064000004000c */
[----:B01----:R-:W-:Y:S01]  /*1620*/  ENDCOLLECTIVE ;  /* 0x000000000000791b */ /* 0x003fe20003800000 */
.L_x_2758:
[----:B------:R-:W-:Y:S01]  /*1630*/  HFMA2.MMA R13, -RZ, RZ, 0, 1.1920928955078125e-07 ;  /* 0x00000002ff0d7435 */ /* 0x000fe200000001ff */
[----:B------:R-:W-:-:S05]  /*1640*/  MOV R17, R16 ;  /* 0x0000001000117202 */ /* 0x000fca0000000f00 */
[----:B------:R-:W-:-:S05]  /*1650*/  FADD.FTZ R19, R8, R17 ;  /* 0x0000001108137221 */ /* 0x000fca0000010000 */
[----:B------:R-:W-:-:S07]  /*1660*/  MOV R26, R19 ;  /* 0x00000013001a7202 */ /* 0x000fce0000000f00 */
[----:B------:R-:W-:Y:S05]  /*1670*/  WARPSYNC.COLLECTIVE R11, `(.L_x_2759) ;  /* 0x000000000b087348 */ /* 0x000fea0003c00000 */
[----:B------:R0:W1:Y:S02]  /*1680*/  SHFL.BFLY P2, R16, R26, R13, R12 ;  /* 0x0c00000d1a107389 */ /* 0x000064000004000c */
[----:B01----:R-:W-:Y:S01]  /*1690*/  ENDCOLLECTIVE ;  /* 0x000000000000791b */ /* 0x003fe20003800000 */
.L_x_2759:
[----:B------:R-:W-:Y:S01]  /*16a0*/  IMAD.MOV.U32 R13, RZ, RZ, 0x4 ;  /* 0x00000004ff0d7424 */ /* 0x000fe200078e00ff */
[----:B------:R-:W-:-:S05]  /*16b0*/  MOV R20, R16 ;  /* 0x0000001000147202 */ /* 0x000fca0000000f00 */
[----:B------:R-:W-:-:S05]  /*16c0*/  FADD.FTZ R8, R19, R20 ;  /* 0x0000001413087221 */ /* 0x000fca0000010000 */
[----:B------:R-:W-:-:S07]  /*16d0*/  MOV R26, R8 ;  /* 0x00000008001a7202 */ /* 0x000fce0000000f00 */
[----:B------:R-:W-:Y:S05]  /*16e0*/  WARPSYNC.COLLECTIVE R11, `(.L_x_2760) ;  /* 0x000000000b087348 */ /* 0x000fea0003c00000 */
[----:B------:R0:W1:Y:S02]  /*16f0*/  SHFL.BFLY P2, R16, R26, R13, R12 ;  /* 0x0c00000d1a107389 */ /* 0x000064000004000c */
[----:B01----:R-:W-:Y:S01]  /*1700*/  ENDCOLLECTIVE ;  /* 0x000000000000791b */ /* 0x003fe20003800000 */
.L_x_2760:
[----:B------:R-:W-:Y:S01]  /*1710*/  HFMA2.MMA R13, -RZ, RZ, 0, 4.76837158203125e-07 ;  /* 0x00000008ff0d7435 */ /* 0x000fe200000001ff */
[----:B------:R-:W-:-:S05]  /*1720*/  MOV R21, R16 ;  /* 0x0000001000157202 */ /* 0x000fca0000000f00 */
[----:B------:R-:W-:-:S05]  /*1730*/  FADD.FTZ R21, R8, R21 ;  /* 0x0000001508157221 */ /* 0x000fca0000010000 */
[----:B------:R-:W-:-:S07]  /*1740*/  MOV R26, R21 ;  /* 0x00000015001a7202 */ /* 0x000fce0000000f00 */
[----:B------:R-:W-:Y:S05]  /*1750*/  WARPSYNC.COLLECTIVE R11, `(.L_x_2761) ;  /* 0x000000000b087348 */ /* 0x000fea0003c00000 */
[----:B------:R0:W1:Y:S02]  /*1760*/  SHFL.BFLY P2, R16, R26, R13, R12 ;  /* 0x0c00000d1a107389 */ /* 0x000064000004000c */
[----:B01----:R-:W-:Y:S01]  /*1770*/  ENDCOLLECTIVE ;  /* 0x000000000000791b */ /* 0x003fe20003800000 */
.L_x_2761:
[----:B------:R-:W-:Y:S01]  /*1780*/  HFMA2.MMA R13, -RZ, RZ, 0, 9.5367431640625e-07 ;  /* 0x00000010ff0d7435 */ /* 0x000fe200000001ff */
[----:B------:R-:W-:-:S05]  /*1790*/  MOV R22, R16 ;  /* 0x0000001000167202 */ /* 0x000fca0000000f00 */
[----:B------:R-:W-:-:S05]  /*17a0*/  FADD.FTZ R17, R21, R22 ;  /* 0x0000001615117221 */ /* 0x000fca0000010000 */
[----:B------:R-:W-:-:S07]  /*17b0*/  MOV R26, R17 ;  /* 0x00000011001a7202 */ /* 0x000fce0000000f00 */
[----:B------:R-:W-:Y:S05]  /*17c0*/  WARPSYNC.COLLECTIVE R11, `(.L_x_2762) ;  /* 0x000000000b087348 */ /* 0x000fea0003c00000 */
[----:B------:R0:W1:Y:S02]  /*17d0*/  SHFL.BFLY P2, R16, R26, R13, R12 ;  /* 0x0c00000d1a107389 */ /* 0x000064000004000c */
[----:B01----:R-:W-:Y:S01]  /*17e0*/  ENDCOLLECTIVE ;  /* 0x000000000000791b */ /* 0x003fe20003800000 */
.L_x_2762:
[----:B------:R-:W-:Y:S01]  /*17f0*/  HFMA2.MMA R13, -RZ, RZ, 0, 5.9604644775390625e-08 ;  /* 0x00000001ff0d7435 */ /* 0x000fe200000001ff */
[----:B------:R-:W-:Y:S02]  /*1800*/  MOV R26, R7 ;  /* 0x00000007001a7202 */ /* 0x000fe40000000f00 */
[----:B------:R-:W-:-:S08]  /*1810*/  MOV R8, R16 ;  /* 0x0000001000087202 */ /* 0x000fd00000000f00 */
[----:B------:R-:W-:Y:S05]  /*1820*/  WARPSYNC.COLLECTIVE R11, `(.L_x_2763) ;  /* 0x000000000b087348 */ /* 0x000fea0003c00000 */
[----:B------:R0:W1:Y:S02]  /*1830*/  SHFL.BFLY P2, R16, R26, R13, R12 ;  /* 0x0c00000d1a107389 */ /* 0x000064000004000c */
[----:B01----:R-:W-:Y:S01]  /*1840*/  ENDCOLLECTIVE ;  /* 0x000000000000791b */ /* 0x003fe20003800000 */
.L_x_2763:
[----:B------:R-:W-:Y:S01]  /*1850*/  HFMA2.MMA R13, -RZ, RZ, 0, 1.1920928955078125e-07 ;  /* 0x00000002ff0d7435 */ /* 0x000fe200000001ff */
[----:B------:R-:W-:-:S05]  /*1860*/  MOV R18, R16 ;  /* 0x0000001000127202 */ /* 0x000fca0000000f00 */
[----:B------:R-:W-:-:S05]  /*1870*/  FADD.FTZ R22, R7, R18 ;  /* 0x0000001207167221 */ /* 0x000fca0000010000 */
[----:B------:R-:W-:-:S07]  /*1880*/  MOV R26, R22 ;  /* 0x00000016001a7202 */ /* 0x000fce0000000f00 */
[----:B------:R-:W-:Y:S05]  /*1890*/  WARPSYNC.COLLECTIVE R11, `(.L_x_2764) ;  /* 0x000000000b087348 */ /* 0x000fea0003c00000 */
[----:B------:R0:W1:Y:S02]  /*18a0*/  SHFL.BFLY P2, R16, R26, R13, R12 ;  /* 0x0c00000d1a107389 */ /* 0x000064000004000c */
[----:B01----:R-:W-:Y:S01]  /*18b0*/  ENDCOLLECTIVE ;  /* 0x000000000000791b */ /* 0x003fe20003800000 */
.L_x_2764:
[----:B------:R-:W-:Y:S01]  /*18c0*/  HFMA2.MMA R13, -RZ, RZ, 0, 2.384185791015625e-07 ;  /* 0x00000004ff0d7435 */ /* 0x000fe200000001ff */
[----:B------:R-:W-:-:S05]  /*18d0*/  MOV R21, R16 ;  /* 0x0000001000157202 */ /* 0x000fca0000000f00 */
[----:B------:R-:W-:-:S05]  /*18e0*/  FADD.FTZ R7, R22, R21 ;  /* 0x0000001516077221 */ /* 0x000fca0000010000 */
[----:B------:R-:W-:-:S07]  /*18f0*/  MOV R26, R7 ;  /* 0x00000007001a7202 */ /* 0x000fce0000000f00 */
[----:B------:R-:W-:Y:S05]  /*1900*/  WARPSYNC.COLLECTIVE R11, `(.L_x_2765) ;  /* 0x000000000b087348 */ /* 0x000fea0003c00000 */
[----:B------:R0:W1:Y:S02]  /*1910*/  SHFL.BFLY P2, R16, R26, R13, R12 ;  /* 0x0c00000d1a107389 */ /* 0x000064000004000c */
[----:B01----:R-:W-:Y:S01]  /*1920*/  ENDCOLLECTIVE ;  /* 0x000000000000791b */ /* 0x003fe20003800000 */
.L_x_2765:
[----:B------:R-:W-:Y:S01]  /*1930*/  HFMA2.MMA R13, -RZ, RZ, 0, 4.76837158203125e-07 ;  /* 0x00000008ff0d7435 */ /* 0x000fe200000001ff */
[----:B------:R-:W-:-:S05]  /*1940*/  MOV R20, R16 ;  /* 0x0000001000147202 */ /* 0x000fca0000000f00 */
[----:B------:R-:W-:-:S05]  /*1950*/  FADD.FTZ R23, R7, R20 ;  /* 0x0000001407177221 */ /* 0x000fca0000010000 */
[----:B------:R-:W-:-:S07]  /*1960*/  MOV R26, R23 ;  /* 0x00000017001a7202 */ /* 0x000fce0000000f00 */
[----:B------:R-:W-:Y:S05]  /*1970*/  WARPSYNC.COLLECTIVE R11, `(.L_x_2766) ;  /* 0x000000000b087348 */ /* 0x000fea0003c00000 */
[----:B------:R0:W1:Y:S02]  /*1980*/  SHFL.BFLY P2, R16, R26, R13, R12 ;  /* 0x0c00000d1a107389 */ /* 0x000064000004000c */
[----:B01----:R-:W-:Y:S01]  /*1990*/  ENDCOLLECTIVE ;  /* 0x000000000000791b */ /* 0x003fe20003800000 */
.L_x_2766:
[----:B------:R-:W-:Y:S01]  /*19a0*/  HFMA2.MMA R13, -RZ, RZ, 0, 9.5367431640625e-07 ;  /* 0x00000010ff0d7435 */ /* 0x000fe200000001ff */
[----:B------:R-:W-:-:S05]  /*19b0*/  MOV R24, R16 ;  /* 0x0000001000187202 */ /* 0x000fca0000000f00 */
[----:B------:R-:W-:-:S05]  /*19c0*/  FADD.FTZ R24, R23, R24 ;  /* 0x0000001817187221 */ /* 0x000fca0000010000 */
[----:B------:R-:W-:-:S07]  /*19d0*/  MOV R26, R24 ;  /* 0x00000018001a7202 */ /* 0x000fce0000000f00 */
[----:B------:R-:W-:Y:S05]  /*19e0*/  WARPSYNC.COLLECTIVE R11, `(.L_x_2767) ;  /* 0x000000000b087348 */ /* 0x000fea0003c00000 */
[----:B------:R0:W1:Y:S02]  /*19f0*/  SHFL.BFLY P2, R16, R26, R13, R12 ;  /* 0x0c00000d1a107389 */ /* 0x000064000004000c */
[----:B01----:R-:W-:Y:S01]  /*1a00*/  ENDCOLLECTIVE ;  /* 0x000000000000791b */ /* 0x003fe20003800000 */
.L_x_2767:
[----:B------:R-:W-:Y:S05]  /*1a10*/  BRA `(.L_x_2768) ;  /* 0xfffffff400407947 */ /* 0x000fea000383ffff */
.L_x_2769:
        /* <DEDUP_REMOVED lines=14> */
.L_x_3248:


//--------------------- .text._ZN10layer_norm31ln_parallel_residual_bwd_kernelINS_13Kernel_traitsI6__halfffffjLj512ELj1ELj4ELj1ELj16ENS_18Kernel_traits_baseILj512ES2_ffffjLj128EEEEELb1ELb1ELb1EEEvNS_9BwdParamsE --------------------------
	.section	.text._ZN10layer_norm31ln_parallel_residual_bwd_kernelINS_13Kernel_traitsI6__halfffffjLj512ELj1ELj4ELj1ELj16ENS_18Kernel_traits_baseILj512ES2_ffffjLj128EEEEELb1ELb1ELb1EEEvNS_9BwdParamsE,"ax",@progbits
	.align	128
        .global         _ZN10layer_norm31ln_parallel_residual_bwd_kernelINS_13Kernel_traitsI6__halfffffjLj512ELj1ELj4ELj1ELj16ENS_18Kernel_traits_baseILj512ES2_ffffjLj128EEEEELb1ELb1ELb1EEEvNS_9BwdParamsE
        .type           _ZN10layer_norm31ln_parallel_residual_bwd_kernelINS_13Kernel_traitsI6__halfffffjLj512ELj1ELj4ELj1ELj16ENS_18Kernel_traits_baseILj512ES2_ffffjLj128EEEEELb1ELb1ELb1EEEvNS_9BwdParamsE,@function
        .size           _ZN10layer_norm31ln_parallel_residual_bwd_kernelINS_13Kernel_traitsI6__halfffffjLj512ELj1ELj4ELj1ELj16ENS_18Kernel_traits_baseILj512ES2_ffffjLj128EEEEELb1ELb1ELb1EEEvNS_9BwdParamsE,(.L_x_3249 - _ZN10layer_norm31ln_parallel_residual_bwd_kernelINS_13Kernel_traitsI6__halfffffjLj512ELj1ELj4ELj1ELj16ENS_18Kernel_traits_baseILj512ES2_ffffjLj128EEEEELb1ELb1ELb1EEEvNS_9BwdParamsE)
        .other          _ZN10layer_norm31ln_parallel_residual_bwd_kernelINS_13Kernel_traitsI6__halfffffjLj512ELj1ELj4ELj1ELj16ENS_18Kernel_traits_baseILj512ES2_ffffjLj128EEEEELb1ELb1ELb1EEEvNS_9BwdParamsE,@"STO_CUDA_ENTRY STV_DEFAULT"
_ZN10layer_norm31ln_parallel_residual_bwd_kernelINS_13Kernel_traitsI6__halfffffjLj512ELj1ELj4ELj1ELj16ENS_18Kernel_traits_baseILj512ES2_ffffjLj128EEEEELb1ELb1ELb1EEEvNS_9BwdParamsE:
.text._ZN10layer_norm31ln_parallel_residual_bwd_kernelINS_13Kernel_traitsI6__halfffffjLj512ELj1ELj4ELj1ELj16ENS_18Kernel_traits_baseILj512ES2_ffffjLj128EEEEELb1ELb1ELb1EEEvNS_9BwdParamsE:
        /* <DEDUP_REMOVED lines=32> */
.L_x_2771:
        /* <DEDUP_REMOVED lines=9> */
[----:B------:R-:W5:Y:S01]  /*0290*/  LDG.E.64 R12, desc[UR4][R2.64+0x100] ;  /* 0x00010004020c7981 */ /* 0x000f62000c1e1b00 */
[----:B------:R-:W-:Y:S01]  /*02a0*/  ISETP.NE.U32.AND P0, PT, RZ, UR6, PT ;  /* 0x00000006ff007c0c */ /* 0x000fe2000bf05070 */
[----:B------:R-:W-:-:S02]  /*02b0*/  ULDC.U8 UR6, c[0x0][0x2a0] ;  /* 0x0000a80000067ab9 */ /* 0x000fc40000000000 */
[----:B------:R-:W-:Y:S01]  /*02c0*/  ISETP.NE.AND P1, PT, RZ, UR6, PT ;  /* 0x00000006ff007c0c */ /* 0x000fe2000bf25270 */
[----:B------:R-:W-:Y:S01]  /*02d0*/  HFMA2.MMA R31, -RZ, RZ, 0, 0 ;  /* 0x00000000ff1f7435 */ /* 0x000fe200000001ff */
[----:B------:R-:W-:Y:S01]  /*02e0*/  BSSY B1, `(.L_x_2773) ;  /* 0x00001e2000017945 */ /* 0x000fe20003800000 */
[----:B------:R-:W-:Y:S01]  /*02f0*/  HFMA2.MMA R108, -RZ, RZ, 0, 0 ;  /* 0x00000000ff6c7435 */ /* 0x000fe200000001ff */
[----:B------:R-:W-:Y:S02]  /*0300*/  ISETP.NE.AND.EX P0, PT, RZ, UR7, PT, P0 ;  /* 0x00000007ff007c0c */ /* 0x000fe4000bf05300 */
[----:B------:R-:W-:Y:S02]  /*0310*/  CS2R R84, SRZ ;  /* 0x0000000000547805 */ /* 0x000fe4000001ff00 */
[----:B------:R-:W-:Y:S02]  /*0320*/  LOP3.LUT R6, R6, 0x1f, RZ, 0xc0, !PT ;  /* 0x0000001f06067812 */ /* 0x000fe400078ec0ff */
        /* <DEDUP_REMOVED lines=10> */
[----:B------:R-:W-:Y:S02]  /*03d0*/  MOV R23, RZ ;  /* 0x000000ff00177202 */ /* 0x000fe40000000f00 */
[----:B------:R-:W-:Y:S02]  /*03e0*/  CS2R R96, SRZ ;  /* 0x0000000000607805 */ /* 0x000fe4000001ff00 */
[----:B------:R-:W-:-:S02]  /*03f0*/  CS2R R88, SRZ ;  /* 0x0000000000587805 */ /* 0x000fc4000001ff00 */
[----:B------:R-:W-:Y:S02]  /*0400*/  MOV R10, RZ ;  /* 0x000000ff000a7202 */ /* 0x000fe40000000f00 */
[----:B------:R-:W-:Y:S02]  /*0410*/  P2R R30, PR, RZ, 0x2 ;  /* 0x00000002ff1e7803 */ /* 0x000fe40000000000 */
[--C-:B--2---:R-:W-:Y:S01]  /*0420*/  SHF.R.U64 R22, R24, 0x10, R25.reuse ;  /* 0x0000001018167819 */ /* 0x104fe20000001219 */
[----:B------:R-:W-:Y:S01]  /*0430*/  HADD2.F32 R15, -RZ, R24.H0_H0 ;  /* 0x20000018ff0f7230 */ /* 0x000fe20000004100 */
[----:B------:R-:W-:Y:S02]  /*0440*/  SHF.R.U32.HI R24, RZ, 0x10, R25 ;  /* 0x00000010ff187819 */ /* 0x000fe40000011619 */
[--C-:B---3--:R-:W-:Y:S01]  /*0450*/  SHF.R.U64 R26, R28, 0x10, R29.reuse ;  /* 0x000000101c1a7819 */ /* 0x108fe2000000121d */
[----:B------:R-:W-:Y:S01]  /*0460*/  HADD2.F32 R19, -RZ, R28.H0_H0 ;  /* 0x2000001cff137230 */ /* 0x000fe20000004100 */
[----:B------:R-:W-:-:S02]  /*0470*/  SHF.R.U32.HI R28, RZ, 0x10, R29 ;  /* 0x00000010ff1c7819 */ /* 0x000fc4000001161d */
[--C-:B----4-:R-:W-:Y:S02]  /*0480*/  SHF.R.U64 R14, R8, 0x10, R9.reuse ;  /* 0x00000010080e7819 */ /* 0x110fe40000001209 */
[----:B------:R-:W-:Y:S02]  /*0490*/  SHF.R.U32.HI R16, RZ, 0x10, R9 ;  /* 0x00000010ff107819 */ /* 0x000fe40000011609 */
[--C-:B-----5:R-:W-:Y:S02]  /*04a0*/  SHF.R.U64 R18, R12, 0x10, R13.reuse ;  /* 0x000000100c127819 */ /* 0x120fe4000000120d */
[----:B------:R-:W-:Y:S01]  /*04b0*/  SHF.R.U32.HI R20, RZ, 0x10, R13 ;  /* 0x00000010ff147819 */ /* 0x000fe2000001160d */
[----:B------:R-:W-:Y:S01]  /*04c0*/  HADD2.F32 R7, -RZ, R8.H0_H0 ;  /* 0x20000008ff077230 */ /* 0x000fe20000004100 */
[----:B------:R-:W-:Y:S01]  /*04d0*/  HFMA2.MMA R8, -RZ, RZ, 0, 0 ;  /* 0x00000000ff087435 */ /* 0x000fe200000001ff */
[----:B------:R-:W-:Y:S01]  /*04e0*/  HADD2.F32 R11, -RZ, R12.H0_H0 ;  /* 0x2000000cff0b7230 */ /* 0x000fe20000004100 */
[----:B------:R-:W-:Y:S01]  /*04f0*/  HFMA2.MMA R12, -RZ, RZ, 0, 0 ;  /* 0x00000000ff0c7435 */ /* 0x000fe200000001ff */
[----:B------:R-:W-:Y:S01]  /*0500*/  HADD2.F32 R21, -RZ, R29.H0_H0 ;  /* 0x2000001dff157230 */ /* 0x000fe20000004100 */
[----:B------:R-:W-:Y:S01]  /*0510*/  HFMA2.MMA R29, -RZ, RZ, 0, 0 ;  /* 0x00000000ff1d7435 */ /* 0x000fe200000001ff */
[----:B------:R-:W-:Y:S01]  /*0520*/  HADD2.F32 R17, -RZ, R25.H0_H0 ;  /* 0x20000019ff117230 */ /* 0x000fe20000004100 */
[----:B------:R-:W-:Y:S01]  /*0530*/  MOV R25, RZ ;  /* 0x000000ff00197202 */ /* 0x000fe20000000f00 */
        /* <DEDUP_REMOVED lines=9> */
[----:B------:R-:W-:-:S07]  /*05d0*/  HADD2.F32 R28, -RZ, R28.H0_H0 ;  /* 0x2000001cff1c7230 */ /* 0x000fce0000004100 */
.L_x_2778:
[----:B0-----:R-:W0:Y:S01]  /*05e0*/  LDC.64 R68, c[0x0][0x250] ;  /* 0x00009400ff447b82 */ /* 0x001e220000000a00 */
[----:B------:R-:W-:Y:S01]  /*05f0*/  IMAD R56, R5, UR8, RZ ;  /* 0x0000000805387c24 */ /* 0x000fe2000f8e02ff */
[----:B------:R-:W-:-:S04]  /*0600*/  ISETP.NE.AND P3, PT, R30, RZ, PT ;  /* 0x000000ff1e00720c */ /* 0x000fc80003f65270 */
[----:B------:R-:W-:Y:S02]  /*0610*/  SHF.R.S32.HI R57, RZ, 0x1f, R56 ;  /* 0x0000001fff397819 */ /* 0x000fe40000011438 */
[----:B------:R-:W1:Y:S02]  /*0620*/  LDC.64 R64, c[0x0][0x238] ;  /* 0x00008e00ff407b82 */ /* 0x000e640000000a00 */
[----:B------:R-:W-:-:S04]  /*0630*/  LEA.HI R57, R57, R56, RZ, 0x2 ;  /* 0x0000003839397211 */ /* 0x000fc800078f10ff */
[----:B------:R-:W-:Y:S02]  /*0640*/  LEA.HI.SX32 R125, R57, R6, 0x1e ;  /* 0x00000006397d7211 */ /* 0x000fe400078ff2ff */
[----:B------:R-:W2:Y:S01]  /*0650*/  LDC.64 R102, c[0x0][0x300] ;  /* 0x0000c000ff667b82 */ /* 0x000ea20000000a00 */
[----:B0-----:R-:W-:-:S07]  /*0660*/  IMAD.WIDE R68, R5, 0x4, R68 ;  /* 0x0000000405447825 */ /* 0x001fce00078e0244 */
[----:B------:R-:W0:Y:S01]  /*0670*/  @P0 LDC.64 R78, c[0x0][0x2c8] ;  /* 0x0000b200ff4e0b82 */ /* 0x000e220000000a00 */
[----:B------:R-:W3:Y:S01]  /*0680*/  LDG.E R124, desc[UR4][R68.64] ;  /* 0x00000004447c7981 */ /* 0x000ee2000c1e1900 */
[C---:B------:R-:W-:Y:S01]  /*0690*/  IADD3 R119, R125.reuse, 0x20, RZ ;  /* 0x000000207d777810 */ /* 0x040fe20007ffe0ff */
[----:B-1----:R-:W-:-:S05]  /*06a0*/  IMAD.WIDE.U32 R56, R125, 0x10, R64 ;  /* 0x000000107d387825 */ /* 0x002fca00078e0040 */
[----:B------:R-:W1:Y:S08]  /*06b0*/  @P0 LDC.64 R72, c[0x0][0x2c8] ;  /* 0x0000b200ff480b82 */ /* 0x000e700000000a00 */
[----:B------:R-:W4:Y:S01]  /*06c0*/  LDC.64 R110, c[0x0][0x2b8] ;  /* 0x0000ae00ff6e7b82 */ /* 0x000f220000000a00 */
[----:B------:R-:W3:Y:S01]  /*06d0*/  LDG.E.128 R56, desc[UR4][R56.64] ;  /* 0x0000000438387981 */ /* 0x000ee2000c1e1d00 */
[----:B--2---:R-:W-:Y:S01]  /*06e0*/  ISETP.NE.U32.AND P1, PT, R102, RZ, PT ;  /* 0x000000ff6600720c */ /* 0x004fe20003f25070 */
[----:B------:R-:W-:-:S05]  /*06f0*/  IMAD.WIDE.U32 R60, R119, 0x10, R64 ;  /* 0x00000010773c7825 */ /* 0x000fca00078e0040 */
[----:B------:R-:W2:Y:S01]  /*0700*/  LDC.64 R80, c[0x0][0x258] ;  /* 0x00009600ff507b82 */ /* 0x000ea20000000a00 */
[----:B------:R-:W-:-:S07]  /*0710*/  ISETP.NE.AND.EX P1, PT, R103, RZ, PT, P1 ;  /* 0x000000ff6700720c */ /* 0x000fce0003f25310 */
[----:B------:R-:W2:Y:S01]  /*0720*/  @P0 LDC.64 R74, c[0x0][0x2c8] ;  /* 0x0000b200ff4a0b82 */ /* 0x000ea20000000a00 */
[----:B------:R-:W-:-:S07]  /*0730*/  IADD3 R115, R125, 0x60, RZ ;  /* 0x000000607d737810 */ /* 0x000fce0007ffe0ff */
[----:B------:R-:W2:Y:S01]  /*0740*/  @P0 LDC.64 R76, c[0x0][0x2c8] ;  /* 0x0000b200ff4c0b82 */ /* 0x000ea20000000a00 */
[C---:B0-----:R-:W-:Y:S01]  /*0750*/  @P0 IMAD.WIDE.U32 R128, R125.reuse, 0x10, R78 ;  /* 0x000000107d800825 */ /* 0x041fe200078e004e */
[----:B------:R-:W-:Y:S01]  /*0760*/  IADD3 R109, R125, 0x40, RZ ;  /* 0x000000407d6d7810 */ /* 0x000fe20007ffe0ff */
[----:B------:R-:W3:Y:S05]  /*0770*/  LDG.E.128 R60, desc[UR4][R60.64] ;  /* 0x000000043c3c7981 */ /* 0x000eea000c1e1d00 */
[----:B------:R-:W0:Y:S01]  /*0780*/  @P1 LDC.64 R122, c[0x0][0x248] ;  /* 0x00009200ff7a1b82 */ /* 0x000e220000000a00 */
[----:B------:R-:W-:Y:S01]  /*0790*/  IMAD.WIDE.U32 R70, R115, 0x10, R64 ;  /* 0x0000001073467825 */ /* 0x000fe200078e0040 */
[----:B------:R-:W5:Y:S03]  /*07a0*/  @P0 LDG.E.128 R32, desc[UR4][R128.64] ;  /* 0x0000000480200981 */ /* 0x000f66000c1e1d00 */
[----:B-1----:R-:W-:-:S02]  /*07b0*/  @P0 IMAD.WIDE.U32 R78, R119, 0x10, R72 ;  /* 0x00000010774e0825 */ /* 0x002fc400078e0048 */
[----:B------:R-:W3:Y:S01]  /*07c0*/  LDG.E.128 R68, desc[UR4][R70.64] ;  /* 0x0000000446447981 */ /* 0x000ee2000c1e1d00 */
[----:B------:R-:W1:Y:S01]  /*07d0*/  @P1 LDC.64 R82, c[0x0][0x248] ;  /* 0x00009200ff521b82 */ /* 0x000e620000000a00 */
[----:B----4-:R-:W-:Y:S02]  /*07e0*/  IMAD.WIDE.U32 R72, R125, 0x10, R110 ;  /* 0x000000107d487825 */ /* 0x010fe400078e006e */
[----:B------:R-:W5:Y:S02]  /*07f0*/  @P0 LDG.E.128 R36, desc[UR4][R78.64] ;  /* 0x000000044e240981 */ /* 0x000f64000c1e1d00 */
[----:B--2---:R-:W-:-:S03]  /*0800*/  IMAD.WIDE R126, R5, 0x4, R80 ;  /* 0x00000004057e7825 */ /* 0x004fc600078e0250 */
[----:B------:R-:W2:Y:S01]  /*0810*/  LDC.64 R112, c[0x0][0x240] ;  /* 0x00009000ff707b82 */ /* 0x000ea20000000a00 */
[----:B------:R-:W-:Y:S01]  /*0820*/  @P0 IMAD.WIDE.U32 R80, R109, 0x10, R74 ;  /* 0x000000106d500825 */ /* 0x000fe200078e004a */
[----:B------:R-:W4:Y:S04]  /*0830*/  LDG.E R118, desc[UR4][R126.64] ;  /* 0x000000047e767981 */ /* 0x000f28000c1e1900 */
[----:B------:R-:W4:Y:S01]  /*0840*/  LDG.E.128 R72, desc[UR4][R72.64] ;  /* 0x0000000448487981 */ /* 0x000f22000c1e1d00 */
[----:B0-----:R-:W-:Y:S01]  /*0850*/  @P1 IMAD.WIDE.U32 R122, R125, 0x4, R122 ;  /* 0x000000047d7a1825 */ /* 0x001fe200078e007a */
[----:B------:R-:W0:Y:S02]  /*0860*/  @P1 LDC.64 R116, c[0x0][0x248] ;  /* 0x00009200ff741b82 */ /* 0x000e240000000a00 */
[----:B------:R-:W5:Y:S01]  /*0870*/  @P0 LDG.E.128 R40, desc[UR4][R80.64] ;  /* 0x0000000450280981 */ /* 0x000f62000c1e1d00 */
[----:B------:R-:W-:-:S03]  /*0880*/  IMAD.WIDE.U32 R66, R109, 0x10, R64 ;  /* 0x000000106d427825 */ /* 0x000fc600078e0040 */
[----:B------:R1:W5:Y:S02]  /*0890*/  @P1 LDG.E R4, desc[UR4][R122.64] ;  /* 0x000000047a041981 */ /* 0x000364000c1e1900 */
[----:B------:R-:W0:Y:S02]  /*08a0*/  @P1 LDC.64 R120, c[0x0][0x248] ;  /* 0x00009200ff781b82 */ /* 0x000e240000000a00 */
[----:B------:R-:W4:Y:S01]  /*08b0*/  LDG.E.128 R64, desc[UR4][R66.64] ;  /* 0x0000000442407981 */ /* 0x000f22000c1e1d00 */
[----:B-1----:R-:W-:-:S04]  /*08c0*/  @P0 IMAD.WIDE.U32 R122, R115, 0x10, R76 ;  /* 0x00000010737a0825 */ /* 0x002fc800078e004c */
[----:B------:R-:W-:Y:S01]  /*08d0*/  IMAD.WIDE.U32 R76, R119, 0x10, R110 ;  /* 0x00000010774c7825 */ /* 0x000fe200078e006e */
[----:B------:R1:W5:Y:S05]  /*08e0*/  @P0 LDG.E.128 R44, desc[UR4][R122.64] ;  /* 0x000000047a2c0981 */ /* 0x00036a000c1e1d00 */
[----:B------:R-:W4:Y:S01]  /*08f0*/  LDG.E.128 R76, desc[UR4][R76.64] ;  /* 0x000000044c4c7981 */ /* 0x000f22000c1e1d00 */
[----:B------:R-:W-:-:S04]  /*0900*/  @P1 IMAD.WIDE.U32 R82, R115, 0x4, R82 ;  /* 0x0000000473521825 */ /* 0x000fc800078e0052 */
[----:B------:R-:W-:Y:S01]  /*0910*/  IMAD.WIDE.U32 R80, R109, 0x10, R110 ;  /* 0x000000106d507825 */ /* 0x000fe200078e006e */
[----:B------:R-:W5:Y:S03]  /*0920*/  @P1 LDG.E R0, desc[UR4][R82.64] ;  /* 0x0000000452001981 */ /* 0x000f66000c1e1900 */
[----:B--2---:R-:W-:-:S06]  /*0930*/  IMAD.WIDE.U32 R128, R119, 0x4, R112 ;  /* 0x0000000477807825 */ /* 0x004fcc00078e0070 */
[----:B------:R2:W5:Y:S04]  /*0940*/  LDG.E R128, desc[UR4][R128.64] ;  /* 0x0000000480807981 */ /* 0x000568000c1e1900 */
[----:B------:R-:W4:Y:S01]  /*0950*/  LDG.E.128 R80, desc[UR4][R80.64] ;  /* 0x0000000450507981 */ /* 0x000f22000c1e1d00 */
[----:B---3--:R-:W-:-:S05]  /*0960*/  FSEL R124, R124, RZ, !P3 ;  /* 0x000000ff7c7c7208 */ /* 0x008fca0005800000 */
[C---:B-1----:R-:W-:Y:S01]  /*0970*/  FADD.FTZ R123, -R124.reuse, R56 ;  /* 0x000000387c7b7221 */ /* 0x042fe20000010100 */
[----:B------:R-:W-:Y:S01]  /*0980*/  FADD.FTZ R131, -R124, R57 ;  /* 0x000000397c837221 */ /* 0x000fe20000010100 */
[----:B------:R-:W-:-:S04]  /*0990*/  IMAD.WIDE.U32 R56, R115, 0x10, R110 ;  /* 0x0000001073387825 */ /* 0x000fc800078e006e */
[C---:B--2---:R-:W-:Y:S01]  /*09a0*/  FADD.FTZ R129, -R124.reuse, R58 ;  /* 0x0000003a7c817221 */ /* 0x044fe20000010100 */
[----:B------:R-:W-:Y:S02]  /*09b0*/  FADD.FTZ R135, -R124, R59 ;  /* 0x0000003b7c877221 */ /* 0x000fe40000010100 */
[----:B------:R-:W2:Y:S01]  /*09c0*/  LDG.E.128 R56, desc[UR4][R56.64] ;  /* 0x0000000438387981 */ /* 0x000ea2000c1e1d00 */
[----:B0-----:R-:W-:-:S04]  /*09d0*/  @P1 IMAD.WIDE.U32 R116, R109, 0x4, R116 ;  /* 0x000000046d741825 */ /* 0x001fc800078e0074 */
[----:B------:R-:W-:Y:S01]  /*09e0*/  @P1 IMAD.WIDE.U32 R120, R119, 0x4, R120 ;  /* 0x0000000477781825 */ /* 0x000fe200078e0078 */
[----:B------:R0:W5:Y:S04]  /*09f0*/  @P1 LDG.E R2, desc[UR4][R116.64] ;  /* 0x0000000474021981 */ /* 0x000168000c1e1900 */
[----:B------:R1:W5:Y:S01]  /*0a00*/  @P1 LDG.E R3, desc[UR4][R120.64] ;  /* 0x0000000478031981 */ /* 0x000362000c1e1900 */
[----:B0-----:R-:W-:-:S04]  /*0a10*/  IMAD.WIDE.U32 R116, R109, 0x4, R112 ;  /* 0x000000046d747825 */ /* 0x001fc800078e0070 */
[----:B-1----:R-:W-:-:S04]  /*0a20*/  IMAD.WIDE.U32 R120, R125, 0x4, R112 ;  /* 0x000000047d787825 */ /* 0x002fc800078e0070 */
[C---:B------:R-:W-:Y:S01]  /*0a30*/  FADD.FTZ R137, -R124.reuse, R60 ;  /* 0x0000003c7c897221 */ /* 0x040fe20000010100 */
[----:B------:R0:W5:Y:S04]  /*0a40*/  LDG.E R116, desc[UR4][R116.64] ;  /* 0x0000000474747981 */ /* 0x000168000c1e1900 */
[----:B------:R1:W5:Y:S01]  /*0a50*/  LDG.E R120, desc[UR4][R120.64] ;  /* 0x0000000478787981 */ /* 0x000362000c1e1900 */
[C---:B------:R-:W-:Y:S01]  /*0a60*/  FADD.FTZ R127, -R124.reuse, R69 ;  /* 0x000000457c7f7221 */ /* 0x040fe20000010100 */
[C---:B------:R-:W-:Y:S01]  /*0a70*/  FADD.FTZ R133, -R124.reuse, R68 ;  /* 0x000000447c857221 */ /* 0x040fe20000010100 */
[C---:B0-----:R-:W-:Y:S01]  /*0a80*/  FADD.FTZ R117, -R124.reuse, R61 ;  /* 0x0000003d7c757221 */ /* 0x041fe20000010100 */
[C---:B------:R-:W-:Y:S01]  /*0a90*/  FADD.FTZ R61, -R124.reuse, R71 ;  /* 0x000000477c3d7221 */ /* 0x040fe20000010100 */
[----:B-1----:R-:W-:Y:S01]  /*0aa0*/  FADD.FTZ R121, -R124, R70 ;  /* 0x000000467c797221 */ /* 0x002fe20000010100 */
[C---:B----4-:R-:W-:Y:S01]  /*0ab0*/  FMUL.FTZ R60, R118.reuse, R123 ;  /* 0x0000007b763c7220 */ /* 0x050fe20000410000 */
[----:B------:R-:W-:Y:S01]  /*0ac0*/  FMUL.FTZ R69, R7, R72 ;  /* 0x0000004807457220 */ /* 0x000fe20000410000 */
[----:B------:R-:W-:Y:S01]  /*0ad0*/  FMUL.FTZ R68, R118, R131 ;  /* 0x0000008376447220 */ /* 0x000fe20000410000 */
[----:B------:R-:W-:-:S02]  /*0ae0*/  FMUL.FTZ R123, R14, R73 ;  /* 0x000000490e7b7220 */ /* 0x000fc40000410000 */
[----:B------:R-:W-:Y:S01]  /*0af0*/  FADD.FTZ R70, RZ, R69 ;  /* 0x00000045ff467221 */ /* 0x000fe20000010000 */
[----:B------:R-:W-:Y:S01]  /*0b00*/  FFMA.FTZ R71, R60, R69, RZ ;  /* 0x000000453c477223 */ /* 0x000fe200000100ff */
[----:B------:R-:W-:Y:S01]  /*0b10*/  FMUL.FTZ R126, R118, R129 ;  /* 0x00000081767e7220 */ /* 0x000fe20000410000 */
[----:B------:R-:W-:Y:S01]  /*0b20*/  FMUL.FTZ R129, R9, R74 ;  /* 0x0000004a09817220 */ /* 0x000fe20000410000 */
[----:B------:R-:W-:Y:S01]  /*0b30*/  FADD.FTZ R70, R70, R123 ;  /* 0x0000007b46467221 */ /* 0x000fe20000010000 */
[----:B------:R-:W-:Y:S01]  /*0b40*/  FFMA.FTZ R71, R68, R123, R71 ;  /* 0x0000007b44477223 */ /* 0x000fe20000010047 */
[----:B------:R-:W-:-:S04]  /*0b50*/  IMAD.WIDE.U32 R112, R115, 0x4, R112 ;  /* 0x0000000473707825 */ /* 0x000fc800078e0070 */
[----:B------:R-:W-:Y:S01]  /*0b60*/  FMUL.FTZ R130, R118, R135 ;  /* 0x0000008776827220 */ /* 0x000fe20000410000 */
[----:B------:R-:W-:Y:S01]  /*0b70*/  FMUL.FTZ R131, R16, R75 ;  /* 0x0000004b10837220 */ /* 0x000fe20000410000 */
[----:B------:R-:W-:Y:S01]  /*0b80*/  FADD.FTZ R70, R70, R129 ;  /* 0x0000008146467221 */ /* 0x000fe20000010000 */
[----:B------:R-:W-:Y:S01]  /*0b90*/  FFMA.FTZ R71, R126, R129, R71 ;  /* 0x000000817e477223 */ /* 0x000fe20000010047 */
[C---:B------:R-:W-:Y:S01]  /*0ba0*/  FADD.FTZ R141, -R124.reuse, R64 ;  /* 0x000000407c8d7221 */ /* 0x040fe20000010100 */
[----:B------:R-:W-:Y:S01]  /*0bb0*/  FADD.FTZ R143, -R124, R65 ;  /* 0x000000417c8f7221 */ /* 0x000fe20000010100 */
[----:B------:R-:W-:Y:S01]  /*0bc0*/  FMUL.FTZ R64, R118, R137 ;  /* 0x0000008976407220 */ /* 0x000fe20000410000 */
[----:B------:R-:W-:Y:S01]  /*0bd0*/  FADD.FTZ R70, R70, R131 ;  /* 0x0000008346467221 */ /* 0x000fe20000010000 */
[----:B------:R-:W-:Y:S01]  /*0be0*/  FFMA.FTZ R71, R130, R131, R71 ;  /* 0x0000008382477223 */ /* 0x000fe20000010047 */
[----:B------:R0:W5:Y:S01]  /*0bf0*/  LDG.E R112, desc[UR4][R112.64] ;  /* 0x0000000470707981 */ /* 0x000162000c1e1900 */
[C---:B------:R-:W-:Y:S01]  /*0c00*/  FADD.FTZ R63, -R124.reuse, R63 ;  /* 0x0000003f7c3f7221 */ /* 0x040fe20000010100 */
[C---:B------:R-:W-:Y:S01]  /*0c10*/  FADD.FTZ R145, -R124.reuse, R67 ;  /* 0x000000437c917221 */ /* 0x040fe20000010100 */
[----:B------:R-:W-:Y:S01]  /*0c20*/  FADD.FTZ R139, -R124, R62 ;  /* 0x0000003e7c8b7221 */ /* 0x000fe20000010100 */
[----:B------:R-:W-:Y:S01]  /*0c30*/  FMUL.FTZ R65, R11, R76 ;  /* 0x0000004c0b417220 */ /* 0x000fe20000410000 */
[----:B------:R-:W-:Y:S01]  /*0c40*/  FMUL.FTZ R67, R18, R77 ;  /* 0x0000004d12437220 */ /* 0x000fe20000410000 */
[----:B0-----:R-:W-:Y:S01]  /*0c50*/  FADD.FTZ R113, -R124, R66 ;  /* 0x000000427c717221 */ /* 0x001fe20000010100 */
        /* <DEDUP_REMOVED lines=16> */
[C---:B------:R-:W-:Y:S01]  /*0d60*/  FADD.FTZ R99, R80.reuse, R99 ;  /* 0x0000006350637221 */ /* 0x040fe20000010000 */
[----:B------:R-:W-:Y:S01]  /*0d70*/  FFMA.FTZ R25, R80, R110, R25 ;  /* 0x0000006e50197223 */ /* 0x000fe20000010019 */
[----:B------:R-:W-:Y:S01]  /*0d80*/  FMUL.FTZ R111, R15, R80 ;  /* 0x000000500f6f7220 */ /* 0x000fe20000410000 */
[C---:B------:R-:W-:Y:S01]  /*0d90*/  FMUL.FTZ R80, R118.reuse, R143 ;  /* 0x0000008f76507220 */ /* 0x040fe20000410000 */
[----:B------:R-:W-:Y:S01]  /*0da0*/  FMUL.FTZ R70, R118, R133 ;  /* 0x0000008576467220 */ /* 0x000fe20000410000 */
[----:B------:R-:W-:Y:S01]  /*0db0*/  FADD.FTZ R72, R72, R117 ;  /* 0x0000007548487221 */ /* 0x000fe20000010000 */
[----:B------:R-:W-:Y:S01]  /*0dc0*/  FFMA.FTZ R73, R124, R117, R71 ;  /* 0x000000757c497223 */ /* 0x000fe20000010047 */
[----:B------:R-:W-:Y:S01]  /*0dd0*/  FMUL.FTZ R122, R118, R113 ;  /* 0x00000071767a7220 */ /* 0x000fe20000410000 */
[C---:B------:R-:W-:Y:S01]  /*0de0*/  FADD.FTZ R104, R81.reuse, R104 ;  /* 0x0000006851687221 */ /* 0x040fe20000010000 */
[----:B------:R-:W-:Y:S01]  /*0df0*/  FFMA.FTZ R8, R81, R80, R8 ;  /* 0x0000005051087223 */ /* 0x000fe20000010008 */
[----:B------:R-:W-:Y:S01]  /*0e00*/  FMUL.FTZ R81, R22, R81 ;  /* 0x0000005116517220 */ /* 0x000fe20000410000 */
[----:B------:R-:W-:Y:S01]  /*0e10*/  FFMA.FTZ R73, R110, R111, R73 ;  /* 0x0000006f6e497223 */ /* 0x000fe20000010049 */
[C---:B------:R-:W-:Y:S01]  /*0e20*/  FADD.FTZ R101, R82.reuse, R101 ;  /* 0x0000006552657221 */ /* 0x040fe20000010000 */
[----:B------:R-:W-:Y:S01]  /*0e30*/  FFMA.FTZ R23, R82, R122, R23 ;  /* 0x0000007a52177223 */ /* 0x000fe20000010017 */
[----:B------:R-:W-:Y:S01]  /*0e40*/  FMUL.FTZ R113, R17, R82 ;  /* 0x0000005211717220 */ /* 0x000fe20000410000 */
[----:B------:R-:W-:Y:S01]  /*0e50*/  FMUL.FTZ R82, R118, R145 ;  /* 0x0000009176527220 */ /* 0x000fe20000410000 */
[----:B------:R-:W-:Y:S01]  /*0e60*/  FFMA.FTZ R73, R80, R81, R73 ;  /* 0x0000005150497223 */ /* 0x000fe20000010049 */
[C---:B------:R-:W-:Y:S01]  /*0e70*/  FADD.FTZ R106, R83.reuse, R106 ;  /* 0x0000006a536a7221 */ /* 0x040fe20000010000 */
[C---:B------:R-:W-:Y:S01]  /*0e80*/  FADD.FTZ R91, R76.reuse, R91 ;  /* 0x0000005b4c5b7221 */ /* 0x040fe20000010000 */
[----:B------:R-:W-:Y:S01]  /*0e90*/  FFMA.FTZ R108, R83, R82, R108 ;  /* 0x00000052536c7223 */ /* 0x000fe2000001006c */
[----:B------:R-:W-:Y:S01]  /*0ea0*/  FFMA.FTZ R93, R76, R64, R93 ;  /* 0x000000404c5d7223 */ /* 0x000fe2000001005d */
[----:B------:R-:W-:Y:S01]  /*0eb0*/  FMUL.FTZ R83, R24, R83 ;  /* 0x0000005318537220 */ /* 0x000fe20000410000 */
[----:B------:R-:W-:Y:S01]  /*0ec0*/  FFMA.FTZ R73, R122, R113, R73 ;  /* 0x000000717a497223 */ /* 0x000fe20000010049 */
[----:B------:R-:W-:Y:S01]  /*0ed0*/  FMUL.FTZ R76, R118, R127 ;  /* 0x0000007f764c7220 */ /* 0x000fe20000410000 */
[C---:B------:R-:W-:Y:S01]  /*0ee0*/  FADD.FTZ R95, R78.reuse, R95 ;  /* 0x0000005f4e5f7221 */ /* 0x040fe20000010000 */
[----:B------:R-:W-:Y:S01]  /*0ef0*/  FFMA.FTZ R97, R78, R62, R97 ;  /* 0x0000003e4e617223 */ /* 0x000fe20000010061 */
[----:B------:R-:W-:Y:S01]  /*0f00*/  FMUL.FTZ R78, R118, R121 ;  /* 0x00000079764e7220 */ /* 0x000fe20000410000 */
[C---:B------:R-:W-:Y:S01]  /*0f10*/  FADD.FTZ R94, R77.reuse, R94 ;  /* 0x0000005e4d5e7221 */ /* 0x040fe20000010000 */
[----:B------:R-:W-:Y:S01]  /*0f20*/  FFMA.FTZ R96, R77, R66, R96 ;  /* 0x000000424d607223 */ /* 0x000fe20000010060 */
[----:B------:R-:W-:Y:S01]  /*0f30*/  FFMA.FTZ R73, R82, R83, R73 ;  /* 0x0000005352497223 */ /* 0x000fe20000010049 */
[C---:B------:R-:W-:Y:S01]  /*0f40*/  FADD.FTZ R98, R79.reuse, R98 ;  /* 0x000000624f627221 */ /* 0x040fe20000010000 */
[----:B------:R-:W-:Y:S01]  /*0f50*/  FFMA.FTZ R100, R79, R124, R100 ;  /* 0x0000007c4f647223 */ /* 0x000fe20000010064 */
[----:B------:R-:W-:Y:S01]  /*0f60*/  UMOV UR6, 0xffffffff ;  /* 0xffffffff00067882 */ /* 0x000fe20000000000 */
[C---:B------:R-:W-:Y:S01]  /*0f70*/  FADD.FTZ R87, R74.reuse, R87 ;  /* 0x000000574a577221 */ /* 0x040fe20000010000 */
[----:B------:R-:W-:Y:S01]  /*0f80*/  FFMA.FTZ R89, R74, R126, R89 ;  /* 0x0000007e4a597223 */ /* 0x000fe20000010059 */
[C---:B------:R-:W-:Y:S01]  /*0f90*/  FADD.FTZ R90, R75.reuse, R90 ;  /* 0x0000005a4b5a7221 */ /* 0x040fe20000010000 */
[----:B------:R-:W-:Y:S01]  /*0fa0*/  FFMA.FTZ R10, R75, R130, R10 ;  /* 0x000000824b0a7223 */ /* 0x000fe2000001000a */
[C---:B--2---:R-:W-:Y:S01]  /*0fb0*/  FADD.FTZ R105, R56.reuse, R105 ;  /* 0x0000006938697221 */ /* 0x044fe20000010000 */
[----:B------:R-:W-:Y:S01]  /*0fc0*/  FFMA.FTZ R107, R56, R70, R107 ;  /* 0x00000046386b7223 */ /* 0x000fe2000001006b */
[----:B------:R-:W-:Y:S01]  /*0fd0*/  FMUL.FTZ R71, R19, R56 ;  /* 0x0000003813477220 */ /* 0x000fe20000410000 */
[----:B------:R-:W-:-:S04]  /*0fe0*/  FADD.FTZ R56, R72, R111 ;  /* 0x0000006f48387221 */ /* 0x000fc80000010000 */
[----:B------:R-:W-:-:S04]  /*0ff0*/  FADD.FTZ R56, R56, R81 ;  /* 0x0000005138387221 */ /* 0x000fc80000010000 */
[----:B------:R-:W-:Y:S01]  /*1000*/  FADD.FTZ R56, R56, R113 ;  /* 0x0000007138387221 */ /* 0x000fe20000010000 */
[C---:B------:R-:W-:Y:S01]  /*1010*/  FADD.FTZ R114, R57.reuse, R114 ;  /* 0x0000007239727221 */ /* 0x040fe20000010000 */
[----:B------:R-:W-:Y:S01]  /*1020*/  FFMA.FTZ R92, R57, R76, R92 ;  /* 0x0000004c395c7223 */ /* 0x000fe2000001005c */
[----:B------:R-:W-:Y:S01]  /*1030*/  FMUL.FTZ R77, R26, R57 ;  /* 0x000000391a4d7220 */ /* 0x000fe20000410000 */
[----:B------:R-:W-:Y:S01]  /*1040*/  FADD.FTZ R56, R56, R83 ;  /* 0x0000005338387221 */ /* 0x000fe20000010000 */
[C---:B------:R-:W-:Y:S01]  /*1050*/  FADD.FTZ R57, R58.reuse, R29 ;  /* 0x0000001d3a397221 */ /* 0x040fe20000010000 */
[----:B------:R-:W-:Y:S01]  /*1060*/  FFMA.FTZ R29, R58, R78, R27 ;  /* 0x0000004e3a1d7223 */ /* 0x000fe2000001001b */
[----:B------:R-:W-:Y:S01]  /*1070*/  FFMA.FTZ R27, R70, R71, R73 ;  /* 0x00000047461b7223 */ /* 0x000fe20000010049 */
[----:B------:R-:W-:Y:S01]  /*1080*/  FADD.FTZ R56, R56, R71 ;  /* 0x0000004738387221 */ /* 0x000fe20000010000 */
[----:B------:R-:W-:Y:S02]  /*1090*/  FMUL.FTZ R79, R21, R58 ;  /* 0x0000003a154f7220 */ /* 0x000fe40000410000 */
        /* <DEDUP_REMOVED lines=26> */
[----:B-1----:R-:W-:Y:S01]  /*1240*/  FADD.FTZ R59, R132, R27 ;  /* 0x0000001b843b7221 */ /* 0x002fe20000010000 */
[----:B------:R-:W-:Y:S02]  /*1250*/  MOV R27, R29 ;  /* 0x0000001d001b7202 */ /* 0x000fe40000000f00 */
[----:B------:R-:W-:Y:S02]  /*1260*/  MOV R29, R57 ;  /* 0x00000039001d7202 */ /* 0x000fe40000000f00 */
[----:B------:R0:W1:Y:S04]  /*1270*/  SHFL.BFLY PT, R57, R56, 0x10, 0x1f ;  /* 0x0e001f0038397f89 */ /* 0x00006800000e0000 */
[----:B------:R0:W2:Y:S02]  /*1280*/  SHFL.BFLY PT, R58, R59, 0x10, 0x1f ;  /* 0x0e001f003b3a7f89 */ /* 0x0000a400000e0000 */
.L_x_2790:
[----:B-1----:R-:W-:Y:S01]  /*1290*/  FADD.FTZ R57, R56, R57 ;  /* 0x0000003938397221 */ /* 0x002fe20000010000 */
[----:B--2---:R-:W-:Y:S01]  /*12a0*/  FADD.FTZ R58, R59, R58 ;  /* 0x0000003a3b3a7221 */ /* 0x004fe20000010000 */
[----:B------:R-:W-:Y:S02]  /*12b0*/  ISETP.NE.U32.AND P4, PT, RZ, UR10, PT ;  /* 0x0000000aff007c0c */ /* 0x000fe4000bf85070 */
[----:B------:R-:W-:Y:S01]  /*12c0*/  FMUL.FTZ R57, R57, UR9 ;  /* 0x0000000939397c20 */ /* 0x000fe20008410000 */
[----:B------:R-:W-:Y:S01]  /*12d0*/  ISETP.NE.U32.AND P2, PT, RZ, UR14, PT ;  /* 0x0000000eff007c0c */ /* 0x000fe2000bf45070 */
[----:B------:R-:W-:Y:S01]  /*12e0*/  FMUL.FTZ R74, R58, UR9 ;  /* 0x000000093a4a7c20 */ /* 0x000fe20008410000 */
[----:B------:R-:W-:Y:S02]  /*12f0*/  ISETP.NE.AND.EX P4, PT, RZ, UR11, PT, P4 ;  /* 0x0000000bff007c0c */ /* 0x000fe4000bf85340 */
[----:B------:R-:W-:Y:S02]  /*1300*/  FSEL R75, R57, RZ, !P3 ;  /* 0x000000ff394b7208 */ /* 0x000fe40005800000 */
[----:B------:R-:W-:-:S02]  /*1310*/  ISETP.NE.AND.EX P2, PT, RZ, UR15, PT, P2 ;  /* 0x0000000fff007c0c */ /* 0x000fc4000bf45320 */
[----:B------:R-:W-:Y:S01]  /*1320*/  ISETP.NE.U32.AND P3, PT, RZ, UR10, PT ;  /* 0x0000000aff007c0c */ /* 0x000fe2000bf65070 */
        /* <DEDUP_REMOVED lines=8> */
[C---:B------:R-:W-:Y:S01]  /*13b0*/  FMUL.FTZ R69, R118.reuse, R69 ;  /* 0x0000004576457220 */ /* 0x040fe20000410000 */
[C---:B------:R-:W-:Y:S01]  /*13c0*/  FMUL.FTZ R68, R118.reuse, R123 ;  /* 0x0000007b76447220 */ /* 0x040fe20000410000 */
[C---:B------:R-:W-:Y:S01]  /*13d0*/  FMUL.FTZ R129, R118.reuse, R129 ;  /* 0x0000008176817220 */ /* 0x040fe20000410000 */
[----:B------:R-:W-:Y:S01]  /*13e0*/  FMUL.FTZ R126, R118, R131 ;  /* 0x00000083767e7220 */ /* 0x000fe20000410000 */
[----:B------:R-:W-:Y:S01]  /*13f0*/  ISETP.NE.AND.EX P3, PT, RZ, UR11, PT, P3 ;  /* 0x0000000bff007c0c */ /* 0x000fe2000bf65330 */
[----:B-----5:R-:W-:Y:S01]  /*1400*/  @P2 FADD.FTZ R69, R32, R69 ;  /* 0x0000004520452221 */ /* 0x020fe20000010000 */
[----:B------:R-:W-:Y:S01]  /*1410*/  @P2 FADD.FTZ R68, R33, R68 ;  /* 0x0000004421442221 */ /* 0x000fe20000010000 */
[----:B------:R-:W-:Y:S01]  /*1420*/  @P2 FADD.FTZ R129, R34, R129 ;  /* 0x0000008122812221 */ /* 0x000fe20000010000 */
[----:B------:R-:W-:Y:S01]  /*1430*/  @P2 FADD.FTZ R126, R35, R126 ;  /* 0x0000007e237e2221 */ /* 0x000fe20000010000 */
[----:B------:R-:W-:Y:S08]  /*1440*/  @!P4 BRA `(.L_x_2775) ;  /* 0x00000000001cc947 */ /* 0x000ff00003800000 */
[----:B------:R-:W1:Y:S01]  /*1450*/  LDC.64 R60, c[0x0][0x308] ;  /* 0x0000c200ff3c7b82 */ /* 0x000e620000000a00 */
[----:B0-----:R-:W-:Y:S02]  /*1460*/  SEL R59, R126, R51, P3 ;  /* 0x000000337e3b7207 */ /* 0x001fe40001800000 */
[----:B------:R-:W-:Y:S02]  /*1470*/  SEL R58, R129, R50, P3 ;  /* 0x00000032813a7207 */ /* 0x000fe40001800000 */
[----:B------:R-:W-:Y:S02]  /*1480*/  SEL R57, R68, R49, P3 ;  /* 0x0000003144397207 */ /* 0x000fe40001800000 */
[----:B------:R-:W-:Y:S01]  /*1490*/  SEL R56, R69, R48, P3 ;  /* 0x0000003045387207 */ /* 0x000fe20001800000 */
[----:B-1----:R-:W-:-:S05]  /*14a0*/  IMAD.WIDE.U32 R60, R125, 0x10, R60 ;  /* 0x000000107d3c7825 */ /* 0x002fca00078e003c */
[----:B------:R1:W-:Y:S02]  /*14b0*/  STG.E.128 desc[UR4][R60.64], R56 ;  /* 0x000000383c007986 */ /* 0x0003e4000c101d04 */
.L_x_2775:
[----:B------:R-:W-:Y:S01]  /*14c0*/  FMUL.FTZ R121, R69, UR12 ;  /* 0x0000000c45797c20 */ /* 0x000fe20008410000 */
[----:B------:R-:W-:Y:S01]  /*14d0*/  LOP3.LUT P5, RZ, R120, 0xff, RZ, 0xc0, !PT ;  /* 0x000000ff78ff7812 */ /* 0x000fe200078ac0ff */
[----:B------:R-:W-:Y:S01]  /*14e0*/  FMUL.FTZ R123, R68, UR12 ;  /* 0x0000000c447b7c20 */ /* 0x000fe20008410000 */
[----:B------:R-:W-:Y:S01]  /*14f0*/  FMUL.FTZ R126, R126, UR12 ;  /* 0x0000000c7e7e7c20 */ /* 0x000fe20008410000 */
[----:B------:R-:W2:Y:S01]  /*1500*/  LDC.64 R68, c[0x0][0x2f8] ;  /* 0x0000be00ff447b82 */ /* 0x000ea20000000a00 */
[----:B01----:R-:W-:Y:S01]  /*1510*/  SEL R56, R121, RZ, P5 ;  /* 0x000000ff79387207 */ /* 0x003fe20002800000 */
[----:B------:R-:W-:Y:S01]  /*1520*/  FMUL.FTZ R129, R129, UR12 ;  /* 0x0000000c81817c20 */ /* 0x000fe20008410000 */
[----:B------:R-:W-:Y:S01]  /*1530*/  LOP3.LUT P5, RZ, R120, 0xff00, RZ, 0xc0, !PT ;  /* 0x0000ff0078ff7812 */ /* 0x000fe200078ac0ff */
[-CC-:B------:R-:W-:Y:S01]  /*1540*/  FFMA.FTZ R64, R64, R74.reuse, R75.reuse ;  /* 0x0000004a40407223 */ /* 0x180fe2000001004b */
[----:B------:R-:W-:Y:S01]  /*1550*/  LOP3.LUT P6, RZ, R120, 0xff0000, RZ, 0xc0, !PT ;  /* 0x00ff000078ff7812 */ /* 0x000fe200078cc0ff */
[-C--:B------:R-:W-:Y:S01]  /*1560*/  FFMA.FTZ R66, R66, R74.reuse, R75 ;  /* 0x0000004a42427223 */ /* 0x080fe2000001004b */
[----:B------:R-:W-:Y:S01]  /*1570*/  SEL R57, R123, RZ, P5 ;  /* 0x000000ff7b397207 */ /* 0x000fe20002800000 */
[----:B------:R-:W-:Y:S01]  /*1580*/  FADD.FTZ R65, R65, -R64 ;  /* 0x8000004041417221 */ /* 0x000fe20000010000 */
[----:B------:R-:W-:Y:S01]  /*1590*/  LOP3.LUT P5, RZ, R120, 0xff000000, RZ, 0xc0, !PT ;  /* 0xff00000078ff7812 */ /* 0x000fe200078ac0ff */
[----:B------:R-:W-:Y:S01]  /*15a0*/  FADD.FTZ R67, R67, -R66 ;  /* 0x8000004243437221 */ /* 0x000fe20000010000 */
[----:B------:R-:W-:Y:S01]  /*15b0*/  SEL R58, R129, RZ, P6 ;  /* 0x000000ff813a7207 */ /* 0x000fe20003000000 */
[----:B------:R-:W-:Y:S01]  /*15c0*/  FMUL.FTZ R127, R118, R65 ;  /* 0x00000041767f7220 */ /* 0x000fe20000410000 */
[----:B------:R-:W-:Y:S01]  /*15d0*/  SEL R59, R126, RZ, P5 ;  /* 0x000000ff7e3b7207 */ /* 0x000fe20002800000 */
[----:B------:R-:W-:Y:S01]  /*15e0*/  FMUL.FTZ R66, R118, R67 ;  /* 0x0000004376427220 */ /* 0x000fe20000410000 */
[----:B------:R-:W-:Y:S01]  /*15f0*/  LOP3.LUT P5, RZ, R4, 0xff000000, RZ, 0xc0, !PT ;  /* 0xff00000004ff7812 */ /* 0x000fe200078ac0ff */
[----:B------:R-:W-:Y:S01]  /*1600*/  @P2 FADD.FTZ R127, R36, R127 ;  /* 0x0000007f247f2221 */ /* 0x000fe20000010000 */
[----:B------:R-:W-:Y:S01]  /*1610*/  FFMA.FTZ R124, R124, R74, R75 ;  /* 0x0000004a7c7c7223 */ /* 0x000fe2000001004b */
[----:B------:R-:W-:Y:S01]  /*1620*/  @P2 FADD.FTZ R66, R37, R66 ;  /* 0x0000004225422221 */ /* 0x000fe20000010000 */
[----:B------:R-:W-:Y:S01]  /*1630*/  SEL R126, R126, RZ, P5 ;  /* 0x000000ff7e7e7207 */ /* 0x000fe20002800000 */
[----:B------:R-:W0:Y:S01]  /*1640*/  @P1 LDC.64 R64, c[0x0][0x300] ;  /* 0x0000c000ff401b82 */ /* 0x000e220000000a00 */
[----:B------:R-:W-:Y:S01]  /*1650*/  LOP3.LUT P5, RZ, R4, 0xff0000, RZ, 0xc0, !PT ;  /* 0x00ff000004ff7812 */ /* 0x000fe200078ac0ff */
[----:B------:R-:W-:Y:S01]  /*1660*/  FADD.FTZ R117, R117, -R124 ;  /* 0x8000007c75757221 */ /* 0x000fe20000010000 */
[----:B------:R-:W-:Y:S01]  /*1670*/  LOP3.LUT P6, RZ, R3, 0xff00, RZ, 0xc0, !PT ;  /* 0x0000ff0003ff7812 */ /* 0x000fe200078cc0ff */
[----:B--2---:R-:W-:Y:S01]  /*1680*/  IMAD.WIDE.U32 R60, R125, 0x10, R68 ;  /* 0x000000107d3c7825 */ /* 0x004fe200078e0044 */
[----:B------:R-:W-:-:S03]  /*1690*/  SEL R129, R129, RZ, P5 ;  /* 0x000000ff81817207 */ /* 0x000fc60002800000 */
[----:B------:R-:W-:Y:S01]  /*16a0*/  FFMA.FTZ R62, R62, R74, R75 ;  /* 0x0000004a3e3e7223 */ /* 0x000fe2000001004b */
[C---:B------:R-:W-:Y:S01]  /*16b0*/  LOP3.LUT P5, RZ, R4.reuse, 0xff00, RZ, 0xc0, !PT ;  /* 0x0000ff0004ff7812 */ /* 0x040fe200078ac0ff */
[----:B------:R1:W-:Y:S02]  /*16c0*/  STG.E.128 desc[UR4][R60.64], R56 ;  /* 0x000000383c007986 */ /* 0x0003e4000c101d04 */
[----:B------:R-:W-:Y:S01]  /*16d0*/  FADD.FTZ R63, R63, -R62 ;  /* 0x8000003e3f3f7221 */ /* 0x000fe20000010000 */
[----:B------:R-:W-:Y:S02]  /*16e0*/  SEL R120, R123, RZ, P5 ;  /* 0x000000ff7b787207 */ /* 0x000fe40002800000 */
[----:B------:R-:W-:Y:S01]  /*16f0*/  LOP3.LUT P5, RZ, R4, 0xff, RZ, 0xc0, !PT ;  /* 0x000000ff04ff7812 */ /* 0x000fe200078ac0ff */
[----:B------:R-:W-:-:S03]  /*1700*/  FMUL.FTZ R67, R118, R63 ;  /* 0x0000003f76437220 */ /* 0x000fc60000410000 */
[----:B------:R-:W-:Y:S01]  /*1710*/  SEL R121, R121, RZ, P5 ;  /* 0x000000ff79797207 */ /* 0x000fe20002800000 */
[----:B------:R-:W-:Y:S01]  /*1720*/  @P2 FADD.FTZ R67, R38, R67 ;  /* 0x0000004326432221 */ /* 0x000fe20000010000 */
[----:B------:R-:W-:Y:S01]  /*1730*/  LOP3.LUT P5, RZ, R128, 0xff, RZ, 0xc0, !PT ;  /* 0x000000ff80ff7812 */ /* 0x000fe200078ac0ff */
[----:B0-----:R-:W-:-:S04]  /*1740*/  @P1 IMAD.WIDE.U32 R64, R125, 0x10, R64 ;  /* 0x000000107d401825 */ /* 0x001fc800078e0040 */
[----:B-1----:R-:W-:Y:S01]  /*1750*/  FMUL.FTZ R57, R127, UR12 ;  /* 0x0000000c7f397c20 */ /* 0x002fe20008410000 */
[----:B------:R-:W-:-:S04]  /*1760*/  FMUL.FTZ R58, R67, UR12 ;  /* 0x0000000c433a7c20 */ /* 0x000fc80008410000 */
[----:B------:R-:W-:Y:S02]  /*1770*/  SEL R56, R57, RZ, P5 ;  /* 0x000000ff39387207 */ /* 0x000fe40002800000 */
[----:B------:R-:W-:-:S04]  /*1780*/  LOP3.LUT P5, RZ, R3, 0xff, RZ, 0xc0, !PT ;  /* 0x000000ff03ff7812 */ /* 0x000fc800078ac0ff */
[----:B------:R-:W-:Y:S01]  /*1790*/  SEL R123, R57, RZ, P5 ;  /* 0x000000ff397b7207 */ /* 0x000fe20002800000 */
[----:B------:R-:W-:Y:S01]  /*17a0*/  FMUL.FTZ R57, R66, UR12 ;  /* 0x0000000c42397c20 */ /* 0x000fe20008410000 */
[----:B------:R-:W-:Y:S01]  /*17b0*/  ISETP.NE.U32.AND P5, PT, R102, RZ, PT ;  /* 0x000000ff6600720c */ /* 0x000fe20003fa5070 */
[----:B------:R-:W-:-:S03]  /*17c0*/  FMUL.FTZ R102, R118, R117 ;  /* 0x0000007576667220 */ /* 0x000fc60000410000 */
[----:B------:R-:W-:Y:S01]  /*17d0*/  SEL R130, R57, RZ, P6 ;  /* 0x000000ff39827207 */ /* 0x000fe20003000000 */
[----:B------:R-:W-:Y:S01]  /*17e0*/  @P2 FADD.FTZ R102, R39, R102 ;  /* 0x0000006627662221 */ /* 0x000fe20000010000 */
[----:B------:R-:W-:Y:S02]  /*17f0*/  LOP3.LUT P6, RZ, R128, 0xff00, RZ, 0xc0, !PT ;  /* 0x0000ff0080ff7812 */ /* 0x000fe400078cc0ff */
[----:B------:R-:W-:Y:S01]  /*1800*/  ISETP.NE.AND.EX P5, PT, R103, RZ, PT, P5 ;  /* 0x000000ff6700720c */ /* 0x000fe20003fa5350 */
[----:B------:R-:W-:Y:S01]  /*1810*/  FMUL.FTZ R59, R102, UR12 ;  /* 0x0000000c663b7c20 */ /* 0x000fe20008410000 */
[----:B------:R-:W-:Y:S02]  /*1820*/  SEL R57, R57, RZ, P6 ;  /* 0x000000ff39397207 */ /* 0x000fe40003000000 */
[----:B------:R-:W-:Y:S02]  /*1830*/  LOP3.LUT P6, RZ, R3, 0xff000000, RZ, 0xc0, !PT ;  /* 0xff00000003ff7812 */ /* 0x000fe400078cc0ff */
[----:B------:R-:W-:-:S02]  /*1840*/  SEL R63, R126, R55, P5 ;  /* 0x000000377e3f7207 */ /* 0x000fc40002800000 */
[----:B------:R-:W-:Y:S02]  /*1850*/  SEL R124, R59, RZ, P6 ;  /* 0x000000ff3b7c7207 */ /* 0x000fe40003000000 */
[C---:B------:R-:W-:Y:S02]  /*1860*/  LOP3.LUT P6, RZ, R128.reuse, 0xff000000, RZ, 0xc0, !PT ;  /* 0xff00000080ff7812 */ /* 0x040fe400078cc0ff */
[----:B------:R-:W-:Y:S02]  /*1870*/  SEL R62, R129, R54, P5 ;  /* 0x00000036813e7207 */ /* 0x000fe40002800000 */
[----:B------:R-:W-:Y:S02]  /*1880*/  SEL R59, R59, RZ, P6 ;  /* 0x000000ff3b3b7207 */ /* 0x000fe40003000000 */
[----:B------:R-:W-:Y:S02]  /*1890*/  LOP3.LUT P6, RZ, R128, 0xff0000, RZ, 0xc0, !PT ;  /* 0x00ff000080ff7812 */ /* 0x000fe400078cc0ff */
[----:B------:R-:W-:-:S02]  /*18a0*/  SEL R61, R120, R53, P5 ;  /* 0x00000035783d7207 */ /* 0x000fc40002800000 */
[----:B------:R-:W-:Y:S02]  /*18b0*/  P2R R60, PR, RZ, 0x40 ;  /* 0x00000040ff3c7803 */ /* 0x000fe40000000000 */
[----:B------:R-:W-:-:S04]  /*18c0*/  LOP3.LUT P6, RZ, R3, 0xff0000, RZ, 0xc0, !PT ;  /* 0x00ff000003ff7812 */ /* 0x000fc800078cc0ff */
[----:B------:R-:W-:Y:S02]  /*18d0*/  SEL R103, R58, RZ, P6 ;  /* 0x000000ff3a677207 */ /* 0x000fe40003000000 */
[----:B------:R-:W-:Y:S02]  /*18e0*/  ISETP.NE.AND P6, PT, R60, RZ, PT ;  /* 0x000000ff3c00720c */ /* 0x000fe40003fc5270 */
[----:B------:R-:W-:Y:S02]  /*18f0*/  SEL R60, R121, R52, P5 ;  /* 0x00000034793c7207 */ /* 0x000fe40002800000 */
[----:B------:R-:W-:-:S03]  /*1900*/  SEL R58, R58, RZ, P6 ;  /* 0x000000ff3a3a7207 */ /* 0x000fc60003000000 */
[----:B------:R0:W-:Y:S01]  /*1910*/  @P1 STG.E.128 desc[UR4][R64.64], R60 ;  /* 0x0000003c40001986 */ /* 0x0001e2000c101d04 */
[----:B------:R-:W-:Y:S05]  /*1920*/  @!P4 BRA `(.L_x_2776) ;  /* 0x00000000001cc947 */ /* 0x000fea0003800000 */
[----:B0-----:R-:W0:Y:S01]  /*1930*/  LDC.64 R64, c[0x0][0x308] ;  /* 0x0000c200ff407b82 */ /* 0x001e220000000a00 */
[----:B------:R-:W-:Y:S02]  /*1940*/  SEL R63, R102, R51, P3 ;  /* 0x00000033663f7207 */ /* 0x000fe40001800000 */
[----:B------:R-:W-:Y:S02]  /*1950*/  SEL R62, R67, R50, P3 ;  /* 0x00000032433e7207 */ /* 0x000fe40001800000 */
[----:B------:R-:W-:Y:S02]  /*1960*/  SEL R61, R66, R49, P3 ;  /* 0x00000031423d7207 */ /* 0x000fe40001800000 */
[----:B------:R-:W-:Y:S01]  /*1970*/  SEL R60, R127, R48, P3 ;  /* 0x000000307f3c7207 */ /* 0x000fe20001800000 */
[----:B0-----:R-:W-:-:S05]  /*1980*/  IMAD.WIDE.U32 R64, R119, 0x10, R64 ;  /* 0x0000001077407825 */ /* 0x001fca00078e0040 */
[----:B------:R1:W-:Y:S02]  /*1990*/  STG.E.128 desc[UR4][R64.64], R60 ;  /* 0x0000003c40007986 */ /* 0x0003e4000c101d04 */
.L_x_2776:
[----:B01----:R-:W0:Y:S01]  /*19a0*/  @P1 LDC.64 R64, c[0x0][0x300] ;  /* 0x0000c000ff401b82 */ /* 0x003e220000000a00 */
[-CC-:B------:R-:W-:Y:S01]  /*19b0*/  FFMA.FTZ R110, R110, R74.reuse, R75.reuse ;  /* 0x0000004a6e6e7223 */ /* 0x180fe2000001004b */
[-CC-:B------:R-:W-:Y:S01]  /*19c0*/  FFMA.FTZ R80, R80, R74.reuse, R75.reuse ;  /* 0x0000004a50507223 */ /* 0x180fe2000001004b */
[-CC-:B------:R-:W-:Y:S01]  /*19d0*/  FFMA.FTZ R122, R122, R74.reuse, R75.reuse ;  /* 0x0000004a7a7a7223 */ /* 0x180fe2000001004b */
[----:B------:R-:W-:Y:S01]  /*19e0*/  FFMA.FTZ R82, R82, R74, R75 ;  /* 0x0000004a52527223 */ /* 0x000fe2000001004b */
[----:B------:R-:W-:Y:S01]  /*19f0*/  IMAD.WIDE.U32 R66, R119, 0x10, R68 ;  /* 0x0000001077427825 */ /* 0x000fe200078e0044 */
[----:B------:R-:W-:-:S03]  /*1a00*/  SEL R63, R124, R55, P5 ;  /* 0x000000377c3f7207 */ /* 0x000fc60002800000 */
[----:B------:R-:W-:Y:S01]  /*1a10*/  FADD.FTZ R111, R111, -R110 ;  /* 0x8000006e6f6f7221 */ /* 0x000fe20000010000 */
[----:B------:R-:W-:Y:S01]  /*1a20*/  SEL R62, R103, R54, P5 ;  /* 0x00000036673e7207 */ /* 0x000fe20002800000 */
[----:B------:R-:W-:Y:S01]  /*1a30*/  FADD.FTZ R81, R81, -R80 ;  /* 0x8000005051517221 */ /* 0x000fe20000010000 */
[----:B------:R-:W-:Y:S01]  /*1a40*/  SEL R61, R130, R53, P5 ;  /* 0x00000035823d7207 */ /* 0x000fe20002800000 */
[----:B------:R-:W-:Y:S01]  /*1a50*/  FADD.FTZ R113, R113, -R122 ;  /* 0x8000007a71717221 */ /* 0x000fe20000010000 */
[----:B------:R-:W-:Y:S01]  /*1a60*/  SEL R60, R123, R52, P5 ;  /* 0x000000347b3c7207 */ /* 0x000fe20002800000 */
[----:B------:R-:W-:Y:S01]  /*1a70*/  FADD.FTZ R83, R83, -R82 ;  /* 0x8000005253537221 */ /* 0x000fe20000010000 */
[----:B------:R1:W-:Y:S01]  /*1a80*/  STG.E.128 desc[UR4][R66.64], R56 ;  /* 0x0000003842007986 */ /* 0x0003e2000c101d04 */
[C---:B------:R-:W-:Y:S01]  /*1a90*/  FMUL.FTZ R111, R118.reuse, R111 ;  /* 0x0000006f766f7220 */ /* 0x040fe20000410000 */
[----:B------:R-:W-:-:S03]  /*1aa0*/  FMUL.FTZ R113, R118, R113 ;  /* 0x0000007176717220 */ /* 0x000fc60000410000 */
[----:B------:R-:W-:Y:S01]  /*1ab0*/  @P2 FADD.FTZ R111, R40, R111 ;  /* 0x0000006f286f2221 */ /* 0x000fe20000010000 */
[----:B------:R-:W-:Y:S01]  /*1ac0*/  @P2 FADD.FTZ R113, R42, R113 ;  /* 0x000000712a712221 */ /* 0x000fe20000010000 */
[----:B0-----:R-:W-:-:S05]  /*1ad0*/  @P1 IMAD.WIDE.U32 R64, R119, 0x10, R64 ;  /* 0x0000001077401825 */ /* 0x001fca00078e0040 */
[----:B------:R0:W-:Y:S01]  /*1ae0*/  @P1 STG.E.128 desc[UR4][R64.64], R60 ;  /* 0x0000003c40001986 */ /* 0x0001e2000c101d04 */
[----:B-1----:R-:W-:-:S04]  /*1af0*/  FMUL.FTZ R66, R118, R81 ;  /* 0x0000005176427220 */ /* 0x002fc80000410000 */
        /* <DEDUP_REMOVED lines=11> */
.L_x_2777:
[----:B0-----:R-:W-:Y:S01]  /*1bb0*/  FMUL.FTZ R59, R62, UR12 ;  /* 0x0000000c3e3b7c20 */ /* 0x001fe20008410000 */
[----:B------:R-:W-:Y:S01]  /*1bc0*/  LOP3.LUT P6, RZ, R2, 0xff000000, RZ, 0xc0, !PT ;  /* 0xff00000002ff7812 */ /* 0x000fe200078cc0ff */
[----:B------:R-:W-:Y:S01]  /*1bd0*/  FMUL.FTZ R58, R113, UR12 ;  /* 0x0000000c713a7c20 */ /* 0x000fe20008410000 */
[----:B------:R-:W-:Y:S01]  /*1be0*/  FMUL.FTZ R57, R66, UR12 ;  /* 0x0000000c42397c20 */ /* 0x000fe20008410000 */
[----:B------:R-:W-:Y:S01]  /*1bf0*/  FMUL.FTZ R56, R111, UR12 ;  /* 0x0000000c6f387c20 */ /* 0x000fe20008410000 */
[----:B------:R-:W-:Y:S01]  /*1c00*/  SEL R80, R59, RZ, P6 ;  /* 0x000000ff3b507207 */ /* 0x000fe20003000000 */
[-CC-:B------:R-:W-:Y:S01]  /*1c10*/  FFMA.FTZ R70, R70, R74.reuse, R75.reuse ;  /* 0x0000004a46467223 */ /* 0x180fe2000001004b */
[----:B------:R-:W-:Y:S01]  /*1c20*/  LOP3.LUT P6, RZ, R2, 0xff0000, RZ, 0xc0, !PT ;  /* 0x00ff000002ff7812 */ /* 0x000fe200078cc0ff */
[-CC-:B------:R-:W-:Y:S01]  /*1c30*/  FFMA.FTZ R76, R76, R74.reuse, R75.reuse ;  /* 0x0000004a4c4c7223 */ /* 0x180fe2000001004b */
[-C--:B------:R-:W-:Y:S01]  /*1c40*/  FFMA.FTZ R78, R78, R74.reuse, R75 ;  /* 0x0000004a4e4e7223 */ /* 0x080fe2000001004b */
[----:B------:R-:W-:Y:S01]  /*1c50*/  FADD.FTZ R71, R71, -R70 ;  /* 0x8000004647477221 */ /* 0x000fe20000010000 */
[----:B------:R-:W-:Y:S01]  /*1c60*/  SEL R67, R58, RZ, P6 ;  /* 0x000000ff3a437207 */ /* 0x000fe20003000000 */
[----:B------:R-:W-:Y:S01]  /*1c70*/  FADD.FTZ R77, R77, -R76 ;  /* 0x8000004c4d4d7221 */ /* 0x000fe20000010000 */
[----:B------:R-:W-:Y:S01]  /*1c80*/  LOP3.LUT P6, RZ, R2, 0xff00, RZ, 0xc0, !PT ;  /* 0x0000ff0002ff7812 */ /* 0x000fe200078cc0ff */
[C---:B------:R-:W-:Y:S01]  /*1c90*/  FMUL.FTZ R83, R118.reuse, R71 ;  /* 0x0000004776537220 */ /* 0x040fe20000410000 */
[----:B------:R-:W-:Y:S01]  /*1ca0*/  FADD.FTZ R79, R79, -R78 ;  /* 0x8000004e4f4f7221 */ /* 0x000fe20000010000 */
[----:B------:R-:W-:Y:S01]  /*1cb0*/  FMUL.FTZ R102, R118, R77 ;  /* 0x0000004d76667220 */ /* 0x000fe20000410000 */
[----:B------:R-:W-:Y:S01]  /*1cc0*/  SEL R82, R57, RZ, P6 ;  /* 0x000000ff39527207 */ /* 0x000fe20003000000 */
[----:B------:R-:W-:Y:S01]  /*1cd0*/  @P2 FADD.FTZ R83, R44, R83 ;  /* 0x000000532c532221 */ /* 0x000fe20000010000 */
[----:B------:R-:W-:Y:S01]  /*1ce0*/  LOP3.LUT P6, RZ, R2, 0xff, RZ, 0xc0, !PT ;  /* 0x000000ff02ff7812 */ /* 0x000fe200078cc0ff */
[----:B------:R-:W-:Y:S01]  /*1cf0*/  FMUL.FTZ R79, R118, R79 ;  /* 0x0000004f764f7220 */ /* 0x000fe20000410000 */
[----:B------:R-:W-:Y:S01]  /*1d00*/  @P2 FADD.FTZ R102, R45, R102 ;  /* 0x000000662d662221 */ /* 0x000fe20000010000 */
[----:B------:R-:W-:Y:S01]  /*1d10*/  FMUL.FTZ R64, R83, UR12 ;  /* 0x0000000c53407c20 */ /* 0x000fe20008410000 */
[----:B------:R-:W-:Y:S01]  /*1d20*/  SEL R81, R56, RZ, P6 ;  /* 0x000000ff38517207 */ /* 0x000fe20003000000 */
[----:B------:R-:W0:Y:S01]  /*1d30*/  @P4 LDC.64 R62, c[0x0][0x308] ;  /* 0x0000c200ff3e4b82 */ /* 0x000e220000000a00 */
[----:B------:R-:W-:Y:S01]  /*1d40*/  LOP3.LUT P6, RZ, R116, 0xff, RZ, 0xc0, !PT ;  /* 0x000000ff74ff7812 */ /* 0x000fe200078cc0ff */
[----:B------:R-:W-:Y:S01]  /*1d50*/  @P2 FADD.FTZ R79, R46, R79 ;  /* 0x0000004f2e4f2221 */ /* 0x000fe20000010000 */
[----:B------:R-:W-:Y:S01]  /*1d60*/  FFMA.FTZ R72, R72, R74, R75 ;  /* 0x0000004a48487223 */ /* 0x000fe2000001004b */
[----:B------:R-:W-:Y:S01]  /*1d70*/  FMUL.FTZ R65, R102, UR12 ;  /* 0x0000000c66417c20 */ /* 0x000fe20008410000 */
[----:B------:R-:W-:Y:S01]  /*1d80*/  SEL R56, R56, RZ, P6 ;  /* 0x000000ff38387207 */ /* 0x000fe20003000000 */
[----:B------:R-:W-:Y:S01]  /*1d90*/  FMUL.FTZ R66, R79, UR12 ;  /* 0x0000000c4f427c20 */ /* 0x000fe20008410000 */
[----:B------:R-:W-:Y:S01]  /*1da0*/  LOP3.LUT P6, RZ, R116, 0xff00, RZ, 0xc0, !PT ;  /* 0x0000ff0074ff7812 */ /* 0x000fe200078cc0ff */
[----:B------:R-:W1:Y:S01]  /*1db0*/  @P1 LDC.64 R60, c[0x0][0x300] ;  /* 0x0000c000ff3c1b82 */ /* 0x000e620000000a00 */
[----:B------:R-:W-:Y:S01]  /*1dc0*/  FADD.FTZ R73, R73, -R72 ;  /* 0x8000004849497221 */ /* 0x000fe20000010000 */
[----:B------:R-:W-:Y:S01]  /*1dd0*/  SEL R50, R79, R50, P3 ;  /* 0x000000324f327207 */ /* 0x000fe20001800000 */
[----:B------:R-:W-:Y:S01]  /*1de0*/  IMAD.WIDE.U32 R74, R109, 0x10, R68 ;  /* 0x000000106d4a7825 */ /* 0x000fe200078e0044 */
[----:B------:R-:W-:-:S03]  /*1df0*/  SEL R57, R57, RZ, P6 ;  /* 0x000000ff39397207 */ /* 0x000fc60003000000 */
[----:B------:R-:W-:Y:S01]  /*1e00*/  FMUL.FTZ R118, R118, R73 ;  /* 0x0000004976767220 */ /* 0x000fe20000410000 */
[C---:B------:R-:W-:Y:S01]  /*1e10*/  LOP3.LUT P6, RZ, R116.reuse, 0xff000000, RZ, 0xc0, !PT ;  /* 0xff00000074ff7812 */ /* 0x040fe200078cc0ff */
[----:B------:R-:W-:Y:S01]  /*1e20*/  IMAD.WIDE.U32 R68, R115, 0x10, R68 ;  /* 0x0000001073447825 */ /* 0x000fe200078e0044 */
[----:B------:R-:W2:Y:S03]  /*1e30*/  @P1 LDC.64 R70, c[0x0][0x300] ;  /* 0x0000c000ff461b82 */ /* 0x000ea60000000a00 */
[----:B------:R-:W-:Y:S01]  /*1e40*/  @P2 FADD.FTZ R118, R47, R118 ;  /* 0x000000762f762221 */ /* 0x000fe20000010000 */
[----:B------:R-:W-:Y:S02]  /*1e50*/  SEL R59, R59, RZ, P6 ;  /* 0x000000ff3b3b7207 */ /* 0x000fe40003000000 */
[----:B------:R-:W-:Y:S02]  /*1e60*/  LOP3.LUT P6, RZ, R116, 0xff0000, RZ, 0xc0, !PT ;  /* 0x00ff000074ff7812 */ /* 0x000fe400078cc0ff */
[C---:B------:R-:W-:Y:S01]  /*1e70*/  SEL R51, R118.reuse, R51, P3 ;  /* 0x0000003376337207 */ /* 0x040fe20001800000 */
[----:B------:R-:W-:Y:S01]  /*1e80*/  FMUL.FTZ R118, R118, UR12 ;  /* 0x0000000c76767c20 */ /* 0x000fe20008410000 */
[----:B------:R-:W-:Y:S01]  /*1e90*/  SEL R58, R58, RZ, P6 ;  /* 0x000000ff3a3a7207 */ /* 0x000fe20003000000 */
[----:B------:R-:W3:Y:S01]  /*1ea0*/  LDC.64 R78, c[0x0][0x210] ;  /* 0x00008400ff4e7b82 */ /* 0x000ee20000000a00 */
[----:B------:R-:W-:Y:S01]  /*1eb0*/  LOP3.LUT P6, RZ, R0, 0xff, RZ, 0xc0, !PT ;  /* 0x000000ff00ff7812 */ /* 0x000fe200078cc0ff */
[----:B0-----:R-:W-:Y:S01]  /*1ec0*/  @P4 IMAD.WIDE.U32 R76, R115, 0x10, R62 ;  /* 0x00000010734c4825 */ /* 0x001fe200078e003e */
[----:B------:R-:W-:Y:S01]  /*1ed0*/  SEL R48, R83, R48, P3 ;  /* 0x0000003053307207 */ /* 0x000fe20001800000 */
[----:B------:R0:W-:Y:S01]  /*1ee0*/  STG.E.128 desc[UR4][R74.64], R56 ;  /* 0x000000384a007986 */ /* 0x0001e2000c101d04 */
[----:B------:R-:W-:-:S02]  /*1ef0*/  SEL R103, R64, RZ, P6 ;  /* 0x000000ff40677207 */ /* 0x000fc40003000000 */
[----:B------:R-:W-:Y:S01]  /*1f00*/  LOP3.LUT P6, RZ, R0, 0xff00, RZ, 0xc0, !PT ;  /* 0x0000ff0000ff7812 */ /* 0x000fe200078cc0ff */
[----:B-1----:R-:W-:Y:S01]  /*1f10*/  @P1 IMAD.WIDE.U32 R72, R109, 0x10, R60 ;  /* 0x000000106d481825 */ /* 0x002fe200078e003c */
[----:B------:R-:W-:Y:S02]  /*1f20*/  SEL R49, R102, R49, P3 ;  /* 0x0000003166317207 */ /* 0x000fe40001800000 */
[----:B------:R-:W-:Y:S02]  /*1f30*/  SEL R110, R65, RZ, P6 ;  /* 0x000000ff416e7207 */ /* 0x000fe40003000000 */
[C---:B------:R-:W-:Y:S02]  /*1f40*/  LOP3.LUT P6, RZ, R0.reuse, 0xff0000, RZ, 0xc0, !PT ;  /* 0x00ff000000ff7812 */ /* 0x040fe400078cc0ff */
[----:B------:R-:W-:Y:S01]  /*1f50*/  LOP3.LUT P3, RZ, R0, 0xff000000, RZ, 0xc0, !PT ;  /* 0xff00000000ff7812 */ /* 0x000fe2000786c0ff */
[----:B--2---:R-:W-:Y:S01]  /*1f60*/  @P1 IMAD.WIDE.U32 R70, R115, 0x10, R70 ;  /* 0x0000001073461825 */ /* 0x004fe200078e0046 */
[----:B------:R-:W-:-:S02]  /*1f70*/  SEL R111, R66, RZ, P6 ;  /* 0x000000ff426f7207 */ /* 0x000fc40003000000 */
[C---:B------:R-:W-:Y:S02]  /*1f80*/  LOP3.LUT P6, RZ, R112.reuse, 0xff, RZ, 0xc0, !PT ;  /* 0x000000ff70ff7812 */ /* 0x040fe400078cc0ff */
[----:B------:R-:W-:Y:S02]  /*1f90*/  LOP3.LUT P2, RZ, R112, 0xff000000, RZ, 0xc0, !PT ;  /* 0xff00000070ff7812 */ /* 0x000fe4000784c0ff */
[----:B------:R-:W-:Y:S02]  /*1fa0*/  SEL R64, R64, RZ, P6 ;  /* 0x000000ff40407207 */ /* 0x000fe40003000000 */
[----:B------:R-:W-:Y:S02]  /*1fb0*/  LOP3.LUT P6, RZ, R112, 0xff00, RZ, 0xc0, !PT ;  /* 0x0000ff0070ff7812 */ /* 0x000fe400078cc0ff */
[----:B------:R-:W-:Y:S02]  /*1fc0*/  SEL R63, R80, R55, P5 ;  /* 0x00000037503f7207 */ /* 0x000fe40002800000 */
[----:B------:R-:W-:-:S02]  /*1fd0*/  SEL R65, R65, RZ, P6 ;  /* 0x000000ff41417207 */ /* 0x000fc40003000000 */
[----:B------:R-:W-:Y:S02]  /*1fe0*/  LOP3.LUT P6, RZ, R112, 0xff0000, RZ, 0xc0, !PT ;  /* 0x00ff000070ff7812 */ /* 0x000fe400078cc0ff */
[----:B------:R-:W-:Y:S02]  /*1ff0*/  SEL R80, R118, RZ, P3 ;  /* 0x000000ff76507207 */ /* 0x000fe40001800000 */
[----:B------:R-:W-:Y:S02]  /*2000*/  SEL R60, R81, R52, P5 ;  /* 0x00000034513c7207 */ /* 0x000fe40002800000 */
        /* <DEDUP_REMOVED lines=9> */
[----:B------:R-:W-:Y:S01]  /*20a0*/  SEL R55, R80, R55, P5 ;  /* 0x0000003750377207 */ /* 0x000fe20002800000 */
[----:B------:R0:W-:Y:S01]  /*20b0*/  STG.E.128 desc[UR4][R68.64], R64 ;  /* 0x0000004044007986 */ /* 0x0001e2000c101d04 */
[----:B---3--:R-:W-:-:S03]  /*20c0*/  LEA R5, R78, R5, 0x2 ;  /* 0x000000054e057211 */ /* 0x008fc600078e10ff */
[----:B------:R0:W-:Y:S01]  /*20d0*/  @P1 STG.E.128 desc[UR4][R70.64], R52 ;  /* 0x0000003446001986 */ /* 0x0001e2000c101d04 */
[----:B------:R-:W-:-:S13]  /*20e0*/  ISETP.GE.AND P1, PT, R5, R79, PT ;  /* 0x0000004f0500720c */ /* 0x000fda0003f26270 */
[----:B------:R-:W-:Y:S05]  /*20f0*/  @!P1 BRA `(.L_x_2778) ;  /* 0xffffffe400389947 */ /* 0x000fea000383ffff */
[----:B------:R-:W-:Y:S05]  /*2100*/  BSYNC B1 ;  /* 0x0000000000017941 */ /* 0x000fea0003800000 */
.L_x_2773:
        /* <DEDUP_REMOVED lines=32> */
.L_x_2772:
[----:B------:R-:W-:Y:S05]  /*2310*/  BSYNC B0 ;  /* 0x0000000000007941 */ /* 0x000fea0003800000 */
.L_x_2770:
[----:B------:R-:W1:Y:S01]  /*2320*/  S2R R46, SR_TID.X ;  /* 0x00000000002e7919 */ /* 0x000e620000002100 */
[----:B------:R-:W-:Y:S01]  /*2330*/  MOV R0, 0x400 ;  /* 0x0000040000007802 */ /* 0x000fe20000000f00 */
[----:B------:R-:W-:Y:S05]  /*2340*/  WARPSYNC.ALL ;  /* 0x0000000000007948 */ /* 0x000fea0003800000 */
[----:B------:R-:W2:Y:S01]  /*2350*/  S2R R3, SR_CgaCtaId ;  /* 0x0000000000037919 */ /* 0x000ea20000008800 */
[----:B------:R-:W-:Y:S01]  /*2360*/  ULDC UR6, c[0x0][0x218] ;  /* 0x0000860000067ab9 */ /* 0x000fe20000000800 */
[----:B------:R-:W3:Y:S01]  /*2370*/  S2R R44, SR_CTAID.X ;  /* 0x00000000002c7919 */ /* 0x000ee20000002500 */
[----:B-1----:R-:W-:-:S02]  /*2380*/  SHF.R.U32.HI R2, RZ, 0x5, R46 ;  /* 0x00000005ff027819 */ /* 0x002fc4000001162e */
[----:B------:R-:W-:Y:S02]  /*2390*/  LOP3.LUT R12, R46, 0x1f, RZ, 0xc0, !PT ;  /* 0x0000001f2e0c7812 */ /* 0x000fe400078ec0ff */
[----:B------:R-:W-:Y:S02]  /*23a0*/  SHF.L.U32 R13, R2, 0x7, RZ ;  /* 0x00000007020d7819 */ /* 0x000fe400000006ff */
[----:B--2---:R-:W-:Y:S02]  /*23b0*/  LEA R3, R3, R0, 0x18 ;  /* 0x0000000003037211 */ /* 0x004fe400078ec0ff */
        /* <DEDUP_REMOVED lines=9> */
[----:B------:R-:W2:Y:S04]  /*2450*/  LDS R15, [R3+0x800] ;  /* 0x00080000030f7984 */ /* 0x000ea80000000800 */
[----:B------:R-:W4:Y:S04]  /*2460*/  LDS R12, [R3+0x200] ;  /* 0x00020000030c7984 */ /* 0x000f280000000800 */
[----:B------:R-:W5:Y:S04]  /*2470*/  LDS R17, [R3+0xa00] ;  /* 0x000a000003117984 */ /* 0x000f680000000800 */
[----:B------:R-:W0:Y:S04]  /*2480*/  LDS R13, [R3+0x400] ;  /* 0x00040000030d7984 */ /* 0x000e280000000800 */
[----:B------:R-:W3:Y:S04]  /*2490*/  LDS R16, [R3+0xc00] ;  /* 0x000c000003107984 */ /* 0x000ee80000000800 */
[----:B------:R-:W3:Y:S04]  /*24a0*/  LDS R14, [R3+0x600] ;  /* 0x00060000030e7984 */ /* 0x000ee80000000800 */
[----:B------:R-:W3:Y:S04]  /*24b0*/  LDS R19, [R3+0xe00] ;  /* 0x000e000003137984 */ /* 0x000ee80000000800 */
[----:B------:R-:W3:Y:S04]  /*24c0*/  LDS R25, [R3+0x1000] ;  /* 0x0010000003197984 */ /* 0x000ee80000000800 */
[----:B------:R-:W3:Y:S04]  /*24d0*/  LDS R27, [R3+0x1200] ;  /* 0x00120000031b7984 */ /* 0x000ee80000000800 */
[----:B------:R-:W3:Y:S01]  /*24e0*/  LDS R18, [R3+0x1400] ;  /* 0x0014000003127984 */ /* 0x000ee20000000800 */
[----:B-1----:R-:W-:-:S03]  /*24f0*/  FADD.FTZ R2, RZ, R2 ;  /* 0x00000002ff027221 */ /* 0x002fc60000010000 */
[----:B------:R-:W1:Y:S01]  /*2500*/  LDS R29, [R3+0x1600] ;  /* 0x00160000031d7984 */ /* 0x000e620000000800 */
[----:B--2---:R-:W-:-:S03]  /*2510*/  FADD.FTZ R2, R2, R15 ;  /* 0x0000000f02027221 */ /* 0x004fc60000010000 */
[----:B------:R-:W2:Y:S01]  /*2520*/  LDS R31, [R3+0x1800] ;  /* 0x00180000031f7984 */ /* 0x000ea20000000800 */
[----:B----4-:R-:W-:-:S03]  /*2530*/  FADD.FTZ R12, RZ, R12 ;  /* 0x0000000cff0c7221 */ /* 0x010fc60000010000 */
[----:B------:R-:W4:Y:S01]  /*2540*/  LDS R37, [R3+0x1a00] ;  /* 0x001a000003257984 */ /* 0x000f220000000800 */
[----:B-----5:R-:W-:-:S03]  /*2550*/  FADD.FTZ R12, R12, R17 ;  /* 0x000000110c0c7221 */ /* 0x020fc60000010000 */
[----:B------:R-:W5:Y:S01]  /*2560*/  LDS R24, [R3+0x1c00] ;  /* 0x001c000003187984 */ /* 0x000f620000000800 */
[----:B0-----:R-:W-:-:S03]  /*2570*/  FADD.FTZ R13, RZ, R13 ;  /* 0x0000000dff0d7221 */ /* 0x001fc60000010000 */
[----:B------:R-:W0:Y:S01]  /*2580*/  LDS R39, [R3+0x1e00] ;  /* 0x001e000003277984 */ /* 0x000e220000000800 */
[----:B---3--:R-:W-:Y:S01]  /*2590*/  FADD.FTZ R13, R13, R16 ;  /* 0x000000100d0d7221 */ /* 0x008fe20000010000 */
        /* <DEDUP_REMOVED lines=68> */
.L_x_2774:
        /* <DEDUP_REMOVED lines=8> */
.L_x_2780:
[----:B------:R-:W-:Y:S05]  /*2a60*/  BSYNC B2 ;  /* 0x0000000000027941 */ /* 0x000fea0003800000 */
.L_x_2779:
        /* <DEDUP_REMOVED lines=8> */
.L_x_2781:
[----:B------:R-:W-:Y:S01]  /*2af0*/  FADD.FTZ R59, R56, R59 ;  /* 0x0000003b383b7221 */ /* 0x000fe20000010000 */
[----:B------:R-:W-:-:S04]  /*2b00*/  HFMA2.MMA R133, -RZ, RZ, 0, 1.1920928955078125e-07 ;  /* 0x00000002ff857435 */ /* 0x000fc800000001ff */
[----:B------:R-:W-:Y:S02]  /*2b10*/  MOV R134, R59 ;  /* 0x0000003b00867202 */ /* 0x000fe40000000f00 */
[----:B------:R-:W-:-:S07]  /*2b20*/  MOV R58, R127 ;  /* 0x0000007f003a7202 */ /* 0x000fce0000000f00 */
[----:B------:R-:W-:Y:S05]  /*2b30*/  WARPSYNC.COLLECTIVE R121, `(.L_x_2782) ;  /* 0x0000000079087348 */ /* 0x000fea0003c00000 */
[----:B------:R0:W1:Y:S02]  /*2b40*/  SHFL.BFLY P2, R127, R134, R133, R136 ;  /* 0x0c000085867f7389 */ /* 0x0000640000040088 */
[----:B01----:R-:W-:Y:S01]  /*2b50*/  ENDCOLLECTIVE ;  /* 0x000000000000791b */ /* 0x003fe20003800000 */
.L_x_2782:
[----:B------:R-:W-:-:S05]  /*2b60*/  FADD.FTZ R58, R27, R58 ;  /* 0x0000003a1b3a7221 */ /* 0x000fca0000010000 */
[----:B------:R-:W-:Y:S02]  /*2b70*/  MOV R134, R58 ;  /* 0x0000003a00867202 */ /* 0x000fe40000000f00 */
[----:B------:R-:W-:-:S07]  /*2b80*/  MOV R74, R127 ;  /* 0x0000007f004a7202 */ /* 0x000fce0000000f00 */
[----:B------:R-:W-:Y:S05]  /*2b90*/  WARPSYNC.COLLECTIVE R121, `(.L_x_2783) ;  /* 0x0000000079087348 */ /* 0x000fea0003c00000 */
[----:B------:R0:W1:Y:S02]  /*2ba0*/  SHFL.BFLY P2, R127, R134, R133, R136 ;  /* 0x0c000085867f7389 */ /* 0x0000640000040088 */
[----:B01----:R-:W-:Y:S01]  /*2bb0*/  ENDCOLLECTIVE ;  /* 0x000000000000791b */ /* 0x003fe20003800000 */
.L_x_2783:
[----:B------:R-:W-:Y:S01]  /*2bc0*/  FADD.FTZ R74, R59, R74 ;  /* 0x0000004a3b4a7221 */ /* 0x000fe20000010000 */
[----:B------:R-:W-:-:S04]  /*2bd0*/  HFMA2.MMA R133, -RZ, RZ, 0, 2.384185791015625e-07 ;  /* 0x00000004ff857435 */ /* 0x000fc800000001ff */
[----:B------:R-:W-:Y:S02]  /*2be0*/  MOV R134, R74 ;  /* 0x0000004a00867202 */ /* 0x000fe40000000f00 */
[----:B------:R-:W-:-:S07]  /*2bf0*/  MOV R61, R127 ;  /* 0x0000007f003d7202 */ /* 0x000fce0000000f00 */
[----:B------:R-:W-:Y:S05]  /*2c00*/  WARPSYNC.COLLECTIVE R121, `(.L_x_2784) ;  /* 0x0000000079087348 */ /* 0x000fea0003c00000 */
[----:B------:R0:W1:Y:S02]  /*2c10*/  SHFL.BFLY P2, R127, R134, R133, R136 ;  /* 0x0c000085867f7389 */ /* 0x0000640000040088 */
[----:B01----:R-:W-:Y:S01]  /*2c20*/  ENDCOLLECTIVE ;  /* 0x000000000000791b */ /* 0x003fe20003800000 */
.L_x_2784:
[----:B------:R-:W-:-:S05]  /*2c30*/  FADD.FTZ R61, R58, R61 ;  /* 0x0000003d3a3d7221 */ /* 0x000fca0000010000 */
[----:B------:R-:W-:Y:S02]  /*2c40*/  MOV R134, R61 ;  /* 0x0000003d00867202 */ /* 0x000fe40000000f00 */
[----:B------:R-:W-:-:S07]  /*2c50*/  MOV R75, R127 ;  /* 0x0000007f004b7202 */ /* 0x000fce0000000f00 */
[----:B------:R-:W-:Y:S05]  /*2c60*/  WARPSYNC.COLLECTIVE R121, `(.L_x_2785) ;  /* 0x0000000079087348 */ /* 0x000fea0003c00000 */
[----:B------:R0:W1:Y:S02]  /*2c70*/  SHFL.BFLY P2, R127, R134, R133, R136 ;  /* 0x0c000085867f7389 */ /* 0x0000640000040088 */
[----:B01----:R-:W-:Y:S01]  /*2c80*/  ENDCOLLECTIVE ;  /* 0x000000000000791b */ /* 0x003fe20003800000 */
.L_x_2785:
[----:B------:R-:W-:Y:S01]  /*2c90*/  FADD.FTZ R75, R74, R75 ;  /* 0x0000004b4a4b7221 */ /* 0x000fe20000010000 */
[----:B------:R-:W-:-:S04]  /*2ca0*/  HFMA2.MMA R133, -RZ, RZ, 0, 4.76837158203125e-07 ;  /* 0x00000008ff857435 */ /* 0x000fc800000001ff */
[----:B------:R-:W-:Y:S02]  /*2cb0*/  MOV R134, R75 ;  /* 0x0000004b00867202 */ /* 0x000fe40000000f00 */
[----:B------:R-:W-:-:S07]  /*2cc0*/  MOV R132, R127 ;  /* 0x0000007f00847202 */ /* 0x000fce0000000f00 */
[----:B------:R-:W-:Y:S05]  /*2cd0*/  WARPSYNC.COLLECTIVE R121, `(.L_x_2786) ;  /* 0x0000000079087348 */ /* 0x000fea0003c00000 */
[----:B------:R0:W1:Y:S02]  /*2ce0*/  SHFL.BFLY P2, R127, R134, R133, R136 ;  /* 0x0c000085867f7389 */ /* 0x0000640000040088 */
[----:B01----:R-:W-:Y:S01]  /*2cf0*/  ENDCOLLECTIVE ;  /* 0x000000000000791b */ /* 0x003fe20003800000 */
.L_x_2786:
[----:B------:R-:W-:-:S05]  /*2d00*/  FADD.FTZ R132, R61, R132 ;  /* 0x000000843d847221 */ /* 0x000fca0000010000 */
[----:B------:R-:W-:Y:S02]  /*2d10*/  MOV R134, R132 ;  /* 0x0000008400867202 */ /* 0x000fe40000000f00 */
[----:B------:R-:W-:-:S07]  /*2d20*/  MOV R56, R127 ;  /* 0x0000007f00387202 */ /* 0x000fce0000000f00 */
[----:B------:R-:W-:Y:S05]  /*2d30*/  WARPSYNC.COLLECTIVE R121, `(.L_x_2787) ;  /* 0x0000000079087348 */ /* 0x000fea0003c00000 */
[----:B------:R0:W1:Y:S02]  /*2d40*/  SHFL.BFLY P2, R127, R134, R133, R136 ;  /* 0x0c000085867f7389 */ /* 0x0000640000040088 */
[----:B01----:R-:W-:Y:S01]  /*2d50*/  ENDCOLLECTIVE ;  /* 0x000000000000791b */ /* 0x003fe20003800000 */
.L_x_2787:
[----:B------:R-:W-:Y:S01]  /*2d60*/  FADD.FTZ R56, R75, R56 ;  /* 0x000000384b387221 */ /* 0x000fe20000010000 */
[----:B------:R-:W-:-:S04]  /*2d70*/  HFMA2.MMA R133, -RZ, RZ, 0, 9.5367431640625e-07 ;  /* 0x00000010ff857435 */ /* 0x000fc800000001ff */
[----:B------:R-:W-:Y:S02]  /*2d80*/  MOV R134, R56 ;  /* 0x0000003800867202 */ /* 0x000fe40000000f00 */
[----:B------:R-:W-:-:S07]  /*2d90*/  MOV R27, R127 ;  /* 0x0000007f001b7202 */ /* 0x000fce0000000f00 */
[----:B------:R-:W-:Y:S05]  /*2da0*/  WARPSYNC.COLLECTIVE R121, `(.L_x_2788) ;  /* 0x0000000079087348 */ /* 0x000fea0003c00000 */
[----:B------:R0:W1:Y:S02]  /*2db0*/  SHFL.BFLY P2, R127, R134, R133, R136 ;  /* 0x0c000085867f7389 */ /* 0x0000640000040088 */
[----:B01----:R-:W-:Y:S01]  /*2dc0*/  ENDCOLLECTIVE ;  /* 0x000000000000791b */ /* 0x003fe20003800000 */
.L_x_2788:
        /* <DEDUP_REMOVED lines=8> */
.L_x_2789:
[----:B------:R-:W-:Y:S01]  /*2e50*/  MOV R58, R127 ;  /* 0x0000007f003a7202 */ /* 0x000fe20000000f00 */
[----:B------:R-:W-:Y:S06]  /*2e60*/  BRA `(.L_x_2790) ;  /* 0xffffffe400087947 */ /* 0x000fec000383ffff */
.L_x_2791:
        /* <DEDUP_REMOVED lines=9> */
.L_x_3249:


//--------------------- .text._ZN10layer_norm31ln_parallel_residual_bwd_kernelINS_13Kernel_traitsIfffffjLj512ELj1ELj4ELj1ELj16ENS_18Kernel_traits_baseILj512EfffffjLj128EEEEELb0ELb0ELb0EEEvNS_9BwdParamsE --------------------------
	.section	.text._ZN10layer_norm31ln_parallel_residual_bwd_kernelINS_13Kernel_traitsIfffffjLj512ELj1ELj4ELj1ELj16ENS_18Kernel_traits_baseILj512EfffffjLj128EEEEELb0ELb0ELb0EEEvNS_9BwdParamsE,"ax",@progbits
	.align	128
        .global         _ZN10layer_norm31ln_parallel_residual_bwd_kernelINS_13Kernel_traitsIfffffjLj512ELj1ELj4ELj1ELj16ENS_18Kernel_traits_baseILj512EfffffjLj128EEEEELb0ELb0ELb0EEEvNS_9BwdParamsE
        .type           _ZN10layer_norm31ln_parallel_residual_bwd_kernelINS_13Kernel_traitsIfffffjLj512ELj1ELj4ELj1ELj16ENS_18Kernel_traits_baseILj512EfffffjLj128EEEEELb0ELb0ELb0EEEvNS_9BwdParamsE,@function
        .size           _ZN10layer_norm31ln_parallel_residual_bwd_kernelINS_13Kernel_traitsIfffffjLj512ELj1ELj4ELj1ELj16ENS_18Kernel_traits_baseILj512EfffffjLj128EEEEELb0ELb0ELb0EEEvNS_9BwdParamsE,(.L_x_3250 - _ZN10layer_norm31ln_parallel_residual_bwd_kernelINS_13Kernel_traitsIfffffjLj512ELj1ELj4ELj1ELj16ENS_18Kernel_traits_baseILj512EfffffjLj128EEEEELb0ELb0ELb0EEEvNS_9BwdParamsE)
        .other          _ZN10layer_norm31ln_parallel_residual_bwd_kernelINS_13Kernel_traitsIfffffjLj512ELj1ELj4ELj1ELj16ENS_18Kernel_traits_baseILj512EfffffjLj128EEEEELb0ELb0ELb0EEEvNS_9BwdParamsE,@"STO_CUDA_ENTRY STV_DEFAULT"
_ZN10layer_norm31ln_parallel_residual_bwd_kernelINS_13Kernel_traitsIfffffjLj512ELj1ELj4ELj1ELj16ENS_18Kernel_traits_baseILj512EfffffjLj128EEEEELb0ELb0ELb0EEEvNS_9BwdParamsE:
.text._ZN10layer_norm31ln_parallel_residual_bwd_kernelINS_13Kernel_traitsIfffffjLj512ELj1ELj4ELj1ELj16ENS_18Kernel_traits_baseILj512EfffffjLj128EEEEELb0ELb0ELb0EEEvNS_9BwdParamsE:
        /* <DEDUP_REMOVED lines=27> */
[----:B------:R-:W5:Y:S02]  /*01b0*/  @P2 LDG.E.128 R104, desc[UR4][R4.64] ;  /* 0x0000000404682981 */ /* 0x000f64000c1e1d00 */
[----:B------:R-:W0:Y:S01]  /*01c0*/  @P4 LDC.64 R16, c[0x0][0x260] ;  /* 0x00009800ff104b82 */ /* 0x000e220000000a00 */
[C---:B-1----:R-:W-:Y:S01]  /*01d0*/  @P2 IMAD.WIDE.U32 R6, R3.reuse, 0x10, R6 ;  /* 0x0000001003062825 */ /* 0x042fe200078e0006 */
[----:B------:R-:W-:-:S04]  /*01e0*/  @P2 LOP3.LUT R3, R3, 0x20, RZ, 0xfc, !PT ;  /* 0x0000002003032812 */ /* 0x000fc800078efcff */
[----:B------:R-:W5:Y:S02]  /*01f0*/  @P2 LDG.E.128 R100, desc[UR4][R6.64] ;  /* 0x0000000406642981 */ /* 0x000f64000c1e1d00 */
[----:B------:R-:W1:Y:S01]  /*0200*/  @P4 LDC.64 R18, c[0x0][0x268] ;  /* 0x00009a00ff124b82 */ /* 0x000e620000000a00 */
[C---:B--2---:R-:W-:Y:S01]  /*0210*/  @P3 IMAD.WIDE.U32 R12, R3.reuse, 0x10, R8 ;  /* 0x00000010030c3825 */ /* 0x044fe200078e0008 */
[----:B------:R-:W-:Y:S01]  /*0220*/  BSSY B0, `(.L_x_2792) ;  /* 0x00001fd000007945 */ /* 0x000fe20003800000 */
[----:B------:R-:W-:Y:S02]  /*0230*/  CS2R R72, SRZ ;  /* 0x0000000000487805 */ /* 0x000fe4000001ff00 */
[----:B------:R-:W-:Y:S02]  /*0240*/  CS2R R74, SRZ ;  /* 0x00000000004a7805 */ /* 0x000fe4000001ff00 */
[----:B------:R-:W-:Y:S01]  /*0250*/  CS2R R68, SRZ ;  /* 0x0000000000447805 */ /* 0x000fe2000001ff00 */
[----:B------:R-:W5:Y:S01]  /*0260*/  @P3 LDG.E.128 R96, desc[UR4][R12.64] ;  /* 0x000000040c603981 */ /* 0x000f62000c1e1d00 */
[----:B------:R-:W2:Y:S01]  /*0270*/  @P5 LDC.64 R20, c[0x0][0x260] ;  /* 0x00009800ff145b82 */ /* 0x000ea20000000a00 */
[C---:B---3--:R-:W-:Y:S01]  /*0280*/  @P3 IMAD.WIDE.U32 R14, R3.reuse, 0x10, R10 ;  /* 0x00000010030e3825 */ /* 0x048fe200078e000a */
[----:B------:R-:W-:-:S02]  /*0290*/  @P3 IADD3 R3, R3, 0x20, RZ ;  /* 0x0000002003033810 */ /* 0x000fc40007ffe0ff */
[----:B------:R-:W-:Y:S02]  /*02a0*/  CS2R R70, SRZ ;  /* 0x0000000000467805 */ /* 0x000fe4000001ff00 */
[----:B------:R-:W-:Y:S02]  /*02b0*/  CS2R R64, SRZ ;  /* 0x0000000000407805 */ /* 0x000fe4000001ff00 */
[----:B------:R-:W-:Y:S01]  /*02c0*/  CS2R R66, SRZ ;  /* 0x0000000000427805 */ /* 0x000fe2000001ff00 */
[----:B------:R-:W5:Y:S01]  /*02d0*/  @P3 LDG.E.128 R92, desc[UR4][R14.64] ;  /* 0x000000040e5c3981 */ /* 0x000f62000c1e1d00 */
[----:B------:R-:W3:Y:S01]  /*02e0*/  @P5 LDC.64 R22, c[0x0][0x268] ;  /* 0x00009a00ff165b82 */ /* 0x000ee20000000a00 */
[----:B0-----:R-:W-:Y:S01]  /*02f0*/  @P4 IMAD.WIDE.U32 R16, R3, 0x10, R16 ;  /* 0x0000001003104825 */ /* 0x001fe200078e0010 */
[----:B------:R-:W-:Y:S02]  /*0300*/  CS2R R60, SRZ ;  /* 0x00000000003c7805 */ /* 0x000fe4000001ff00 */
[----:B------:R-:W-:-:S02]  /*0310*/  CS2R R62, SRZ ;  /* 0x00000000003e7805 */ /* 0x000fc4000001ff00 */
[----:B------:R-:W-:Y:S02]  /*0320*/  CS2R R56, SRZ ;  /* 0x0000000000387805 */ /* 0x000fe4000001ff00 */
[----:B------:R-:W-:Y:S01]  /*0330*/  CS2R R58, SRZ ;  /* 0x00000000003a7805 */ /* 0x000fe2000001ff00 */
[----:B------:R0:W5:Y:S01]  /*0340*/  @P4 LDG.E.128 R88, desc[UR4][R16.64] ;  /* 0x0000000410584981 */ /* 0x000162000c1e1d00 */
[C---:B-1----:R-:W-:Y:S01]  /*0350*/  @P4 IMAD.WIDE.U32 R18, R3.reuse, 0x10, R18 ;  /* 0x0000001003124825 */ /* 0x042fe200078e0012 */
[----:B------:R-:W-:Y:S02]  /*0360*/  @P4 IADD3 R3, R3, 0x20, RZ ;  /* 0x0000002003034810 */ /* 0x000fe40007ffe0ff */
[----:B------:R-:W-:Y:S02]  /*0370*/  CS2R R52, SRZ ;  /* 0x0000000000347805 */ /* 0x000fe4000001ff00 */
[----:B------:R-:W-:Y:S02]  /*0380*/  CS2R R54, SRZ ;  /* 0x0000000000367805 */ /* 0x000fe4000001ff00 */
[----:B------:R-:W-:Y:S01]  /*0390*/  CS2R R48, SRZ ;  /* 0x0000000000307805 */ /* 0x000fe2000001ff00 */
[----:B------:R1:W5:Y:S01]  /*03a0*/  @P4 LDG.E.128 R84, desc[UR4][R18.64] ;  /* 0x0000000412544981 */ /* 0x000362000c1e1d00 */
[----:B--2---:R-:W-:-:S05]  /*03b0*/  @P5 IMAD.WIDE.U32 R8, R3, 0x10, R20 ;  /* 0x0000001003085825 */ /* 0x004fca00078e0014 */
[----:B------:R2:W5:Y:S01]  /*03c0*/  @P5 LDG.E.128 R80, desc[UR4][R8.64] ;  /* 0x0000000408505981 */ /* 0x000562000c1e1d00 */
[----:B---3--:R-:W-:-:S05]  /*03d0*/  @P5 IMAD.WIDE.U32 R10, R3, 0x10, R22 ;  /* 0x00000010030a5825 */ /* 0x008fca00078e0016 */
[----:B------:R2:W5:Y:S01]  /*03e0*/  @P5 LDG.E.128 R76, desc[UR4][R10.64] ;  /* 0x000000040a4c5981 */ /* 0x000562000c1e1d00 */
[----:B------:R-:W3:Y:S01]  /*03f0*/  S2R R20, SR_CTAID.X ;  /* 0x0000000000147919 */ /* 0x000ee20000002500 */
[----:B------:R-:W-:Y:S02]  /*0400*/  SHF.R.U32.HI R3, RZ, 0x5, R24 ;  /* 0x00000005ff037819 */ /* 0x000fe40000011618 */
        /* <DEDUP_REMOVED lines=12> */
[----:B---3--:R-:W-:-:S04]  /*04d0*/  LEA R137, R20, R3, 0x2 ;  /* 0x0000000314897211 */ /* 0x008fc800078e10ff */
[----:B------:R-:W-:Y:S02]  /*04e0*/  ISETP.GE.AND P0, PT, R137, UR6, PT ;  /* 0x0000000689007c0c */ /* 0x000fe4000bf06270 */
[----:B------:R-:W-:Y:S02]  /*04f0*/  CS2R R26, SRZ ;  /* 0x00000000001a7805 */ /* 0x000fe4000001ff00 */
[----:B------:R-:W-:Y:S02]  /*0500*/  CS2R R20, SRZ ;  /* 0x0000000000147805 */ /* 0x000fe4000001ff00 */
[----:B------:R-:W-:Y:S02]  /*0510*/  CS2R R22, SRZ ;  /* 0x0000000000167805 */ /* 0x000fe4000001ff00 */
[----:B0-----:R-:W-:Y:S02]  /*0520*/  CS2R R16, SRZ ;  /* 0x0000000000107805 */ /* 0x001fe4000001ff00 */
[----:B-1----:R-:W-:-:S02]  /*0530*/  CS2R R18, SRZ ;  /* 0x0000000000127805 */ /* 0x002fc4000001ff00 */
[----:B------:R-:W-:Y:S02]  /*0540*/  CS2R R12, SRZ ;  /* 0x00000000000c7805 */ /* 0x000fe4000001ff00 */
[----:B------:R-:W-:Y:S01]  /*0550*/  CS2R R14, SRZ ;  /* 0x00000000000e7805 */ /* 0x000fe2000001ff00 */
[----:B--2---:R-:W-:Y:S06]  /*0560*/  @P0 BRA `(.L_x_2793) ;  /* 0x0000001c00200947 */ /* 0x004fec0003800000 */
[----:B------:R-:W-:Y:S01]  /*0570*/  ULDC.U8 UR6, c[0x0][0x2a0] ;  /* 0x0000a80000067ab9 */ /* 0x000fe20000000000 */
[----:B------:R-:W-:Y:S01]  /*0580*/  HFMA2.MMA R73, -RZ, RZ, 0, 0 ;  /* 0x00000000ff497435 */ /* 0x000fe200000001ff */
[----:B------:R-:W-:-:S13]  /*0590*/  ISETP.NE.AND P6, PT, RZ, UR6, PT ;  /* 0x00000006ff007c0c */ /* 0x000fda000bfc5270 */
.L_x_2811:
        /* <DEDUP_REMOVED lines=26> */
[----:B------:R-:W-:Y:S02]  /*0740*/  ISETP.NE.AND.EX P0, PT, RZ, UR9, PT, P0 ;  /* 0x00000009ff007c0c */ /* 0x000fe4000bf05300 */
[----:B------:R-:W-:-:S11]  /*0750*/  IADD3 R171, R136, 0x20, RZ ;  /* 0x0000002088ab7810 */ /* 0x000fd60007ffe0ff */
[----:B------:R-:W-:-:S04]  /*0760*/  @P0 LEA R172, P1, R136, UR8, 0x4 ;  /* 0x0000000888ac0c11 */ /* 0x000fc8000f8220ff */
[----:B------:R-:W-:-:S05]  /*0770*/  @P0 LEA.HI.X R173, R136, UR9, RZ, 0x4, P1 ;  /* 0x0000000988ad0c11 */ /* 0x000fca00088f24ff */
[----:B------:R0:W5:Y:S01]  /*0780*/  @P0 LDG.E.128 R8, desc[UR4][R172.64] ;  /* 0x00000004ac080981 */ /* 0x000162000c1e1d00 */
        /* <DEDUP_REMOVED lines=9> */
[----:B----4-:R-:W-:Y:S01]  /*0820*/  FADD.FTZ R57, R57, R129 ;  /* 0x0000008139397221 */ /* 0x010fe20000010000 */
[----:B------:R-:W-:Y:S01]  /*0830*/  FFMA.FTZ R151, R105, R129, R132 ;  /* 0x0000008169977223 */ /* 0x000fe20000010084 */
[----:B------:R-:W-:Y:S01]  /*0840*/  FFMA.FTZ R73, R129, R148, R73 ;  /* 0x0000009481497223 */ /* 0x000fe20000010049 */
[----:B------:R-:W-:Y:S01]  /*0850*/  FFMA.FTZ R146, R104, R128, R133 ;  /* 0x0000008068927223 */ /* 0x000fe20000010085 */
[----:B------:R-:W-:-:S03]  /*0860*/  FMUL.FTZ R129, R102, R126 ;  /* 0x0000007e66817220 */ /* 0x000fc60000410000 */
[----:B------:R-:W-:Y:S01]  /*0870*/  FADD.FTZ R124, RZ, R146 ;  /* 0x00000092ff7c7221 */ /* 0x000fe20000010000 */
[----:B------:R-:W-:Y:S01]  /*0880*/  FFMA.FTZ R156, R106, R130, R129 ;  /* 0x000000826a9c7223 */ /* 0x000fe20000010081 */
[----:B------:R-:W-:Y:S01]  /*0890*/  FFMA.FTZ R129, R3, R146, RZ ;  /* 0x0000009203817223 */ /* 0x000fe200000100ff */
[----:B------:R-:W-:Y:S01]  /*08a0*/  FMUL.FTZ R153, R143, R134 ;  /* 0x000000868f997220 */ /* 0x000fe20000410000 */
[----:B------:R-:W-:Y:S01]  /*08b0*/  FADD.FTZ R25, R25, R125 ;  /* 0x0000007d19197221 */ /* 0x000fe20000010000 */
[----:B------:R-:W-:Y:S01]  /*08c0*/  FFMA.FTZ R41, R125, R148, R41 ;  /* 0x000000947d297223 */ /* 0x000fe20000010029 */
[----:B------:R-:W-:Y:S01]  /*08d0*/  FADD.FTZ R56, R56, R128 ;  /* 0x0000008038387221 */ /* 0x000fe20000010000 */
        /* <DEDUP_REMOVED lines=14> */
[-C--:B------:R-:W-:Y:S01]  /*09c0*/  FFMA.FTZ R75, R131, R154.reuse, R75 ;  /* 0x0000009a834b7223 */ /* 0x080fe2000001004b */
[----:B------:R-:W-:Y:S01]  /*09d0*/  FADD.FTZ R27, R27, R127 ;  /* 0x0000007f1b1b7221 */ /* 0x000fe20000010000 */
[----:B------:R-:W-:Y:S01]  /*09e0*/  FFMA.FTZ R43, R127, R154, R43 ;  /* 0x0000009a7f2b7223 */ /* 0x000fe2000001002b */
[----:B0-----:R-:W-:Y:S01]  /*09f0*/  FADD.FTZ R173, R126, R163 ;  /* 0x000000a37ead7221 */ /* 0x001fe20000010000 */
[----:B------:R-:W-:-:S07]  /*0a00*/  FFMA.FTZ R172, R154, R163, R125 ;  /* 0x000000a39aac7223 */ /* 0x000fce000001007d */
.L_x_2795:
[----:B------:R-:W-:Y:S05]  /*0a10*/  BSYNC B1 ;  /* 0x0000000000017941 */ /* 0x000fea0003800000 */
.L_x_2794:
        /* <DEDUP_REMOVED lines=23> */
[----:B------:R-:W-:Y:S01]  /*0b90*/  FADD.FTZ R20, R20, R124 ;  /* 0x0000007c14147221 */ /* 0x000fe20000010000 */
[-C--:B------:R-:W-:Y:S01]  /*0ba0*/  FFMA.FTZ R36, R124, R147.reuse, R36 ;  /* 0x000000937c247223 */ /* 0x080fe20000010024 */
[----:B----4-:R-:W-:Y:S01]  /*0bb0*/  FADD.FTZ R52, R52, R128 ;  /* 0x0000008034347221 */ /* 0x010fe20000010000 */
[----:B------:R-:W-:Y:S01]  /*0bc0*/  FFMA.FTZ R150, R96, R128, R155 ;  /* 0x0000008060967223 */ /* 0x000fe2000001009b */
[----:B------:R-:W-:Y:S01]  /*0bd0*/  FFMA.FTZ R68, R128, R147, R68 ;  /* 0x0000009380447223 */ /* 0x000fe20000010044 */
[----:B------:R-:W-:Y:S01]  /*0be0*/  FMUL.FTZ R128, R93, R125 ;  /* 0x0000007d5d807220 */ /* 0x000fe20000410000 */
        /* <DEDUP_REMOVED lines=12> */
[----:B------:R-:W-:Y:S01]  /*0cb0*/  FMUL.FTZ R126, R95, R127 ;  /* 0x0000007f5f7e7220 */ /* 0x000fe20000410000 */
[----:B------:R-:W-:Y:S01]  /*0cc0*/  FADD.FTZ R129, R124, R155 ;  /* 0x0000009b7c817221 */ /* 0x000fe20000010000 */
[----:B------:R-:W-:Y:S01]  /*0cd0*/  FADD.FTZ R132, -R170, R135 ;  /* 0x00000087aa847221 */ /* 0x000fe20000010100 */
[----:B------:R-:W-:Y:S01]  /*0ce0*/  FFMA.FTZ R124, R158, R155, R125 ;  /* 0x0000009b9e7c7223 */ /* 0x000fe2000001007d */
[----:B0-----:R-:W-:Y:S01]  /*0cf0*/  FFMA.FTZ R169, R99, R131, R126 ;  /* 0x0000008363a97223 */ /* 0x001fe2000001007e */
[----:B------:R-:W-:Y:S01]  /*0d00*/  FADD.FTZ R126, R129, R166 ;  /* 0x000000a6817e7221 */ /* 0x000fe20000010000 */
[----:B------:R-:W-:Y:S01]  /*0d10*/  FMUL.FTZ R168, R143, R132 ;  /* 0x000000848fa87220 */ /* 0x000fe20000410000 */
        /* <DEDUP_REMOVED lines=9> */
.L_x_2797:
[----:B------:R-:W-:Y:S05]  /*0db0*/  BSYNC B1 ;  /* 0x0000000000017941 */ /* 0x000fea0003800000 */
.L_x_2796:
        /* <DEDUP_REMOVED lines=22> */
[----:B------:R-:W-:Y:S01]  /*0f20*/  FADD.FTZ R160, -R170, R135 ;  /* 0x00000087aaa07221 */ /* 0x000fe20000010100 */
[----:B---3--:R-:W-:Y:S01]  /*0f30*/  FMUL.FTZ R149, R84, R124 ;  /* 0x0000007c54957220 */ /* 0x008fe20000410000 */
[----:B----4-:R-:W-:-:S03]  /*0f40*/  FADD.FTZ R48, R48, R128 ;  /* 0x0000008030307221 */ /* 0x010fc60000010000 */
[----:B------:R-:W-:Y:S01]  /*0f50*/  FFMA.FTZ R138, R88, R128, R149 ;  /* 0x00000080588a7223 */ /* 0x000fe20000010095 */
[----:B------:R-:W-:Y:S01]  /*0f60*/  FFMA.FTZ R64, R128, R139, R64 ;  /* 0x0000008b80407223 */ /* 0x000fe20000010040 */
[----:B------:R-:W-:Y:S01]  /*0f70*/  FMUL.FTZ R128, R85, R125 ;  /* 0x0000007d55807220 */ /* 0x000fe20000410000 */
[----:B------:R-:W-:Y:S01]  /*0f80*/  FADD.FTZ R49, R49, R129 ;  /* 0x0000008131317221 */ /* 0x000fe20000010000 */
[----:B------:R-:W-:Y:S01]  /*0f90*/  FFMA.FTZ R65, R129, R144, R65 ;  /* 0x0000009081417223 */ /* 0x000fe20000010041 */
        /* <DEDUP_REMOVED lines=27> */
.L_x_2799:
[----:B------:R-:W-:Y:S05]  /*1150*/  BSYNC B1 ;  /* 0x0000000000017941 */ /* 0x000fea0003800000 */
.L_x_2798:
        /* <DEDUP_REMOVED lines=8> */
[----:B0-----:R-:W-:-:S03]  /*11e0*/  IMAD.WIDE.U32 R124, R171, 0x10, R124 ;  /* 0x00000010ab7c7825 */ /* 0x001fc600078e007c */
[----:B------:R-:W-:-:S03]  /*11f0*/  ISETP.NE.AND.EX P0, PT, RZ, UR9, PT, P0 ;  /* 0x00000009ff007c0c */ /* 0x000fc6000bf05300 */
[----:B------:R-:W3:Y:S01]  /*1200*/  LDG.E.128 R124, desc[UR4][R124.64] ;  /* 0x000000047c7c7981 */ /* 0x000ee2000c1e1d00 */
[----:B-1----:R-:W-:-:S06]  /*1210*/  IMAD.WIDE.U32 R128, R171, 0x10, R128 ;  /* 0x00000010ab807825 */ /* 0x002fcc00078e0080 */
[----:B------:R-:W4:Y:S03]  /*1220*/  LDG.E.128 R128, desc[UR4][R128.64] ;  /* 0x0000000480807981 */ /* 0x000f26000c1e1d00 */
        /* <DEDUP_REMOVED lines=17> */
[----:B------:R-:W-:Y:S01]  /*1340*/  FADD.FTZ R124, R173, R140 ;  /* 0x0000008cad7c7221 */ /* 0x000fe20000010000 */
[----:B------:R-:W-:Y:S01]  /*1350*/  FFMA.FTZ R164, R82, R130, R129 ;  /* 0x0000008252a47223 */ /* 0x000fe20000010081 */
[----:B------:R-:W-:Y:S01]  /*1360*/  FFMA.FTZ R129, R141, R140, R172 ;  /* 0x0000008c8d817223 */ /* 0x000fe200000100ac */
        /* <DEDUP_REMOVED lines=22> */
[----:B0-----:R-:W-:-:S07]  /*14d0*/  FFMA.FTZ R172, R162, R167, R125 ;  /* 0x000000a7a2ac7223 */ /* 0x001fce000001007d */
.L_x_2801:
[----:B------:R-:W-:Y:S05]  /*14e0*/  BSYNC B1 ;  /* 0x0000000000017941 */ /* 0x000fea0003800000 */
.L_x_2800:
        /* <DEDUP_REMOVED lines=20> */
.L_x_2829:
        /* <DEDUP_REMOVED lines=49> */
.L_x_2804:
[----:B------:R-:W-:Y:S05]  /*1940*/  BSYNC B1 ;  /* 0x0000000000017941 */ /* 0x000fea0003800000 */
.L_x_2803:
        /* <DEDUP_REMOVED lines=44> */
.L_x_2806:
[----:B------:R-:W-:Y:S05]  /*1c10*/  BSYNC B1 ;  /* 0x0000000000017941 */ /* 0x000fea0003800000 */
.L_x_2805:
        /* <DEDUP_REMOVED lines=44> */
.L_x_2808:
[----:B------:R-:W-:Y:S05]  /*1ee0*/  BSYNC B1 ;  /* 0x0000000000017941 */ /* 0x000fea0003800000 */
.L_x_2807:
        /* <DEDUP_REMOVED lines=43> */
.L_x_2810:
[----:B------:R-:W-:Y:S05]  /*21a0*/  BSYNC B1 ;  /* 0x0000000000017941 */ /* 0x000fea0003800000 */
.L_x_2809:
[----:B-1234-:R-:W1:Y:S02]  /*21b0*/  LDC.64 R124, c[0x0][0x210] ;  /* 0x00008400ff7c7b82 */ /* 0x01ee640000000a00 */
[----:B-1----:R-:W-:-:S04]  /*21c0*/  LEA R137, R124, R137, 0x2 ;  /* 0x000000897c897211 */ /* 0x002fc800078e10ff */
[----:B------:R-:W-:-:S13]  /*21d0*/  ISETP.GE.AND P0, PT, R137, R125, PT ;  /* 0x0000007d8900720c */ /* 0x000fda0003f06270 */
[----:B------:R-:W-:Y:S05]  /*21e0*/  @!P0 BRA `(.L_x_2811) ;  /* 0xffffffe000ec8947 */ /* 0x000fea000383ffff */
.L_x_2793:
[----:B------:R-:W-:Y:S05]  /*21f0*/  BSYNC B0 ;  /* 0x0000000000007941 */ /* 0x000fea0003800000 */
.L_x_2792:
        /* <DEDUP_REMOVED lines=204> */
.L_x_2813:
[----:B------:R-:W-:Y:S05]  /*2ec0*/  BSYNC B0 ;  /* 0x0000000000007941 */ /* 0x000fea0003800000 */
.L_x_2812:
        /* <DEDUP_REMOVED lines=23> */
.L_x_2815:
[----:B------:R-:W-:Y:S05]  /*3040*/  BSYNC B0 ;  /* 0x0000000000007941 */ /* 0x000fea0003800000 */
.L_x_2814:
        /* <DEDUP_REMOVED lines=23> */
.L_x_2817:
[----:B------:R-:W-:Y:S05]  /*31c0*/  BSYNC B0 ;  /* 0x0000000000007941 */ /* 0x000fea0003800000 */
.L_x_2816:
        /* <DEDUP_REMOVED lines=15> */
.L_x_2802:
        /* <DEDUP_REMOVED lines=8> */
.L_x_2819:
[----:B------:R-:W-:Y:S05]  /*3340*/  BSYNC B1 ;  /* 0x0000000000017941 */ /* 0x000fea0003800000 */
.L_x_2818:
        /* <DEDUP_REMOVED lines=8> */
.L_x_2820:
[----:B------:R-:W-:Y:S01]  /*33d0*/  FADD.FTZ R124, R124, R173 ;  /* 0x000000ad7c7c7221 */ /* 0x000fe20000010000 */
[----:B------:R-:W-:-:S04]  /*33e0*/  HFMA2.MMA R134, -RZ, RZ, 0, 1.1920928955078125e-07 ;  /* 0x00000002ff867435 */ /* 0x000fc800000001ff */
[----:B------:R-:W-:Y:S02]  /*33f0*/  MOV R135, R124 ;  /* 0x0000007c00877202 */ /* 0x000fe40000000f00 */
[----:B------:R-:W-:-:S07]  /*3400*/  MOV R125, R133 ;  /* 0x00000085007d7202 */ /* 0x000fce0000000f00 */
[----:B------:R-:W-:Y:S05]  /*3410*/  WARPSYNC.COLLECTIVE R132, `(.L_x_2821) ;  /* 0x0000000084087348 */ /* 0x000fea0003c00000 */
[----:B------:R0:W1:Y:S02]  /*3420*/  SHFL.BFLY P0, R133, R135, R134, R171 ;  /* 0x0c00008687857389 */ /* 0x00006400000000ab */
[----:B01----:R-:W-:Y:S01]  /*3430*/  ENDCOLLECTIVE ;  /* 0x000000000000791b */ /* 0x003fe20003800000 */
.L_x_2821:
[----:B------:R-:W-:-:S05]  /*3440*/  FADD.FTZ R125, R125, R172 ;  /* 0x000000ac7d7d7221 */ /* 0x000fca0000010000 */
[----:B------:R-:W-:Y:S02]  /*3450*/  MOV R135, R125 ;  /* 0x0000007d00877202 */ /* 0x000fe40000000f00 */
[----:B------:R-:W-:-:S07]  /*3460*/  MOV R127, R133 ;  /* 0x00000085007f7202 */ /* 0x000fce0000000f00 */
[----:B------:R-:W-:Y:S05]  /*3470*/  WARPSYNC.COLLECTIVE R132, `(.L_x_2822) ;  /* 0x0000000084087348 */ /* 0x000fea0003c00000 */
[----:B------:R0:W1:Y:S02]  /*3480*/  SHFL.BFLY P0, R133, R135, R134, R171 ;  /* 0x0c00008687857389 */ /* 0x00006400000000ab */
[----:B01----:R-:W-:Y:S01]  /*3490*/  ENDCOLLECTIVE ;  /* 0x000000000000791b */ /* 0x003fe20003800000 */
.L_x_2822:
[----:B------:R-:W-:Y:S01]  /*34a0*/  FADD.FTZ R127, R124, R127 ;  /* 0x0000007f7c7f7221 */ /* 0x000fe20000010000 */
[----:B------:R-:W-:-:S04]  /*34b0*/  HFMA2.MMA R134, -RZ, RZ, 0, 2.384185791015625e-07 ;  /* 0x00000004ff867435 */ /* 0x000fc800000001ff */
[----:B------:R-:W-:Y:S02]  /*34c0*/  MOV R135, R127 ;  /* 0x0000007f00877202 */ /* 0x000fe40000000f00 */
[----:B------:R-:W-:-:S07]  /*34d0*/  MOV R126, R133 ;  /* 0x00000085007e7202 */ /* 0x000fce0000000f00 */
[----:B------:R-:W-:Y:S05]  /*34e0*/  WARPSYNC.COLLECTIVE R132, `(.L_x_2823) ;  /* 0x0000000084087348 */ /* 0x000fea0003c00000 */
[----:B------:R0:W1:Y:S02]  /*34f0*/  SHFL.BFLY P0, R133, R135, R134, R171 ;  /* 0x0c00008687857389 */ /* 0x00006400000000ab */
[----:B01----:R-:W-:Y:S01]  /*3500*/  ENDCOLLECTIVE ;  /* 0x000000000000791b */ /* 0x003fe20003800000 */
.L_x_2823:
[----:B------:R-:W-:-:S05]  /*3510*/  FADD.FTZ R126, R125, R126 ;  /* 0x0000007e7d7e7221 */ /* 0x000fca0000010000 */
[----:B------:R-:W-:Y:S02]  /*3520*/  MOV R135, R126 ;  /* 0x0000007e00877202 */ /* 0x000fe40000000f00 */
[----:B------:R-:W-:-:S07]  /*3530*/  MOV R128, R133 ;  /* 0x0000008500807202 */ /* 0x000fce0000000f00 */
[----:B------:R-:W-:Y:S05]  /*3540*/  WARPSYNC.COLLECTIVE R132, `(.L_x_2824) ;  /* 0x0000000084087348 */ /* 0x000fea0003c00000 */
[----:B------:R0:W1:Y:S02]  /*3550*/  SHFL.BFLY P0, R133, R135, R134, R171 ;  /* 0x0c00008687857389 */ /* 0x00006400000000ab */
[----:B01----:R-:W-:Y:S01]  /*3560*/  ENDCOLLECTIVE ;  /* 0x000000000000791b */ /* 0x003fe20003800000 */
.L_x_2824:
[----:B------:R-:W-:Y:S01]  /*3570*/  FADD.FTZ R128, R127, R128 ;  /* 0x000000807f807221 */ /* 0x000fe20000010000 */
[----:B------:R-:W-:-:S04]  /*3580*/  HFMA2.MMA R134, -RZ, RZ, 0, 4.76837158203125e-07 ;  /* 0x00000008ff867435 */ /* 0x000fc800000001ff */
[----:B------:R-:W-:Y:S02]  /*3590*/  MOV R135, R128 ;  /* 0x0000008000877202 */ /* 0x000fe40000000f00 */
[----:B------:R-:W-:-:S07]  /*35a0*/  MOV R129, R133 ;  /* 0x0000008500817202 */ /* 0x000fce0000000f00 */
[----:B------:R-:W-:Y:S05]  /*35b0*/  WARPSYNC.COLLECTIVE R132, `(.L_x_2825) ;  /* 0x0000000084087348 */ /* 0x000fea0003c00000 */
[----:B------:R0:W1:Y:S02]  /*35c0*/  SHFL.BFLY P0, R133, R135, R134, R171 ;  /* 0x0c00008687857389 */ /* 0x00006400000000ab */
[----:B01----:R-:W-:Y:S01]  /*35d0*/  ENDCOLLECTIVE ;  /* 0x000000000000791b */ /* 0x003fe20003800000 */
.L_x_2825:
[----:B------:R-:W-:-:S05]  /*35e0*/  FADD.FTZ R129, R126, R129 ;  /* 0x000000817e817221 */ /* 0x000fca0000010000 */
[----:B------:R-:W-:Y:S02]  /*35f0*/  MOV R135, R129 ;  /* 0x0000008100877202 */ /* 0x000fe40000000f00 */
[----:B------:R-:W-:-:S07]  /*3600*/  MOV R131, R133 ;  /* 0x0000008500837202 */ /* 0x000fce0000000f00 */
[----:B------:R-:W-:Y:S05]  /*3610*/  WARPSYNC.COLLECTIVE R132, `(.L_x_2826) ;  /* 0x0000000084087348 */ /* 0x000fea0003c00000 */
[----:B------:R0:W1:Y:S02]  /*3620*/  SHFL.BFLY P0, R133, R135, R134, R171 ;  /* 0x0c00008687857389 */ /* 0x00006400000000ab */
[----:B01----:R-:W-:Y:S01]  /*3630*/  ENDCOLLECTIVE ;  /* 0x000000000000791b */ /* 0x003fe20003800000 */
.L_x_2826:
[----:B------:R-:W-:Y:S01]  /*3640*/  FADD.FTZ R131, R128, R131 ;  /* 0x0000008380837221 */ /* 0x000fe20000010000 */
[----:B------:R-:W-:-:S04]  /*3650*/  HFMA2.MMA R134, -RZ, RZ, 0, 9.5367431640625e-07 ;  /* 0x00000010ff867435 */ /* 0x000fc800000001ff */
[----:B------:R-:W-:Y:S02]  /*3660*/  MOV R135, R131 ;  /* 0x0000008300877202 */ /* 0x000fe40000000f00 */
[----:B------:R-:W-:-:S07]  /*3670*/  MOV R130, R133 ;  /* 0x0000008500827202 */ /* 0x000fce0000000f00 */
[----:B------:R-:W-:Y:S05]  /*3680*/  WARPSYNC.COLLECTIVE R132, `(.L_x_2827) ;  /* 0x0000000084087348 */ /* 0x000fea0003c00000 */
[----:B------:R0:W1:Y:S02]  /*3690*/  SHFL.BFLY P0, R133, R135, R134, R171 ;  /* 0x0c00008687857389 */ /* 0x00006400000000ab */
[----:B01----:R-:W-:Y:S01]  /*36a0*/  ENDCOLLECTIVE ;  /* 0x000000000000791b */ /* 0x003fe20003800000 */
.L_x_2827:
[----:B------:R-:W-:-:S05]  /*36b0*/  FADD.FTZ R130, R129, R130 ;  /* 0x0000008281827221 */ /* 0x000fca0000010000 */
[----:B------:R-:W-:Y:S02]  /*36c0*/  MOV R135, R130 ;  /* 0x0000008200877202 */ /* 0x000fe40000000f00 */
[----:B------:R-:W-:-:S07]  /*36d0*/  MOV R124, R133 ;  /* 0x00000085007c7202 */ /* 0x000fce0000000f00 */
[----:B------:R-:W-:Y:S05]  /*36e0*/  WARPSYNC.COLLECTIVE R132, `(.L_x_2828) ;  /* 0x0000000084087348 */ /* 0x000fea0003c00000 */
[----:B------:R0:W1:Y:S02]  /*36f0*/  SHFL.BFLY P0, R133, R135, R134, R171 ;  /* 0x0c00008687857389 */ /* 0x00006400000000ab */
[----:B01----:R-:W-:Y:S01]  /*3700*/  ENDCOLLECTIVE ;  /* 0x000000000000791b */ /* 0x003fe20003800000 */
.L_x_2828:
[----:B------:R-:W-:Y:S01]  /*3710*/  MOV R125, R133 ;  /* 0x00000085007d7202 */ /* 0x000fe20000000f00 */
[----:B------:R-:W-:Y:S06]  /*3720*/  BRA `(.L_x_2829) ;  /* 0xffffffdc00c07947 */ /* 0x000fec000383ffff */
.L_x_2830:
        /* <DEDUP_REMOVED lines=13> */
.L_x_3250:


//--------------------- .text._ZN10layer_norm31ln_parallel_residual_bwd_kernelINS_13Kernel_traitsIfffffjLj512ELj1ELj4ELj1ELj16ENS_18Kernel_traits_baseILj512EfffffjLj128EEEEELb0ELb0ELb1EEEvNS_9BwdParamsE --------------------------
	.section	.text._ZN10layer_norm31ln_parallel_residual_bwd_kernelINS_13Kernel_traitsIfffffjLj512ELj1ELj4ELj1ELj16ENS_18Kernel_traits_baseILj512EfffffjLj128EEEEELb0ELb0ELb1EEEvNS_9BwdParamsE,"ax",@progbits
	.align	128
        .global         _ZN10layer_norm31ln_parallel_residual_bwd_kernelINS_13Kernel_traitsIfffffjLj512ELj1ELj4ELj1ELj16ENS_18Kernel_traits_baseILj512EfffffjLj128EEEEELb0ELb0ELb1EEEvNS_9BwdParamsE
        .type           _ZN10layer_norm31ln_parallel_residual_bwd_kernelINS_13Kernel_traitsIfffffjLj512ELj1ELj4ELj1ELj16ENS_18Kernel_traits_baseILj512EfffffjLj128EEEEELb0ELb0ELb1EEEvNS_9BwdParamsE,@function
        .size           _ZN10layer_norm31ln_parallel_residual_bwd_kernelINS_13Kernel_traitsIfffffjLj512ELj1ELj4ELj1ELj16ENS_18Kernel_traits_baseILj512EfffffjLj128EEEEELb0ELb0ELb1EEEvNS_9BwdParamsE,(.L_x_3251 - _ZN10layer_norm31ln_parallel_residual_bwd_kernelINS_13Kernel_traitsIfffffjLj512ELj1ELj4ELj1ELj16ENS_18Kernel_traits_baseILj512EfffffjLj128EEEEELb0ELb0ELb1EEEvNS_9BwdParamsE)
        .other          _ZN10layer_norm31ln_parallel_residual_bwd_kernelINS_13Kernel_traitsIfffffjLj512ELj1ELj4ELj1ELj16ENS_18Kernel_traits_baseILj512EfffffjLj128EEEEELb0ELb0ELb1EEEvNS_9BwdParamsE,@"STO_CUDA_ENTRY STV_DEFAULT"
_ZN10layer_norm31ln_parallel_residual_bwd_kernelINS_13Kernel_traitsIfffffjLj512ELj1ELj4ELj1ELj16ENS_18Kernel_traits_baseILj512EfffffjLj128EEEEELb0ELb0ELb1EEEvNS_9BwdParamsE:
.text._ZN10layer_norm31ln_parallel_residual_bwd_kernelINS_13Kernel_traitsIfffffjLj512ELj1ELj4ELj1ELj16ENS_18Kernel_traits_baseILj512EfffffjLj128EEEEELb0ELb0ELb1EEEvNS_9BwdParamsE:
        /* <DEDUP_REMOVED lines=47> */
.L_x_2832:
[----:B------:R-:W-:Y:S01]  /*02f0*/  SHF.L.U32 R0, R166, 0x4, RZ ;  /* 0x00000004a6007819 */ /* 0x000fe200000006ff */
[----:B------:R-:W-:Y:S01]  /*0300*/  ULDC.64 UR6, c[0x0][0x260] ;  /* 0x0000980000067ab9 */ /* 0x000fe20000000a00 */
[----:B------:R-:W-:Y:S01]  /*0310*/  ULDC.64 UR8, c[0x0][0x268] ;  /* 0x00009a0000087ab9 */ /* 0x000fe20000000a00 */
[----:B------:R-:W0:Y:S01]  /*0320*/  LDC.U8 R181, c[0x0][0x2a0] ;  /* 0x0000a800ffb57b82 */ /* 0x000e220000000000 */
[----:B------:R-:W-:-:S04]  /*0330*/  LOP3.LUT R0, R0, 0x1f0, RZ, 0xc0, !PT ;  /* 0x000001f000007812 */ /* 0x000fc800078ec0ff */
[C---:B------:R-:W-:Y:S02]  /*0340*/  IADD3 R2, P0, R0.reuse, UR6, RZ ;  /* 0x0000000600027c10 */ /* 0x040fe4000ff1e0ff */
[----:B------:R-:W-:Y:S02]  /*0350*/  IADD3 R36, P1, R0, UR8, RZ ;  /* 0x0000000800247c10 */ /* 0x000fe4000ff3e0ff */
[----:B------:R-:W-:Y:S02]  /*0360*/  IADD3.X R3, RZ, UR7, RZ, P0, !PT ;  /* 0x00000007ff037c10 */ /* 0x000fe400087fe4ff */
        /* <DEDUP_REMOVED lines=9> */
[----:B------:R-:W-:Y:S01]  /*0400*/  HFMA2.MMA R167, -RZ, RZ, 0, 0 ;  /* 0x00000000ffa77435 */ /* 0x000fe200000001ff */
[----:B------:R-:W-:Y:S01]  /*0410*/  BSSY B1, `(.L_x_2834) ;  /* 0x00001ad000017945 */ /* 0x000fe20003800000 */
[----:B------:R-:W-:Y:S01]  /*0420*/  HFMA2.MMA R178, -RZ, RZ, 0, 0 ;  /* 0x00000000ffb27435 */ /* 0x000fe200000001ff */
[----:B------:R-:W-:Y:S01]  /*0430*/  CS2R R164, SRZ ;  /* 0x0000000000a47805 */ /* 0x000fe2000001ff00 */
[----:B------:R-:W-:Y:S01]  /*0440*/  HFMA2.MMA R185, -RZ, RZ, 0, 0 ;  /* 0x00000000ffb97435 */ /* 0x000fe200000001ff */
        /* <DEDUP_REMOVED lines=24> */
[----:B------:R-:W-:-:S02]  /*05d0*/  CS2R R126, SRZ ;  /* 0x00000000007e7805 */ /* 0x000fc4000001ff00 */
[----:B------:R-:W-:Y:S02]  /*05e0*/  CS2R R124, SRZ ;  /* 0x00000000007c7805 */ /* 0x000fe4000001ff00 */
[----:B------:R-:W-:Y:S02]  /*05f0*/  CS2R R122, SRZ ;  /* 0x00000000007a7805 */ /* 0x000fe4000001ff00 */
[----:B------:R-:W-:Y:S02]  /*0600*/  CS2R R120, SRZ ;  /* 0x0000000000787805 */ /* 0x000fe4000001ff00 */
[----:B------:R-:W-:Y:S02]  /*0610*/  CS2R R118, SRZ ;  /* 0x0000000000767805 */ /* 0x000fe4000001ff00 */
[----:B------:R-:W-:Y:S02]  /*0620*/  MOV R0, RZ ;  /* 0x000000ff00007202 */ /* 0x000fe40000000f00 */
[----:B01----:R-:W-:-:S07]  /*0630*/  MOV R180, RZ ;  /* 0x000000ff00b47202 */ /* 0x003fce0000000f00 */
.L_x_2840:
        /* <DEDUP_REMOVED lines=21> */
[----:B------:R-:W-:Y:S02]  /*0790*/  IMAD.WIDE.U32 R70, R191, 0x10, R92 ;  /* 0x00000010bf467825 */ /* 0x000fe400078e005c */
[----:B------:R-:W3:Y:S01]  /*07a0*/  LDG.E.128 R60, desc[UR4][R60.64] ;  /* 0x000000043c3c7981 */ /* 0x000ee2000c1e1d00 */
[----:B------:R-:W-:Y:S01]  /*07b0*/  IADD3 R189, R193, 0x40, RZ ;  /* 0x00000040c1bd7810 */ /* 0x000fe20007ffe0ff */
[C---:B------:R-:W-:Y:S02]  /*07c0*/  IMAD.WIDE.U32 R76, R191.reuse, 0x10, R96 ;  /* 0x00000010bf4c7825 */ /* 0x040fe400078e0060 */
        /* <DEDUP_REMOVED lines=24> */
[----:B-----5:R0:W5:Y:S01]  /*0950*/  @P0 LDG.E.128 R36, desc[UR4][R110.64] ;  /* 0x000000046e240981 */ /* 0x020162000c1e1d00 */
        /* <DEDUP_REMOVED lines=14> */
[----:B------:R-:W-:Y:S01]  /*0a40*/  FMUL.FTZ R3, R182, R3 ;  /* 0x00000003b6037220 */ /* 0x000fe20000410000 */
[----:B---3--:R-:W-:Y:S01]  /*0a50*/  FMUL.FTZ R104, R17, R65 ;  /* 0x0000004111687220 */ /* 0x008fe20000410000 */
        /* <DEDUP_REMOVED lines=11> */
[----:B------:R-:W-:Y:S01]  /*0b10*/  FADD.FTZ R173, R62, R173 ;  /* 0x000000ad3ead7221 */ /* 0x000fe20000010000 */
[----:B------:R-:W-:Y:S01]  /*0b20*/  FFMA.FTZ R107, R34, R62, R107 ;  /* 0x0000003e226b7223 */ /* 0x000fe2000001006b */
[----:B------:R-:W-:Y:S01]  /*0b30*/  FFMA.FTZ R171, R62, R104, R171 ;  /* 0x000000683eab7223 */ /* 0x000fe200000100ab */
[C---:B------:R-:W-:Y:S01]  /*0b40*/  FADD.FTZ R168, R63.reuse, R168 ;  /* 0x000000a83fa87221 */ /* 0x040fe20000010000 */
[----:B------:R-:W-:Y:S01]  /*0b50*/  FFMA.FTZ R172, R63, R105, R172 ;  /* 0x000000693fac7223 */ /* 0x000fe200000100ac */
[----:B------:R-:W-:Y:S01]  /*0b60*/  FFMA.FTZ R62, R35, R63, R106 ;  /* 0x0000003f233e7223 */ /* 0x000fe2000001006a */
[C---:B------:R-:W-:Y:S01]  /*0b70*/  FADD.FTZ R152, R67.reuse, R152 ;  /* 0x0000009843987221 */ /* 0x040fe20000010000 */
[----:B------:R-:W-:Y:S01]  /*0b80*/  FFMA.FTZ R170, R67, R105, R170 ;  /* 0x0000006943aa7223 */ /* 0x000fe200000100aa */
[C---:B------:R-:W-:Y:S01]  /*0b90*/  FADD.FTZ R63, -R184.reuse, R68 ;  /* 0x00000044b83f7221 */ /* 0x040fe20000010100 */
[C---:B------:R-:W-:Y:S01]  /*0ba0*/  FADD.FTZ R69, -R184.reuse, R69 ;  /* 0x00000045b8457221 */ /* 0x040fe20000010100 */
[----:B------:R-:W-:Y:S01]  /*0bb0*/  FADD.FTZ R67, -R184, R70 ;  /* 0x00000046b8437221 */ /* 0x000fe20000010100 */
[C---:B------:R-:W-:Y:S01]  /*0bc0*/  FADD.FTZ R175, R64.reuse, R175 ;  /* 0x000000af40af7221 */ /* 0x040fe20000010000 */
[----:B------:R-:W-:Y:S01]  /*0bd0*/  FFMA.FTZ R177, R64, R3, R177 ;  /* 0x0000000340b17223 */ /* 0x000fe200000100b1 */
[----:B------:R-:W-:Y:S01]  /*0be0*/  FMUL.FTZ R64, R182, R63 ;  /* 0x0000003fb6407220 */ /* 0x000fe20000410000 */
[----:B------:R-:W-:Y:S01]  /*0bf0*/  FADD.FTZ R71, -R184, R71 ;  /* 0x00000047b8477221 */ /* 0x000fe20000010100 */
[C---:B------:R-:W-:Y:S01]  /*0c00*/  FMUL.FTZ R63, R182.reuse, R69 ;  /* 0x00000045b63f7220 */ /* 0x040fe20000410000 */
[----:B------:R-:W-:Y:S01]  /*0c10*/  FMUL.FTZ R67, R182, R67 ;  /* 0x00000043b6437220 */ /* 0x000fe20000410000 */
[----:B------:R-:W-:Y:S01]  /*0c20*/  FMUL.FTZ R69, R14, R78 ;  /* 0x0000004e0e457220 */ /* 0x000fe20000410000 */
[----:B------:R-:W-:Y:S01]  /*0c30*/  FADD.FTZ R133, R74, R133 ;  /* 0x000000854a857221 */ /* 0x000fe20000010000 */
[----:B------:R-:W-:Y:S01]  /*0c40*/  FMUL.FTZ R68, R182, R71 ;  /* 0x00000047b6447220 */ /* 0x000fe20000410000 */
[----:B------:R-:W-:Y:S01]  /*0c50*/  FFMA.FTZ R121, R74, R67, R121 ;  /* 0x000000434a797223 */ /* 0x000fe20000010079 */
[C---:B------:R-:W-:Y:S01]  /*0c60*/  FADD.FTZ R167, R66.reuse, R167 ;  /* 0x000000a742a77221 */ /* 0x040fe20000010000 */
[----:B------:R-:W-:Y:S01]  /*0c70*/  FFMA.FTZ R169, R66, R104, R169 ;  /* 0x0000006842a97223 */ /* 0x000fe200000100a9 */
[----:B------:R-:W-:Y:S01]  /*0c80*/  FFMA.FTZ R74, R30, R74, R69 ;  /* 0x0000004a1e4a7223 */ /* 0x000fe20000010045 */
[----:B------:R-:W-:Y:S01]  /*0c90*/  FMUL.FTZ R66, R13, R77 ;  /* 0x0000004d0d427220 */ /* 0x000fe20000410000 */
[----:B------:R-:W-:Y:S01]  /*0ca0*/  FADD.FTZ R69, -R184, R80 ;  /* 0x00000050b8457221 */ /* 0x000fe20000010100 */
[----:B------:R-:W-:Y:S01]  /*0cb0*/  FMUL.FTZ R70, R15, R79 ;  /* 0x0000004f0f467220 */ /* 0x000fe20000410000 */
[C---:B------:R-:W-:Y:S01]  /*0cc0*/  FADD.FTZ R156, R79.reuse, R156 ;  /* 0x0000009c4f9c7221 */ /* 0x040fe20000010000 */
[----:B------:R-:W-:Y:S01]  /*0cd0*/  FFMA.FTZ R142, R79, R68, R142 ;  /* 0x000000444f8e7223 */ /* 0x000fe2000001008e */
[C---:B------:R-:W-:Y:S01]  /*0ce0*/  FADD.FTZ R157, R78.reuse, R157 ;  /* 0x0000009d4e9d7221 */ /* 0x040fe20000010000 */
[----:B------:R-:W-:Y:S01]  /*0cf0*/  FFMA.FTZ R145, R78, R67, R145 ;  /* 0x000000434e917223 */ /* 0x000fe20000010091 */
[C---:B------:R-:W-:Y:S01]  /*0d00*/  FADD.FTZ R79, -R184.reuse, R81 ;  /* 0x00000051b84f7221 */ /* 0x040fe20000010100 */
[C---:B------:R-:W-:Y:S01]  /*0d10*/  FADD.FTZ R128, R73.reuse, R128 ;  /* 0x0000008049807221 */ /* 0x040fe20000010000 */
[----:B------:R-:W-:Y:S01]  /*0d20*/  FFMA.FTZ R0, R73, R63, R0 ;  /* 0x0000003f49007223 */ /* 0x000fe20000010000 */
[----:B------:R-:W-:Y:S01]  /*0d30*/  FFMA.FTZ R66, R29, R73, R66 ;  /* 0x000000491d427223 */ /* 0x000fe20000010042 */
[----:B------:R-:W-:Y:S01]  /*0d40*/  FADD.FTZ R71, -R184, R82 ;  /* 0x00000052b8477221 */ /* 0x000fe20000010100 */
[----:B------:R-:W-:Y:S01]  /*0d50*/  FMUL.FTZ R78, R182, R69 ;  /* 0x00000045b64e7220 */ /* 0x000fe20000410000 */
[----:B------:R-:W-:Y:S01]  /*0d60*/  FMUL.FTZ R81, R8, R88 ;  /* 0x0000005808517220 */ /* 0x000fe20000410000 */
[----:B------:R-:W-:Y:S01]  /*0d70*/  FADD.FTZ R73, -R184, R83 ;  /* 0x00000053b8497221 */ /* 0x000fe20000010100 */
[C---:B------:R-:W-:Y:S01]  /*0d80*/  FADD.FTZ R130, R75.reuse, R130 ;  /* 0x000000824b827221 */ /* 0x040fe20000010000 */
[----:B------:R-:W-:Y:S01]  /*0d90*/  FFMA.FTZ R118, R75, R68, R118 ;  /* 0x000000444b767223 */ /* 0x000fe20000010076 */
[C---:B------:R-:W-:Y:S01]  /*0da0*/  FADD.FTZ R135, R84.reuse, R135 ;  /* 0x0000008754877221 */ /* 0x040fe20000010000 */
[----:B------:R-:W-:Y:S01]  /*0db0*/  FFMA.FTZ R123, R84, R78, R123 ;  /* 0x0000004e547b7223 */ /* 0x000fe2000001007b */
[----:B------:R-:W-:Y:S01]  /*0dc0*/  FFMA.FTZ R81, R24, R84, R81 ;  /* 0x0000005418517223 */ /* 0x000fe20000010051 */
[----:B------:R-:W-:Y:S01]  /*0dd0*/  FMUL.FTZ R83, R182, R71 ;  /* 0x00000047b6537220 */ /* 0x000fe20000410000 */
[----:B------:R-:W-:Y:S01]  /*0de0*/  FFMA.FTZ R75, R31, R75, R70 ;  /* 0x0000004b1f4b7223 */ /* 0x000fe20000010046 */
        /* <DEDUP_REMOVED lines=8> */
[C---:B------:R-:W-:Y:S01]  /*0e70*/  FADD.FTZ R134, R87.reuse, R134 ;  /* 0x0000008657867221 */ /* 0x040fe20000010000 */
[----:B------:R-:W-:Y:S01]  /*0e80*/  FFMA.FTZ R122, R87, R84, R122 ;  /* 0x00000054577a7223 */ /* 0x000fe2000001007a */
        /* <DEDUP_REMOVED lines=9> */
[----:B------:R-:W-:-:S02]  /*0f20*/  FADD.FTZ R71, -R184, R92 ;  /* 0x0000005cb8477221 */ /* 0x000fc40000010100 */
[----:B------:R-:W-:Y:S01]  /*0f30*/  FFMA.FTZ R70, R104, R107, R69 ;  /* 0x0000006b68467223 */ /* 0x000fe20000010045 */
[----:B------:R-:W-:Y:S01]  /*0f40*/  FADD.FTZ R69, R107, R72 ;  /* 0x000000486b457221 */ /* 0x000fe20000010000 */
[----:B------:R-:W-:Y:S02]  /*0f50*/  FMUL.FTZ R80, R182, R71 ;  /* 0x00000047b6507220 */ /* 0x000fe40000410000 */
[----:B------:R-:W-:Y:S01]  /*0f60*/  FFMA.FTZ R71, R105, R62, R70 ;  /* 0x0000003e69477223 */ /* 0x000fe20000010046 */
[----:B------:R-:W-:-:S03]  /*0f70*/  FADD.FTZ R72, R62, R69 ;  /* 0x000000453e487221 */ /* 0x000fc60000010000 */
[----:B------:R-:W-:Y:S01]  /*0f80*/  FFMA.FTZ R70, R64, R65, R71 ;  /* 0x0000004140467223 */ /* 0x000fe20000010047 */
[----:B------:R-:W-:Y:S01]  /*0f90*/  FADD.FTZ R69, R65, R72 ;  /* 0x0000004841457221 */ /* 0x000fe20000010000 */
[----:B------:R-:W-:Y:S02]  /*0fa0*/  FADD.FTZ R93, -R184, R93 ;  /* 0x0000005db85d7221 */ /* 0x000fe40000010100 */
[----:B------:R-:W-:Y:S01]  /*0fb0*/  FFMA.FTZ R70, R63, R66, R70 ;  /* 0x000000423f467223 */ /* 0x000fe20000010046 */
[----:B------:R-:W-:Y:S01]  /*0fc0*/  FADD.FTZ R71, R66, R69 ;  /* 0x0000004542477221 */ /* 0x000fe20000010000 */
[----:B------:R-:W-:Y:S01]  /*0fd0*/  FMUL.FTZ R79, R182, R79 ;  /* 0x0000004fb64f7220 */ /* 0x000fe20000410000 */
[C---:B------:R-:W-:Y:S01]  /*0fe0*/  FADD.FTZ R159, R88.reuse, R159 ;  /* 0x0000009f589f7221 */ /* 0x040fe20000010000 */
[----:B------:R-:W-:Y:S01]  /*0ff0*/  FFMA.FTZ R147, R88, R78, R147 ;  /* 0x0000004e58937223 */ /* 0x000fe20000010093 */
[----:B------:R-:W-:Y:S01]  /*1000*/  FMUL.FTZ R88, R182, R93 ;  /* 0x0000005db6587220 */ /* 0x000fe20000410000 */
[----:B------:R-:W-:Y:S01]  /*1010*/  FMUL.FTZ R72, R5, R101 ;  /* 0x0000006505487220 */ /* 0x000fe20000410000 */
[----:B------:R-:W-:Y:S01]  /*1020*/  FFMA.FTZ R69, R67, R74, R70 ;  /* 0x0000004a43457223 */ /* 0x000fe20000010046 */
[----:B------:R-:W-:Y:S01]  /*1030*/  FADD.FTZ R70, R74, R71 ;  /* 0x000000474a467221 */ /* 0x000fe20000010000 */
[----:B------:R-:W-:Y:S01]  /*1040*/  FMUL.FTZ R82, R9, R89 ;  /* 0x0000005909527220 */ /* 0x000fe20000410000 */
[C---:B------:R-:W-:Y:S01]  /*1050*/  FADD.FTZ R158, R89.reuse, R158 ;  /* 0x0000009e599e7221 */ /* 0x040fe20000010000 */
[----:B------:R-:W-:Y:S01]  /*1060*/  FFMA.FTZ R144, R89, R79, R144 ;  /* 0x0000004f59907223 */ /* 0x000fe20000010090 */
[----:B------:R-:W-:Y:S01]  /*1070*/  FADD.FTZ R89, -R184, R94 ;  /* 0x0000005eb8597221 */ /* 0x000fe20000010100 */
[C---:B------:R-:W-:Y:S01]  /*1080*/  FADD.FTZ R136, R97.reuse, R136 ;  /* 0x0000008861887221 */ /* 0x040fe20000010000 */
[----:B------:R-:W-:Y:S01]  /*1090*/  FFMA.FTZ R124, R97, R88, R124 ;  /* 0x00000058617c7223 */ /* 0x000fe2000001007c */
[----:B------:R-:W-:Y:S01]  /*10a0*/  FFMA.FTZ R97, R21, R97, R72 ;  /* 0x0000006115617223 */ /* 0x000fe20000010048 */
[----:B------:R-:W-:Y:S01]  /*10b0*/  FFMA.FTZ R69, R68, R75, R69 ;  /* 0x0000004b44457223 */ /* 0x000fe20000010045 */
[----:B------:R-:W-:Y:S01]  /*10c0*/  FADD.FTZ R72, R75, R70 ;  /* 0x000000464b487221 */ /* 0x000fe20000010000 */
[----:B------:R-:W-:Y:S01]  /*10d0*/  FMUL.FTZ R89, R182, R89 ;  /* 0x00000059b6597220 */ /* 0x000fe20000410000 */
[----:B------:R-:W-:Y:S01]  /*10e0*/  FFMA.FTZ R82, R25, R85, R82 ;  /* 0x0000005519527223 */ /* 0x000fe20000010052 */
[----:B------:R-:W-:Y:S01]  /*10f0*/  FMUL.FTZ R71, R6, R102 ;  /* 0x0000006606477220 */ /* 0x000fe20000410000 */
[----:B------:R-:W-:Y:S01]  /*1100*/  FFMA.FTZ R70, R78, R81, R69 ;  /* 0x000000514e467223 */ /* 0x000fe20000010045 */
        /* <DEDUP_REMOVED lines=11> */
[----:B------:R-:W-:Y:S01]  /*11c0*/  FADD.FTZ R95, -R184, R95 ;  /* 0x0000005fb85f7221 */ /* 0x000fe20000010100 */
[----:B------:R-:W-:Y:S01]  /*11d0*/  FFMA.FTZ R85, R20, R96, R85 ;  /* 0x0000006014557223 */ /* 0x000fe20000010055 */
[----:B------:R-:W-:Y:S01]  /*11e0*/  FFMA.FTZ R69, R84, R87, R69 ;  /* 0x0000005754457223 */ /* 0x000fe20000010045 */
[C---:B------:R-:W-:Y:S01]  /*11f0*/  FADD.FTZ R161, R90.reuse, R161 ;  /* 0x000000a15aa17221 */ /* 0x040fe20000010000 */
        /* <DEDUP_REMOVED lines=31> */
[----:B0-----:R-:W-:Y:S06]  /*13f0*/  BRA.DIV UR6, `(.L_x_2835) ;  /* 0x0000001a06d47947 */ /* 0x001fec000b800000 */
        /* <DEDUP_REMOVED lines=18> */
.L_x_2852:
        /* <DEDUP_REMOVED lines=49> */
.L_x_2836:
        /* <DEDUP_REMOVED lines=11> */
.L_x_2837:
        /* <DEDUP_REMOVED lines=25> */
.L_x_2838:
        /* <DEDUP_REMOVED lines=26> */
.L_x_2839:
        /* <DEDUP_REMOVED lines=10> */
[----:B------:R-:W-:-:S04]  /*1cb0*/  IMAD.WIDE.U32 R74, R189, 0x10, R72 ;  /* 0x00000010bd4a7825 */ /* 0x000fc800078e0048 */
[C---:B------:R-:W-:Y:S01]  /*1cc0*/  FMUL.FTZ R66, R182.reuse, R89 ;  /* 0x00000059b6427220 */ /* 0x040fe20000410000 */
[----:B------:R-:W-:Y:S01]  /*1cd0*/  SEL R71, R63, R59, P4 ;  /* 0x0000003b3f477207 */ /* 0x000fe20002000000 */
[----:B------:R-:W-:Y:S01]  /*1ce0*/  FMUL.FTZ R67, R182, R67 ;  /* 0x00000043b6437220 */ /* 0x000fe20000410000 */
[----:B------:R-:W-:-:S04]  /*1cf0*/  IMAD.WIDE.U32 R78, R187, 0x10, R72 ;  /* 0x00000010bb4e7825 */ /* 0x000fc800078e0048 */
[----:B------:R-:W-:Y:S01]  /*1d00*/  @P1 FADD.FTZ R66, R50, R66 ;  /* 0x0000004232421221 */ /* 0x000fe20000010000 */
[----:B------:R-:W2:Y:S01]  /*1d10*/  @P2 LDC.64 R2, c[0x0][0x300] ;  /* 0x0000c000ff022b82 */ /* 0x000ea20000000a00 */
[----:B------:R-:W-:Y:S01]  /*1d20*/  @P1 FADD.FTZ R67, R51, R67 ;  /* 0x0000004333431221 */ /* 0x000fe20000010000 */
[----:B------:R-:W-:Y:S01]  /*1d30*/  SEL R70, R62, R58, P4 ;  /* 0x0000003a3e467207 */ /* 0x000fe20002000000 */
[----:B------:R3:W-:Y:S01]  /*1d40*/  STG.E.128 desc[UR4][R74.64], R60 ;  /* 0x0000003c4a007986 */ /* 0x0007e2000c101d04 */
[----:B------:R-:W-:Y:S02]  /*1d50*/  SEL R69, R61, R57, P4 ;  /* 0x000000393d457207 */ /* 0x000fe40002000000 */
[----:B------:R-:W-:Y:S02]  /*1d60*/  SEL R68, R60, R56, P4 ;  /* 0x000000383c447207 */ /* 0x000fe40002000000 */
[----:B------:R-:W4:Y:S01]  /*1d70*/  LDC.64 R80, c[0x0][0x210] ;  /* 0x00008400ff507b82 */ /* 0x000f220000000a00 */
[----:B0-----:R-:W-:-:S04]  /*1d80*/  @P0 IMAD.WIDE.U32 R72, R187, 0x10, R64 ;  /* 0x00000010bb480825 */ /* 0x001fc800078e0040 */
[C---:B------:R-:W-:Y:S01]  /*1d90*/  FMUL.FTZ R64, R182.reuse, R85 ;  /* 0x00000055b6407220 */ /* 0x040fe20000410000 */
[----:B------:R-:W-:Y:S01]  /*1da0*/  FMUL.FTZ R65, R182, R97 ;  /* 0x00000061b6417220 */ /* 0x000fe20000410000 */
[----:B------:R-:W-:Y:S02]  /*1db0*/  SEL R54, R66, R54, P3 ;  /* 0x0000003642367207 */ /* 0x000fe40001800000 */
[----:B------:R-:W-:Y:S01]  /*1dc0*/  @P1 FADD.FTZ R64, R48, R64 ;  /* 0x0000004030401221 */ /* 0x000fe20000010000 */
[----:B------:R-:W-:Y:S01]  /*1dd0*/  @P1 FADD.FTZ R65, R49, R65 ;  /* 0x0000004131411221 */ /* 0x000fe20000010000 */
[----:B-1----:R-:W-:Y:S01]  /*1de0*/  @P2 IMAD.WIDE.U32 R76, R189, 0x10, R76 ;  /* 0x00000010bd4c2825 */ /* 0x002fe200078e004c */
[----:B------:R-:W-:Y:S02]  /*1df0*/  SEL R55, R67, R55, P3 ;  /* 0x0000003743377207 */ /* 0x000fe40001800000 */
[C---:B------:R-:W-:Y:S02]  /*1e00*/  SEL R52, R64.reuse, R52, P3 ;  /* 0x0000003440347207 */ /* 0x040fe40001800000 */
[----:B------:R-:W-:Y:S01]  /*1e10*/  SEL R53, R65, R53, P3 ;  /* 0x0000003541357207 */ /* 0x000fe20001800000 */
[----:B------:R3:W-:Y:S01]  /*1e20*/  @P2 STG.E.128 desc[UR4][R76.64], R68 ;  /* 0x000000444c002986 */ /* 0x0007e2000c101d04 */
[----:B------:R-:W-:Y:S01]  /*1e30*/  SEL R56, R64, R56, P4 ;  /* 0x0000003840387207 */ /* 0x000fe20002000000 */
[----:B--2---:R-:W-:Y:S01]  /*1e40*/  @P2 IMAD.WIDE.U32 R2, R187, 0x10, R2 ;  /* 0x00000010bb022825 */ /* 0x004fe200078e0002 */
[----:B------:R-:W-:Y:S01]  /*1e50*/  SEL R57, R65, R57, P4 ;  /* 0x0000003941397207 */ /* 0x000fe20002000000 */
[----:B------:R3:W-:Y:S01]  /*1e60*/  @P0 STG.E.128 desc[UR4][R72.64], R52 ;  /* 0x0000003448000986 */ /* 0x0007e2000c101d04 */
[----:B------:R-:W-:-:S02]  /*1e70*/  SEL R58, R66, R58, P4 ;  /* 0x0000003a423a7207 */ /* 0x000fc40002000000 */
[----:B------:R-:W-:Y:S01]  /*1e80*/  SEL R59, R67, R59, P4 ;  /* 0x0000003b433b7207 */ /* 0x000fe20002000000 */
[----:B------:R3:W-:Y:S01]  /*1e90*/  STG.E.128 desc[UR4][R78.64], R64 ;  /* 0x000000404e007986 */ /* 0x0007e2000c101d04 */
[----:B----4-:R-:W-:-:S03]  /*1ea0*/  LEA R179, R80, R179, 0x2 ;  /* 0x000000b350b37211 */ /* 0x010fc600078e10ff */
[----:B------:R3:W-:Y:S01]  /*1eb0*/  @P2 STG.E.128 desc[UR4][R2.64], R56 ;  /* 0x0000003802002986 */ /* 0x0007e2000c101d04 */
[----:B------:R-:W-:-:S13]  /*1ec0*/  ISETP.GE.AND P0, PT, R179, R81, PT ;  /* 0x00000051b300720c */ /* 0x000fda0003f06270 */
[----:B------:R-:W-:Y:S05]  /*1ed0*/  @!P0 BRA `(.L_x_2840) ;  /* 0xffffffe400d88947 */ /* 0x000fea000383ffff */
[----:B------:R-:W-:Y:S05]  /*1ee0*/  BSYNC B1 ;  /* 0x0000000000017941 */ /* 0x000fea0003800000 */
.L_x_2834:
        /* <DEDUP_REMOVED lines=33> */
[----:B---3--:R-:W-:Y:S02]  /*2100*/  MOV R56, R135 ;  /* 0x0000008700387202 */ /* 0x008fe40000000f00 */
        /* <DEDUP_REMOVED lines=30> */
.L_x_2833:
[----:B------:R-:W-:Y:S05]  /*22f0*/  BSYNC B0 ;  /* 0x0000000000007941 */ /* 0x000fea0003800000 */
.L_x_2831:
        /* <DEDUP_REMOVED lines=197> */
.L_x_2835:
        /* <DEDUP_REMOVED lines=8> */
.L_x_2842:
[----:B------:R-:W-:Y:S05]  /*2fd0*/  BSYNC B2 ;  /* 0x0000000000027941 */ /* 0x000fea0003800000 */
.L_x_2841:
        /* <DEDUP_REMOVED lines=8> */
.L_x_2843:
[----:B------:R-:W-:Y:S01]  /*3060*/  FADD.FTZ R69, R70, R69 ;  /* 0x0000004546457221 */ /* 0x000fe20000010000 */
[----:B------:R-:W-:-:S04]  /*3070*/  HFMA2.MMA R95, -RZ, RZ, 0, 1.1920928955078125e-07 ;  /* 0x00000002ff5f7435 */ /* 0x000fc800000001ff */
[----:B------:R-:W-:Y:S02]  /*3080*/  MOV R94, R69 ;  /* 0x00000045005e7202 */ /* 0x000fe40000000f00 */
[----:B------:R-:W-:-:S07]  /*3090*/  MOV R72, R93 ;  /* 0x0000005d00487202 */ /* 0x000fce0000000f00 */
[----:B------:R-:W-:Y:S05]  /*30a0*/  WARPSYNC.COLLECTIVE R91, `(.L_x_2844) ;  /* 0x000000005b087348 */ /* 0x000fea0003c00000 */
[----:B------:R0:W1:Y:S02]  /*30b0*/  SHFL.BFLY P1, R93, R94, R95, R96 ;  /* 0x0c00005f5e5d7389 */ /* 0x0000640000020060 */
[----:B01----:R-:W-:Y:S01]  /*30c0*/  ENDCOLLECTIVE ;  /* 0x000000000000791b */ /* 0x003fe20003800000 */
.L_x_2844:
[----:B------:R-:W-:-:S05]  /*30d0*/  FADD.FTZ R72, R71, R72 ;  /* 0x0000004847487221 */ /* 0x000fca0000010000 */
[----:B------:R-:W-:Y:S02]  /*30e0*/  MOV R94, R72 ;  /* 0x00000048005e7202 */ /* 0x000fe40000000f00 */
[----:B------:R-:W-:-:S07]  /*30f0*/  MOV R76, R93 ;  /* 0x0000005d004c7202 */ /* 0x000fce0000000f00 */
[----:B------:R-:W-:Y:S05]  /*3100*/  WARPSYNC.COLLECTIVE R91, `(.L_x_2845) ;  /* 0x000000005b087348 */ /* 0x000fea0003c00000 */
[----:B------:R0:W1:Y:S02]  /*3110*/  SHFL.BFLY P1, R93, R94, R95, R96 ;  /* 0x0c00005f5e5d7389 */ /* 0x0000640000020060 */
[----:B01----:R-:W-:Y:S01]  /*3120*/  ENDCOLLECTIVE ;  /* 0x000000000000791b */ /* 0x003fe20003800000 */
.L_x_2845:
[----:B------:R-:W-:Y:S01]  /*3130*/  FADD.FTZ R76, R69, R76 ;  /* 0x0000004c454c7221 */ /* 0x000fe20000010000 */
[----:B------:R-:W-:-:S04]  /*3140*/  HFMA2.MMA R95, -RZ, RZ, 0, 2.384185791015625e-07 ;  /* 0x00000004ff5f7435 */ /* 0x000fc800000001ff */
[----:B------:R-:W-:Y:S02]  /*3150*/  MOV R94, R76 ;  /* 0x0000004c005e7202 */ /* 0x000fe40000000f00 */
[----:B------:R-:W-:-:S07]  /*3160*/  MOV R73, R93 ;  /* 0x0000005d00497202 */ /* 0x000fce0000000f00 */
[----:B------:R-:W-:Y:S05]  /*3170*/  WARPSYNC.COLLECTIVE R91, `(.L_x_2846) ;  /* 0x000000005b087348 */ /* 0x000fea0003c00000 */
[----:B------:R0:W1:Y:S02]  /*3180*/  SHFL.BFLY P1, R93, R94, R95, R96 ;  /* 0x0c00005f5e5d7389 */ /* 0x0000640000020060 */
[----:B01----:R-:W-:Y:S01]  /*3190*/  ENDCOLLECTIVE ;  /* 0x000000000000791b */ /* 0x003fe20003800000 */
.L_x_2846:
[----:B------:R-:W-:-:S05]  /*31a0*/  FADD.FTZ R73, R72, R73 ;  /* 0x0000004948497221 */ /* 0x000fca0000010000 */
[----:B------:R-:W-:Y:S02]  /*31b0*/  MOV R94, R73 ;  /* 0x00000049005e7202 */ /* 0x000fe40000000f00 */
[----:B------:R-:W-:-:S07]  /*31c0*/  MOV R77, R93 ;  /* 0x0000005d004d7202 */ /* 0x000fce0000000f00 */
[----:B------:R-:W-:Y:S05]  /*31d0*/  WARPSYNC.COLLECTIVE R91, `(.L_x_2847) ;  /* 0x000000005b087348 */ /* 0x000fea0003c00000 */
[----:B------:R0:W1:Y:S02]  /*31e0*/  SHFL.BFLY P1, R93, R94, R95, R96 ;  /* 0x0c00005f5e5d7389 */ /* 0x0000640000020060 */
[----:B01----:R-:W-:Y:S01]  /*31f0*/  ENDCOLLECTIVE ;  /* 0x000000000000791b */ /* 0x003fe20003800000 */
.L_x_2847:
[----:B------:R-:W-:Y:S01]  /*3200*/  FADD.FTZ R77, R76, R77 ;  /* 0x0000004d4c4d7221 */ /* 0x000fe20000010000 */
[----:B------:R-:W-:-:S04]  /*3210*/  HFMA2.MMA R95, -RZ, RZ, 0, 4.76837158203125e-07 ;  /* 0x00000008ff5f7435 */ /* 0x000fc800000001ff */
[----:B------:R-:W-:Y:S02]  /*3220*/  MOV R94, R77 ;  /* 0x0000004d005e7202 */ /* 0x000fe40000000f00 */
[----:B------:R-:W-:-:S07]  /*3230*/  MOV R92, R93 ;  /* 0x0000005d005c7202 */ /* 0x000fce0000000f00 */
[----:B------:R-:W-:Y:S05]  /*3240*/  WARPSYNC.COLLECTIVE R91, `(.L_x_2848) ;  /* 0x000000005b087348 */ /* 0x000fea0003c00000 */
[----:B------:R0:W1:Y:S02]  /*3250*/  SHFL.BFLY P1, R93, R94, R95, R96 ;  /* 0x0c00005f5e5d7389 */ /* 0x0000640000020060 */
[----:B01----:R-:W-:Y:S01]  /*3260*/  ENDCOLLECTIVE ;  /* 0x000000000000791b */ /* 0x003fe20003800000 */
.L_x_2848:
[----:B------:R-:W-:-:S05]  /*3270*/  FADD.FTZ R92, R73, R92 ;  /* 0x0000005c495c7221 */ /* 0x000fca0000010000 */
[----:B------:R-:W-:Y:S02]  /*3280*/  MOV R94, R92 ;  /* 0x0000005c005e7202 */ /* 0x000fe40000000f00 */
[----:B------:R-:W-:-:S07]  /*3290*/  MOV R70, R93 ;  /* 0x0000005d00467202 */ /* 0x000fce0000000f00 */
[----:B------:R-:W-:Y:S05]  /*32a0*/  WARPSYNC.COLLECTIVE R91, `(.L_x_2849) ;  /* 0x000000005b087348 */ /* 0x000fea0003c00000 */
[----:B------:R0:W1:Y:S02]  /*32b0*/  SHFL.BFLY P1, R93, R94, R95, R96 ;  /* 0x0c00005f5e5d7389 */ /* 0x0000640000020060 */
[----:B01----:R-:W-:Y:S01]  /*32c0*/  ENDCOLLECTIVE ;  /* 0x000000000000791b */ /* 0x003fe20003800000 */
.L_x_2849:
[----:B------:R-:W-:Y:S01]  /*32d0*/  FADD.FTZ R70, R77, R70 ;  /* 0x000000464d467221 */ /* 0x000fe20000010000 */
[----:B------:R-:W-:-:S04]  /*32e0*/  HFMA2.MMA R95, -RZ, RZ, 0, 9.5367431640625e-07 ;  /* 0x00000010ff5f7435 */ /* 0x000fc800000001ff */
[----:B------:R-:W-:Y:S02]  /*32f0*/  MOV R94, R70 ;  /* 0x00000046005e7202 */ /* 0x000fe40000000f00 */
[----:B------:R-:W-:-:S07]  /*3300*/  MOV R71, R93 ;  /* 0x0000005d00477202 */ /* 0x000fce0000000f00 */
[----:B------:R-:W-:Y:S05]  /*3310*/  WARPSYNC.COLLECTIVE R91, `(.L_x_2850) ;  /* 0x000000005b087348 */ /* 0x000fea0003c00000 */
[----:B------:R0:W1:Y:S02]  /*3320*/  SHFL.BFLY P1, R93, R94, R95, R96 ;  /* 0x0c00005f5e5d7389 */ /* 0x0000640000020060 */
[----:B01----:R-:W-:Y:S01]  /*3330*/  ENDCOLLECTIVE ;  /* 0x000000000000791b */ /* 0x003fe20003800000 */
.L_x_2850:
[----:B------:R-:W-:-:S05]  /*3340*/  FADD.FTZ R71, R92, R71 ;  /* 0x000000475c477221 */ /* 0x000fca0000010000 */
[----:B------:R-:W-:Y:S02]  /*3350*/  MOV R94, R71 ;  /* 0x00000047005e7202 */ /* 0x000fe40000000f00 */
[----:B------:R-:W-:-:S07]  /*3360*/  MOV R69, R93 ;  /* 0x0000005d00457202 */ /* 0x000fce0000000f00 */
[----:B------:R-:W-:Y:S05]  /*3370*/  WARPSYNC.COLLECTIVE R91, `(.L_x_2851) ;  /* 0x000000005b087348 */ /* 0x000fea0003c00000 */
[----:B------:R0:W1:Y:S02]  /*3380*/  SHFL.BFLY P1, R93, R94, R95, R96 ;  /* 0x0c00005f5e5d7389 */ /* 0x0000640000020060 */
[----:B01----:R-:W-:Y:S01]  /*3390*/  ENDCOLLECTIVE ;  /* 0x000000000000791b */ /* 0x003fe20003800000 */
.L_x_2851:
[----:B------:R-:W-:Y:S01]  /*33a0*/  MOV R72, R93 ;  /* 0x0000005d00487202 */ /* 0x000fe20000000f00 */
[----:B------:R-:W-:Y:S06]  /*33b0*/  BRA `(.L_x_2852) ;  /* 0xffffffe000587947 */ /* 0x000fec000383ffff */
.L_x_2853:
        /* <DEDUP_REMOVED lines=12> */
.L_x_3251:


//--------------------- .text._ZN10layer_norm31ln_parallel_residual_bwd_kernelINS_13Kernel_traitsIfffffjLj512ELj1ELj4ELj1ELj16ENS_18Kernel_traits_baseILj512EfffffjLj128EEEEELb0ELb1ELb0EEEvNS_9BwdParamsE --------------------------
	.section	.text._ZN10layer_norm31ln_parallel_residual_bwd_kernelINS_13Kernel_traitsIfffffjLj512ELj1ELj4ELj1ELj16ENS_18Kernel_traits_baseILj512EfffffjLj128EEEEELb0ELb1ELb0EEEvNS_9BwdParamsE,"ax",@progbits
	.align	128
        .global         _ZN10layer_norm31ln_parallel_residual_bwd_kernelINS_13Kernel_traitsIfffffjLj512ELj1ELj4ELj1ELj16ENS_18Kernel_traits_baseILj512EfffffjLj128EEEEELb0ELb1ELb0EEEvNS_9BwdParamsE
        .type           _ZN10layer_norm31ln_parallel_residual_bwd_kernelINS_13Kernel_traitsIfffffjLj512ELj1ELj4ELj1ELj16ENS_18Kernel_traits_baseILj512EfffffjLj128EEEEELb0ELb1ELb0EEEvNS_9BwdParamsE,@function
        .size           _ZN10layer_norm31ln_parallel_residual_bwd_kernelINS_13Kernel_traitsIfffffjLj512ELj1ELj4ELj1ELj16ENS_18Kernel_traits_baseILj512EfffffjLj128EEEEELb0ELb1ELb0EEEvNS_9BwdParamsE,(.L_x_3252 - _ZN10layer_norm31ln_parallel_residual_bwd_kernelINS_13Kernel_traitsIfffffjLj512ELj1ELj4ELj1ELj16ENS_18Kernel_traits_baseILj512EfffffjLj128EEEEELb0ELb1ELb0EEEvNS_9BwdParamsE)
        .other          _ZN10layer_norm31ln_parallel_residual_bwd_kernelINS_13Kernel_traitsIfffffjLj512ELj1ELj4ELj1ELj16ENS_18Kernel_traits_baseILj512EfffffjLj128EEEEELb0ELb1ELb0EEEvNS_9BwdParamsE,@"STO_CUDA_ENTRY STV_DEFAULT"
_ZN10layer_norm31ln_parallel_residual_bwd_kernelINS_13Kernel_traitsIfffffjLj512ELj1ELj4ELj1ELj16ENS_18Kernel_traits_baseILj512EfffffjLj128EEEEELb0ELb1ELb0EEEvNS_9BwdParamsE:
.text._ZN10layer_norm31ln_parallel_residual_bwd_kernelINS_13Kernel_traitsIfffffjLj512ELj1ELj4ELj1ELj16ENS_18Kernel_traits_baseILj512EfffffjLj128EEEEELb0ELb1ELb0EEEvNS_9BwdParamsE:
        /* <DEDUP_REMOVED lines=26> */
[C---:B0-----:R-:W-:Y:S01]  /*01a0*/  @P1 IMAD.WIDE.U32 R4, R3.reuse, 0x10, R4 ;  /* 0x0000001003041825 */ /* 0x041fe200078e0004 */
[----:B------:R-:W-:-:S04]  /*01b0*/  @P1 LOP3.LUT R3, R3, 0x20, RZ, 0xfc, !PT ;  /* 0x0000002003031812 */ /* 0x000fc800078efcff */
[----:B------:R0:W5:Y:S01]  /*01c0*/  @P1 LDG.E.128 R16, desc[UR4][R4.64] ;  /* 0x0000000404101981 */ /* 0x000162000c1e1d00 */
[C---:B-1----:R-:W-:Y:S01]  /*01d0*/  @P2 IMAD.WIDE.U32 R8, R3.reuse, 0x10, R6 ;  /* 0x0000001003082825 */ /* 0x042fe200078e0006 */
[----:B------:R-:W-:-:S04]  /*01e0*/  @P2 IADD3 R3, R3, 0x20, RZ ;  /* 0x0000002003032810 */ /* 0x000fc80007ffe0ff */
[----:B------:R0:W5:Y:S01]  /*01f0*/  @P2 LDG.E.128 R20, desc[UR4][R8.64] ;  /* 0x0000000408142981 */ /* 0x000162000c1e1d00 */
[C---:B--2---:R-:W-:Y:S01]  /*0200*/  @P3 IMAD.WIDE.U32 R10, R3.reuse, 0x10, R10 ;  /* 0x00000010030a3825 */ /* 0x044fe200078e000a */
[----:B------:R-:W-:-:S04]  /*0210*/  @P3 IADD3 R3, R3, 0x20, RZ ;  /* 0x0000002003033810 */ /* 0x000fc80007ffe0ff */
        /* <DEDUP_REMOVED lines=27> */
[----:B------:R-:W-:Y:S02]  /*03d0*/  ISETP.NE.AND P5, PT, RZ, UR6, PT ;  /* 0x00000006ff007c0c */ /* 0x000fe4000bfa5270 */
[----:B------:R-:W-:-:S11]  /*03e0*/  MOV R5, R3 ;  /* 0x0000000300057202 */ /* 0x000fd60000000f00 */
.L_x_2873:
        /* <DEDUP_REMOVED lines=35> */
[----:B0-----:R-:W-:Y:S01]  /*0620*/  FMUL.FTZ R118, R4, R117 ;  /* 0x0000007504767220 */ /* 0x001fe20000410000 */
[----:B------:R-:W-:Y:S01]  /*0630*/  IADD3 R117, R6, 0x20, RZ ;  /* 0x0000002006757810 */ /* 0x000fe20007ffe0ff */
        /* <DEDUP_REMOVED lines=20> */
.L_x_2857:
[----:B------:R-:W-:Y:S05]  /*0780*/  BSYNC B1 ;  /* 0x0000000000017941 */ /* 0x000fea0003800000 */
.L_x_2856:
        /* <DEDUP_REMOVED lines=42> */
.L_x_2859:
[----:B------:R-:W-:Y:S05]  /*0a30*/  BSYNC B1 ;  /* 0x0000000000017941 */ /* 0x000fea0003800000 */
.L_x_2858:
        /* <DEDUP_REMOVED lines=22> */
[----:B---3--:R-:W-:Y:S01]  /*0ba0*/  FMUL.FTZ R98, R24, R84 ;  /* 0x0000005418627220 */ /* 0x008fe20000410000 */
        /* <DEDUP_REMOVED lines=18> */
[----:B------:R-:W-:-:S07]  /*0cd0*/  FFMA.FTZ R122, R110, R111, R85 ;  /* 0x0000006f6e7a7223 */ /* 0x000fce0000010055 */
.L_x_2861:
[----:B------:R-:W-:Y:S05]  /*0ce0*/  BSYNC B1 ;  /* 0x0000000000017941 */ /* 0x000fea0003800000 */
.L_x_2860:
        /* <DEDUP_REMOVED lines=41> */
.L_x_2863:
[----:B------:R-:W-:Y:S05]  /*0f80*/  BSYNC B1 ;  /* 0x0000000000017941 */ /* 0x000fea0003800000 */
.L_x_2862:
        /* <DEDUP_REMOVED lines=20> */
.L_x_2885:
        /* <DEDUP_REMOVED lines=49> */
.L_x_2866:
[----:B------:R-:W-:Y:S05]  /*13e0*/  BSYNC B1 ;  /* 0x0000000000017941 */ /* 0x000fea0003800000 */
.L_x_2865:
        /* <DEDUP_REMOVED lines=44> */
.L_x_2868:
[----:B------:R-:W-:Y:S05]  /*16b0*/  BSYNC B1 ;  /* 0x0000000000017941 */ /* 0x000fea0003800000 */
.L_x_2867:
        /* <DEDUP_REMOVED lines=44> */
.L_x_2870:
[----:B------:R-:W-:Y:S05]  /*1980*/  BSYNC B1 ;  /* 0x0000000000017941 */ /* 0x000fea0003800000 */
.L_x_2869:
        /* <DEDUP_REMOVED lines=43> */
.L_x_2872:
[----:B------:R-:W-:Y:S05]  /*1c40*/  BSYNC B1 ;  /* 0x0000000000017941 */ /* 0x000fea0003800000 */
.L_x_2871:
[----:B-1234-:R-:W0:Y:S02]  /*1c50*/  LDC.64 R84, c[0x0][0x210] ;  /* 0x00008400ff547b82 */ /* 0x01ee240000000a00 */
[----:B0-----:R-:W-:-:S04]  /*1c60*/  LEA R5, R84, R5, 0x2 ;  /* 0x0000000554057211 */ /* 0x001fc800078e10ff */
[----:B------:R-:W-:-:S13]  /*1c70*/  ISETP.GE.AND P0, PT, R5, R85, PT ;  /* 0x000000550500720c */ /* 0x000fda0003f06270 */
[----:B------:R-:W-:Y:S05]  /*1c80*/  @!P0 BRA `(.L_x_2873) ;  /* 0xffffffe400d88947 */ /* 0x000fea000383ffff */
.L_x_2855:
[----:B------:R-:W-:Y:S05]  /*1c90*/  BSYNC B0 ;  /* 0x0000000000007941 */ /* 0x000fea0003800000 */
.L_x_2854:
        /* <DEDUP_REMOVED lines=39> */
[----:B------:R-:W-:Y:S02]  /*1f10*/  IADD3.X R9, RZ, RZ, RZ, P4, !PT ;  /* 0x000000ffff097210 */ /* 0x000fe400027fe4ff */
[----:B------:R-:W1:Y:S01]  /*1f20*/  LDS R17, [R3+0x1800] ;  /* 0x0018000003117984 */ /* 0x000e620000000800 */
[----:B--2---:R-:W-:-:S03]  /*1f30*/  FADD.FTZ R5, RZ, R5 ;  /* 0x00000005ff057221 */ /* 0x004fc60000010000 */
[----:B------:R-:W-:Y:S01]  /*1f40*/  LDS R16, [R3+0x1a00] ;  /* 0x001a000003107984 */ /* 0x000fe20000000800 */
[----:B---3--:R-:W-:-:S03]  /*1f50*/  FADD.FTZ R6, RZ, R6 ;  /* 0x00000006ff067221 */ /* 0x008fc60000010000 */
[----:B------:R-:W2:Y:S01]  /*1f60*/  LDS R19, [R3+0x1c00] ;  /* 0x001c000003137984 */ /* 0x000ea20000000800 */
[----:B----4-:R-:W-:-:S03]  /*1f70*/  FADD.FTZ R7, RZ, R7 ;  /* 0x00000007ff077221 */ /* 0x010fc60000010000 */
[----:B------:R-:W3:Y:S01]  /*1f80*/  LDS R18, [R3+0x1e00] ;  /* 0x001e000003127984 */ /* 0x000ee20000000800 */
[----:B------:R-:W-:Y:S01]  /*1f90*/  FADD.FTZ R5, R5, R8 ;  /* 0x0000000805057221 */ /* 0x000fe20000010000 */
[----:B------:R-:W-:Y:S01]  /*1fa0*/  BAR.SYNC.DEFER_BLOCKING 0x0 ;  /* 0x0000000000007b1d */ /* 0x000fe20000010000 */
[----:B------:R-:W-:Y:S01]  /*1fb0*/  FADD.FTZ R6, R6, R11 ;  /* 0x0000000b06067221 */ /* 0x000fe20000010000 */
[----:B------:R-:W-:Y:S01]  /*1fc0*/  FADD.FTZ R7, R7, R10 ;  /* 0x0000000a07077221 */ /* 0x000fe20000010000 */
[----:B------:R-:W-:Y:S01]  /*1fd0*/  FADD.FTZ R4, R4, R13 ;  /* 0x0000000d04047221 */ /* 0x000fe20000010000 */
[----:B------:R-:W-:Y:S01]  /*1fe0*/  FADD.FTZ R5, R5, R12 ;  /* 0x0000000c05057221 */ /* 0x000fe20000010000 */
[----:B------:R-:W-:Y:S01]  /*1ff0*/  SHF.L.U32 R12, R24, 0x2, RZ ;  /* 0x00000002180c7819 */ /* 0x000fe200000006ff */
[----:B------:R-:W-:Y:S01]  /*2000*/  FADD.FTZ R6, R6, R15 ;  /* 0x0000000f06067221 */ /* 0x000fe20000010000 */
[----:B0-----:R-:W-:Y:S02]  /*2010*/  FADD.FTZ R7, R7, R14 ;  /* 0x0000000e07077221 */ /* 0x001fe40000010000 */
[----:B------:R-:W-:Y:S01]  /*2020*/  IADD3 R14, P4, R12, UR16, RZ ;  /* 0x000000100c0e7c10 */ /* 0x000fe2000ff9e0ff */
[----:B------:R-:W-:Y:S01]  /*2030*/  STS.128 [R2], R32 ;  /* 0x0000002002007388 */ /* 0x000fe20000000c00 */
[----:B-1----:R-:W-:-:S03]  /*2040*/  FADD.FTZ R17, R4, R17 ;  /* 0x0000001104117221 */ /* 0x002fc60000010000 */
[----:B------:R-:W-:Y:S04]  /*2050*/  STS.128 [R2+0x200], R64 ;  /* 0x0002004002007388 */ /* 0x000fe80000000c00 */
[----:B------:R-:W-:Y:S01]  /*2060*/  STS.128 [R2+0x400], R40 ;  /* 0x0004002802007388 */ /* 0x000fe20000000c00 */
[----:B--2---:R-:W-:-:S03]  /*2070*/  FADD.FTZ R19, R6, R19 ;  /* 0x0000001306137221 */ /* 0x004fc60000010000 */
[----:B------:R0:W-:Y:S01]  /*2080*/  STS.128 [R2+0x600], R44 ;  /* 0x0006002c02007388 */ /* 0x0001e20000000c00 */
[----:B---3--:R-:W-:Y:S01]  /*2090*/  FADD.FTZ R11, R7, R18 ;  /* 0x00000012070b7221 */ /* 0x008fe20000010000 */
[----:B------:R-:W-:Y:S01]  /*20a0*/  BAR.SYNC.DEFER_BLOCKING 0x0 ;  /* 0x0000000000007b1d */ /* 0x000fe20000010000 */
[----:B0-----:R-:W-:Y:S01]  /*20b0*/  SHF.L.U64.HI R2, R24, 0x2, R9 ;  /* 0x0000000218027819 */ /* 0x001fe20000010209 */
[----:B------:R-:W-:-:S03]  /*20c0*/  FADD.FTZ R9, R5, R16 ;  /* 0x0000001005097221 */ /* 0x000fc60000010000 */
[----:B------:R-:W-:Y:S01]  /*20d0*/  IADD3.X R37, R2, UR17, RZ, P4, !PT ;  /* 0x0000001102257c10 */ /* 0x000fe2000a7fe4ff */
        /* <DEDUP_REMOVED lines=17> */
[----:B--2---:R-:W-:-:S03]  /*21f0*/  FADD.FTZ R20, R20, R25 ;  /* 0x0000001914147221 */ /* 0x004fc60000010000 */
[----:B------:R-:W2:Y:S01]  /*2200*/  LDS R15, [R3+0xe00] ;  /* 0x000e0000030f7984 */ /* 0x000ea20000000800 */
[----:B---3--:R-:W-:-:S03]  /*2210*/  FADD.FTZ R0, RZ, R0 ;  /* 0x00000000ff007221 */ /* 0x008fc60000010000 */
        /* <DEDUP_REMOVED lines=53> */
.L_x_2864:
        /* <DEDUP_REMOVED lines=8> */
.L_x_2875:
[----:B------:R-:W-:Y:S05]  /*25f0*/  BSYNC B1 ;  /* 0x0000000000017941 */ /* 0x000fea0003800000 */
.L_x_2874:
        /* <DEDUP_REMOVED lines=8> */
.L_x_2876:
[----:B------:R-:W-:Y:S01]  /*2680*/  FADD.FTZ R84, R84, R119 ;  /* 0x0000007754547221 */ /* 0x000fe20000010000 */
[----:B------:R-:W-:-:S04]  /*2690*/  HFMA2.MMA R121, -RZ, RZ, 0, 1.1920928955078125e-07 ;  /* 0x00000002ff797435 */ /* 0x000fc800000001ff */
[----:B------:R-:W-:Y:S02]  /*26a0*/  MOV R124, R84 ;  /* 0x00000054007c7202 */ /* 0x000fe40000000f00 */
[----:B------:R-:W-:-:S07]  /*26b0*/  MOV R85, R117 ;  /* 0x0000007500557202 */ /* 0x000fce0000000f00 */
[----:B------:R-:W-:Y:S05]  /*26c0*/  WARPSYNC.COLLECTIVE R115, `(.L_x_2877) ;  /* 0x0000000073087348 */ /* 0x000fea0003c00000 */
[----:B------:R0:W1:Y:S02]  /*26d0*/  SHFL.BFLY P0, R117, R124, R121, R123 ;  /* 0x0c0000797c757389 */ /* 0x000064000000007b */
[----:B01----:R-:W-:Y:S01]  /*26e0*/  ENDCOLLECTIVE ;  /* 0x000000000000791b */ /* 0x003fe20003800000 */
.L_x_2877:
[----:B------:R-:W-:-:S05]  /*26f0*/  FADD.FTZ R85, R85, R122 ;  /* 0x0000007a55557221 */ /* 0x000fca0000010000 */
[----:B------:R-:W-:Y:S02]  /*2700*/  MOV R124, R85 ;  /* 0x00000055007c7202 */ /* 0x000fe40000000f00 */
[----:B------:R-:W-:-:S07]  /*2710*/  MOV R87, R117 ;  /* 0x0000007500577202 */ /* 0x000fce0000000f00 */
[----:B------:R-:W-:Y:S05]  /*2720*/  WARPSYNC.COLLECTIVE R115, `(.L_x_2878) ;  /* 0x0000000073087348 */ /* 0x000fea0003c00000 */
[----:B------:R0:W1:Y:S02]  /*2730*/  SHFL.BFLY P0, R117, R124, R121, R123 ;  /* 0x0c0000797c757389 */ /* 0x000064000000007b */
[----:B01----:R-:W-:Y:S01]  /*2740*/  ENDCOLLECTIVE ;  /* 0x000000000000791b */ /* 0x003fe20003800000 */
.L_x_2878:
[----:B------:R-:W-:Y:S01]  /*2750*/  FADD.FTZ R87, R84, R87 ;  /* 0x0000005754577221 */ /* 0x000fe20000010000 */
[----:B------:R-:W-:-:S04]  /*2760*/  HFMA2.MMA R121, -RZ, RZ, 0, 2.384185791015625e-07 ;  /* 0x00000004ff797435 */ /* 0x000fc800000001ff */
[----:B------:R-:W-:Y:S02]  /*2770*/  MOV R124, R87 ;  /* 0x00000057007c7202 */ /* 0x000fe40000000f00 */
[----:B------:R-:W-:-:S07]  /*2780*/  MOV R86, R117 ;  /* 0x0000007500567202 */ /* 0x000fce0000000f00 */
[----:B------:R-:W-:Y:S05]  /*2790*/  WARPSYNC.COLLECTIVE R115, `(.L_x_2879) ;  /* 0x0000000073087348 */ /* 0x000fea0003c00000 */
[----:B------:R0:W1:Y:S02]  /*27a0*/  SHFL.BFLY P0, R117, R124, R121, R123 ;  /* 0x0c0000797c757389 */ /* 0x000064000000007b */
[----:B01----:R-:W-:Y:S01]  /*27b0*/  ENDCOLLECTIVE ;  /* 0x000000000000791b */ /* 0x003fe20003800000 */
.L_x_2879:
[----:B------:R-:W-:-:S05]  /*27c0*/  FADD.FTZ R86, R85, R86 ;  /* 0x0000005655567221 */ /* 0x000fca0000010000 */
[----:B------:R-:W-:Y:S02]  /*27d0*/  MOV R124, R86 ;  /* 0x00000056007c7202 */ /* 0x000fe40000000f00 */
[----:B------:R-:W-:-:S07]  /*27e0*/  MOV R88, R117 ;  /* 0x0000007500587202 */ /* 0x000fce0000000f00 */
[----:B------:R-:W-:Y:S05]  /*27f0*/  WARPSYNC.COLLECTIVE R115, `(.L_x_2880) ;  /* 0x0000000073087348 */ /* 0x000fea0003c00000 */
[----:B------:R0:W1:Y:S02]  /*2800*/  SHFL.BFLY P0, R117, R124, R121, R123 ;  /* 0x0c0000797c757389 */ /* 0x000064000000007b */
[----:B01----:R-:W-:Y:S01]  /*2810*/  ENDCOLLECTIVE ;  /* 0x000000000000791b */ /* 0x003fe20003800000 */
.L_x_2880:
[----:B------:R-:W-:Y:S01]  /*2820*/  FADD.FTZ R88, R87, R88 ;  /* 0x0000005857587221 */ /* 0x000fe20000010000 */
[----:B------:R-:W-:-:S04]  /*2830*/  HFMA2.MMA R121, -RZ, RZ, 0, 4.76837158203125e-07 ;  /* 0x00000008ff797435 */ /* 0x000fc800000001ff */
[----:B------:R-:W-:Y:S02]  /*2840*/  MOV R124, R88 ;  /* 0x00000058007c7202 */ /* 0x000fe40000000f00 */
[----:B------:R-:W-:-:S07]  /*2850*/  MOV R89, R117 ;  /* 0x0000007500597202 */ /* 0x000fce0000000f00 */
[----:B------:R-:W-:Y:S05]  /*2860*/  WARPSYNC.COLLECTIVE R115, `(.L_x_2881) ;  /* 0x0000000073087348 */ /* 0x000fea0003c00000 */
[----:B------:R0:W1:Y:S02]  /*2870*/  SHFL.BFLY P0, R117, R124, R121, R123 ;  /* 0x0c0000797c757389 */ /* 0x000064000000007b */
[----:B01----:R-:W-:Y:S01]  /*2880*/  ENDCOLLECTIVE ;  /* 0x000000000000791b */ /* 0x003fe20003800000 */
.L_x_2881:
[----:B------:R-:W-:-:S05]  /*2890*/  FADD.FTZ R89, R86, R89 ;  /* 0x0000005956597221 */ /* 0x000fca0000010000 */
[----:B------:R-:W-:Y:S02]  /*28a0*/  MOV R124, R89 ;  /* 0x00000059007c7202 */ /* 0x000fe40000000f00 */
[----:B------:R-:W-:-:S07]  /*28b0*/  MOV R91, R117 ;  /* 0x00000075005b7202 */ /* 0x000fce0000000f00 */
[----:B------:R-:W-:Y:S05]  /*28c0*/  WARPSYNC.COLLECTIVE R115, `(.L_x_2882) ;  /* 0x0000000073087348 */ /* 0x000fea0003c00000 */
[----:B------:R0:W1:Y:S02]  /*28d0*/  SHFL.BFLY P0, R117, R124, R121, R123 ;  /* 0x0c0000797c757389 */ /* 0x000064000000007b */
[----:B01----:R-:W-:Y:S01]  /*28e0*/  ENDCOLLECTIVE ;  /* 0x000000000000791b */ /* 0x003fe20003800000 */
.L_x_2882:
[----:B------:R-:W-:Y:S01]  /*28f0*/  FADD.FTZ R91, R88, R91 ;  /* 0x0000005b585b7221 */ /* 0x000fe20000010000 */
[----:B------:R-:W-:-:S04]  /*2900*/  HFMA2.MMA R121, -RZ, RZ, 0, 9.5367431640625e-07 ;  /* 0x00000010ff797435 */ /* 0x000fc800000001ff */
[----:B------:R-:W-:Y:S02]  /*2910*/  MOV R124, R91 ;  /* 0x0000005b007c7202 */ /* 0x000fe40000000f00 */
[----:B------:R-:W-:-:S07]  /*2920*/  MOV R90, R117 ;  /* 0x00000075005a7202 */ /* 0x000fce0000000f00 */
[----:B------:R-:W-:Y:S05]  /*2930*/  WARPSYNC.COLLECTIVE R115, `(.L_x_2883) ;  /* 0x0000000073087348 */ /* 0x000fea0003c00000 */
[----:B------:R0:W1:Y:S02]  /*2940*/  SHFL.BFLY P0, R117, R124, R121, R123 ;  /* 0x0c0000797c757389 */ /* 0x000064000000007b */
[----:B01----:R-:W-:Y:S01]  /*2950*/  ENDCOLLECTIVE ;  /* 0x000000000000791b */ /* 0x003fe20003800000 */
.L_x_2883:
[----:B------:R-:W-:-:S05]  /*2960*/  FADD.FTZ R90, R89, R90 ;  /* 0x0000005a595a7221 */ /* 0x000fca0000010000 */
[----:B------:R-:W-:Y:S02]  /*2970*/  MOV R124, R90 ;  /* 0x0000005a007c7202 */ /* 0x000fe40000000f00 */
[----:B------:R-:W-:-:S07]  /*2980*/  MOV R84, R117 ;  /* 0x0000007500547202 */ /* 0x000fce0000000f00 */
[----:B------:R-:W-:Y:S05]  /*2990*/  WARPSYNC.COLLECTIVE R115, `(.L_x_2884) ;  /* 0x0000000073087348 */ /* 0x000fea0003c00000 */
[----:B------:R0:W1:Y:S02]  /*29a0*/  SHFL.BFLY P0, R117, R124, R121, R123 ;  /* 0x0c0000797c757389 */ /* 0x000064000000007b */
[----:B01----:R-:W-:Y:S01]  /*29b0*/  ENDCOLLECTIVE ;  /* 0x000000000000791b */ /* 0x003fe20003800000 */
.L_x_2884:
[----:B------:R-:W-:Y:S01]  /*29c0*/  MOV R85, R117 ;  /* 0x0000007500557202 */ /* 0x000fe20000000f00 */
[----:B------:R-:W-:Y:S06]  /*29d0*/  BRA `(.L_x_2885) ;  /* 0xffffffe400bc7947 */ /* 0x000fec000383ffff */
.L_x_2886:
        /* <DEDUP_REMOVED lines=10> */
.L_x_3252:


//--------------------- .text._ZN10layer_norm31ln_parallel_residual_bwd_kernelINS_13Kernel_traitsIfffffjLj512ELj1ELj4ELj1ELj16ENS_18Kernel_traits_baseILj512EfffffjLj128EEEEELb0ELb1ELb1EEEvNS_9BwdParamsE --------------------------
	.section	.text._ZN10layer_norm31ln_parallel_residual_bwd_kernelINS_13Kernel_traitsIfffffjLj512ELj1ELj4ELj1ELj16ENS_18Kernel_traits_baseILj512EfffffjLj128EEEEELb0ELb1ELb1EEEvNS_9BwdParamsE,"ax",@progbits
	.align	128
        .global         _ZN10layer_norm31ln_parallel_residual_bwd_kernelINS_13Kernel_traitsIfffffjLj512ELj1ELj4ELj1ELj16ENS_18Kernel_traits_baseILj512EfffffjLj128EEEEELb0ELb1ELb1EEEvNS_9BwdParamsE
        .type           _ZN10layer_norm31ln_parallel_residual_bwd_kernelINS_13Kernel_traitsIfffffjLj512ELj1ELj4ELj1ELj16ENS_18Kernel_traits_baseILj512EfffffjLj128EEEEELb0ELb1ELb1EEEvNS_9BwdParamsE,@function
        .size           _ZN10layer_norm31ln_parallel_residual_bwd_kernelINS_13Kernel_traitsIfffffjLj512ELj1ELj4ELj1ELj16ENS_18Kernel_traits_baseILj512EfffffjLj128EEEEELb0ELb1ELb1EEEvNS_9BwdParamsE,(.L_x_3253 - _ZN10layer_norm31ln_parallel_residual_bwd_kernelINS_13Kernel_traitsIfffffjLj512ELj1ELj4ELj1ELj16ENS_18Kernel_traits_baseILj512EfffffjLj128EEEEELb0ELb1ELb1EEEvNS_9BwdParamsE)
        .other          _ZN10layer_norm31ln_parallel_residual_bwd_kernelINS_13Kernel_traitsIfffffjLj512ELj1ELj4ELj1ELj16ENS_18Kernel_traits_baseILj512EfffffjLj128EEEEELb0ELb1ELb1EEEvNS_9BwdParamsE,@"STO_CUDA_ENTRY STV_DEFAULT"
_ZN10layer_norm31ln_parallel_residual_bwd_kernelINS_13Kernel_traitsIfffffjLj512ELj1ELj4ELj1ELj16ENS_18Kernel_traits_baseILj512EfffffjLj128EEEEELb0ELb1ELb1EEEvNS_9BwdParamsE:
.text._ZN10layer_norm31ln_parallel_residual_bwd_kernelINS_13Kernel_traitsIfffffjLj512ELj1ELj4ELj1ELj16ENS_18Kernel_traits_baseILj512EfffffjLj128EEEEELb0ELb1ELb1EEEvNS_9BwdParamsE:
        /* <DEDUP_REMOVED lines=32> */
.L_x_2888:
        /* <DEDUP_REMOVED lines=13> */
[----:B------:R-:W-:Y:S01]  /*02d0*/  LOP3.LUT R104, R104, 0x1f, RZ, 0xc0, !PT ;  /* 0x0000001f68687812 */ /* 0x000fe200078ec0ff */
        /* <DEDUP_REMOVED lines=16> */
[----:B------:R-:W-:Y:S02]  /*03e0*/  CS2R R88, SRZ ;  /* 0x0000000000587805 */ /* 0x000fe4000001ff00 */
[----:B------:R-:W-:Y:S02]  /*03f0*/  MOV R105, RZ ;  /* 0x000000ff00697202 */ /* 0x000fe40000000f00 */
[----:B0-----:R-:W-:-:S07]  /*0400*/  CS2R R2, SRZ ;  /* 0x0000000000027805 */ /* 0x001fce000001ff00 */
.L_x_2896:
        /* <DEDUP_REMOVED lines=37> */
[----:B-----5:R-:W5:Y:S04]  /*0660*/  @P3 LDG.E.128 R36, desc[UR4][R120.64] ;  /* 0x0000000478243981 */ /* 0x020f68000c1e1d00 */
        /* <DEDUP_REMOVED lines=10> */
[C---:B--2---:R-:W-:Y:S01]  /*0710*/  FMUL.FTZ R56, R107.reuse, R56 ;  /* 0x000000386b387220 */ /* 0x044fe20000410000 */
        /* <DEDUP_REMOVED lines=14> */
[C---:B------:R-:W-:Y:S01]  /*0800*/  FMUL.FTZ R64, R107.reuse, R64 ;  /* 0x000000406b407220 */ /* 0x040fe20000410000 */
        /* <DEDUP_REMOVED lines=67> */
[C---:B------:R-:W-:Y:S01]  /*0c40*/  FMUL.FTZ R70, R107.reuse, R70 ;  /* 0x000000466b467220 */ /* 0x040fe20000410000 */
        /* <DEDUP_REMOVED lines=44> */
.L_x_2908:
        /* <DEDUP_REMOVED lines=49> */
.L_x_2892:
        /* <DEDUP_REMOVED lines=11> */
.L_x_2893:
        /* <DEDUP_REMOVED lines=25> */
.L_x_2894:
        /* <DEDUP_REMOVED lines=26> */
.L_x_2895:
        /* <DEDUP_REMOVED lines=9> */
[----:B------:R-:W-:-:S04]  /*1690*/  IMAD.WIDE.U32 R72, R109, 0x10, R116 ;  /* 0x000000106d487825 */ /* 0x000fc800078e0074 */
[----:B------:R-:W-:Y:S01]  /*16a0*/  FADD.FTZ R86, R86, -R71 ;  /* 0x8000004756567221 */ /* 0x000fe20000010000 */
[----:B------:R-:W-:Y:S01]  /*16b0*/  SEL R63, R67, R55, P5 ;  /* 0x00000037433f7207 */ /* 0x000fe20002800000 */
        /* <DEDUP_REMOVED lines=34> */
.L_x_2890:
        /* <DEDUP_REMOVED lines=32> */
.L_x_2889:
[----:B------:R-:W-:Y:S05]  /*1ae0*/  BSYNC B0 ;  /* 0x0000000000007941 */ /* 0x000fea0003800000 */
.L_x_2887:
        /* <DEDUP_REMOVED lines=108> */
.L_x_2891:
        /* <DEDUP_REMOVED lines=8> */
.L_x_2898:
[----:B------:R-:W-:Y:S05]  /*2230*/  BSYNC B2 ;  /* 0x0000000000027941 */ /* 0x000fea0003800000 */
.L_x_2897:
        /* <DEDUP_REMOVED lines=9> */
.L_x_2899:
[----:B------:R-:W-:Y:S01]  /*22d0*/  HFMA2.MMA R87, -RZ, RZ, 0, 1.1920928955078125e-07 ;  /* 0x00000002ff577435 */ /* 0x000fe200000001ff */
[----:B------:R-:W-:Y:S02]  /*22e0*/  MOV R124, R118 ;  /* 0x00000076007c7202 */ /* 0x000fe40000000f00 */
[----:B------:R-:W-:-:S08]  /*22f0*/  MOV R76, R123 ;  /* 0x0000007b004c7202 */ /* 0x000fd00000000f00 */
[----:B------:R-:W-:Y:S05]  /*2300*/  WARPSYNC.COLLECTIVE R117, `(.L_x_2900) ;  /* 0x0000000075087348 */ /* 0x000fea0003c00000 */
[----:B------:R0:W1:Y:S02]  /*2310*/  SHFL.BFLY P0, R123, R124, R87, R116 ;  /* 0x0c0000577c7b7389 */ /* 0x0000640000000074 */
[----:B01----:R-:W-:Y:S01]  /*2320*/  ENDCOLLECTIVE ;  /* 0x000000000000791b */ /* 0x003fe20003800000 */
.L_x_2900:
[----:B------:R-:W-:-:S05]  /*2330*/  FADD.FTZ R76, R75, R76 ;  /* 0x0000004c4b4c7221 */ /* 0x000fca0000010000 */
[----:B------:R-:W-:Y:S02]  /*2340*/  MOV R124, R76 ;  /* 0x0000004c007c7202 */ /* 0x000fe40000000f00 */
[----:B------:R-:W-:-:S07]  /*2350*/  MOV R119, R123 ;  /* 0x0000007b00777202 */ /* 0x000fce0000000f00 */
[----:B------:R-:W-:Y:S05]  /*2360*/  WARPSYNC.COLLECTIVE R117, `(.L_x_2901) ;  /* 0x0000000075087348 */ /* 0x000fea0003c00000 */
[----:B------:R0:W1:Y:S02]  /*2370*/  SHFL.BFLY P0, R123, R124, R87, R116 ;  /* 0x0c0000577c7b7389 */ /* 0x0000640000000074 */
[----:B01----:R-:W-:Y:S01]  /*2380*/  ENDCOLLECTIVE ;  /* 0x000000000000791b */ /* 0x003fe20003800000 */
.L_x_2901:
[----:B------:R-:W-:Y:S01]  /*2390*/  FADD.FTZ R119, R118, R119 ;  /* 0x0000007776777221 */ /* 0x000fe20000010000 */
[----:B------:R-:W-:-:S04]  /*23a0*/  HFMA2.MMA R87, -RZ, RZ, 0, 2.384185791015625e-07 ;  /* 0x00000004ff577435 */ /* 0x000fc800000001ff */
[----:B------:R-:W-:Y:S02]  /*23b0*/  MOV R124, R119 ;  /* 0x00000077007c7202 */ /* 0x000fe40000000f00 */
[----:B------:R-:W-:-:S07]  /*23c0*/  MOV R121, R123 ;  /* 0x0000007b00797202 */ /* 0x000fce0000000f00 */
[----:B------:R-:W-:Y:S05]  /*23d0*/  WARPSYNC.COLLECTIVE R117, `(.L_x_2902) ;  /* 0x0000000075087348 */ /* 0x000fea0003c00000 */
[----:B------:R0:W1:Y:S02]  /*23e0*/  SHFL.BFLY P0, R123, R124, R87, R116 ;  /* 0x0c0000577c7b7389 */ /* 0x0000640000000074 */
[----:B01----:R-:W-:Y:S01]  /*23f0*/  ENDCOLLECTIVE ;  /* 0x000000000000791b */ /* 0x003fe20003800000 */
.L_x_2902:
[----:B------:R-:W-:-:S05]  /*2400*/  FADD.FTZ R121, R76, R121 ;  /* 0x000000794c797221 */ /* 0x000fca0000010000 */
[----:B------:R-:W-:Y:S02]  /*2410*/  MOV R124, R121 ;  /* 0x00000079007c7202 */ /* 0x000fe40000000f00 */
[----:B------:R-:W-:-:S07]  /*2420*/  MOV R120, R123 ;  /* 0x0000007b00787202 */ /* 0x000fce0000000f00 */
[----:B------:R-:W-:Y:S05]  /*2430*/  WARPSYNC.COLLECTIVE R117, `(.L_x_2903) ;  /* 0x0000000075087348 */ /* 0x000fea0003c00000 */
[----:B------:R0:W1:Y:S02]  /*2440*/  SHFL.BFLY P0, R123, R124, R87, R116 ;  /* 0x0c0000577c7b7389 */ /* 0x0000640000000074 */
[----:B01----:R-:W-:Y:S01]  /*2450*/  ENDCOLLECTIVE ;  /* 0x000000000000791b */ /* 0x003fe20003800000 */
.L_x_2903:
[----:B------:R-:W-:Y:S01]  /*2460*/  FADD.FTZ R120, R119, R120 ;  /* 0x0000007877787221 */ /* 0x000fe20000010000 */
[----:B------:R-:W-:-:S04]  /*2470*/  HFMA2.MMA R87, -RZ, RZ, 0, 4.76837158203125e-07 ;  /* 0x00000008ff577435 */ /* 0x000fc800000001ff */
[----:B------:R-:W-:Y:S02]  /*2480*/  MOV R124, R120 ;  /* 0x00000078007c7202 */ /* 0x000fe40000000f00 */
[----:B------:R-:W-:-:S07]  /*2490*/  MOV R122, R123 ;  /* 0x0000007b007a7202 */ /* 0x000fce0000000f00 */
[----:B------:R-:W-:Y:S05]  /*24a0*/  WARPSYNC.COLLECTIVE R117, `(.L_x_2904) ;  /* 0x0000000075087348 */ /* 0x000fea0003c00000 */
[----:B------:R0:W1:Y:S02]  /*24b0*/  SHFL.BFLY P0, R123, R124, R87, R116 ;  /* 0x0c0000577c7b7389 */ /* 0x0000640000000074 */
[----:B01----:R-:W-:Y:S01]  /*24c0*/  ENDCOLLECTIVE ;  /* 0x000000000000791b */ /* 0x003fe20003800000 */
.L_x_2904:
[----:B------:R-:W-:-:S05]  /*24d0*/  FADD.FTZ R122, R121, R122 ;  /* 0x0000007a797a7221 */ /* 0x000fca0000010000 */
[----:B------:R-:W-:Y:S02]  /*24e0*/  MOV R124, R122 ;  /* 0x0000007a007c7202 */ /* 0x000fe40000000f00 */
[----:B------:R-:W-:-:S07]  /*24f0*/  MOV R75, R123 ;  /* 0x0000007b004b7202 */ /* 0x000fce0000000f00 */
[----:B------:R-:W-:Y:S05]  /*2500*/  WARPSYNC.COLLECTIVE R117, `(.L_x_2905) ;  /* 0x0000000075087348 */ /* 0x000fea0003c00000 */
[----:B------:R0:W1:Y:S02]  /*2510*/  SHFL.BFLY P0, R123, R124, R87, R116 ;  /* 0x0c0000577c7b7389 */ /* 0x0000640000000074 */
[----:B01----:R-:W-:Y:S01]  /*2520*/  ENDCOLLECTIVE ;  /* 0x000000000000791b */ /* 0x003fe20003800000 */
.L_x_2905:
[----:B------:R-:W-:Y:S01]  /*2530*/  FADD.FTZ R75, R120, R75 ;  /* 0x0000004b784b7221 */ /* 0x000fe20000010000 */
[----:B------:R-:W-:-:S04]  /*2540*/  HFMA2.MMA R87, -RZ, RZ, 0, 9.5367431640625e-07 ;  /* 0x00000010ff577435 */ /* 0x000fc800000001ff */
[----:B------:R-:W-:Y:S01]  /*2550*/  MOV R124, R75 ;  /* 0x0000004b007c7202 */ /* 0x000fe20000000f00 */
[----:B------:R-:W-:-:S07]  /*2560*/  FADD.FTZ R84, R122, R123 ;  /* 0x0000007b7a547221 */ /* 0x000fce0000010000 */
[----:B------:R-:W-:Y:S05]  /*2570*/  WARPSYNC.COLLECTIVE R117, `(.L_x_2906) ;  /* 0x0000000075087348 */ /* 0x000fea0003c00000 */
[----:B------:R0:W1:Y:S02]  /*2580*/  SHFL.BFLY P0, R123, R124, R87, R116 ;  /* 0x0c0000577c7b7389 */ /* 0x0000640000000074 */
[----:B01----:R-:W-:Y:S01]  /*2590*/  ENDCOLLECTIVE ;  /* 0x000000000000791b */ /* 0x003fe20003800000 */
.L_x_2906:
[----:B------:R-:W-:Y:S02]  /*25a0*/  MOV R124, R84 ;  /* 0x00000054007c7202 */ /* 0x000fe40000000f00 */
[----:B------:R-:W-:-:S07]  /*25b0*/  MOV R76, R123 ;  /* 0x0000007b004c7202 */ /* 0x000fce0000000f00 */
[----:B------:R-:W-:Y:S05]  /*25c0*/  WARPSYNC.COLLECTIVE R117, `(.L_x_2907) ;  /* 0x0000000075087348 */ /* 0x000fea0003c00000 */
[----:B------:R0:W1:Y:S02]  /*25d0*/  SHFL.BFLY P0, R123, R124, R87, R116 ;  /* 0x0c0000577c7b7389 */ /* 0x0000640000000074 */
[----:B01----:R-:W-:Y:S01]  /*25e0*/  ENDCOLLECTIVE ;  /* 0x000000000000791b */ /* 0x003fe20003800000 */
.L_x_2907:
[----:B------:R-:W-:Y:S05]  /*25f0*/  BRA `(.L_x_2908) ;  /* 0xffffffe800447947 */ /* 0x000fea000383ffff */
.L_x_2909:
        /* <DEDUP_REMOVED lines=16> */
.L_x_3253:


//--------------------- .text._ZN10layer_norm31ln_parallel_residual_bwd_kernelINS_13Kernel_traitsIfffffjLj512ELj1ELj4ELj1ELj16ENS_18Kernel_traits_baseILj512EfffffjLj128EEEEELb1ELb0ELb0EEEvNS_9BwdParamsE --------------------------
	.section	.text._ZN10layer_norm31ln_parallel_residual_bwd_kernelINS_13Kernel_traitsIfffffjLj512ELj1ELj4ELj1ELj16ENS_18Kernel_traits_baseILj512EfffffjLj128EEEEELb1ELb0ELb0EEEvNS_9BwdParamsE,"ax",@progbits
	.align	128
        .global         _ZN10layer_norm31ln_parallel_residual_bwd_kernelINS_13Kernel_traitsIfffffjLj512ELj1ELj4ELj1ELj16ENS_18Kernel_traits_baseILj512EfffffjLj128EEEEELb1ELb0ELb0EEEvNS_9BwdParamsE
        .type           _ZN10layer_norm31ln_parallel_residual_bwd_kernelINS_13Kernel_traitsIfffffjLj512ELj1ELj4ELj1ELj16ENS_18Kernel_traits_baseILj512EfffffjLj128EEEEELb1ELb0ELb0EEEvNS_9BwdParamsE,@function
        .size           _ZN10layer_norm31ln_parallel_residual_bwd_kernelINS_13Kernel_traitsIfffffjLj512ELj1ELj4ELj1ELj16ENS_18Kernel_traits_baseILj512EfffffjLj128EEEEELb1ELb0ELb0EEEvNS_9BwdParamsE,(.L_x_3254 - _ZN10layer_norm31ln_parallel_residual_bwd_kernelINS_13Kernel_traitsIfffffjLj512ELj1ELj4ELj1ELj16ENS_18Kernel_traits_baseILj512EfffffjLj128EEEEELb1ELb0ELb0EEEvNS_9BwdParamsE)
        .other          _ZN10layer_norm31ln_parallel_residual_bwd_kernelINS_13Kernel_traitsIfffffjLj512ELj1ELj4ELj1ELj16ENS_18Kernel_traits_baseILj512EfffffjLj128EEEEELb1ELb0ELb0EEEvNS_9BwdParamsE,@"STO_CUDA_ENTRY STV_DEFAULT"
_ZN10layer_norm31ln_parallel_residual_bwd_kernelINS_13Kernel_traitsIfffffjLj512ELj1ELj4ELj1ELj16ENS_18Kernel_traits_baseILj512EfffffjLj128EEEEELb1ELb0ELb0EEEvNS_9BwdParamsE:
.text._ZN10layer_norm31ln_parallel_residual_bwd_kernelINS_13Kernel_traitsIfffffjLj512ELj1ELj4ELj1ELj16ENS_18Kernel_traits_baseILj512EfffffjLj128EEEEELb1ELb0ELb0EEEvNS_9BwdParamsE:
        /* <DEDUP_REMOVED lines=32> */
[----:B------:R-:W5:Y:S01]  /*0200*/  @P1 LDG.E.128 R96, desc[UR4][R4.64] ;  /* 0x0000000404601981 */ /* 0x000f62000c1e1d00 */
[----:B------:R-:W0:Y:S01]  /*0210*/  @P3 LDC.64 R16, c[0x0][0x260] ;  /* 0x00009800ff103b82 */ /* 0x000e220000000a00 */
[C---:B-1----:R-:W-:Y:S01]  /*0220*/  @P1 IMAD.WIDE.U32 R6, R3.reuse, 0x10, R6 ;  /* 0x0000001003061825 */ /* 0x042fe200078e0006 */
[----:B------:R-:W-:Y:S02]  /*0230*/  @P1 LOP3.LUT R3, R3, 0x20, RZ, 0xfc, !PT ;  /* 0x0000002003031812 */ /* 0x000fe400078efcff */
[----:B------:R-:W-:Y:S02]  /*0240*/  CS2R R62, SRZ ;  /* 0x00000000003e7805 */ /* 0x000fe4000001ff00 */
[----:B------:R-:W-:-:S02]  /*0250*/  CS2R R56, SRZ ;  /* 0x0000000000387805 */ /* 0x000fc4000001ff00 */
[----:B------:R-:W-:Y:S01]  /*0260*/  CS2R R58, SRZ ;  /* 0x00000000003a7805 */ /* 0x000fe2000001ff00 */
[----:B------:R-:W5:Y:S01]  /*0270*/  @P1 LDG.E.128 R92, desc[UR4][R6.64] ;  /* 0x00000004065c1981 */ /* 0x000f62000c1e1d00 */
[----:B------:R-:W1:Y:S01]  /*0280*/  @P3 LDC.64 R18, c[0x0][0x268] ;  /* 0x00009a00ff123b82 */ /* 0x000e620000000a00 */
[----:B--2---:R-:W-:-:S07]  /*0290*/  @P2 IMAD.WIDE.U32 R12, R3, 0x10, R8 ;  /* 0x00000010030c2825 */ /* 0x004fce00078e0008 */
[----:B------:R-:W2:Y:S01]  /*02a0*/  @P4 LDC.64 R20, c[0x0][0x260] ;  /* 0x00009800ff144b82 */ /* 0x000ea20000000a00 */
[C---:B---3--:R-:W-:Y:S01]  /*02b0*/  @P2 IMAD.WIDE.U32 R14, R3.reuse, 0x10, R10 ;  /* 0x00000010030e2825 */ /* 0x048fe200078e000a */
[----:B------:R-:W-:Y:S01]  /*02c0*/  @P2 IADD3 R3, R3, 0x20, RZ ;  /* 0x0000002003032810 */ /* 0x000fe20007ffe0ff */
[----:B------:R-:W5:Y:S05]  /*02d0*/  @P2 LDG.E.128 R88, desc[UR4][R12.64] ;  /* 0x000000040c582981 */ /* 0x000f6a000c1e1d00 */
[----:B------:R-:W3:Y:S01]  /*02e0*/  @P4 LDC.64 R22, c[0x0][0x268] ;  /* 0x00009a00ff164b82 */ /* 0x000ee20000000a00 */
[C---:B0-----:R-:W-:Y:S01]  /*02f0*/  @P3 IMAD.WIDE.U32 R16, R3.reuse, 0x10, R16 ;  /* 0x0000001003103825 */ /* 0x041fe200078e0010 */
[----:B------:R-:W5:Y:S03]  /*0300*/  @P2 LDG.E.128 R84, desc[UR4][R14.64] ;  /* 0x000000040e542981 */ /* 0x000f66000c1e1d00 */
[C---:B-1----:R-:W-:Y:S01]  /*0310*/  @P3 IMAD.WIDE.U32 R18, R3.reuse, 0x10, R18 ;  /* 0x0000001003123825 */ /* 0x042fe200078e0012 */
[----:B------:R-:W-:Y:S01]  /*0320*/  @P3 IADD3 R3, R3, 0x20, RZ ;  /* 0x0000002003033810 */ /* 0x000fe20007ffe0ff */
[----:B------:R0:W5:Y:S01]  /*0330*/  @P3 LDG.E.128 R80, desc[UR4][R16.64] ;  /* 0x0000000410503981 */ /* 0x000162000c1e1d00 */
[----:B------:R-:W-:-:S02]  /*0340*/  CS2R R52, SRZ ;  /* 0x0000000000347805 */ /* 0x000fc4000001ff00 */
[----:B------:R-:W-:Y:S02]  /*0350*/  CS2R R54, SRZ ;  /* 0x0000000000367805 */ /* 0x000fe4000001ff00 */
[----:B------:R-:W-:Y:S01]  /*0360*/  CS2R R48, SRZ ;  /* 0x0000000000307805 */ /* 0x000fe2000001ff00 */
[----:B------:R1:W5:Y:S01]  /*0370*/  @P3 LDG.E.128 R76, desc[UR4][R18.64] ;  /* 0x00000004124c3981 */ /* 0x000362000c1e1d00 */
[C---:B--2---:R-:W-:Y:S02]  /*0380*/  @P4 IMAD.WIDE.U32 R8, R3.reuse, 0x10, R20 ;  /* 0x0000001003084825 */ /* 0x044fe400078e0014 */
[----:B------:R-:W2:Y:S02]  /*0390*/  S2R R20, SR_CTAID.X ;  /* 0x0000000000147919 */ /* 0x000ea40000002500 */
[----:B---3--:R-:W-:Y:S01]  /*03a0*/  @P4 IMAD.WIDE.U32 R10, R3, 0x10, R22 ;  /* 0x00000010030a4825 */ /* 0x008fe200078e0016 */
[----:B------:R-:W-:Y:S01]  /*03b0*/  SHF.R.U32.HI R3, RZ, 0x5, R24 ;  /* 0x00000005ff037819 */ /* 0x000fe20000011618 */
[----:B------:R3:W5:Y:S01]  /*03c0*/  @P4 LDG.E.128 R72, desc[UR4][R8.64] ;  /* 0x0000000408484981 */ /* 0x000762000c1e1d00 */
[----:B------:R-:W-:-:S02]  /*03d0*/  CS2R R50, SRZ ;  /* 0x0000000000327805 */ /* 0x000fc4000001ff00 */
[----:B------:R-:W-:Y:S02]  /*03e0*/  CS2R R44, SRZ ;  /* 0x00000000002c7805 */ /* 0x000fe4000001ff00 */
[----:B------:R-:W-:Y:S01]  /*03f0*/  CS2R R46, SRZ ;  /* 0x00000000002e7805 */ /* 0x000fe2000001ff00 */
[----:B------:R4:W5:Y:S01]  /*0400*/  @P4 LDG.E.128 R68, desc[UR4][R10.64] ;  /* 0x000000040a444981 */ /* 0x000962000c1e1d00 */
[----:B------:R-:W-:Y:S02]  /*0410*/  CS2R R40, SRZ ;  /* 0x0000000000287805 */ /* 0x000fe4000001ff00 */
[----:B--2---:R-:W-:-:S04]  /*0420*/  LEA R137, R20, R3, 0x2 ;  /* 0x0000000314897211 */ /* 0x004fc800078e10ff */
        /* <DEDUP_REMOVED lines=22> */
[----:B------:R-:W0:Y:S01]  /*0590*/  LDC.U8 R182, c[0x0][0x2a0] ;  /* 0x0000a800ffb67b82 */ /* 0x000e220000000000 */
[----:B------:R-:W-:-:S11]  /*05a0*/  HFMA2.MMA R65, -RZ, RZ, 0, 0 ;  /* 0x00000000ff417435 */ /* 0x000fd600000001ff */
.L_x_2929:
        /* <DEDUP_REMOVED lines=17> */
[C---:B------:R-:W-:Y:S02]  /*06c0*/  LEA R132, P5, R149.reuse, UR10, 0x4 ;  /* 0x0000000a95847c11 */ /* 0x040fe4000f8a20ff */
[----:B------:R-:W-:Y:S02]  /*06d0*/  ISETP.NE.U32.AND P0, PT, RZ, UR12, PT ;  /* 0x0000000cff007c0c */ /* 0x000fe4000bf05070 */
[C---:B------:R-:W-:Y:S02]  /*06e0*/  LEA.HI.X R133, R149.reuse, UR11, RZ, 0x4, P5 ;  /* 0x0000000b95857c11 */ /* 0x040fe4000a8f24ff */
[----:B------:R-:W-:Y:S01]  /*06f0*/  ISETP.NE.AND.EX P0, PT, RZ, UR13, PT, P0 ;  /* 0x0000000dff007c0c */ /* 0x000fe2000bf05300 */
[----:B------:R-:W2:Y:S03]  /*0700*/  LDC.64 R128, c[0x0][0x2b8] ;  /* 0x0000ae00ff807b82 */ /* 0x000ea60000000a00 */
[----:B------:R-:W3:Y:S09]  /*0710*/  LDG.E.128 R132, desc[UR4][R132.64] ;  /* 0x0000000484847981 */ /* 0x000ef2000c1e1d00 */
[----:B------:R-:W4:Y:S01]  /*0720*/  @P0 LDC.64 R176, c[0x0][0x248] ;  /* 0x00009200ffb00b82 */ /* 0x000f220000000a00 */
[----:B-1----:R-:W-:-:S06]  /*0730*/  IMAD.WIDE.U32 R124, R149, 0x10, R124 ;  /* 0x00000010957c7825 */ /* 0x002fcc00078e007c */
[----:B------:R-:W3:Y:S01]  /*0740*/  LDG.E.128 R124, desc[UR4][R124.64] ;  /* 0x000000047c7c7981 */ /* 0x000ee2000c1e1d00 */
[----:B--2---:R-:W-:-:S06]  /*0750*/  IMAD.WIDE.U32 R128, R149, 0x10, R128 ;  /* 0x0000001095807825 */ /* 0x004fcc00078e0080 */
[----:B------:R-:W2:Y:S01]  /*0760*/  LDG.E.128 R128, desc[UR4][R128.64] ;  /* 0x0000000480807981 */ /* 0x000ea2000c1e1d00 */
[C---:B------:R-:W-:Y:S02]  /*0770*/  SHF.L.U32 R3, R149.reuse, 0x2, RZ ;  /* 0x0000000295037819 */ /* 0x040fe400000006ff */
[----:B------:R-:W-:Y:S02]  /*0780*/  SHF.L.U64.HI R142, R149, 0x2, RZ ;  /* 0x00000002958e7819 */ /* 0x000fe400000102ff */
[----:B------:R-:W-:Y:S02]  /*0790*/  IADD3 R174, P6, R3, UR6, RZ ;  /* 0x0000000603ae7c10 */ /* 0x000fe4000ffde0ff */
[----:B------:R-:W-:Y:S02]  /*07a0*/  ISETP.NE.U32.AND P5, PT, RZ, UR8, PT ;  /* 0x00000008ff007c0c */ /* 0x000fe4000bfa5070 */
[----:B------:R-:W-:Y:S02]  /*07b0*/  IADD3.X R175, R142, UR7, RZ, P6, !PT ;  /* 0x000000078eaf7c10 */ /* 0x000fe4000b7fe4ff */
[----:B------:R-:W-:-:S02]  /*07c0*/  ISETP.NE.AND.EX P5, PT, RZ, UR9, PT, P5 ;  /* 0x00000009ff007c0c */ /* 0x000fc4000bfa5350 */
[----:B----4-:R-:W-:-:S04]  /*07d0*/  @P0 IADD3 R176, P6, R3, R176, RZ ;  /* 0x000000b003b00210 */ /* 0x010fc80007fde0ff */
[----:B------:R-:W-:Y:S02]  /*07e0*/  @P0 IADD3.X R177, R142, R177, RZ, P6, !PT ;  /* 0x000000b18eb10210 */ /* 0x000fe400037fe4ff */
[----:B------:R-:W5:Y:S04]  /*07f0*/  LDG.E R142, desc[UR4][R174.64] ;  /* 0x00000004ae8e7981 */ /* 0x000f68000c1e1900 */
[----:B------:R-:W5:Y:S01]  /*0800*/  @P0 LDG.E R136, desc[UR4][R176.64] ;  /* 0x00000004b0880981 */ /* 0x000f62000c1e1900 */
[----:B0-----:R-:W-:Y:S02]  /*0810*/  ISETP.NE.AND P0, PT, R182, RZ, PT ;  /* 0x000000ffb600720c */ /* 0x001fe40003f05270 */
[----:B------:R-:W-:Y:S02]  /*0820*/  @P5 LEA R172, P6, R149, UR8, 0x4 ;  /* 0x0000000895ac5c11 */ /* 0x000fe4000f8c20ff */
[----:B-----5:R-:W-:-:S02]  /*0830*/  FSEL R3, R178, RZ, !P0 ;  /* 0x000000ffb2037208 */ /* 0x020fc40004000000 */
[----:B------:R-:W-:-:S05]  /*0840*/  @P5 LEA.HI.X R173, R149, UR9, RZ, 0x4, P6 ;  /* 0x0000000995ad5c11 */ /* 0x000fca000b0f24ff */
[----:B------:R0:W5:Y:S01]  /*0850*/  @P5 LDG.E.128 R100, desc[UR4][R172.64] ;  /* 0x00000004ac645981 */ /* 0x000162000c1e1d00 */
[----:B------:R-:W-:Y:S01]  /*0860*/  IADD3 R181, R149, 0x20, RZ ;  /* 0x0000002095b57810 */ /* 0x000fe20007ffe0ff */
[--C-:B---3--:R-:W-:Y:S01]  /*0870*/  FADD.FTZ R180, R133, -R3.reuse ;  /* 0x8000000385b47221 */ /* 0x108fe20000010000 */
[--C-:B------:R-:W-:Y:S01]  /*0880*/  FADD.FTZ R184, R134, -R3.reuse ;  /* 0x8000000386b87221 */ /* 0x100fe20000010000 */
[--C-:B------:R-:W-:Y:S02]  /*0890*/  FADD.FTZ R132, R132, -R3.reuse ;  /* 0x8000000384847221 */ /* 0x100fe40000010000 */
[----:B0-----:R-:W-:Y:S01]  /*08a0*/  FMUL.FTZ R172, R167, R180 ;  /* 0x000000b4a7ac7220 */ /* 0x001fe20000410000 */
[----:B------:R-:W-:Y:S01]  /*08b0*/  FADD.FTZ R186, R135, -R3 ;  /* 0x8000000387ba7221 */ /* 0x000fe20000010000 */
[C---:B------:R-:W-:Y:S01]  /*08c0*/  FMUL.FTZ R3, R167.reuse, R132 ;  /* 0x00000084a7037220 */ /* 0x040fe20000410000 */
[----:B------:R-:W-:Y:S01]  /*08d0*/  FMUL.FTZ R175, R167, R184 ;  /* 0x000000b8a7af7220 */ /* 0x000fe20000410000 */
[----:B------:R-:W-:Y:S01]  /*08e0*/  FMUL.FTZ R134, R93, R125 ;  /* 0x0000007d5d867220 */ /* 0x000fe20000410000 */
[----:B------:R-:W-:Y:S01]  /*08f0*/  FMUL.FTZ R133, R92, R124 ;  /* 0x0000007c5c857220 */ /* 0x000fe20000410000 */
[----:B------:R-:W-:Y:S01]  /*0900*/  FADD.FTZ R16, R16, R124 ;  /* 0x0000007c10107221 */ /* 0x000fe20000010000 */
[----:B------:R-:W-:Y:S01]  /*0910*/  FFMA.FTZ R32, R124, R3, R32 ;  /* 0x000000037c207223 */ /* 0x000fe20000010020 */
[----:B--2---:R-:W-:Y:S01]  /*0920*/  FADD.FTZ R49, R49, R129 ;  /* 0x0000008131317221 */ /* 0x004fe20000010000 */
[----:B------:R-:W-:Y:S01]  /*0930*/  FFMA.FTZ R173, R97, R129, R134 ;  /* 0x0000008161ad7223 */ /* 0x000fe20000010086 */
[----:B------:R-:W-:Y:S01]  /*0940*/  FFMA.FTZ R65, R129, R172, R65 ;  /* 0x000000ac81417223 */ /* 0x000fe20000010041 */
[----:B------:R-:W-:Y:S01]  /*0950*/  FFMA.FTZ R170, R96, R128, R133 ;  /* 0x0000008060aa7223 */ /* 0x000fe20000010085 */
[----:B------:R-:W-:-:S03]  /*0960*/  FMUL.FTZ R129, R94, R126 ;  /* 0x0000007e5e817220 */ /* 0x000fc60000410000 */
[----:B------:R-:W-:Y:S01]  /*0970*/  FADD.FTZ R124, RZ, R170 ;  /* 0x000000aaff7c7221 */ /* 0x000fe20000010000 */
[----:B------:R-:W-:Y:S01]  /*0980*/  FFMA.FTZ R176, R98, R130, R129 ;  /* 0x0000008262b07223 */ /* 0x000fe20000010081 */
[----:B------:R-:W-:Y:S01]  /*0990*/  FFMA.FTZ R129, R3, R170, RZ ;  /* 0x000000aa03817223 */ /* 0x000fe200000100ff */
[----:B------:R-:W-:Y:S01]  /*09a0*/  FADD.FTZ R17, R17, R125 ;  /* 0x0000007d11117221 */ /* 0x000fe20000010000 */
        /* <DEDUP_REMOVED lines=20> */
.L_x_2913:
[----:B------:R-:W-:Y:S05]  /*0af0*/  BSYNC B1 ;  /* 0x0000000000017941 */ /* 0x000fea0003800000 */
.L_x_2912:
[----:B------:R-:W-:Y:S04]  /*0b00*/  BSSY B1, `(.L_x_2914) ;  /* 0x0000046000017945 */ /* 0x000fe80003800000 */
[----:B------:R-:W-:Y:S05]  /*0b10*/  @!P2 BRA `(.L_x_2915) ;  /* 0x000000040010a947 */ /* 0x000fea0003800000 */
[----:B------:R-:W1:Y:S01]  /*0b20*/  LDC.64 R124, c[0x0][0x2c0] ;  /* 0x0000b000ff7c7b82 */ /* 0x000e620000000a00 */
[C---:B------:R-:W-:Y:S02]  /*0b30*/  LEA R132, P5, R181.reuse, UR10, 0x4 ;  /* 0x0000000ab5847c11 */ /* 0x040fe4000f8a20ff */
[----:B------:R-:W-:Y:S02]  /*0b40*/  ISETP.NE.U32.AND P0, PT, RZ, UR12, PT ;  /* 0x0000000cff007c0c */ /* 0x000fe4000bf05070 */
[----:B------:R-:W-:-:S03]  /*0b50*/  LEA.HI.X R133, R181, UR11, RZ, 0x4, P5 ;  /* 0x0000000bb5857c11 */ /* 0x000fc6000a8f24ff */
[----:B------:R-:W2:Y:S01]  /*0b60*/  LDC.64 R128, c[0x0][0x2b8] ;  /* 0x0000ae00ff807b82 */ /* 0x000ea20000000a00 */
[C---:B------:R-:W-:Y:S02]  /*0b70*/  SHF.L.U32 R187, R181.reuse, 0x2, RZ ;  /* 0x00000002b5bb7819 */ /* 0x040fe400000006ff */
[----:B------:R-:W3:Y:S01]  /*0b80*/  LDG.E.128 R132, desc[UR4][R132.64] ;  /* 0x0000000484847981 */ /* 0x000ee2000c1e1d00 */
[C---:B------:R-:W-:Y:S02]  /*0b90*/  SHF.L.U64.HI R154, R181.reuse, 0x2, RZ ;  /* 0x00000002b59a7819 */ /* 0x040fe400000102ff */
[----:B------:R-:W-:Y:S01]  /*0ba0*/  ISETP.NE.AND.EX P0, PT, RZ, UR13, PT, P0 ;  /* 0x0000000dff007c0c */ /* 0x000fe2000bf05300 */
[----:B-1----:R-:W-:-:S04]  /*0bb0*/  IMAD.WIDE.U32 R124, R181, 0x10, R124 ;  /* 0x00000010b57c7825 */ /* 0x002fc800078e007c */
[----:B--2---:R-:W-:Y:S02]  /*0bc0*/  IMAD.WIDE.U32 R128, R181, 0x10, R128 ;  /* 0x00000010b5807825 */ /* 0x004fe400078e0080 */
[----:B------:R-:W2:Y:S01]  /*0bd0*/  LDG.E.128 R124, desc[UR4][R124.64] ;  /* 0x000000047c7c7981 */ /* 0x000ea2000c1e1d00 */
[----:B------:R-:W-:-:S05]  /*0be0*/  IADD3 R184, P6, R187, UR6, RZ ;  /* 0x00000006bbb87c10 */ /* 0x000fca000ffde0ff */
[----:B------:R-:W1:Y:S01]  /*0bf0*/  @P0 LDC.64 R188, c[0x0][0x248] ;  /* 0x00009200ffbc0b82 */ /* 0x000e620000000a00 */
[----:B------:R-:W4:Y:S01]  /*0c00*/  LDG.E.128 R128, desc[UR4][R128.64] ;  /* 0x0000000480807981 */ /* 0x000f22000c1e1d00 */
[----:B------:R-:W-:-:S05]  /*0c10*/  IADD3.X R185, R154, UR7, RZ, P6, !PT ;  /* 0x000000079ab97c10 */ /* 0x000fca000b7fe4ff */
[----:B------:R-:W5:Y:S01]  /*0c20*/  LDG.E R143, desc[UR4][R184.64] ;  /* 0x00000004b88f7981 */ /* 0x000f62000c1e1900 */
[----:B------:R-:W-:-:S04]  /*0c30*/  ISETP.NE.U32.AND P5, PT, RZ, UR8, PT ;  /* 0x00000008ff007c0c */ /* 0x000fc8000bfa5070 */
[----:B------:R-:W-:Y:S02]  /*0c40*/  ISETP.NE.AND.EX P5, PT, RZ, UR9, PT, P5 ;  /* 0x00000009ff007c0c */ /* 0x000fe4000bfa5350 */
[----:B-1----:R-:W-:-:S05]  /*0c50*/  @P0 IADD3 R186, P6, R187, R188, RZ ;  /* 0x000000bcbbba0210 */ /* 0x002fca0007fde0ff */
[----:B------:R-:W-:-:S05]  /*0c60*/  @P0 IMAD.X R187, R154, 0x1, R189, P6 ;  /* 0x000000019abb0824 */ /* 0x000fca00030e06bd */
[----:B------:R-:W5:Y:S01]  /*0c70*/  @P0 LDG.E R138, desc[UR4][R186.64] ;  /* 0x00000004ba8a0981 */ /* 0x000f62000c1e1900 */
[----:B0-----:R-:W-:-:S04]  /*0c80*/  ISETP.NE.AND P0, PT, R182, RZ, PT ;  /* 0x000000ffb600720c */ /* 0x001fc80003f05270 */
[----:B-----5:R-:W-:Y:S02]  /*0c90*/  FSEL R166, R178, RZ, !P0 ;  /* 0x000000ffb2a67208 */ /* 0x020fe40004000000 */
[----:B------:R-:W-:-:S04]  /*0ca0*/  @P5 LEA R154, P6, R181, UR8, 0x4 ;  /* 0x00000008b59a5c11 */ /* 0x000fc8000f8c20ff */
[----:B------:R-:W-:-:S05]  /*0cb0*/  @P5 LEA.HI.X R155, R181, UR9, RZ, 0x4, P6 ;  /* 0x00000009b59b5c11 */ /* 0x000fca000b0f24ff */
[----:B------:R0:W5:Y:S01]  /*0cc0*/  @P5 LDG.E.128 R104, desc[UR4][R154.64] ;  /* 0x000000049a685981 */ /* 0x000162000c1e1d00 */
[----:B------:R-:W-:Y:S01]  /*0cd0*/  IADD3 R181, R181, 0x20, RZ ;  /* 0x00000020b5b57810 */ /* 0x000fe20007ffe0ff */
[C---:B---3--:R-:W-:Y:S01]  /*0ce0*/  FADD.FTZ R156, -R166.reuse, R133 ;  /* 0x00000085a69c7221 */ /* 0x048fe20000010100 */
[C---:B------:R-:W-:Y:S01]  /*0cf0*/  FADD.FTZ R164, -R166.reuse, R134 ;  /* 0x00000086a6a47221 */ /* 0x040fe20000010100 */
[C---:B------:R-:W-:Y:S02]  /*0d00*/  FADD.FTZ R132, -R166.reuse, R132 ;  /* 0x00000084a6847221 */ /* 0x040fe40000010100 */
[C---:B------:R-:W-:Y:S01]  /*0d10*/  FMUL.FTZ R156, R167.reuse, R156 ;  /* 0x0000009ca79c7220 */ /* 0x040fe20000410000 */
[----:B------:R-:W-:Y:S01]  /*0d20*/  FADD.FTZ R166, -R166, R135 ;  /* 0x00000087a6a67221 */ /* 0x000fe20000010100 */
[C---:B------:R-:W-:Y:S01]  /*0d30*/  FMUL.FTZ R153, R167.reuse, R132 ;  /* 0x00000084a7997220 */ /* 0x040fe20000410000 */
[C---:B------:R-:W-:Y:S02]  /*0d40*/  FMUL.FTZ R163, R167.reuse, R164 ;  /* 0x000000a4a7a37220 */ /* 0x040fe40000410000 */
[----:B------:R-:W-:Y:S01]  /*0d50*/  FMUL.FTZ R164, R167, R166 ;  /* 0x000000a6a7a47220 */ /* 0x000fe20000410000 */
[----:B--2---:R-:W-:Y:S01]  /*0d60*/  FMUL.FTZ R134, R85, R125 ;  /* 0x0000007d55867220 */ /* 0x004fe20000410000 */
[----:B------:R-:W-:Y:S01]  /*0d70*/  FMUL.FTZ R133, R84, R124 ;  /* 0x0000007c54857220 */ /* 0x000fe20000410000 */
[----:B----4-:R-:W-:-:S02]  /*0d80*/  FADD.FTZ R45, R45, R129 ;  /* 0x000000812d2d7221 */ /* 0x010fc40000010000 */
[----:B0-----:R-:W-:Y:S01]  /*0d90*/  FFMA.FTZ R155, R89, R129, R134 ;  /* 0x00000081599b7223 */ /* 0x001fe20000010086 */
[----:B------:R-:W-:Y:S01]  /*0da0*/  FFMA.FTZ R61, R129, R156, R61 ;  /* 0x0000009c813d7223 */ /* 0x000fe2000001003d */
[----:B------:R-:W-:Y:S01]  /*0db0*/  FFMA.FTZ R154, R88, R128, R133 ;  /* 0x00000080589a7223 */ /* 0x000fe20000010085 */
[----:B------:R-:W-:Y:S01]  /*0dc0*/  FMUL.FTZ R129, R86, R126 ;  /* 0x0000007e56817220 */ /* 0x000fe20000410000 */
[----:B------:R-:W-:Y:S01]  /*0dd0*/  FADD.FTZ R12, R12, R124 ;  /* 0x0000007c0c0c7221 */ /* 0x000fe20000010000 */
[-C--:B------:R-:W-:Y:S01]  /*0de0*/  FFMA.FTZ R28, R124, R153.reuse, R28 ;  /* 0x000000997c1c7223 */ /* 0x080fe2000001001c */
        /* <DEDUP_REMOVED lines=23> */
.L_x_2915:
[----:B------:R-:W-:Y:S05]  /*0f60*/  BSYNC B1 ;  /* 0x0000000000017941 */ /* 0x000fea0003800000 */
.L_x_2914:
[----:B------:R-:W-:Y:S04]  /*0f70*/  BSSY B1, `(.L_x_2916) ;  /* 0x0000046000017945 */ /* 0x000fe80003800000 */
[----:B------:R-:W-:Y:S05]  /*0f80*/  @!P3 BRA `(.L_x_2917) ;  /* 0x000000040010b947 */ /* 0x000fea0003800000 */
        /* <DEDUP_REMOVED lines=8> */
[----:B-1----:R-:W-:-:S04]  /*1010*/  IMAD.WIDE.U32 R126, R181, 0x10, R126 ;  /* 0x00000010b57e7825 */ /* 0x002fc800078e007e */
[C---:B--2---:R-:W-:Y:S02]  /*1020*/  IMAD.WIDE.U32 R128, R181.reuse, 0x10, R124 ;  /* 0x00000010b5807825 */ /* 0x044fe400078e007c */
[----:B------:R-:W2:Y:S04]  /*1030*/  LDG.E.128 R124, desc[UR4][R126.64] ;  /* 0x000000047e7c7981 */ /* 0x000ea8000c1e1d00 */
[----:B------:R-:W2:Y:S01]  /*1040*/  LDG.E.128 R128, desc[UR4][R128.64] ;  /* 0x0000000480807981 */ /* 0x000ea2000c1e1d00 */
[C---:B------:R-:W-:Y:S02]  /*1050*/  SHF.L.U32 R151, R181.reuse, 0x2, RZ ;  /* 0x00000002b5977819 */ /* 0x040fe400000006ff */
[----:B------:R-:W-:Y:S02]  /*1060*/  SHF.L.U64.HI R146, R181, 0x2, RZ ;  /* 0x00000002b5927819 */ /* 0x000fe400000102ff */
[----:B------:R-:W-:-:S02]  /*1070*/  IADD3 R144, P6, R151, UR6, RZ ;  /* 0x0000000697907c10 */ /* 0x000fc4000ffde0ff */
[----:B------:R-:W-:Y:S02]  /*1080*/  ISETP.NE.U32.AND P5, PT, RZ, UR8, PT ;  /* 0x00000008ff007c0c */ /* 0x000fe4000bfa5070 */
[C---:B------:R-:W-:Y:S02]  /*1090*/  IADD3.X R145, R146.reuse, UR7, RZ, P6, !PT ;  /* 0x0000000792917c10 */ /* 0x040fe4000b7fe4ff */
[----:B------:R-:W-:Y:S02]  /*10a0*/  ISETP.NE.AND.EX P5, PT, RZ, UR9, PT, P5 ;  /* 0x00000009ff007c0c */ /* 0x000fe4000bfa5350 */
[----:B----4-:R-:W-:Y:S01]  /*10b0*/  @P0 IADD3 R150, P6, R151, R184, RZ ;  /* 0x000000b897960210 */ /* 0x010fe20007fde0ff */
[----:B------:R-:W5:Y:S03]  /*10c0*/  LDG.E R139, desc[UR4][R144.64] ;  /* 0x00000004908b7981 */ /* 0x000f66000c1e1900 */
[----:B------:R-:W-:-:S05]  /*10d0*/  @P0 IADD3.X R151, R146, R185, RZ, P6, !PT ;  /* 0x000000b992970210 */ /* 0x000fca00037fe4ff */
[----:B------:R-:W5:Y:S01]  /*10e0*/  @P0 LDG.E R140, desc[UR4][R150.64] ;  /* 0x00000004968c0981 */ /* 0x000f62000c1e1900 */
[----:B0-----:R-:W-:Y:S02]  /*10f0*/  ISETP.NE.AND P0, PT, R182, RZ, PT ;  /* 0x000000ffb600720c */ /* 0x001fe40003f05270 */
[C---:B------:R-:W-:Y:S02]  /*1100*/  @P5 LEA R146, P6, R181.reuse, UR8, 0x4 ;  /* 0x00000008b5925c11 */ /* 0x040fe4000f8c20ff */
[----:B-----5:R-:W-:Y:S02]  /*1110*/  FSEL R186, R178, RZ, !P0 ;  /* 0x000000ffb2ba7208 */ /* 0x020fe40004000000 */
[----:B------:R-:W-:-:S05]  /*1120*/  @P5 LEA.HI.X R147, R181, UR9, RZ, 0x4, P6 ;  /* 0x00000009b5935c11 */ /* 0x000fca000b0f24ff */
[----:B------:R0:W5:Y:S01]  /*1130*/  @P5 LDG.E.128 R108, desc[UR4][R146.64] ;  /* 0x00000004926c5981 */ /* 0x000162000c1e1d00 */
[----:B------:R-:W-:Y:S01]  /*1140*/  IADD3 R181, R181, 0x20, RZ ;  /* 0x00000020b5b57810 */ /* 0x000fe20007ffe0ff */
[C---:B---3--:R-:W-:Y:S01]  /*1150*/  FADD.FTZ R152, -R186.reuse, R133 ;  /* 0x00000085ba987221 */ /* 0x048fe20000010100 */
[C---:B------:R-:W-:Y:S01]  /*1160*/  FADD.FTZ R184, -R186.reuse, R134 ;  /* 0x00000086bab87221 */ /* 0x040fe20000010100 */
[C---:B------:R-:W-:Y:S02]  /*1170*/  FADD.FTZ R132, -R186.reuse, R132 ;  /* 0x00000084ba847221 */ /* 0x040fe40000010100 */
[C---:B0-----:R-:W-:Y:S02]  /*1180*/  FMUL.FTZ R146, R167.reuse, R152 ;  /* 0x00000098a7927220 */ /* 0x041fe40000410000 */
[C---:B------:R-:W-:Y:S01]  /*1190*/  FMUL.FTZ R145, R167.reuse, R132 ;  /* 0x00000084a7917220 */ /* 0x040fe20000410000 */
[----:B------:R-:W-:Y:S01]  /*11a0*/  FMUL.FTZ R151, R167, R184 ;  /* 0x000000b8a7977220 */ /* 0x000fe20000410000 */
[----:B------:R-:W-:Y:S01]  /*11b0*/  FADD.FTZ R186, -R186, R135 ;  /* 0x00000087baba7221 */ /* 0x000fe20000010100 */
[----:B--2---:R-:W-:Y:S01]  /*11c0*/  FMUL.FTZ R134, R77, R125 ;  /* 0x0000007d4d867220 */ /* 0x004fe20000410000 */
[----:B------:R-:W-:Y:S01]  /*11d0*/  FMUL.FTZ R133, R76, R124 ;  /* 0x0000007c4c857220 */ /* 0x000fe20000410000 */
[----:B------:R-:W-:-:S02]  /*11e0*/  FADD.FTZ R41, R41, R129 ;  /* 0x0000008129297221 */ /* 0x000fc40000010000 */
[----:B------:R-:W-:Y:S01]  /*11f0*/  FFMA.FTZ R147, R81, R129, R134 ;  /* 0x0000008151937223 */ /* 0x000fe20000010086 */
        /* <DEDUP_REMOVED lines=29> */
.L_x_2917:
[----:B------:R-:W-:Y:S05]  /*13d0*/  BSYNC B1 ;  /* 0x0000000000017941 */ /* 0x000fea0003800000 */
.L_x_2916:
        /* <DEDUP_REMOVED lines=8> */
[----:B------:R-:W3:Y:S01]  /*1460*/  LDG.E.128 R132, desc[UR4][R132.64] ;  /* 0x0000000484847981 */ /* 0x000ee2000c1e1d00 */
[----:B-1----:R-:W-:Y:S01]  /*1470*/  IMAD.WIDE.U32 R124, R181, 0x10, R124 ;  /* 0x00000010b57c7825 */ /* 0x002fe200078e007c */
[----:B------:R-:W-:-:S07]  /*1480*/  ISETP.NE.U32.AND P5, PT, RZ, UR8, PT ;  /* 0x00000008ff007c0c */ /* 0x000fce000bfa5070 */
[----:B------:R-:W1:Y:S01]  /*1490*/  @P0 LDC.64 R186, c[0x0][0x248] ;  /* 0x00009200ffba0b82 */ /* 0x000e620000000a00 */
[----:B------:R-:W4:Y:S01]  /*14a0*/  LDG.E.128 R124, desc[UR4][R124.64] ;  /* 0x000000047c7c7981 */ /* 0x000f22000c1e1d00 */
[----:B--2---:R-:W-:-:S06]  /*14b0*/  IMAD.WIDE.U32 R128, R181, 0x10, R128 ;  /* 0x00000010b5807825 */ /* 0x004fcc00078e0080 */
[----:B------:R-:W2:Y:S01]  /*14c0*/  LDG.E.128 R128, desc[UR4][R128.64] ;  /* 0x0000000480807981 */ /* 0x000ea2000c1e1d00 */
[----:B------:R-:W-:Y:S02]  /*14d0*/  ISETP.NE.AND.EX P5, PT, RZ, UR9, PT, P5 ;  /* 0x00000009ff007c0c */ /* 0x000fe4000bfa5350 */
[----:B------:R-:W-:Y:S02]  /*14e0*/  SHF.L.U32 R185, R181, 0x2, RZ ;  /* 0x00000002b5b97819 */ /* 0x000fe400000006ff */
[----:B------:R-:W-:-:S09]  /*14f0*/  SHF.R.U32.HI R148, RZ, 0x1e, R181 ;  /* 0x0000001eff947819 */ /* 0x000fd200000116b5 */
[----:B------:R-:W-:-:S04]  /*1500*/  @P5 LEA R160, P6, R181, UR8, 0x4 ;  /* 0x00000008b5a05c11 */ /* 0x000fc8000f8c20ff */
[----:B------:R-:W-:Y:S02]  /*1510*/  @P5 LEA.HI.X R161, R181, UR9, RZ, 0x4, P6 ;  /* 0x00000009b5a15c11 */ /* 0x000fe4000b0f24ff */
[----:B------:R-:W-:-:S03]  /*1520*/  IADD3 R158, P6, R185, UR6, RZ ;  /* 0x00000006b99e7c10 */ /* 0x000fc6000ffde0ff */
[----:B------:R3:W5:Y:S01]  /*1530*/  @P5 LDG.E.128 R112, desc[UR4][R160.64] ;  /* 0x00000004a0705981 */ /* 0x000762000c1e1d00 */
[----:B------:R-:W-:Y:S02]  /*1540*/  IADD3.X R159, R148, UR7, RZ, P6, !PT ;  /* 0x00000007949f7c10 */ /* 0x000fe4000b7fe4ff */
[----:B-1----:R-:W-:-:S04]  /*1550*/  @P0 IADD3 R184, P6, R185, R186, RZ ;  /* 0x000000bab9b80210 */ /* 0x002fc80007fde0ff */
[----:B------:R-:W-:Y:S02]  /*1560*/  @P0 IADD3.X R185, R148, R187, RZ, P6, !PT ;  /* 0x000000bb94b90210 */ /* 0x000fe400037fe4ff */
[----:B------:R1:W5:Y:S04]  /*1570*/  LDG.E R148, desc[UR4][R158.64] ;  /* 0x000000049e947981 */ /* 0x000368000c1e1900 */
[----:B------:R1:W5:Y:S01]  /*1580*/  @P0 LDG.E R141, desc[UR4][R184.64] ;  /* 0x00000004b88d0981 */ /* 0x000362000c1e1900 */
[----:B0-----:R-:W-:-:S04]  /*1590*/  ISETP.NE.AND P0, PT, R182, RZ, PT ;  /* 0x000000ffb600720c */ /* 0x001fc80003f05270 */
[----:B-----5:R-:W-:-:S05]  /*15a0*/  FSEL R178, R178, RZ, !P0 ;  /* 0x000000ffb2b27208 */ /* 0x020fca0004000000 */
[C---:B---3--:R-:W-:Y:S01]  /*15b0*/  FADD.FTZ R162, -R178.reuse, R133 ;  /* 0x00000085b2a27221 */ /* 0x048fe20000010100 */
[C---:B------:R-:W-:Y:S01]  /*15c0*/  FADD.FTZ R168, -R178.reuse, R134 ;  /* 0x00000086b2a87221 */ /* 0x040fe20000010100 */
[----:B------:R-:W-:Y:S02]  /*15d0*/  FADD.FTZ R132, -R178, R132 ;  /* 0x00000084b2847221 */ /* 0x000fe40000010100 */
[C---:B------:R-:W-:Y:S02]  /*15e0*/  FMUL.FTZ R160, R167.reuse, R162 ;  /* 0x000000a2a7a07220 */ /* 0x040fe40000410000 */
[C---:B-1----:R-:W-:Y:S01]  /*15f0*/  FMUL.FTZ R159, R167.reuse, R132 ;  /* 0x00000084a79f7220 */ /* 0x042fe20000410000 */
[----:B------:R-:W-:Y:S01]  /*1600*/  FMUL.FTZ R165, R167, R168 ;  /* 0x000000a8a7a57220 */ /* 0x000fe20000410000 */
[----:B----4-:R-:W-:Y:S01]  /*1610*/  FMUL.FTZ R134, R69, R125 ;  /* 0x0000007d45867220 */ /* 0x010fe20000410000 */
        /* <DEDUP_REMOVED lines=33> */
.L_x_2919:
[----:B------:R-:W-:Y:S05]  /*1830*/  BSYNC B1 ;  /* 0x0000000000017941 */ /* 0x000fea0003800000 */
.L_x_2918:
        /* <DEDUP_REMOVED lines=20> */
.L_x_2947:
        /* <DEDUP_REMOVED lines=14> */
[----:B------:R-:W-:Y:S01]  /*1a60*/  FFMA.FTZ R132, R174, R128, R129 ;  /* 0x00000080ae847223 */ /* 0x000fe20000010081 */
[----:B------:R-:W-:Y:S01]  /*1a70*/  FADD.FTZ R126, R173, -R126 ;  /* 0x8000007ead7e7221 */ /* 0x000fe20000010000 */
[----:B-1----:R-:W-:Y:S01]  /*1a80*/  FADD.FTZ R130, R176, -R127 ;  /* 0x8000007fb0827221 */ /* 0x002fe20000010000 */
        /* <DEDUP_REMOVED lines=48> */
[C---:B------:R-:W-:Y:S01]  /*1d90*/  @P5 LEA.HI.X R135, R149.reuse, UR13, RZ, 0x4, P6 ;  /* 0x0000000d95875c11 */ /* 0x040fe2000b0f24ff */
[----:B------:R-:W-:Y:S02]  /*1da0*/  VIADD R149, R149, 0x20 ;  /* 0x0000002095957836 */ /* 0x000fe40000000000 */
[----:B------:R0:W-:Y:S04]  /*1db0*/  @P0 STG.E.128 desc[UR4][R130.64], R120 ;  /* 0x0000007882000986 */ /* 0x0001e8000c101d04 */
[----:B------:R0:W-:Y:S04]  /*1dc0*/  STG.E.128 desc[UR4][R132.64], R124 ;  /* 0x0000007c84007986 */ /* 0x0001e8000c101d04 */
[----:B------:R0:W-:Y:S02]  /*1dd0*/  @P5 STG.E.128 desc[UR4][R134.64], R116 ;  /* 0x0000007486005986 */ /* 0x0001e4000c101d04 */
.L_x_2922:
[----:B------:R-:W-:Y:S05]  /*1de0*/  BSYNC B1 ;  /* 0x0000000000017941 */ /* 0x000fea0003800000 */
.L_x_2921:
        /* <DEDUP_REMOVED lines=8> */
[----:B-1----:R-:W-:Y:S01]  /*1e70*/  FFMA.FTZ R130, R164, R128, R129 ;  /* 0x00000080a4827223 */ /* 0x002fe20000010081 */
        /* <DEDUP_REMOVED lines=55> */
.L_x_2924:
[----:B------:R-:W-:Y:S05]  /*21f0*/  BSYNC B1 ;  /* 0x0000000000017941 */ /* 0x000fea0003800000 */
.L_x_2923:
[----:B------:R-:W-:Y:S04]  /*2200*/  BSSY B1, `(.L_x_2925) ;  /* 0x0000040000017945 */ /* 0x000fe80003800000 */
[----:B------:R-:W-:Y:S05]  /*2210*/  @!P3 BRA `(.L_x_2926) ;  /* 0x0000000000f8b947 */ /* 0x000fea0003800000 */
[----:B------:R-:W-:Y:S01]  /*2220*/  ISETP.NE.U32.AND P5, PT, RZ, UR8, PT ;  /* 0x00000008ff007c0c */ /* 0x000fe2000bfa5070 */
[-CC-:B0-2---:R-:W-:Y:S01]  /*2230*/  FFMA.FTZ R125, R145, R128.reuse, R129.reuse ;  /* 0x00000080917d7223 */ /* 0x185fe20000010081 */
        /* <DEDUP_REMOVED lines=60> */
.L_x_2926:
[----:B------:R-:W-:Y:S05]  /*2600*/  BSYNC B1 ;  /* 0x0000000000017941 */ /* 0x000fea0003800000 */
.L_x_2925:
[----:B------:R-:W-:Y:S04]  /*2610*/  BSSY B1, `(.L_x_2927) ;  /* 0x000003f000017945 */ /* 0x000fe80003800000 */
[----:B------:R-:W-:Y:S05]  /*2620*/  @!P4 BRA `(.L_x_2928) ;  /* 0x0000000000f4c947 */ /* 0x000fea0003800000 */
[----:B------:R-:W-:Y:S01]  /*2630*/  ISETP.NE.U32.AND P0, PT, RZ, UR8, PT ;  /* 0x00000008ff007c0c */ /* 0x000fe2000bf05070 */
[-CC-:B0-23--:R-:W-:Y:S01]  /*2640*/  FFMA.FTZ R125, R159, R128.reuse, R129.reuse ;  /* 0x000000809f7d7223 */ /* 0x18dfe20000010081 */
[-CC-:B------:R-:W-:Y:S01]  /*2650*/  FFMA.FTZ R126, R160, R128.reuse, R129.reuse ;  /* 0x00000080a07e7223 */ /* 0x180fe20000010081 */
[-CC-:B------:R-:W-:Y:S01]  /*2660*/  FFMA.FTZ R127, R165, R128.reuse, R129.reuse ;  /* 0x00000080a57f7223 */ /* 0x180fe20000010081 */
[----:B------:R-:W-:Y:S01]  /*2670*/  ISETP.NE.AND.EX P6, PT, RZ, UR9, PT, P0 ;  /* 0x00000009ff007c0c */ /* 0x000fe2000bfc5300 */
[----:B-1----:R-:W-:Y:S01]  /*2680*/  FFMA.FTZ R130, R168, R128, R129 ;  /* 0x00000080a8827223 */ /* 0x002fe20000010081 */
        /* <DEDUP_REMOVED lines=9> */
[----:B------:R-:W0:Y:S01]  /*2720*/  LDC.64 R130, c[0x0][0x2f8] ;  /* 0x0000be00ff827b82 */ /* 0x000e220000000a00 */
        /* <DEDUP_REMOVED lines=14> */
[----:B------:R-:W-:Y:S02]  /*2810*/  LOP3.LUT P6, RZ, R141, 0xff000000, RZ, 0xc0, !PT ;  /* 0xff0000008dff7812 */ /* 0x000fe400078cc0ff */
        /* <DEDUP_REMOVED lines=13> */
[C---:B------:R-:W-:Y:S02]  /*28f0*/  LOP3.LUT P6, RZ, R148.reuse, 0xff00, RZ, 0xc0, !PT ;  /* 0x0000ff0094ff7812 */ /* 0x040fe400078cc0ff */
        /* <DEDUP_REMOVED lines=16> */
.L_x_2928:
[----:B------:R-:W-:Y:S05]  /*2a00*/  BSYNC B1 ;  /* 0x0000000000017941 */ /* 0x000fea0003800000 */
.L_x_2927:
[----:B0-234-:R-:W0:Y:S02]  /*2a10*/  LDC.64 R124, c[0x0][0x210] ;  /* 0x00008400ff7c7b82 */ /* 0x01de240000000a00 */
[----:B0-----:R-:W-:-:S04]  /*2a20*/  LEA R137, R124, R137, 0x2 ;  /* 0x000000897c897211 */ /* 0x001fc800078e10ff */
[----:B------:R-:W-:-:S13]  /*2a30*/  ISETP.GE.AND P0, PT, R137, R125, PT ;  /* 0x0000007d8900720c */ /* 0x000fda0003f06270 */
[----:B------:R-:W-:Y:S05]  /*2a40*/  @!P0 BRA `(.L_x_2929) ;  /* 0xffffffd800d88947 */ /* 0x000fea000383ffff */
.L_x_2911:
[----:B------:R-:W-:Y:S05]  /*2a50*/  BSYNC B0 ;  /* 0x0000000000007941 */ /* 0x000fea0003800000 */
.L_x_2910:
        /* <DEDUP_REMOVED lines=204> */
.L_x_2931:
[----:B------:R-:W-:Y:S05]  /*3720*/  BSYNC B0 ;  /* 0x0000000000007941 */ /* 0x000fea0003800000 */
.L_x_2930:
[----:B------:R-:W-:Y:S01]  /*3730*/  BSSY B0, `(.L_x_2932) ;  /* 0x0000017000007945 */ /* 0x000fe20003800000 */
[----:B--2---:R-:W-:-:S03]  /*3740*/  FADD.FTZ R19, R14, R19 ;  /* 0x000000130e137221 */ /* 0x004fc60000010000 */
[----:B------:R-:W-:Y:S05]  /*3750*/  @!P0 BRA `(.L_x_2933) ;  /* 0x0000000000508947 */ /* 0x000fea0003800000 */
[----:B-1----:R-:W-:Y:S01]  /*3760*/  IMAD.MOV.U32 R2, RZ, RZ, R22 ;  /* 0x000000ffff027224 */ /* 0x002fe200078e0016 */
        /* <DEDUP_REMOVED lines=19> */
.L_x_2933:
[----:B------:R-:W-:Y:S05]  /*38a0*/  BSYNC B0 ;  /* 0x0000000000007941 */ /* 0x000fea0003800000 */
.L_x_2932:
        /* <DEDUP_REMOVED lines=23> */
.L_x_2935:
[----:B------:R-:W-:Y:S05]  /*3a20*/  BSYNC B0 ;  /* 0x0000000000007941 */ /* 0x000fea0003800000 */
.L_x_2934:
[----:B-123--:R-:W-:Y:S02]  /*3a30*/  MOV R2, R22 ;  /* 0x0000001600027202 */ /* 0x00efe40000000f00 */
[----:B------:R-:W-:Y:S01]  /*3a40*/  MOV R3, R27 ;  /* 0x0000001b00037202 */ /* 0x000fe20000000f00 */
[----:B------:R-:W-:Y:S06]  /*3a50*/  @!P2 EXIT ;  /* 0x000000000000a94d */ /* 0x000fec0003800000 */
[----:B------:R0:W-:Y:S01]  /*3a60*/  STG.E desc[UR4][R2.64], R37 ;  /* 0x0000002502007986 */ /* 0x0001e2000c101904 */
[----:B----4-:R-:W-:Y:S01]  /*3a70*/  FADD.FTZ R17, R17, R8 ;  /* 0x0000000811117221 */ /* 0x010fe20000010000 */
[----:B------:R-:W-:Y:S01]  /*3a80*/  IMAD.MOV.U32 R4, RZ, RZ, R10 ;  /* 0x000000ffff047224 */ /* 0x000fe200078e000a */
        /* <DEDUP_REMOVED lines=9> */
.L_x_2920:
        /* <DEDUP_REMOVED lines=8> */
.L_x_2937:
[----:B------:R-:W-:Y:S05]  /*3ba0*/  BSYNC B1 ;  /* 0x0000000000017941 */ /* 0x000fea0003800000 */
.L_x_2936:
        /* <DEDUP_REMOVED lines=8> */
.L_x_2938:
[----:B------:R-:W-:Y:S01]  /*3c30*/  FADD.FTZ R124, R124, R179 ;  /* 0x000000b37c7c7221 */ /* 0x000fe20000010000 */
[----:B------:R-:W-:-:S04]  /*3c40*/  HFMA2.MMA R134, -RZ, RZ, 0, 1.1920928955078125e-07 ;  /* 0x00000002ff867435 */ /* 0x000fc800000001ff */
[----:B------:R-:W-:Y:S02]  /*3c50*/  MOV R135, R124 ;  /* 0x0000007c00877202 */ /* 0x000fe40000000f00 */
[----:B------:R-:W-:-:S07]  /*3c60*/  MOV R125, R133 ;  /* 0x00000085007d7202 */ /* 0x000fce0000000f00 */
[----:B------:R-:W-:Y:S05]  /*3c70*/  WARPSYNC.COLLECTIVE R132, `(.L_x_2939) ;  /* 0x0000000084087348 */ /* 0x000fea0003c00000 */
[----:B------:R0:W1:Y:S02]  /*3c80*/  SHFL.BFLY P0, R133, R135, R134, R181 ;  /* 0x0c00008687857389 */ /* 0x00006400000000b5 */
[----:B01----:R-:W-:Y:S01]  /*3c90*/  ENDCOLLECTIVE ;  /* 0x000000000000791b */ /* 0x003fe20003800000 */
.L_x_2939:
[----:B------:R-:W-:-:S05]  /*3ca0*/  FADD.FTZ R125, R125, R180 ;  /* 0x000000b47d7d7221 */ /* 0x000fca0000010000 */
[----:B------:R-:W-:Y:S02]  /*3cb0*/  MOV R135, R125 ;  /* 0x0000007d00877202 */ /* 0x000fe40000000f00 */
[----:B------:R-:W-:-:S07]  /*3cc0*/  MOV R127, R133 ;  /* 0x00000085007f7202 */ /* 0x000fce0000000f00 */
[----:B------:R-:W-:Y:S05]  /*3cd0*/  WARPSYNC.COLLECTIVE R132, `(.L_x_2940) ;  /* 0x0000000084087348 */ /* 0x000fea0003c00000 */
[----:B------:R0:W1:Y:S02]  /*3ce0*/  SHFL.BFLY P0, R133, R135, R134, R181 ;  /* 0x0c00008687857389 */ /* 0x00006400000000b5 */
[----:B01----:R-:W-:Y:S01]  /*3cf0*/  ENDCOLLECTIVE ;  /* 0x000000000000791b */ /* 0x003fe20003800000 */
.L_x_2940:
[----:B------:R-:W-:Y:S01]  /*3d00*/  FADD.FTZ R127, R124, R127 ;  /* 0x0000007f7c7f7221 */ /* 0x000fe20000010000 */
[----:B------:R-:W-:-:S04]  /*3d10*/  HFMA2.MMA R134, -RZ, RZ, 0, 2.384185791015625e-07 ;  /* 0x00000004ff867435 */ /* 0x000fc800000001ff */
[----:B------:R-:W-:Y:S01]  /*3d20*/  MOV R135, R127 ;  /* 0x0000007f00877202 */ /* 0x000fe20000000f00 */
[----:B------:R-:W-:-:S07]  /*3d30*/  IMAD.MOV.U32 R126, RZ, RZ, R133 ;  /* 0x000000ffff7e7224 */ /* 0x000fce00078e0085 */
[----:B------:R-:W-:Y:S05]  /*3d40*/  WARPSYNC.COLLECTIVE R132, `(.L_x_2941) ;  /* 0x0000000084087348 */ /* 0x000fea0003c00000 */
[----:B------:R0:W1:Y:S02]  /*3d50*/  SHFL.BFLY P0, R133, R135, R134, R181 ;  /* 0x0c00008687857389 */ /* 0x00006400000000b5 */
[----:B01----:R-:W-:Y:S01]  /*3d60*/  ENDCOLLECTIVE ;  /* 0x000000000000791b */ /* 0x003fe20003800000 */
.L_x_2941:
[----:B------:R-:W-:-:S05]  /*3d70*/  FADD.FTZ R126, R125, R126 ;  /* 0x0000007e7d7e7221 */ /* 0x000fca0000010000 */
[----:B------:R-:W-:Y:S02]  /*3d80*/  MOV R135, R126 ;  /* 0x0000007e00877202 */ /* 0x000fe40000000f00 */
[----:B------:R-:W-:-:S07]  /*3d90*/  MOV R128, R133 ;  /* 0x0000008500807202 */ /* 0x000fce0000000f00 */
[----:B------:R-:W-:Y:S05]  /*3da0*/  WARPSYNC.COLLECTIVE R132, `(.L_x_2942) ;  /* 0x0000000084087348 */ /* 0x000fea0003c00000 */
[----:B------:R0:W1:Y:S02]  /*3db0*/  SHFL.BFLY P0, R133, R135, R134, R181 ;  /* 0x0c00008687857389 */ /* 0x00006400000000b5 */
[----:B01----:R-:W-:Y:S01]  /*3dc0*/  ENDCOLLECTIVE ;  /* 0x000000000000791b */ /* 0x003fe20003800000 */
.L_x_2942:
[----:B------:R-:W-:Y:S01]  /*3dd0*/  FADD.FTZ R128, R127, R128 ;  /* 0x000000807f807221 */ /* 0x000fe20000010000 */
[----:B------:R-:W-:-:S04]  /*3de0*/  HFMA2.MMA R134, -RZ, RZ, 0, 4.76837158203125e-07 ;  /* 0x00000008ff867435 */ /* 0x000fc800000001ff */
[----:B------:R-:W-:Y:S02]  /*3df0*/  MOV R135, R128 ;  /* 0x0000008000877202 */ /* 0x000fe40000000f00 */
[----:B------:R-:W-:-:S07]  /*3e00*/  MOV R129, R133 ;  /* 0x0000008500817202 */ /* 0x000fce0000000f00 */
[----:B------:R-:W-:Y:S05]  /*3e10*/  WARPSYNC.COLLECTIVE R132, `(.L_x_2943) ;  /* 0x0000000084087348 */ /* 0x000fea0003c00000 */
[----:B------:R0:W1:Y:S02]  /*3e20*/  SHFL.BFLY P0, R133, R135, R134, R181 ;  /* 0x0c00008687857389 */ /* 0x00006400000000b5 */
[----:B01----:R-:W-:Y:S01]  /*3e30*/  ENDCOLLECTIVE ;  /* 0x000000000000791b */ /* 0x003fe20003800000 */
.L_x_2943:
[----:B------:R-:W-:-:S05]  /*3e40*/  FADD.FTZ R129, R126, R129 ;  /* 0x000000817e817221 */ /* 0x000fca0000010000 */
[----:B------:R-:W-:Y:S01]  /*3e50*/  MOV R135, R129 ;  /* 0x0000008100877202 */ /* 0x000fe20000000f00 */
[----:B------:R-:W-:-:S07]  /*3e60*/  IMAD.MOV.U32 R131, RZ, RZ, R133 ;  /* 0x000000ffff837224 */ /* 0x000fce00078e0085 */
[----:B------:R-:W-:Y:S05]  /*3e70*/  WARPSYNC.COLLECTIVE R132, `(.L_x_2944) ;  /* 0x0000000084087348 */ /* 0x000fea0003c00000 */
[----:B------:R0:W1:Y:S02]  /*3e80*/  SHFL.BFLY P0, R133, R135, R134, R181 ;  /* 0x0c00008687857389 */ /* 0x00006400000000b5 */
[----:B01----:R-:W-:Y:S01]  /*3e90*/  ENDCOLLECTIVE ;  /* 0x000000000000791b */ /* 0x003fe20003800000 */
.L_x_2944:
[----:B------:R-:W-:Y:S01]  /*3ea0*/  FADD.FTZ R131, R128, R131 ;  /* 0x0000008380837221 */ /* 0x000fe20000010000 */
[----:B------:R-:W-:-:S04]  /*3eb0*/  HFMA2.MMA R134, -RZ, RZ, 0, 9.5367431640625e-07 ;  /* 0x00000010ff867435 */ /* 0x000fc800000001ff */
[----:B------:R-:W-:Y:S02]  /*3ec0*/  MOV R135, R131 ;  /* 0x0000008300877202 */ /* 0x000fe40000000f00 */
[----:B------:R-:W-:-:S07]  /*3ed0*/  MOV R130, R133 ;  /* 0x0000008500827202 */ /* 0x000fce0000000f00 */
[----:B------:R-:W-:Y:S05]  /*3ee0*/  WARPSYNC.COLLECTIVE R132, `(.L_x_2945) ;  /* 0x0000000084087348 */ /* 0x000fea0003c00000 */
[----:B------:R0:W1:Y:S02]  /*3ef0*/  SHFL.BFLY P0, R133, R135, R134, R181 ;  /* 0x0c00008687857389 */ /* 0x00006400000000b5 */
[----:B01----:R-:W-:Y:S01]  /*3f00*/  ENDCOLLECTIVE ;  /* 0x000000000000791b */ /* 0x003fe20003800000 */
.L_x_2945:
[----:B------:R-:W-:-:S05]  /*3f10*/  FADD.FTZ R130, R129, R130 ;  /* 0x0000008281827221 */ /* 0x000fca0000010000 */
[----:B------:R-:W-:Y:S02]  /*3f20*/  MOV R135, R130 ;  /* 0x0000008200877202 */ /* 0x000fe40000000f00 */
[----:B------:R-:W-:-:S07]  /*3f30*/  MOV R124, R133 ;  /* 0x00000085007c7202 */ /* 0x000fce0000000f00 */
[----:B------:R-:W-:Y:S05]  /*3f40*/  WARPSYNC.COLLECTIVE R132, `(.L_x_2946) ;  /* 0x0000000084087348 */ /* 0x000fea0003c00000 */
[----:B------:R0:W1:Y:S02]  /*3f50*/  SHFL.BFLY P0, R133, R135, R134, R181 ;  /* 0x0c00008687857389 */ /* 0x00006400000000b5 */
[----:B01----:R-:W-:Y:S01]  /*3f60*/  ENDCOLLECTIVE ;  /* 0x000000000000791b */ /* 0x003fe20003800000 */
.L_x_2946:
[----:B------:R-:W-:Y:S01]  /*3f70*/  MOV R125, R133 ;  /* 0x00000085007d7202 */ /* 0x000fe20000000f00 */
[----:B------:R-:W-:Y:S06]  /*3f80*/  BRA `(.L_x_2947) ;  /* 0xffffffd8007c7947 */ /* 0x000fec000383ffff */
.L_x_2948:
        /* <DEDUP_REMOVED lines=15> */
.L_x_3254:


//--------------------- .text._ZN10layer_norm31ln_parallel_residual_bwd_kernelINS_13Kernel_traitsIfffffjLj512ELj1ELj4ELj1ELj16ENS_18Kernel_traits_baseILj512EfffffjLj128EEEEELb1ELb0ELb1EEEvNS_9BwdParamsE --------------------------
	.section	.text._ZN10layer_norm31ln_parallel_residual_bwd_kernelINS_13Kernel_traitsIfffffjLj512ELj1ELj4ELj1ELj16ENS_18Kernel_traits_baseILj512EfffffjLj128EEEEELb1ELb0ELb1EEEvNS_9BwdParamsE,"ax",@progbits
	.align	128
        .global         _ZN10layer_norm31ln_parallel_residual_bwd_kernelINS_13Kernel_traitsIfffffjLj512ELj1ELj4ELj1ELj16ENS_18Kernel_traits_baseILj512EfffffjLj128EEEEELb1ELb0ELb1EEEvNS_9BwdParamsE
        .type           _ZN10layer_norm31ln_parallel_residual_bwd_kernelINS_13Kernel_traitsIfffffjLj512ELj1ELj4ELj1ELj16ENS_18Kernel_traits_baseILj512EfffffjLj128EEEEELb1ELb0ELb1EEEvNS_9BwdParamsE,@function
        .size           _ZN10layer_norm31ln_parallel_residual_bwd_kernelINS_13Kernel_traitsIfffffjLj512ELj1ELj4ELj1ELj16ENS_18Kernel_traits_baseILj512EfffffjLj128EEEEELb1ELb0ELb1EEEvNS_9BwdParamsE,(.L_x_3255 - _ZN10layer_norm31ln_parallel_residual_bwd_kernelINS_13Kernel_traitsIfffffjLj512ELj1ELj4ELj1ELj16ENS_18Kernel_traits_baseILj512EfffffjLj128EEEEELb1ELb0ELb1EEEvNS_9BwdParamsE)
        .other          _ZN10layer_norm31ln_parallel_residual_bwd_kernelINS_13Kernel_traitsIfffffjLj512ELj1ELj4ELj1ELj16ENS_18Kernel_traits_baseILj512EfffffjLj128EEEEELb1ELb0ELb1EEEvNS_9BwdParamsE,@"STO_CUDA_ENTRY STV_DEFAULT"
_ZN10layer_norm31ln_parallel_residual_bwd_kernelINS_13Kernel_traitsIfffffjLj512ELj1ELj4ELj1ELj16ENS_18Kernel_traits_baseILj512EfffffjLj128EEEEELb1ELb0ELb1EEEvNS_9BwdParamsE:
.text._ZN10layer_norm31ln_parallel_residual_bwd_kernelINS_13Kernel_traitsIfffffjLj512ELj1ELj4ELj1ELj16ENS_18Kernel_traits_baseILj512EfffffjLj128EEEEELb1ELb0ELb1EEEvNS_9BwdParamsE:
        /* <DEDUP_REMOVED lines=49> */
.L_x_2950:
        /* <DEDUP_REMOVED lines=55> */
.L_x_2957:
        /* <DEDUP_REMOVED lines=21> */
[----:B------:R-:W0:Y:S01]  /*07d0*/  LDC.64 R176, c[0x0][0x240] ;  /* 0x00009000ffb07b82 */ /* 0x000e220000000a00 */
[C---:B------:R-:W-:Y:S01]  /*07e0*/  IMAD.WIDE.U32 R110, R207.reuse, 0x10, R132 ;  /* 0x00000010cf6e7825 */ /* 0x040fe200078e0084 */
[----:B------:R-:W2:Y:S03]  /*07f0*/  LDG.E.128 R100, desc[UR4][R100.64] ;  /* 0x0000000464647981 */ /* 0x000ea6000c1e1d00 */
[----:B------:R-:W-:Y:S01]  /*0800*/  IMAD.WIDE.U32 R116, R207, 0x10, R140 ;  /* 0x00000010cf747825 */ /* 0x000fe200078e008c */
[----:B------:R-:W-:Y:S01]  /*0810*/  IADD3 R203, R209, 0x40, RZ ;  /* 0x00000040d1cb7810 */ /* 0x000fe20007ffe0ff */
[----:B------:R-:W2:Y:S01]  /*0820*/  LDG.E.128 R108, desc[UR4][R110.64] ;  /* 0x000000046e6c7981 */ /* 0x000ea2000c1e1d00 */
[----:B------:R-:W3:Y:S01]  /*0830*/  @P3 LDC.64 R184, c[0x0][0x2c8] ;  /* 0x0000b200ffb83b82 */ /* 0x000ee20000000a00 */
[----:B------:R-:W-:Y:S01]  /*0840*/  IMAD.WIDE.U32 R112, R207, 0x10, R136 ;  /* 0x00000010cf707825 */ /* 0x000fe200078e0088 */
[C---:B------:R-:W-:Y:S01]  /*0850*/  LEA R122, P0, R203.reuse, UR12, 0x4 ;  /* 0x0000000ccb7a7c11 */ /* 0x040fe2000f8020ff */
[----:B------:R-:W2:Y:S03]  /*0860*/  LDG.E.128 R116, desc[UR4][R116.64] ;  /* 0x0000000474747981 */ /* 0x000ea6000c1e1d00 */
[C---:B------:R-:W-:Y:S01]  /*0870*/  LEA.HI.X R123, R203.reuse, UR13, RZ, 0x4, P0 ;  /* 0x0000000dcb7b7c11 */ /* 0x040fe200080f24ff */
[----:B------:R-:W2:Y:S01]  /*0880*/  LDG.E.128 R112, desc[UR4][R112.64] ;  /* 0x0000000470707981 */ /* 0x000ea2000c1e1d00 */
[C---:B------:R-:W-:Y:S01]  /*0890*/  IMAD.WIDE.U32 R128, R203.reuse, 0x10, R140 ;  /* 0x00000010cb807825 */ /* 0x040fe200078e008c */
[----:B------:R-:W3:Y:S03]  /*08a0*/  @P3 LDC.64 R186, c[0x0][0x2c8] ;  /* 0x0000b200ffba3b82 */ /* 0x000ee60000000a00 */
[----:B------:R-:W2:Y:S01]  /*08b0*/  LDG.E.128 R120, desc[UR4][R122.64] ;  /* 0x000000047a787981 */ /* 0x000ea2000c1e1d00 */
[----:B------:R-:W-:-:S03]  /*08c0*/  IMAD.WIDE.U32 R124, R203, 0x10, R136 ;  /* 0x00000010cb7c7825 */ /* 0x000fc600078e0088 */
[----:B------:R-:W2:Y:S01]  /*08d0*/  LDG.E.128 R128, desc[UR4][R128.64] ;  /* 0x0000000480807981 */ /* 0x000ea2000c1e1d00 */
[----:B------:R-:W-:Y:S01]  /*08e0*/  IADD3 R205, R209, 0x60, RZ ;  /* 0x00000060d1cd7810 */ /* 0x000fe20007ffe0ff */
[----:B------:R-:W3:Y:S02]  /*08f0*/  @P3 LDC.64 R188, c[0x0][0x2c8] ;  /* 0x0000b200ffbc3b82 */ /* 0x000ee40000000a00 */
[----:B------:R-:W2:Y:S02]  /*0900*/  LDG.E.128 R124, desc[UR4][R124.64] ;  /* 0x000000047c7c7981 */ /* 0x000ea4000c1e1d00 */
[----:B------:R-:W-:Y:S01]  /*0910*/  IMAD.WIDE.U32 R132, R205, 0x10, R132 ;  /* 0x00000010cd847825 */ /* 0x000fe200078e0084 */
[----:B-1----:R-:W-:-:S03]  /*0920*/  ISETP.NE.U32.AND P2, PT, R168, RZ, PT ;  /* 0x000000ffa800720c */ /* 0x002fc60003f45070 */
[----:B------:R-:W-:Y:S02]  /*0930*/  IMAD.WIDE.U32 R136, R205, 0x10, R136 ;  /* 0x00000010cd887825 */ /* 0x000fe400078e0088 */
[----:B------:R-:W2:Y:S01]  /*0940*/  LDG.E.128 R132, desc[UR4][R132.64] ;  /* 0x0000000484847981 */ /* 0x000ea2000c1e1d00 */
[----:B------:R-:W-:-:S03]  /*0950*/  ISETP.NE.AND.EX P2, PT, R169, RZ, PT, P2 ;  /* 0x000000ffa900720c */ /* 0x000fc60003f45320 */
[----:B------:R-:W2:Y:S01]  /*0960*/  LDG.E.128 R136, desc[UR4][R136.64] ;  /* 0x0000000488887981 */ /* 0x000ea2000c1e1d00 */
[----:B------:R-:W-:Y:S01]  /*0970*/  IMAD.WIDE.U32 R140, R205, 0x10, R140 ;  /* 0x00000010cd8c7825 */ /* 0x000fe200078e008c */
[----:B------:R-:W-:-:S05]  /*0980*/  SHF.L.U32 R183, R203, 0x2, RZ ;  /* 0x00000002cbb77819 */ /* 0x000fca00000006ff */
[----:B------:R-:W2:Y:S03]  /*0990*/  LDG.E.128 R140, desc[UR4][R140.64] ;  /* 0x000000048c8c7981 */ /* 0x000ea6000c1e1d00 */
[----:B------:R-:W1:Y:S08]  /*09a0*/  @P2 LDC.64 R172, c[0x0][0x248] ;  /* 0x00009200ffac2b82 */ /* 0x000e700000000a00 */
[----:B------:R-:W3:Y:S08]  /*09b0*/  @P2 LDC.64 R178, c[0x0][0x248] ;  /* 0x00009200ffb22b82 */ /* 0x000ef00000000a00 */
[----:B------:R-:W3:Y:S01]  /*09c0*/  @P2 LDC.64 R180, c[0x0][0x248] ;  /* 0x00009200ffb42b82 */ /* 0x000ee20000000a00 */
[----:B------:R-:W-:-:S02]  /*09d0*/  SHF.R.U32.HI R190, RZ, 0x1e, R203 ;  /* 0x0000001effbe7819 */ /* 0x000fc400000116cb */
[C---:B------:R-:W-:Y:S02]  /*09e0*/  IADD3 R182, P0, R183.reuse, UR14, RZ ;  /* 0x0000000eb7b67c10 */ /* 0x040fe4000ff1e0ff */
[----:B-1----:R-:W-:Y:S01]  /*09f0*/  @P2 IADD3 R172, P1, R183, R172, RZ ;  /* 0x000000acb7ac2210 */ /* 0x002fe20007f3e0ff */
[----:B0-----:R-:W-:Y:S01]  /*0a00*/  IMAD.WIDE.U32 R192, R207, 0x4, R176 ;  /* 0x00000004cfc07825 */ /* 0x001fe200078e00b0 */
[C---:B------:R-:W-:Y:S01]  /*0a10*/  IADD3.X R183, R190.reuse, UR15, RZ, P0, !PT ;  /* 0x0000000fbeb77c10 */ /* 0x040fe200087fe4ff */
[----:B------:R-:W0:Y:S01]  /*0a20*/  @P2 LDC.64 R174, c[0x0][0x248] ;  /* 0x00009200ffae2b82 */ /* 0x000e220000000a00 */
[----:B------:R-:W-:-:S03]  /*0a30*/  @P2 IADD3.X R173, R190, R173, RZ, P1, !PT ;  /* 0x000000adbead2210 */ /* 0x000fc60000ffe4ff */
[----:B-----5:R1:W5:Y:S01]  /*0a40*/  LDG.E R204, desc[UR4][R182.64] ;  /* 0x00000004b6cc7981 */ /* 0x020362000c1e1900 */
[----:B------:R-:W-:-:S03]  /*0a50*/  IMAD.WIDE.U32 R190, R209, 0x4, R176 ;  /* 0x00000004d1be7825 */ /* 0x000fc600078e00b0 */
[----:B------:R-:W5:Y:S01]  /*0a60*/  LDG.E R192, desc[UR4][R192.64] ;  /* 0x00000004c0c07981 */ /* 0x000f62000c1e1900 */
[----:B---3--:R-:W-:-:S03]  /*0a70*/  @P2 IMAD.WIDE.U32 R178, R207, 0x4, R178 ;  /* 0x00000004cfb22825 */ /* 0x008fc600078e00b2 */
[----:B------:R-:W5:Y:S01]  /*0a80*/  LDG.E R190, desc[UR4][R190.64] ;  /* 0x00000004bebe7981 */ /* 0x000f62000c1e1900 */
[----:B-1----:R-:W-:Y:S01]  /*0a90*/  @P3 LEA R182, P0, R203, R170, 0x4 ;  /* 0x000000aacbb63211 */ /* 0x002fe200078020ff */
[----:B------:R-:W-:Y:S02]  /*0aa0*/  @P2 IMAD.WIDE.U32 R180, R205, 0x4, R180 ;  /* 0x00000004cdb42825 */ /* 0x000fe400078e00b4 */
[----:B------:R-:W5:Y:S01]  /*0ab0*/  @P2 LDG.E R194, desc[UR4][R178.64] ;  /* 0x00000004b2c22981 */ /* 0x000f62000c1e1900 */
[----:B------:R-:W-:Y:S01]  /*0ac0*/  @P3 LEA.HI.X R183, R203, R171, RZ, 0x4, P0 ;  /* 0x000000abcbb73211 */ /* 0x000fe200000f24ff */
[----:B------:R-:W-:Y:S02]  /*0ad0*/  @P3 IMAD.WIDE.U32 R184, R209, 0x10, R184 ;  /* 0x00000010d1b83825 */ /* 0x000fe400078e00b8 */
[----:B------:R-:W5:Y:S02]  /*0ae0*/  @P2 LDG.E R200, desc[UR4][R180.64] ;  /* 0x00000004b4c82981 */ /* 0x000f64000c1e1900 */
[----:B------:R-:W-:-:S02]  /*0af0*/  @P3 IMAD.WIDE.U32 R186, R207, 0x10, R186 ;  /* 0x00000010cfba3825 */ /* 0x000fc400078e00ba */
[----:B------:R-:W5:Y:S02]  /*0b00*/  @P3 LDG.E.128 R72, desc[UR4][R184.64] ;  /* 0x00000004b8483981 */ /* 0x000f64000c1e1d00 */
[----:B------:R-:W-:Y:S02]  /*0b10*/  @P3 IMAD.WIDE.U32 R188, R205, 0x10, R188 ;  /* 0x00000010cdbc3825 */ /* 0x000fe400078e00bc */
[----:B------:R-:W5:Y:S04]  /*0b20*/  @P3 LDG.E.128 R76, desc[UR4][R186.64] ;  /* 0x00000004ba4c3981 */ /* 0x000f68000c1e1d00 */
[----:B------:R-:W5:Y:S04]  /*0b30*/  @P3 LDG.E.128 R80, desc[UR4][R182.64] ;  /* 0x00000004b6503981 */ /* 0x000f68000c1e1d00 */
[----:B------:R-:W5:Y:S01]  /*0b40*/  @P3 LDG.E.128 R84, desc[UR4][R188.64] ;  /* 0x00000004bc543981 */ /* 0x000f62000c1e1d00 */
[----:B------:R-:W-:Y:S01]  /*0b50*/  ISETP.NE.AND P0, PT, R197, RZ, PT ;  /* 0x000000ffc500720c */ /* 0x000fe20003f05270 */
[----:B------:R-:W-:-:S02]  /*0b60*/  IMAD.WIDE.U32 R176, R205, 0x4, R176 ;  /* 0x00000004cdb07825 */ /* 0x000fc400078e00b0 */
[----:B------:R1:W5:Y:S02]  /*0b70*/  @P2 LDG.E R198, desc[UR4][R172.64] ;  /* 0x00000004acc62981 */ /* 0x000364000c1e1900 */
[----:B0-----:R-:W-:Y:S02]  /*0b80*/  @P2 IMAD.WIDE.U32 R174, R209, 0x4, R174 ;  /* 0x00000004d1ae2825 */ /* 0x001fe400078e00ae */
[----:B------:R0:W5:Y:S04]  /*0b90*/  LDG.E R176, desc[UR4][R176.64] ;  /* 0x00000004b0b07981 */ /* 0x000168000c1e1900 */
[----:B------:R3:W5:Y:S01]  /*0ba0*/  @P2 LDG.E R199, desc[UR4][R174.64] ;  /* 0x00000004aec72981 */ /* 0x000762000c1e1900 */
[----:B------:R-:W-:Y:S01]  /*0bb0*/  UMOV UR6, 0xffffffff ;  /* 0xffffffff00067882 */ /* 0x000fe20000000000 */
[----:B----4-:R-:W-:-:S05]  /*0bc0*/  FSEL R206, R206, RZ, !P0 ;  /* 0x000000ffcece7208 */ /* 0x010fca0004000000 */
[--C-:B-1----:R-:W-:Y:S01]  /*0bd0*/  FADD.FTZ R173, R96, -R206.reuse ;  /* 0x800000ce60ad7221 */ /* 0x102fe20000010000 */
[--C-:B------:R-:W-:Y:S01]  /*0be0*/  FADD.FTZ R97, R97, -R206.reuse ;  /* 0x800000ce61617221 */ /* 0x100fe20000010000 */
[--C-:B0-----:R-:W-:Y:S01]  /*0bf0*/  FADD.FTZ R177, R99, -R206.reuse ;  /* 0x800000ce63b17221 */ /* 0x101fe20000010000 */
[----:B---3--:R-:W-:Y:S01]  /*0c00*/  FADD.FTZ R175, R98, -R206 ;  /* 0x800000ce62af7221 */ /* 0x008fe20000010000 */
[----:B--2---:R-:W-:Y:S01]  /*0c10*/  FMUL.FTZ R99, R52, R104 ;  /* 0x0000006834637220 */ /* 0x004fe20000410000 */
[----:B------:R-:W-:Y:S01]  /*0c20*/  FMUL.FTZ R98, R53, R105 ;  /* 0x0000006935627220 */ /* 0x000fe20000410000 */
[C---:B------:R-:W-:Y:S01]  /*0c30*/  FMUL.FTZ R96, R202.reuse, R173 ;  /* 0x000000adca607220 */ /* 0x040fe20000410000 */
[----:B------:R-:W-:Y:S01]  /*0c40*/  FMUL.FTZ R97, R202, R97 ;  /* 0x00000061ca617220 */ /* 0x000fe20000410000 */
[----:B------:R-:W-:Y:S01]  /*0c50*/  FMUL.FTZ R173, R54, R106 ;  /* 0x0000006a36ad7220 */ /* 0x000fe20000410000 */
[----:B------:R-:W-:Y:S01]  /*0c60*/  FMUL.FTZ R172, R55, R107 ;  /* 0x0000006b37ac7220 */ /* 0x000fe20000410000 */
        /* <DEDUP_REMOVED lines=8> */
[----:B------:R-:W-:Y:S01]  /*0cf0*/  FADD.FTZ R159, R102, R159 ;  /* 0x0000009f669f7221 */ /* 0x000fe20000010000 */
[----:B------:R-:W-:Y:S01]  /*0d00*/  FFMA.FTZ R173, R70, R102, R173 ;  /* 0x0000006646ad7223 */ /* 0x000fe200000100ad */
[----:B------:R-:W-:Y:S01]  /*0d10*/  FFMA.FTZ R161, R102, R100, R161 ;  /* 0x0000006466a17223 */ /* 0x000fe200000100a1 */
[C---:B------:R-:W-:Y:S01]  /*0d20*/  FADD.FTZ R109, -R206.reuse, R109 ;  /* 0x0000006dce6d7221 */ /* 0x040fe20000010100 */
[C---:B------:R-:W-:Y:S01]  /*0d30*/  FADD.FTZ R156, R103.reuse, R156 ;  /* 0x0000009c679c7221 */ /* 0x040fe20000010000 */
[----:B------:R-:W-:Y:S01]  /*0d40*/  FFMA.FTZ R158, R103, R101, R158 ;  /* 0x00000065679e7223 */ /* 0x000fe2000001009e */
[----:B------:R-:W-:Y:S01]  /*0d50*/  FFMA.FTZ R102, R71, R103, R172 ;  /* 0x0000006747667223 */ /* 0x000fe200000100ac */
[----:B------:R-:W-:Y:S01]  /*0d60*/  FADD.FTZ R103, -R206, R108 ;  /* 0x0000006cce677221 */ /* 0x000fe20000010100 */
[C---:B------:R-:W-:Y:S01]  /*0d70*/  FADD.FTZ R163, R104.reuse, R163 ;  /* 0x000000a368a37221 */ /* 0x040fe20000010000 */
[----:B------:R-:W-:Y:S01]  /*0d80*/  FFMA.FTZ R165, R104, R96, R165 ;  /* 0x0000006068a57223 */ /* 0x000fe200000100a5 */
[C---:B------:R-:W-:Y:S01]  /*0d90*/  FADD.FTZ R155, R106.reuse, R155 ;  /* 0x0000009b6a9b7221 */ /* 0x040fe20000010000 */
[----:B------:R-:W-:Y:S01]  /*0da0*/  FFMA.FTZ R157, R106, R100, R157 ;  /* 0x000000646a9d7223 */ /* 0x000fe2000001009d */
[----:B------:R-:W-:Y:S01]  /*0db0*/  FMUL.FTZ R104, R202, R109 ;  /* 0x0000006dca687220 */ /* 0x000fe20000410000 */
[----:B------:R-:W-:Y:S01]  /*0dc0*/  FMUL.FTZ R106, R49, R117 ;  /* 0x00000075316a7220 */ /* 0x000fe20000410000 */
[C---:B------:R-:W-:Y:S01]  /*0dd0*/  FADD.FTZ R160, R105.reuse, R160 ;  /* 0x000000a069a07221 */ /* 0x040fe20000010000 */
[----:B------:R-:W-:Y:S01]  /*0de0*/  FFMA.FTZ R162, R105, R97, R162 ;  /* 0x0000006169a27223 */ /* 0x000fe200000100a2 */
[----:B------:R-:W-:Y:S01]  /*0df0*/  FADD.FTZ R111, -R206, R111 ;  /* 0x0000006fce6f7221 */ /* 0x000fe20000010100 */
[----:B------:R-:W-:Y:S01]  /*0e00*/  FMUL.FTZ R103, R202, R103 ;  /* 0x00000067ca677220 */ /* 0x000fe20000410000 */
[C---:B------:R-:W-:Y:S01]  /*0e10*/  FADD.FTZ R16, R107.reuse, R16 ;  /* 0x000000106b107221 */ /* 0x040fe20000010000 */
[----:B------:R-:W-:Y:S01]  /*0e20*/  FFMA.FTZ R154, R107, R101, R154 ;  /* 0x000000656b9a7223 */ /* 0x000fe2000001009a */
[----:B------:R-:W-:Y:S01]  /*0e30*/  FMUL.FTZ R105, R48, R116 ;  /* 0x0000007430697220 */ /* 0x000fe20000410000 */
[----:B------:R-:W-:Y:S01]  /*0e40*/  FADD.FTZ R107, -R206, R110 ;  /* 0x0000006ece6b7221 */ /* 0x000fe20000010100 */
[C---:B------:R-:W-:Y:S01]  /*0e50*/  FADD.FTZ R26, R113.reuse, R26 ;  /* 0x0000001a711a7221 */ /* 0x040fe20000010000 */
[----:B------:R-:W-:Y:S01]  /*0e60*/  FFMA.FTZ R24, R113, R104, R24 ;  /* 0x0000006871187223 */ /* 0x000fe20000010018 */
[----:B------:R-:W-:Y:S01]  /*0e70*/  FFMA.FTZ R113, R65, R113, R106 ;  /* 0x0000007141717223 */ /* 0x000fe2000001006a */
[C---:B------:R-:W-:Y:S01]  /*0e80*/  FADD.FTZ R17, R112.reuse, R17 ;  /* 0x0000001170117221 */ /* 0x040fe20000010000 */
        /* <DEDUP_REMOVED lines=8> */
[----:B------:R-:W-:Y:S01]  /*0f10*/  FADD.FTZ R119, -R206, R121 ;  /* 0x00000079ce777221 */ /* 0x000fe20000010100 */
        /* <DEDUP_REMOVED lines=12> */
[----:B------:R-:W-:Y:S01]  /*0fe0*/  FFMA.FTZ R115, R67, R115, R108 ;  /* 0x0000007343737223 */ /* 0x000fe2000001006c */
[----:B------:R-:W-:Y:S01]  /*0ff0*/  FMUL.FTZ R122, R202, R109 ;  /* 0x0000006dca7a7220 */ /* 0x000fe20000410000 */
[----:B------:R-:W-:Y:S01]  /*1000*/  FMUL.FTZ R125, R46, R130 ;  /* 0x000000822e7d7220 */ /* 0x000fe20000410000 */
[----:B------:R-:W-:Y:S01]  /*1010*/  FMUL.FTZ R108, R47, R131 ;  /* 0x000000832f6c7220 */ /* 0x000fe20000410000 */
        /* <DEDUP_REMOVED lines=8> */
[----:B------:R-:W-:Y:S01]  /*10a0*/  FMUL.FTZ R118, R202, R107 ;  /* 0x0000006bca767220 */ /* 0x000fe20000410000 */
[----:B------:R-:W-:Y:S01]  /*10b0*/  FFMA.FTZ R107, R97, R98, R108 ;  /* 0x00000062616b7223 */ /* 0x000fe2000001006c */
[----:B------:R-:W-:Y:S01]  /*10c0*/  FADD.FTZ R110, R98, R111 ;  /* 0x0000006f626e7221 */ /* 0x000fe20000010000 */
[----:B------:R-:W-:Y:S01]  /*10d0*/  FMUL.FTZ R121, R44, R128 ;  /* 0x000000802c797220 */ /* 0x000fe20000410000 */
[----:B------:R-:W-:Y:S01]  /*10e0*/  FADD.FTZ R109, -R206, R132 ;  /* 0x00000084ce6d7221 */ /* 0x000fe20000010100 */
[----:B------:R-:W-:Y:S01]  /*10f0*/  FFMA.FTZ R108, R100, R173, R107 ;  /* 0x000000ad646c7223 */ /* 0x000fe2000001006b */
[----:B------:R-:W-:Y:S01]  /*1100*/  FADD.FTZ R107, R173, R110 ;  /* 0x0000006ead6b7221 */ /* 0x000fe20000010000 */
[C---:B------:R-:W-:Y:S01]  /*1110*/  FADD.FTZ R15, R124.reuse, R15 ;  /* 0x0000000f7c0f7221 */ /* 0x040fe20000010000 */
[----:B------:R-:W-:Y:S01]  /*1120*/  FFMA.FTZ R27, R124, R118, R27 ;  /* 0x000000767c1b7223 */ /* 0x000fe2000001001b */
[----:B------:R-:W-:Y:S01]  /*1130*/  FFMA.FTZ R121, R60, R124, R121 ;  /* 0x0000007c3c797223 */ /* 0x000fe20000010079 */
[----:B------:R-:W-:Y:S01]  /*1140*/  FMUL.FTZ R124, R202, R109 ;  /* 0x0000006dca7c7220 */ /* 0x000fe20000410000 */
[----:B------:R-:W-:Y:S01]  /*1150*/  FFMA.FTZ R108, R101, R102, R108 ;  /* 0x00000066656c7223 */ /* 0x000fe2000001006c */
[----:B------:R-:W-:-:S02]  /*1160*/  FADD.FTZ R107, R102, R107 ;  /* 0x0000006b666b7221 */ /* 0x000fc40000010000 */
[----:B------:R-:W-:Y:S01]  /*1170*/  FFMA.FTZ R109, R136, R124, R37 ;  /* 0x0000007c886d7223 */ /* 0x000fe20000010025 */
[----:B------:R-:W-:Y:S01]  /*1180*/  FFMA.FTZ R37, R103, R112, R108 ;  /* 0x0000007067257223 */ /* 0x000fe2000001006c */
[----:B------:R-:W-:Y:S01]  /*1190*/  FADD.FTZ R108, R112, R107 ;  /* 0x0000006b706c7221 */ /* 0x000fe20000010000 */
[----:B------:R-:W-:Y:S01]  /*11a0*/  FADD.FTZ R111, R137, R34 ;  /* 0x00000022896f7221 */ /* 0x000fe20000010000 */
[----:B------:R-:W-:Y:S01]  /*11b0*/  FADD.FTZ R133, -R206, R133 ;  /* 0x00000085ce857221 */ /* 0x000fe20000010100 */
[----:B------:R-:W-:Y:S01]  /*11c0*/  FFMA.FTZ R34, R104, R113, R37 ;  /* 0x0000007168227223 */ /* 0x000fe20000010025 */
[----:B------:R-:W-:Y:S01]  /*11d0*/  FADD.FTZ R107, R113, R108 ;  /* 0x0000006c716b7221 */ /* 0x000fe20000010000 */
[C---:B------:R-:W-:Y:S01]  /*11e0*/  FADD.FTZ R33, R128.reuse, R33 ;  /* 0x0000002180217221 */ /* 0x040fe20000010000 */
[----:B------:R-:W-:Y:S01]  /*11f0*/  FFMA.FTZ R5, R128, R118, R5 ;  /* 0x0000007680057223 */ /* 0x000fe20000010005 */
[----:B------:R-:W-:Y:S01]  /*1200*/  FMUL.FTZ R128, R202, R133 ;  /* 0x00000085ca807220 */ /* 0x000fe20000410000 */
[----:B------:R-:W-:Y:S01]  /*1210*/  FFMA.FTZ R37, R105, R114, R34 ;  /* 0x0000007269257223 */ /* 0x000fe20000010022 */
[----:B------:R-:W-:-:S02]  /*1220*/  FADD.FTZ R34, R114, R107 ;  /* 0x0000006b72227221 */ /* 0x000fc40000010000 */
[----:B------:R-:W-:Y:S01]  /*1230*/  FFMA.FTZ R108, R137, R128, R36 ;  /* 0x00000080896c7223 */ /* 0x000fe20000010024 */
[----:B------:R-:W-:Y:S01]  /*1240*/  FFMA.FTZ R37, R106, R115, R37 ;  /* 0x000000736a257223 */ /* 0x000fe20000010025 */
[----:B------:R-:W-:Y:S01]  /*1250*/  FADD.FTZ R36, R115, R34 ;  /* 0x0000002273247221 */ /* 0x000fe20000010000 */
[----:B------:R-:W-:Y:S01]  /*1260*/  FADD.FTZ R123, -R206, R123 ;  /* 0x0000007bce7b7221 */ /* 0x000fe20000010100 */
[----:B------:R-:W-:Y:S01]  /*1270*/  FADD.FTZ R107, R138, R39 ;  /* 0x000000278a6b7221 */ /* 0x000fe20000010000 */
[----:B------:R-:W-:Y:S01]  /*1280*/  FFMA.FTZ R34, R118, R121, R37 ;  /* 0x0000007976227223 */ /* 0x000fe20000010025 */
[----:B------:R-:W-:Y:S01]  /*1290*/  FADD.FTZ R39, R121, R36 ;  /* 0x0000002479277221 */ /* 0x000fe20000010000 */
[----:B------:R-:W-:Y:S02]  /*12a0*/  FMUL.FTZ R123, R202, R123 ;  /* 0x0000007bca7b7220 */ /* 0x000fe40000410000 */
[----:B------:R-:W-:Y:S01]  /*12b0*/  FFMA.FTZ R37, R119, R120, R34 ;  /* 0x0000007877257223 */ /* 0x000fe20000010022 */
[----:B------:R-:W-:Y:S01]  /*12c0*/  FADD.FTZ R36, R120, R39 ;  /* 0x0000002778247221 */ /* 0x000fe20000010000 */
[C---:B------:R-:W-:Y:S01]  /*12d0*/  FADD.FTZ R32, R127.reuse, R32 ;  /* 0x000000207f207221 */ /* 0x040fe20000010000 */
[----:B------:R-:W-:Y:S01]  /*12e0*/  FFMA.FTZ R18, R127, R123, R18 ;  /* 0x0000007b7f127223 */ /* 0x000fe20000010012 */
[----:B------:R-:W-:Y:S01]  /*12f0*/  FMUL.FTZ R127, R40, R140 ;  /* 0x0000008c287f7220 */ /* 0x000fe20000410000 */
[----:B------:R-:W-:Y:S01]  /*1300*/  FFMA.FTZ R34, R122, R125, R37 ;  /* 0x0000007d7a227223 */ /* 0x000fe20000010025 */
[----:B------:R-:W-:Y:S01]  /*1310*/  FADD.FTZ R37, R125, R36 ;  /* 0x000000247d257221 */ /* 0x000fe20000010000 */
[----:B------:R-:W-:Y:S01]  /*1320*/  FMUL.FTZ R110, R41, R141 ;  /* 0x0000008d296e7220 */ /* 0x000fe20000410000 */
[----:B------:R-:W-:Y:S01]  /*1330*/  FFMA.FTZ R127, R56, R136, R127 ;  /* 0x00000088387f7223 */ /* 0x000fe2000001007f */
        /* <DEDUP_REMOVED lines=25> */
[C---:B------:R-:W-:Y:S01]  /*14d0*/  FADD.FTZ R25, R116.reuse, R25 ;  /* 0x0000001974197221 */ /* 0x040fe20000010000 */
[----:B------:R-:W-:Y:S01]  /*14e0*/  FFMA.FTZ R9, R116, R103, R9 ;  /* 0x0000006774097223 */ /* 0x000fe20000010009 */
[----:B------:R-:W-:Y:S01]  /*14f0*/  FADD.FTZ R35, R136, R35 ;  /* 0x0000002388237221 */ /* 0x000fe20000010000 */
        /* <DEDUP_REMOVED lines=33> */
[----:B------:R0:W1:Y:S01]  /*1710*/  SHFL.BFLY PT, R139, R134, 0x10, 0x1f ;  /* 0x0e001f00868b7f89 */ /* 0x00006200000e0000 */
[----:B------:R-:W-:-:S03]  /*1720*/  MOV R36, R108 ;  /* 0x0000006c00247202 */ /* 0x000fc60000000f00 */
[----:B------:R0:W2:Y:S04]  /*1730*/  SHFL.BFLY PT, R136, R135, 0x10, 0x1f ;  /* 0x0e001f0087887f89 */ /* 0x0000a800000e0000 */
.L_x_2969:
[----:B-1----:R-:W-:Y:S01]  /*1740*/  FADD.FTZ R139, R134, R139 ;  /* 0x0000008b868b7221 */ /* 0x002fe20000010000 */
[----:B0-2---:R-:W-:Y:S01]  /*1750*/  FADD.FTZ R134, R135, R136 ;  /* 0x0000008887867221 */ /* 0x005fe20000010000 */
[----:B------:R-:W-:Y:S01]  /*1760*/  ISETP.NE.U32.AND P1, PT, R170, RZ, PT ;  /* 0x000000ffaa00720c */ /* 0x000fe20003f25070 */
[----:B------:R-:W0:Y:S01]  /*1770*/  LDC.64 R108, c[0x0][0x2f8] ;  /* 0x0000be00ff6c7b82 */ /* 0x000e220000000a00 */
[----:B------:R-:W-:Y:S01]  /*1780*/  FMUL.FTZ R133, R139, UR11 ;  /* 0x0000000b8b857c20 */ /* 0x000fe20008410000 */
[----:B------:R-:W-:Y:S01]  /*1790*/  FMUL.FTZ R134, R134, UR11 ;  /* 0x0000000b86867c20 */ /* 0x000fe20008410000 */
[----:B------:R-:W-:Y:S02]  /*17a0*/  ISETP.NE.AND.EX P1, PT, R171, RZ, PT, P1 ;  /* 0x000000ffab00720c */ /* 0x000fe40003f25310 */
        /* <DEDUP_REMOVED lines=72> */
[C---:B------:R-:W-:Y:S02]  /*1c30*/  SEL R99, R105.reuse, RZ, P5 ;  /* 0x000000ff69637207 */ /* 0x040fe40002800000 */
        /* <DEDUP_REMOVED lines=14> */
.L_x_2954:
        /* <DEDUP_REMOVED lines=24> */
.L_x_2955:
        /* <DEDUP_REMOVED lines=26> */
.L_x_2956:
        /* <DEDUP_REMOVED lines=39> */
[----:B------:R-:W-:Y:S01]  /*22b0*/  SEL R89, R122, R89, P6 ;  /* 0x000000597a597207 */ /* 0x000fe20003000000 */
[----:B------:R-:W3:Y:S01]  /*22c0*/  LDC.64 R126, c[0x0][0x210] ;  /* 0x00008400ff7e7b82 */ /* 0x000ee20000000a00 */
[----:B------:R-:W-:Y:S01]  /*22d0*/  SEL R120, R104, RZ, P5 ;  /* 0x000000ff68787207 */ /* 0x000fe20002800000 */
[----:B------:R-:W-:Y:S01]  /*22e0*/  FMUL.FTZ R123, R131, UR18 ;  /* 0x00000012837b7c20 */ /* 0x000fe20008410000 */
[----:B------:R-:W-:Y:S01]  /*22f0*/  LOP3.LUT P5, RZ, R198, 0xff, RZ, 0xc0, !PT ;  /* 0x000000ffc6ff7812 */ /* 0x000fe200078ac0ff */
[----:B-1----:R-:W-:Y:S01]  /*2300*/  @P2 IMAD.WIDE.U32 R116, R205, 0x10, R100 ;  /* 0x00000010cd742825 */ /* 0x002fe200078e0064 */
[----:B------:R-:W-:-:S02]  /*2310*/  SEL R90, R131, R90, P6 ;  /* 0x0000005a835a7207 */ /* 0x000fc40003000000 */
[----:B------:R-:W-:Y:S01]  /*2320*/  SEL R121, R121, RZ, P5 ;  /* 0x000000ff79797207 */ /* 0x000fe20002800000 */
[--C-:B------:R-:W-:Y:S01]  /*2330*/  IMAD.WIDE.U32 R112, R203, 0x10, R108.reuse ;  /* 0x00000010cb707825 */ /* 0x100fe200078e006c */
[----:B------:R-:W-:Y:S02]  /*2340*/  LOP3.LUT P5, RZ, R176, 0xff, RZ, 0xc0, !PT ;  /* 0x000000ffb0ff7812 */ /* 0x000fe400078ac0ff */
[----:B------:R-:W-:Y:S01]  /*2350*/  SEL R91, R202, R91, P6 ;  /* 0x0000005bca5b7207 */ /* 0x000fe20003000000 */
[----:B------:R-:W-:Y:S01]  /*2360*/  IMAD.WIDE.U32 R108, R205, 0x10, R108 ;  /* 0x00000010cd6c7825 */ /* 0x000fe200078e006c */
[----:B------:R-:W-:Y:S01]  /*2370*/  SEL R104, R105, RZ, P5 ;  /* 0x000000ff69687207 */ /* 0x000fe20002800000 */
[----:B------:R1:W-:Y:S01]  /*2380*/  STG.E.128 desc[UR4][R112.64], R96 ;  /* 0x0000006070007986 */ /* 0x0003e2000c101d04 */
[C---:B------:R-:W-:Y:S01]  /*2390*/  LOP3.LUT P5, RZ, R200.reuse, 0xff, RZ, 0xc0, !PT ;  /* 0x000000ffc8ff7812 */ /* 0x040fe200078ac0ff */
[----:B--2---:R-:W-:Y:S01]  /*23a0*/  @P4 IMAD.WIDE.U32 R114, R205, 0x10, R102 ;  /* 0x00000010cd724825 */ /* 0x004fe200078e0066 */
[----:B------:R-:W-:-:S02]  /*23b0*/  LOP3.LUT P6, RZ, R200, 0xff000000, RZ, 0xc0, !PT ;  /* 0xff000000c8ff7812 */ /* 0x000fc400078cc0ff */
[----:B------:R-:W-:Y:S02]  /*23c0*/  SEL R119, R105, RZ, P5 ;  /* 0x000000ff69777207 */ /* 0x000fe40002800000 */
[C---:B------:R-:W-:Y:S02]  /*23d0*/  LOP3.LUT P5, RZ, R176.reuse, 0xff00, RZ, 0xc0, !PT ;  /* 0x0000ff00b0ff7812 */ /* 0x040fe400078ac0ff */
[----:B------:R-:W-:Y:S02]  /*23e0*/  LOP3.LUT P1, RZ, R176, 0xff000000, RZ, 0xc0, !PT ;  /* 0xff000000b0ff7812 */ /* 0x000fe4000782c0ff */
[----:B------:R-:W-:Y:S02]  /*23f0*/  SEL R105, R110, RZ, P5 ;  /* 0x000000ff6e697207 */ /* 0x000fe40002800000 */
[----:B------:R-:W-:Y:S02]  /*2400*/  LOP3.LUT P5, RZ, R200, 0xff00, RZ, 0xc0, !PT ;  /* 0x0000ff00c8ff7812 */ /* 0x000fe400078ac0ff */
[----:B------:R-:W-:-:S02]  /*2410*/  SEL R101, R120, R93, P0 ;  /* 0x0000005d78657207 */ /* 0x000fc40000000000 */
[----:B------:R-:W-:Y:S01]  /*2420*/  SEL R124, R110, RZ, P5 ;  /* 0x000000ff6e7c7207 */ /* 0x000fe20002800000 */
[----:B0-----:R-:W-:Y:S01]  /*2430*/  @P2 IMAD.WIDE.U32 R110, R203, 0x10, R106 ;  /* 0x00000010cb6e2825 */ /* 0x001fe200078e006a */
[----:B------:R-:W-:-:S03]  /*2440*/  LOP3.LUT P5, RZ, R200, 0xff0000, RZ, 0xc0, !PT ;  /* 0x00ff0000c8ff7812 */ /* 0x000fc600078ac0ff */
[----:B------:R-:W-:Y:S01]  /*2450*/  FMUL.FTZ R107, R202, UR18 ;  /* 0x00000012ca6b7c20 */ /* 0x000fe20008410000 */
[----:B------:R-:W-:Y:S02]  /*2460*/  SEL R100, R121, R92, P0 ;  /* 0x0000005c79647207 */ /* 0x000fe40000000000 */
[----:B------:R-:W-:Y:S02]  /*2470*/  SEL R129, R123, RZ, P5 ;  /* 0x000000ff7b817207 */ /* 0x000fe40002800000 */
[----:B------:R-:W-:Y:S02]  /*2480*/  LOP3.LUT P5, RZ, R176, 0xff0000, RZ, 0xc0, !PT ;  /* 0x00ff0000b0ff7812 */ /* 0x000fe400078ac0ff */
[----:B------:R-:W-:Y:S02]  /*2490*/  SEL R120, R107, RZ, P6 ;  /* 0x000000ff6b787207 */ /* 0x000fe40003000000 */
[----:B------:R-:W-:Y:S02]  /*24a0*/  SEL R102, R125, R94, P0 ;  /* 0x0000005e7d667207 */ /* 0x000fe40000000000 */
[----:B------:R-:W-:-:S02]  /*24b0*/  SEL R103, R118, R95, P0 ;  /* 0x0000005f76677207 */ /* 0x000fc40000000000 */
[----:B------:R-:W-:Y:S02]  /*24c0*/  SEL R106, R123, RZ, P5 ;  /* 0x000000ff7b6a7207 */ /* 0x000fe40002800000 */
        /* <DEDUP_REMOVED lines=13> */
.L_x_2952:
        /* <DEDUP_REMOVED lines=64> */
.L_x_2951:
[----:B------:R-:W-:Y:S05]  /*29a0*/  BSYNC B0 ;  /* 0x0000000000007941 */ /* 0x000fea0003800000 */
.L_x_2949:
[----:B------:R-:W0:Y:S01]  /*29b0*/  S2R R78, SR_TID.X ;  /* 0x00000000004e7919 */ /* 0x000e220000002100 */
[----:B------:R-:W-:Y:S01]  /*29c0*/  MOV R0, 0x400 ;  /* 0x0000040000007802 */ /* 0x000fe20000000f00 */
[----:B------:R-:W-:Y:S05]  /*29d0*/  WARPSYNC.ALL ;  /* 0x0000000000007948 */ /* 0x000fea0003800000 */
[----:B------:R-:W2:Y:S01]  /*29e0*/  S2R R3, SR_CgaCtaId ;  /* 0x0000000000037919 */ /* 0x000ea20000008800 */
[----:B------:R-:W-:Y:S01]  /*29f0*/  ULDC UR6, c[0x0][0x218] ;  /* 0x0000860000067ab9 */ /* 0x000fe20000000800 */
[----:B------:R-:W-:Y:S01]  /*2a00*/  ULDC.64 UR8, c[0x0][0x2e8] ;  /* 0x0000ba0000087ab9 */ /* 0x000fe20000000a00 */
[----:B------:R-:W3:Y:S01]  /*2a10*/  S2R R76, SR_CTAID.X ;  /* 0x00000000004c7919 */ /* 0x000ee20000002500 */
[----:B0-----:R-:W-:-:S02]  /*2a20*/  SHF.R.U32.HI R2, RZ, 0x5, R78 ;  /* 0x00000005ff027819 */ /* 0x001fc4000001164e */
[----:B------:R-:W-:Y:S02]  /*2a30*/  LOP3.LUT R32, R78, 0x1f, RZ, 0xc0, !PT ;  /* 0x0000001f4e207812 */ /* 0x000fe400078ec0ff */
[----:B------:R-:W-:Y:S02]  /*2a40*/  SHF.L.U32 R33, R2, 0x7, RZ ;  /* 0x0000000702217819 */ /* 0x000fe400000006ff */
[----:B--2---:R-:W-:Y:S02]  /*2a50*/  LEA R3, R3, R0, 0x18 ;  /* 0x0000000003037211 */ /* 0x004fe400078ec0ff */
[----:B------:R-:W-:Y:S02]  /*2a60*/  LOP3.LUT R0, R33, 0xffffff80, R32, 0xe2, !PT ;  /* 0xffffff8021007812 */ /* 0x000fe400078ee220 */
[-C--:B------:R-:W-:Y:S02]  /*2a70*/  LEA R32, R78, R3.reuse, 0x2 ;  /* 0x000000034e207211 */ /* 0x080fe400078e10ff */
[----:B------:R-:W-:-:S05]  /*2a80*/  LEA R0, R0, R3, 0x4 ;  /* 0x0000000300007211 */ /* 0x000fca00078e20ff */
[----:B------:R-:W-:Y:S04]  /*2a90*/  STS.128 [R0], R44 ;  /* 0x0000002c00007388 */ /* 0x000fe80000000c00 */
[----:B------:R3:W-:Y:S04]  /*2aa0*/  STS.128 [R0+0x200], R60 ;  /* 0x0002003c00007388 */ /* 0x0007e80000000c00 */
[----:B------:R-:W-:Y:S04]  /*2ab0*/  STS.128 [R0+0x400], R72 ;  /* 0x0004004800007388 */ /* 0x000fe80000000c00 */
[----:B------:R-:W-:Y:S01]  /*2ac0*/  STS.128 [R0+0x600], R28 ;  /* 0x0006001c00007388 */ /* 0x000fe20000000c00 */
[----:B------:R-:W-:Y:S01]  /*2ad0*/  BAR.SYNC.DEFER_BLOCKING 0x0 ;  /* 0x0000000000007b1d */ /* 0x000fe20000010000 */
[----:B---3--:R-:W-:-:S05]  /*2ae0*/  IMAD R61, R76, UR6, RZ ;  /* 0x000000064c3d7c24 */ /* 0x008fca000f8e02ff */
[----:B------:R-:W-:Y:S01]  /*2af0*/  ULDC.64 UR6, c[0x0][0x2d8] ;  /* 0x0000b60000067ab9 */ /* 0x000fe20000000a00 */
[----:B------:R-:W-:Y:S01]  /*2b00*/  IADD3 R61, P0, R61, R78, RZ ;  /* 0x0000004e3d3d7210 */ /* 0x000fe20007f1e0ff */
[----:B------:R-:W0:Y:S04]  /*2b10*/  LDS R3, [R32+0x200] ;  /* 0x0002000020037984 */ /* 0x000e280000000800 */
[----:B------:R-:W2:Y:S04]  /*2b20*/  LDS R2, [R32] ;  /* 0x0000000020027984 */ /* 0x000ea80000000800 */
        /* <DEDUP_REMOVED lines=14> */
[----:B------:R-:W-:Y:S01]  /*2c10*/  LDS R44, [R32+0x1a00] ;  /* 0x001a0000202c7984 */ /* 0x000fe20000000800 */
[----:B----4-:R-:W-:-:S03]  /*2c20*/  FADD.FTZ R34, RZ, R34 ;  /* 0x00000022ff227221 */ /* 0x010fc60000010000 */
[----:B------:R-:W3:Y:S01]  /*2c30*/  LDS R45, [R32+0x1c00] ;  /* 0x001c0000202d7984 */ /* 0x000ee20000000800 */
[----:B-----5:R-:W-:-:S03]  /*2c40*/  FADD.FTZ R2, R2, R35 ;  /* 0x0000002302027221 */ /* 0x020fc60000010000 */
[----:B------:R-:W4:Y:S01]  /*2c50*/  LDS R46, [R32+0x1e00] ;  /* 0x001e0000202e7984 */ /* 0x000f220000000800 */
[----:B-1----:R-:W-:Y:S01]  /*2c60*/  FADD.FTZ R3, R3, R36 ;  /* 0x0000002403037221 */ /* 0x002fe20000010000 */
        /* <DEDUP_REMOVED lines=15> */
[----:B0-----:R-:W-:-:S05]  /*2d60*/  FADD.FTZ R21, R3, R44 ;  /* 0x0000002c03157221 */ /* 0x001fca0000010000 */
        /* <DEDUP_REMOVED lines=27> */
[----:B------:R-:W-:Y:S01]  /*2f20*/  IADD3.X R26, RZ, RZ, RZ, P0, !PT ;  /* 0x000000ffff1a7210 */ /* 0x000fe200007fe4ff */
[----:B------:R-:W-:-:S03]  /*2f30*/  FADD.FTZ R20, R20, R31 ;  /* 0x0000001f14147221 */ /* 0x000fc60000010000 */
[----:B------:R-:W-:Y:S01]  /*2f40*/  SHF.L.U64.HI R26, R61, 0x2, R26 ;  /* 0x000000023d1a7819 */ /* 0x000fe2000001021a */
[----:B0-----:R-:W-:Y:S01]  /*2f50*/  FADD.FTZ R22, R22, R33 ;  /* 0x0000002116167221 */ /* 0x001fe20000010000 */
[----:B------:R-:W-:Y:S01]  /*2f60*/  STS.128 [R0], R52 ;  /* 0x0000003400007388 */ /* 0x000fe20000000c00 */
[----:B-1----:R-:W-:-:S03]  /*2f70*/  FADD.FTZ R35, R24, R35 ;  /* 0x0000002318237221 */ /* 0x002fc60000010000 */
[----:B------:R-:W-:Y:S01]  /*2f80*/  STS.128 [R0+0x200], R68 ;  /* 0x0002004400007388 */ /* 0x000fe20000000c00 */
[----:B--2---:R-:W-:-:S03]  /*2f90*/  FADD.FTZ R23, R23, R30 ;  /* 0x0000001e17177221 */ /* 0x004fc60000010000 */
[----:B------:R4:W-:Y:S01]  /*2fa0*/  STS.128 [R0+0x400], R12 ;  /* 0x0004000c00007388 */ /* 0x0009e20000000c00 */
        /* <DEDUP_REMOVED lines=42> */
[----:B0-----:R-:W-:-:S04]  /*3250*/  SHF.L.U32 R8, R61, 0x2, RZ ;  /* 0x000000023d087819 */ /* 0x001fc800000006ff */
[C---:B------:R-:W-:Y:S02]  /*3260*/  IADD3 R2, P0, R8.reuse, UR6, RZ ;  /* 0x0000000608027c10 */ /* 0x040fe4000ff1e0ff */
[----:B------:R-:W-:Y:S02]  /*3270*/  IADD3 R6, P1, R8, UR8, RZ ;  /* 0x0000000808067c10 */ /* 0x000fe4000ff3e0ff */
[----:B------:R-:W-:Y:S01]  /*3280*/  IADD3.X R3, R26, UR7, RZ, P0, !PT ;  /* 0x000000071a037c10 */ /* 0x000fe200087fe4ff */
[----:B------:R-:W-:Y:S02]  /*3290*/  ULDC.64 UR6, c[0x0][0x2d0] ;  /* 0x0000b40000067ab9 */ /* 0x000fe40000000a00 */
[----:B------:R-:W-:Y:S01]  /*32a0*/  IADD3 R4, P0, R8, UR6, RZ ;  /* 0x0000000608047c10 */ /* 0x000fe2000ff1e0ff */
[----:B------:R-:W0:Y:S03]  /*32b0*/  LDS R20, [R32] ;  /* 0x0000000020147984 */ /* 0x000e260000000800 */
[----:B------:R-:W-:Y:S01]  /*32c0*/  IADD3.X R5, R26, UR7, RZ, P0, !PT ;  /* 0x000000071a057c10 */ /* 0x000fe200087fe4ff */
[----:B------:R-:W1:Y:S01]  /*32d0*/  LDS R22, [R32+0x200] ;  /* 0x0002000020167984 */ /* 0x000e620000000800 */
[----:B------:R-:W-:-:S02]  /*32e0*/  ULDC.64 UR6, c[0x0][0x2e0] ;  /* 0x0000b80000067ab9 */ /* 0x000fc40000000a00 */
[----:B------:R-:W-:Y:S01]  /*32f0*/  IADD3 R8, P0, R8, UR6, RZ ;  /* 0x0000000608087c10 */ /* 0x000fe2000ff1e0ff */
[----:B------:R-:W2:Y:S04]  /*3300*/  LDS R47, [R32+0x800] ;  /* 0x00080000202f7984 */ /* 0x000ea80000000800 */
[----:B------:R-:W3:Y:S04]  /*3310*/  LDS R37, [R32+0xa00] ;  /* 0x000a000020257984 */ /* 0x000ee80000000800 */
[----:B------:R-:W4:Y:S04]  /*3320*/  LDS R7, [R32+0x1000] ;  /* 0x0010000020077984 */ /* 0x000f280000000800 */
[----:B------:R-:W5:Y:S04]  /*3330*/  LDS R0, [R32+0x400] ;  /* 0x0004000020007984 */ /* 0x000f680000000800 */
[----:B------:R-:W-:Y:S04]  /*3340*/  LDS R9, [R32+0x1800] ;  /* 0x0018000020097984 */ /* 0x000fe80000000800 */
        /* <DEDUP_REMOVED lines=14> */
[----:B------:R-:W4:Y:S01]  /*3430*/  LDS R51, [R32+0x1e00] ;  /* 0x001e000020337984 */ /* 0x000f220000000800 */
[----:B-----5:R-:W-:-:S03]  /*3440*/  FADD.FTZ R0, RZ, R0 ;  /* 0x00000000ff007221 */ /* 0x020fc60000010000 */
[----:B------:R5:W-:Y:S01]  /*3450*/  STG.E desc[UR4][R2.64], R35 ;  /* 0x0000002302007986 */ /* 0x000be2000c101904 */
[----:B------:R-:W-:-:S03]  /*3460*/  FADD.FTZ R19, R22, R19 ;  /* 0x0000001316137221 */ /* 0x000fc60000010000 */
[----:B------:R-:W-:Y:S01]  /*3470*/  STG.E desc[UR4][R4.64], R39 ;  /* 0x0000002704007986 */ /* 0x000fe2000c101904 */
[----:B------:R-:W-:Y:S01]  /*3480*/  FADD.FTZ R0, R0, R11 ;  /* 0x0000000b00007221 */ /* 0x000fe20000010000 */
[----:B-----5:R-:W-:Y:S01]  /*3490*/  FADD.FTZ R35, R20, R9 ;  /* 0x0000000914237221 */ /* 0x020fe20000010000 */
[----:B------:R-:W-:Y:S01]  /*34a0*/  FADD.FTZ R10, RZ, R10 ;  /* 0x0000000aff0a7221 */ /* 0x000fe20000010000 */
[----:B------:R-:W-:Y:S01]  /*34b0*/  IADD3.X R9, R26, UR7, RZ, P0, !PT ;  /* 0x000000071a097c10 */ /* 0x000fe200087fe4ff */
[----:B------:R-:W-:Y:S02]  /*34c0*/  FADD.FTZ R19, R19, R24 ;  /* 0x0000001813137221 */ /* 0x000fe40000010000 */
        /* <DEDUP_REMOVED lines=20> */
.L_x_2953:
        /* <DEDUP_REMOVED lines=8> */
.L_x_2959:
[----:B------:R-:W-:Y:S05]  /*3690*/  BSYNC B2 ;  /* 0x0000000000027941 */ /* 0x000fea0003800000 */
.L_x_2958:
        /* <DEDUP_REMOVED lines=8> */
.L_x_2960:
[----:B------:R-:W-:Y:S01]  /*3720*/  FADD.FTZ R34, R37, R34 ;  /* 0x0000002225227221 */ /* 0x000fe20000010000 */
[----:B------:R-:W-:-:S04]  /*3730*/  HFMA2.MMA R140, -RZ, RZ, 0, 1.1920928955078125e-07 ;  /* 0x00000002ff8c7435 */ /* 0x000fc800000001ff */
[----:B------:R-:W-:Y:S02]  /*3740*/  MOV R141, R34 ;  /* 0x00000022008d7202 */ /* 0x000fe40000000f00 */
[----:B------:R-:W-:-:S07]  /*3750*/  MOV R39, R136 ;  /* 0x0000008800277202 */ /* 0x000fce0000000f00 */
[----:B------:R-:W-:Y:S05]  /*3760*/  WARPSYNC.COLLECTIVE R138, `(.L_x_2961) ;  /* 0x000000008a087348 */ /* 0x000fea0003c00000 */
[----:B------:R0:W1:Y:S02]  /*3770*/  SHFL.BFLY P1, R136, R141, R140, R143 ;  /* 0x0c00008c8d887389 */ /* 0x000064000002008f */
[----:B01----:R-:W-:Y:S01]  /*3780*/  ENDCOLLECTIVE ;  /* 0x000000000000791b */ /* 0x003fe20003800000 */
.L_x_2961:
[----:B------:R-:W-:-:S05]  /*3790*/  FADD.FTZ R39, R36, R39 ;  /* 0x0000002724277221 */ /* 0x000fca0000010000 */
[----:B------:R-:W-:Y:S02]  /*37a0*/  MOV R141, R39 ;  /* 0x00000027008d7202 */ /* 0x000fe40000000f00 */
[----:B------:R-:W-:-:S07]  /*37b0*/  MOV R117, R136 ;  /* 0x0000008800757202 */ /* 0x000fce0000000f00 */
[----:B------:R-:W-:Y:S05]  /*37c0*/  WARPSYNC.COLLECTIVE R138, `(.L_x_2962) ;  /* 0x000000008a087348 */ /* 0x000fea0003c00000 */
[----:B------:R0:W1:Y:S02]  /*37d0*/  SHFL.BFLY P1, R136, R141, R140, R143 ;  /* 0x0c00008c8d887389 */ /* 0x000064000002008f */
[----:B01----:R-:W-:Y:S01]  /*37e0*/  ENDCOLLECTIVE ;  /* 0x000000000000791b */ /* 0x003fe20003800000 */
.L_x_2962:
        /* <DEDUP_REMOVED lines=8> */
.L_x_2963:
[----:B------:R-:W-:Y:S01]  /*3870*/  FADD.FTZ R110, R39, R110 ;  /* 0x0000006e276e7221 */ /* 0x000fe20000010000 */
[----:B------:R-:W-:-:S04]  /*3880*/  MOV R39, R107 ;  /* 0x0000006b00277202 */ /* 0x000fc80000000f00 */
[----:B------:R-:W-:Y:S02]  /*3890*/  MOV R141, R110 ;  /* 0x0000006e008d7202 */ /* 0x000fe40000000f00 */
[----:B------:R-:W-:-:S07]  /*38a0*/  MOV R116, R136 ;  /* 0x0000008800747202 */ /* 0x000fce0000000f00 */
[----:B------:R-:W-:Y:S05]  /*38b0*/  WARPSYNC.COLLECTIVE R138, `(.L_x_2964) ;  /* 0x000000008a087348 */ /* 0x000fea0003c00000 */
[----:B------:R0:W1:Y:S02]  /*38c0*/  SHFL.BFLY P1, R136, R141, R140, R143 ;  /* 0x0c00008c8d887389 */ /* 0x000064000002008f */
[----:B01----:R-:W-:Y:S01]  /*38d0*/  ENDCOLLECTIVE ;  /* 0x000000000000791b */ /* 0x003fe20003800000 */
.L_x_2964:
[----:B------:R-:W-:Y:S01]  /*38e0*/  FADD.FTZ R116, R117, R116 ;  /* 0x0000007475747221 */ /* 0x000fe20000010000 */
[----:B------:R-:W-:-:S04]  /*38f0*/  HFMA2.MMA R140, -RZ, RZ, 0, 4.76837158203125e-07 ;  /* 0x00000008ff8c7435 */ /* 0x000fc800000001ff */
[----:B------:R-:W-:Y:S02]  /*3900*/  MOV R141, R116 ;  /* 0x00000074008d7202 */ /* 0x000fe40000000f00 */
[----:B------:R-:W-:-:S07]  /*3910*/  MOV R133, R136 ;  /* 0x0000008800857202 */ /* 0x000fce0000000f00 */
[----:B------:R-:W-:Y:S05]  /*3920*/  WARPSYNC.COLLECTIVE R138, `(.L_x_2965) ;  /* 0x000000008a087348 */ /* 0x000fea0003c00000 */
[----:B------:R0:W1:Y:S02]  /*3930*/  SHFL.BFLY P1, R136, R141, R140, R143 ;  /* 0x0c00008c8d887389 */ /* 0x000064000002008f */
[----:B01----:R-:W-:Y:S01]  /*3940*/  ENDCOLLECTIVE ;  /* 0x000000000000791b */ /* 0x003fe20003800000 */
.L_x_2965:
[----:B------:R-:W-:-:S05]  /*3950*/  FADD.FTZ R133, R110, R133 ;  /* 0x000000856e857221 */ /* 0x000fca0000010000 */
[----:B------:R-:W-:Y:S02]  /*3960*/  MOV R141, R133 ;  /* 0x00000085008d7202 */ /* 0x000fe40000000f00 */
[----:B------:R-:W-:-:S07]  /*3970*/  MOV R37, R136 ;  /* 0x0000008800257202 */ /* 0x000fce0000000f00 */
[----:B------:R-:W-:Y:S05]  /*3980*/  WARPSYNC.COLLECTIVE R138, `(.L_x_2966) ;  /* 0x000000008a087348 */ /* 0x000fea0003c00000 */
[----:B------:R0:W1:Y:S02]  /*3990*/  SHFL.BFLY P1, R136, R141, R140, R143 ;  /* 0x0c00008c8d887389 */ /* 0x000064000002008f */
[----:B01----:R-:W-:Y:S01]  /*39a0*/  ENDCOLLECTIVE ;  /* 0x000000000000791b */ /* 0x003fe20003800000 */
.L_x_2966:
        /* <DEDUP_REMOVED lines=8> */
.L_x_2967:
[----:B------:R-:W-:Y:S01]  /*3a30*/  FADD.FTZ R135, R133, R36 ;  /* 0x0000002485877221 */ /* 0x000fe20000010000 */
[----:B------:R-:W-:-:S04]  /*3a40*/  MOV R36, R108 ;  /* 0x0000006c00247202 */ /* 0x000fc80000000f00 */
[----:B------:R-:W-:Y:S02]  /*3a50*/  MOV R141, R135 ;  /* 0x00000087008d7202 */ /* 0x000fe40000000f00 */
[----:B------:R-:W-:-:S07]  /*3a60*/  MOV R139, R136 ;  /* 0x00000088008b7202 */ /* 0x000fce0000000f00 */
[----:B------:R-:W-:Y:S05]  /*3a70*/  WARPSYNC.COLLECTIVE R138, `(.L_x_2968) ;  /* 0x000000008a087348 */ /* 0x000fea0003c00000 */
[----:B------:R0:W1:Y:S02]  /*3a80*/  SHFL.BFLY P1, R136, R141, R140, R143 ;  /* 0x0c00008c8d887389 */ /* 0x000064000002008f */
[----:B01----:R-:W-:Y:S01]  /*3a90*/  ENDCOLLECTIVE ;  /* 0x000000000000791b */ /* 0x003fe20003800000 */
.L_x_2968:
[----:B------:R-:W-:Y:S05]  /*3aa0*/  BRA `(.L_x_2969) ;  /* 0xffffffdc00247947 */ /* 0x000fea000383ffff */
.L_x_2970:
        /* <DEDUP_REMOVED lines=13> */
.L_x_3255:


//--------------------- .text._ZN10layer_norm22ln_bwd_finalize_kernelINS_22Kernel_traits_finalizeILj512EfffffjLb0ELj1024ELj4ENS_18Kernel_traits_baseILj512EfffffjLj1024EEEEELb0ELb0EEEvNS_9BwdParamsE --------------------------
	.section	.text._ZN10layer_norm22ln_bwd_finalize_kernelINS_22Kernel_traits_finalizeILj512EfffffjLb0ELj1024ELj4ENS_18Kernel_traits_baseILj512EfffffjLj1024EEEEELb0ELb0EEEvNS_9BwdParamsE,"ax",@progbits
	.align	128
        .global         _ZN10layer_norm22ln_bwd_finalize_kernelINS_22Kernel_traits_finalizeILj512EfffffjLb0ELj1024ELj4ENS_18Kernel_traits_baseILj512EfffffjLj1024EEEEELb0ELb0EEEvNS_9BwdParamsE
        .type           _ZN10layer_norm22ln_bwd_finalize_kernelINS_22Kernel_traits_finalizeILj512EfffffjLb0ELj1024ELj4ENS_18Kernel_traits_baseILj512EfffffjLj1024EEEEELb0ELb0EEEvNS_9BwdParamsE,@function
        .size           _ZN10layer_norm22ln_bwd_finalize_kernelINS_22Kernel_traits_finalizeILj512EfffffjLb0ELj1024ELj4ENS_18Kernel_traits_baseILj512EfffffjLj1024EEEEELb0ELb0EEEvNS_9BwdParamsE,(.L_x_3256 - _ZN10layer_norm22ln_bwd_finalize_kernelINS_22Kernel_traits_finalizeILj512EfffffjLb0ELj1024ELj4ENS_18Kernel_traits_baseILj512EfffffjLj1024EEEEELb0ELb0EEEvNS_9BwdParamsE)
        .other          _ZN10layer_norm22ln_bwd_finalize_kernelINS_22Kernel_traits_finalizeILj512EfffffjLb0ELj1024ELj4ENS_18Kernel_traits_baseILj512EfffffjLj1024EEEEELb0ELb0EEEvNS_9BwdParamsE,@"STO_CUDA_ENTRY STV_DEFAULT"
_ZN10layer_norm22ln_bwd_finalize_kernelINS_22Kernel_traits_finalizeILj512EfffffjLb0ELj1024ELj4ENS_18Kernel_traits_baseILj512EfffffjLj1024EEEEELb0ELb0EEEvNS_9BwdParamsE:
.text._ZN10layer_norm22ln_bwd_finalize_kernelINS_22Kernel_traits_finalizeILj512EfffffjLb0ELj1024ELj4ENS_18Kernel_traits_baseILj512EfffffjLj1024EEEEELb0ELb0EEEvNS_9BwdParamsE:
        /* <DEDUP_REMOVED lines=25> */
.L_x_2983:
        /* <DEDUP_REMOVED lines=30> */
.L_x_2975:
        /* <DEDUP_REMOVED lines=36> */
.L_x_2974:
[----:B------:R-:W-:Y:S05]  /*05b0*/  BSYNC B1 ;  /* 0x0000000000017941 */ /* 0x000fea0003800000 */
.L_x_2973:
        /* <DEDUP_REMOVED lines=24> */
.L_x_2977:
[----:B------:R-:W-:Y:S05]  /*0740*/  BSYNC B1 ;  /* 0x0000000000017941 */ /* 0x000fea0003800000 */
.L_x_2976:
        /* <DEDUP_REMOVED lines=12> */
.L_x_2978:
[----:B------:R-:W-:Y:S05]  /*0810*/  BSYNC B1 ;  /* 0x0000000000017941 */ /* 0x000fea0003800000 */
.L_x_2972:
[----:B------:R-:W-:Y:S05]  /*0820*/  BSYNC B0 ;  /* 0x0000000000007941 */ /* 0x000fea0003800000 */
.L_x_2971:
        /* <DEDUP_REMOVED lines=29> */
.L_x_2994:
[----:B---3--:R-:W-:Y:S01]  /*0a00*/  FADD.FTZ R9, R18, R9 ;  /* 0x0000000912097221 */ /* 0x008fe20000010000 */
[----:B--2---:R-:W-:-:S04]  /*0a10*/  FADD.FTZ R11, R10, R11 ;  /* 0x0000000b0a0b7221 */ /* 0x004fc80000010000 */
[----:B------:R2:W-:Y:S04]  /*0a20*/  @!P1 STS [R6+0x2000], R9 ;  /* 0x0020000906009388 */ /* 0x0005e80000000800 */
[----:B------:R2:W-:Y:S02]  /*0a30*/  @!P1 STS [R6+0x2080], R11 ;  /* 0x0020800b06009388 */ /* 0x0005e40000000800 */
.L_x_2979:
        /* <DEDUP_REMOVED lines=16> */
.L_x_2982:
[----:B------:R-:W-:Y:S05]  /*0b40*/  BSYNC B0 ;  /* 0x0000000000007941 */ /* 0x000fea0003800000 */
.L_x_2981:
[C---:B------:R-:W-:Y:S01]  /*0b50*/  ISETP.GT.U32.AND P1, PT, R3.reuse, -0x201, PT ;  /* 0xfffffdff0300780c */ /* 0x040fe20003f24070 */
[----:B------:R-:W-:Y:S01]  /*0b60*/  VIADD R4, R4, 0x100 ;  /* 0x0000010004047836 */ /* 0x000fe20000000000 */
[----:B------:R-:W-:-:S11]  /*0b70*/  IADD3 R3, R3, 0x200, RZ ;  /* 0x0000020003037810 */ /* 0x000fd60007ffe0ff */
[----:B------:R-:W-:Y:S05]  /*0b80*/  @P1 BRA `(.L_x_2983) ;  /* 0xfffffff400801947 */ /* 0x000fea000383ffff */
[----:B------:R-:W-:Y:S05]  /*0b90*/  EXIT ;  /* 0x000000000000794d */ /* 0x000fea0003800000 */
.L_x_2980:
[----:B------:R-:W-:Y:S01]  /*0ba0*/  HFMA2.MMA R21, -RZ, RZ, 0, 5.9604644775390625e-08 ;  /* 0x00000001ff157435 */ /* 0x000fe200000001ff */
[----:B0--3--:R-:W-:Y:S01]  /*0bb0*/  MOV R22, R10 ;  /* 0x0000000a00167202 */ /* 0x009fe20000000f00 */
[----:B------:R-:W-:Y:S01]  /*0bc0*/  IMAD.MOV.U32 R19, RZ, RZ, -0x1 ;  /* 0xffffffffff137424 */ /* 0x000fe200078e00ff */
[----:B------:R-:W-:-:S08]  /*0bd0*/  MOV R24, 0x1f ;  /* 0x0000001f00187802 */ /* 0x000fd00000000f00 */
[----:B-12---:R-:W-:Y:S05]  /*0be0*/  WARPSYNC.COLLECTIVE R19, `(.L_x_2984) ;  /* 0x0000000013087348 */ /* 0x006fea0003c00000 */
[----:B------:R0:W3:Y:S02]  /*0bf0*/  SHFL.BFLY P2, R20, R22, R21, R24 ;  /* 0x0c00001516147389 */ /* 0x0000e40000040018 */
[----:B0123--:R-:W-:Y:S01]  /*0c00*/  ENDCOLLECTIVE ;  /* 0x000000000000791b */ /* 0x00ffe20003800000 */
.L_x_2984:
[----:B------:R-:W-:Y:S01]  /*0c10*/  HFMA2.MMA R21, -RZ, RZ, 0, 1.1920928955078125e-07 ;  /* 0x00000002ff157435 */ /* 0x000fe200000001ff */
[----:B------:R-:W-:-:S05]  /*0c20*/  MOV R11, R20 ;  /* 0x00000014000b7202 */ /* 0x000fca0000000f00 */
[----:B------:R-:W-:-:S05]  /*0c30*/  FADD.FTZ R11, R10, R11 ;  /* 0x0000000b0a0b7221 */ /* 0x000fca0000010000 */
[----:B------:R-:W-:-:S07]  /*0c40*/  MOV R22, R11 ;  /* 0x0000000b00167202 */ /* 0x000fce0000000f00 */
[----:B------:R-:W-:Y:S05]  /*0c50*/  WARPSYNC.COLLECTIVE R19, `(.L_x_2985) ;  /* 0x0000000013087348 */ /* 0x000fea0003c00000 */
[----:B------:R0:W1:Y:S02]  /*0c60*/  SHFL.BFLY P2, R20, R22, R21, R24 ;  /* 0x0c00001516147389 */ /* 0x0000640000040018 */
[----:B01----:R-:W-:Y:S01]  /*0c70*/  ENDCOLLECTIVE ;  /* 0x000000000000791b */ /* 0x003fe20003800000 */
.L_x_2985:
[----:B------:R-:W-:Y:S01]  /*0c80*/  HFMA2.MMA R21, -RZ, RZ, 0, 2.384185791015625e-07 ;  /* 0x00000004ff157435 */ /* 0x000fe200000001ff */
[----:B------:R-:W-:-:S04]  /*0c90*/  IMAD.MOV.U32 R14, RZ, RZ, R20 ;  /* 0x000000ffff0e7224 */ /* 0x000fc800078e0014 */
[----:B------:R-:W-:-:S05]  /*0ca0*/  FADD.FTZ R14, R11, R14 ;  /* 0x0000000e0b0e7221 */ /* 0x000fca0000010000 */
[----:B------:R-:W-:-:S07]  /*0cb0*/  MOV R22, R14 ;  /* 0x0000000e00167202 */ /* 0x000fce0000000f00 */
[----:B------:R-:W-:Y:S05]  /*0cc0*/  WARPSYNC.COLLECTIVE R19, `(.L_x_2986) ;  /* 0x0000000013087348 */ /* 0x000fea0003c00000 */
[----:B------:R0:W1:Y:S02]  /*0cd0*/  SHFL.BFLY P2, R20, R22, R21, R24 ;  /* 0x0c00001516147389 */ /* 0x0000640000040018 */
[----:B01----:R-:W-:Y:S01]  /*0ce0*/  ENDCOLLECTIVE ;  /* 0x000000000000791b */ /* 0x003fe20003800000 */
.L_x_2986:
[----:B------:R-:W-:Y:S01]  /*0cf0*/  IMAD.MOV.U32 R21, RZ, RZ, 0x8 ;  /* 0x00000008ff157424 */ /* 0x000fe200078e00ff */
[----:B------:R-:W-:-:S05]  /*0d00*/  MOV R13, R20 ;  /* 0x00000014000d7202 */ /* 0x000fca0000000f00 */
[----:B------:R-:W-:-:S05]  /*0d10*/  FADD.FTZ R13, R14, R13 ;  /* 0x0000000d0e0d7221 */ /* 0x000fca0000010000 */
[----:B------:R-:W-:-:S07]  /*0d20*/  MOV R22, R13 ;  /* 0x0000000d00167202 */ /* 0x000fce0000000f00 */
[----:B------:R-:W-:Y:S05]  /*0d30*/  WARPSYNC.COLLECTIVE R19, `(.L_x_2987) ;  /* 0x0000000013087348 */ /* 0x000fea0003c00000 */
[----:B------:R0:W1:Y:S02]  /*0d40*/  SHFL.BFLY P2, R20, R22, R21, R24 ;  /* 0x0c00001516147389 */ /* 0x0000640000040018 */
[----:B01----:R-:W-:Y:S01]  /*0d50*/  ENDCOLLECTIVE ;  /* 0x000000000000791b */ /* 0x003fe20003800000 */
.L_x_2987:
[----:B------:R-:W-:Y:S01]  /*0d60*/  HFMA2.MMA R21, -RZ, RZ, 0, 9.5367431640625e-07 ;  /* 0x00000010ff157435 */ /* 0x000fe200000001ff */
[----:B------:R-:W-:-:S05]  /*0d70*/  MOV R10, R20 ;  /* 0x00000014000a7202 */ /* 0x000fca0000000f00 */
[----:B------:R-:W-:-:S05]  /*0d80*/  FADD.FTZ R10, R13, R10 ;  /* 0x0000000a0d0a7221 */ /* 0x000fca0000010000 */
[----:B------:R-:W-:-:S07]  /*0d90*/  MOV R22, R10 ;  /* 0x0000000a00167202 */ /* 0x000fce0000000f00 */
[----:B------:R-:W-:Y:S05]  /*0da0*/  WARPSYNC.COLLECTIVE R19, `(.L_x_2988) ;  /* 0x0000000013087348 */ /* 0x000fea0003c00000 */
[----:B------:R0:W1:Y:S02]  /*0db0*/  SHFL.BFLY P2, R20, R22, R21, R24 ;  /* 0x0c00001516147389 */ /* 0x0000640000040018 */
[----:B01----:R-:W-:Y:S01]  /*0dc0*/  ENDCOLLECTIVE ;  /* 0x000000000000791b */ /* 0x003fe20003800000 */
.L_x_2988:
[----:B------:R-:W-:Y:S01]  /*0dd0*/  HFMA2.MMA R21, -RZ, RZ, 0, 5.9604644775390625e-08 ;  /* 0x00000001ff157435 */ /* 0x000fe200000001ff */
[----:B------:R-:W-:Y:S01]  /*0de0*/  IMAD.MOV.U32 R22, RZ, RZ, R9 ;  /* 0x000000ffff167224 */ /* 0x000fe200078e0009 */
[----:B------:R-:W-:-:S09]  /*0df0*/  MOV R11, R20 ;  /* 0x00000014000b7202 */ /* 0x000fd20000000f00 */
[----:B------:R-:W-:Y:S05]  /*0e00*/  WARPSYNC.COLLECTIVE R19, `(.L_x_2989) ;  /* 0x0000000013087348 */ /* 0x000fea0003c00000 */
[----:B------:R0:W1:Y:S02]  /*0e10*/  SHFL.BFLY P2, R20, R22, R21, R24 ;  /* 0x0c00001516147389 */ /* 0x0000640000040018 */
[----:B01----:R-:W-:Y:S01]  /*0e20*/  ENDCOLLECTIVE ;  /* 0x000000000000791b */ /* 0x003fe20003800000 */
.L_x_2989:
[----:B------:R-:W-:Y:S01]  /*0e30*/  HFMA2.MMA R21, -RZ, RZ, 0, 1.1920928955078125e-07 ;  /* 0x00000002ff157435 */ /* 0x000fe200000001ff */
[----:B------:R-:W-:-:S05]  /*0e40*/  MOV R14, R20 ;  /* 0x00000014000e7202 */ /* 0x000fca0000000f00 */
[----:B------:R-:W-:-:S05]  /*0e50*/  FADD.FTZ R15, R9, R14 ;  /* 0x0000000e090f7221 */ /* 0x000fca0000010000 */
[----:B------:R-:W-:-:S07]  /*0e60*/  MOV R22, R15 ;  /* 0x0000000f00167202 */ /* 0x000fce0000000f00 */
[----:B------:R-:W-:Y:S05]  /*0e70*/  WARPSYNC.COLLECTIVE R19, `(.L_x_2990) ;  /* 0x0000000013087348 */ /* 0x000fea0003c00000 */
[----:B------:R0:W1:Y:S02]  /*0e80*/  SHFL.BFLY P2, R20, R22, R21, R24 ;  /* 0x0c00001516147389 */ /* 0x0000640000040018 */
[----:B01----:R-:W-:Y:S01]  /*0e90*/  ENDCOLLECTIVE ;  /* 0x000000000000791b */ /* 0x003fe20003800000 */
.L_x_2990:
[----:B------:R-:W-:Y:S01]  /*0ea0*/  HFMA2.MMA R21, -RZ, RZ, 0, 2.384185791015625e-07 ;  /* 0x00000004ff157435 */ /* 0x000fe200000001ff */
[----:B------:R-:W-:-:S04]  /*0eb0*/  IMAD.MOV.U32 R16, RZ, RZ, R20 ;  /* 0x000000ffff107224 */ /* 0x000fc800078e0014 */
[----:B------:R-:W-:-:S05]  /*0ec0*/  FADD.FTZ R16, R15, R16 ;  /* 0x000000100f107221 */ /* 0x000fca0000010000 */
[----:B------:R-:W-:-:S07]  /*0ed0*/  MOV R22, R16 ;  /* 0x0000001000167202 */ /* 0x000fce0000000f00 */
[----:B------:R-:W-:Y:S05]  /*0ee0*/  WARPSYNC.COLLECTIVE R19, `(.L_x_2991) ;  /* 0x0000000013087348 */ /* 0x000fea0003c00000 */
[----:B------:R0:W1:Y:S02]  /*0ef0*/  SHFL.BFLY P2, R20, R22, R21, R24 ;  /* 0x0c00001516147389 */ /* 0x0000640000040018 */
[----:B01----:R-:W-:Y:S01]  /*0f00*/  ENDCOLLECTIVE ;  /* 0x000000000000791b */ /* 0x003fe20003800000 */
.L_x_2991:
[----:B------:R-:W-:Y:S01]  /*0f10*/  IMAD.MOV.U32 R21, RZ, RZ, 0x8 ;  /* 0x00000008ff157424 */ /* 0x000fe200078e00ff */
[----:B------:R-:W-:-:S05]  /*0f20*/  MOV R17, R20 ;  /* 0x0000001400117202 */ /* 0x000fca0000000f00 */
[----:B------:R-:W-:-:S05]  /*0f30*/  FADD.FTZ R17, R16, R17 ;  /* 0x0000001110117221 */ /* 0x000fca0000010000 */
[----:B------:R-:W-:-:S07]  /*0f40*/  MOV R22, R17 ;  /* 0x0000001100167202 */ /* 0x000fce0000000f00 */
[----:B------:R-:W-:Y:S05]  /*0f50*/  WARPSYNC.COLLECTIVE R19, `(.L_x_2992) ;  /* 0x0000000013087348 */ /* 0x000fea0003c00000 */
[----:B------:R0:W1:Y:S02]  /*0f60*/  SHFL.BFLY P2, R20, R22, R21, R24 ;  /* 0x0c00001516147389 */ /* 0x0000640000040018 */
[----:B01----:R-:W-:Y:S01]  /*0f70*/  ENDCOLLECTIVE ;  /* 0x000000000000791b */ /* 0x003fe20003800000 */
.L_x_2992:
[----:B------:R-:W-:Y:S01]  /*0f80*/  HFMA2.MMA R21, -RZ, RZ, 0, 9.5367431640625e-07 ;  /* 0x00000010ff157435 */ /* 0x000fe200000001ff */
[----:B------:R-:W-:-:S05]  /*0f90*/  MOV R18, R20 ;  /* 0x0000001400127202 */ /* 0x000fca0000000f00 */
[----:B------:R-:W-:-:S05]  /*0fa0*/  FADD.FTZ R18, R17, R18 ;  /* 0x0000001211127221 */ /* 0x000fca0000010000 */
[----:B------:R-:W-:-:S07]  /*0fb0*/  MOV R22, R18 ;  /* 0x0000001200167202 */ /* 0x000fce0000000f00 */
[----:B------:R-:W-:Y:S05]  /*0fc0*/  WARPSYNC.COLLECTIVE R19, `(.L_x_2993) ;  /* 0x0000000013087348 */ /* 0x000fea0003c00000 */
[----:B------:R0:W1:Y:S02]  /*0fd0*/  SHFL.BFLY P2, R20, R22, R21, R24 ;  /* 0x0c00001516147389 */ /* 0x0000640000040018 */
[----:B01----:R-:W-:Y:S01]  /*0fe0*/  ENDCOLLECTIVE ;  /* 0x000000000000791b */ /* 0x003fe20003800000 */
.L_x_2993:
[----:B------:R-:W-:Y:S01]  /*0ff0*/  MOV R9, R20 ;  /* 0x0000001400097202 */ /* 0x000fe20000000f00 */
[----:B------:R-:W-:Y:S06]  /*1000*/  BRA `(.L_x_2994) ;  /* 0xfffffff8007c7947 */ /* 0x000fec000383ffff */
.L_x_2995:
        /* <DEDUP_REMOVED lines=15> */
.L_x_3256:


//--------------------- .text._ZN10layer_norm40ln_parallel_residual_bwd_finalize_kernelINS_22Kernel_traits_finalizeILj512EfffffjLb0ELj1024ELj4ENS_18Kernel_traits_baseILj512EfffffjLj1024EEEEELb0EEEvNS_9BwdParamsE --------------------------
	.section	.text._ZN10layer_norm40ln_parallel_residual_bwd_finalize_kernelINS_22Kernel_traits_finalizeILj512EfffffjLb0ELj1024ELj4ENS_18Kernel_traits_baseILj512EfffffjLj1024EEEEELb0EEEvNS_9BwdParamsE,"ax",@progbits
	.align	128
        .global         _ZN10layer_norm40ln_parallel_residual_bwd_finalize_kernelINS_22Kernel_traits_finalizeILj512EfffffjLb0ELj1024ELj4ENS_18Kernel_traits_baseILj512EfffffjLj1024EEEEELb0EEEvNS_9BwdParamsE
        .type           _ZN10layer_norm40ln_parallel_residual_bwd_finalize_kernelINS_22Kernel_traits_finalizeILj512EfffffjLb0ELj1024ELj4ENS_18Kernel_traits_baseILj512EfffffjLj1024EEEEELb0EEEvNS_9BwdParamsE,@function
        .size           _ZN10layer_norm40ln_parallel_residual_bwd_finalize_kernelINS_22Kernel_traits_finalizeILj512EfffffjLb0ELj1024ELj4ENS_18Kernel_traits_baseILj512EfffffjLj1024EEEEELb0EEEvNS_9BwdParamsE,(.L_x_3257 - _ZN10layer_norm40ln_parallel_residual_bwd_finalize_kernelINS_22Kernel_traits_finalizeILj512EfffffjLb0ELj1024ELj4ENS_18Kernel_traits_baseILj512EfffffjLj1024EEEEELb0EEEvNS_9BwdParamsE)
        .other          _ZN10layer_norm40ln_parallel_residual_bwd_finalize_kernelINS_22Kernel_traits_finalizeILj512EfffffjLb0ELj1024ELj4ENS_18Kernel_traits_baseILj512EfffffjLj1024EEEEELb0EEEvNS_9BwdParamsE,@"STO_CUDA_ENTRY STV_DEFAULT"
_ZN10layer_norm40ln_parallel_residual_bwd_finalize_kernelINS_22Kernel_traits_finalizeILj512EfffffjLb0ELj1024ELj4ENS_18Kernel_traits_baseILj512EfffffjLj1024EEEEELb0EEEvNS_9BwdParamsE:
.text._ZN10layer_norm40ln_parallel_residual_bwd_finalize_kernelINS_22Kernel_traits_finalizeILj512EfffffjLb0ELj1024ELj4ENS_18Kernel_traits_baseILj512EfffffjLj1024EEEEELb0EEEvNS_9BwdParamsE:
        /* <DEDUP_REMOVED lines=22> */
.L_x_3008:
        /* <DEDUP_REMOVED lines=42> */
.L_x_3000:
        /* <DEDUP_REMOVED lines=62> */
.L_x_2999:
[----:B------:R-:W-:Y:S05]  /*07e0*/  BSYNC B1 ;  /* 0x0000000000017941 */ /* 0x000fea0003800000 */
.L_x_2998:
        /* <DEDUP_REMOVED lines=38> */
.L_x_3002:
[----:B------:R-:W-:Y:S05]  /*0a50*/  BSYNC B1 ;  /* 0x0000000000017941 */ /* 0x000fea0003800000 */
.L_x_3001:
        /* <DEDUP_REMOVED lines=20> */
.L_x_3003:
[----:B------:R-:W-:Y:S05]  /*0ba0*/  BSYNC B1 ;  /* 0x0000000000017941 */ /* 0x000fea0003800000 */
.L_x_2997:
[----:B------:R-:W-:Y:S05]  /*0bb0*/  BSYNC B0 ;  /* 0x0000000000007941 */ /* 0x000fea0003800000 */
.L_x_2996:
        /* <DEDUP_REMOVED lines=54> */
.L_x_3029:
        /* <DEDUP_REMOVED lines=10> */
.L_x_3004:
        /* <DEDUP_REMOVED lines=24> */
.L_x_3007:
[----:B------:R-:W-:Y:S05]  /*1140*/  BSYNC B0 ;  /* 0x0000000000007941 */ /* 0x000fea0003800000 */
.L_x_3006:
[C---:B------:R-:W-:Y:S02]  /*1150*/  ISETP.GT.U32.AND P1, PT, R4.reuse, -0x201, PT ;  /* 0xfffffdff0400780c */ /* 0x040fe40003f24070 */
[----:B------:R-:W-:Y:S02]  /*1160*/  IADD3 R4, R4, 0x200, RZ ;  /* 0x0000020004047810 */ /* 0x000fe40007ffe0ff */
[----:B------:R-:W-:-:S09]  /*1170*/  IADD3 R5, R5, 0x100, RZ ;  /* 0x0000010005057810 */ /* 0x000fd20007ffe0ff */
[----:B------:R-:W-:Y:S05]  /*1180*/  @P1 BRA `(.L_x_3008) ;  /* 0xffffffec00f41947 */ /* 0x000fea000383ffff */
[----:B------:R-:W-:Y:S05]  /*1190*/  EXIT ;  /* 0x000000000000794d */ /* 0x000fea0003800000 */
.L_x_3005:
[----:B------:R-:W-:Y:S01]  /*11a0*/  HFMA2.MMA R14, -RZ, RZ, 0, 5.9604644775390625e-08 ;  /* 0x00000001ff0e7435 */ /* 0x000fe200000001ff */
[----:B----4-:R-:W-:Y:S02]  /*11b0*/  MOV R27, R10 ;  /* 0x0000000a001b7202 */ /* 0x010fe40000000f00 */
[----:B------:R-:W-:Y:S02]  /*11c0*/  MOV R13, 0x1f ;  /* 0x0000001f000d7802 */ /* 0x000fe40000000f00 */
[----:B------:R-:W-:-:S07]  /*11d0*/  MOV R12, 0xffffffff ;  /* 0xffffffff000c7802 */ /* 0x000fce0000000f00 */
[----:B0123--:R-:W-:Y:S05]  /*11e0*/  WARPSYNC.COLLECTIVE R12, `(.L_x_3009) ;  /* 0x000000000c087348 */ /* 0x00ffea0003c00000 */
[----:B------:R4:W0:Y:S02]  /*11f0*/  SHFL.BFLY P2, R17, R27, R14, R13 ;  /* 0x0c00000e1b117389 */ /* 0x000824000004000d */
[----:B01234-:R-:W-:Y:S01]  /*1200*/  ENDCOLLECTIVE ;  /* 0x000000000000791b */ /* 0x01ffe20003800000 */
.L_x_3009:
[----:B------:R-:W-:Y:S01]  /*1210*/  HFMA2.MMA R14, -RZ, RZ, 0, 1.1920928955078125e-07 ;  /* 0x00000002ff0e7435 */ /* 0x000fe200000001ff */
[----:B------:R-:W-:-:S05]  /*1220*/  FADD.FTZ R11, R10, R17 ;  /* 0x000000110a0b7221 */ /* 0x000fca0000010000 */
[----:B------:R-:W-:-:S07]  /*1230*/  MOV R27, R11 ;  /* 0x0000000b001b7202 */ /* 0x000fce0000000f00 */
[----:B------:R-:W-:Y:S05]  /*1240*/  WARPSYNC.COLLECTIVE R12, `(.L_x_3010) ;  /* 0x000000000c087348 */ /* 0x000fea0003c00000 */
[----:B------:R0:W1:Y:S02]  /*1250*/  SHFL.BFLY P2, R17, R27, R14, R13 ;  /* 0x0c00000e1b117389 */ /* 0x000064000004000d */
[----:B01----:R-:W-:Y:S01]  /*1260*/  ENDCOLLECTIVE ;  /* 0x000000000000791b */ /* 0x003fe20003800000 */
.L_x_3010:
[----:B------:R-:W-:Y:S01]  /*1270*/  HFMA2.MMA R14, -RZ, RZ, 0, 2.384185791015625e-07 ;  /* 0x00000004ff0e7435 */ /* 0x000fe200000001ff */
[----:B------:R-:W-:-:S05]  /*1280*/  FADD.FTZ R10, R11, R17 ;  /* 0x000000110b0a7221 */ /* 0x000fca0000010000 */
[----:B------:R-:W-:-:S07]  /*1290*/  MOV R27, R10 ;  /* 0x0000000a001b7202 */ /* 0x000fce0000000f00 */
[----:B------:R-:W-:Y:S05]  /*12a0*/  WARPSYNC.COLLECTIVE R12, `(.L_x_3011) ;  /* 0x000000000c087348 */ /* 0x000fea0003c00000 */
[----:B------:R0:W1:Y:S02]  /*12b0*/  SHFL.BFLY P2, R17, R27, R14, R13 ;  /* 0x0c00000e1b117389 */ /* 0x000064000004000d */
[----:B01----:R-:W-:Y:S01]  /*12c0*/  ENDCOLLECTIVE ;  /* 0x000000000000791b */ /* 0x003fe20003800000 */
.L_x_3011:
[----:B------:R-:W-:Y:S01]  /*12d0*/  HFMA2.MMA R14, -RZ, RZ, 0, 4.76837158203125e-07 ;  /* 0x00000008ff0e7435 */ /* 0x000fe200000001ff */
[----:B------:R-:W-:-:S05]  /*12e0*/  FADD.FTZ R19, R10, R17 ;  /* 0x000000110a137221 */ /* 0x000fca0000010000 */
[----:B------:R-:W-:-:S07]  /*12f0*/  MOV R27, R19 ;  /* 0x00000013001b7202 */ /* 0x000fce0000000f00 */
[----:B------:R-:W-:Y:S05]  /*1300*/  WARPSYNC.COLLECTIVE R12, `(.L_x_3012) ;  /* 0x000000000c087348 */ /* 0x000fea0003c00000 */
[----:B------:R0:W1:Y:S02]  /*1310*/  SHFL.BFLY P2, R17, R27, R14, R13 ;  /* 0x0c00000e1b117389 */ /* 0x000064000004000d */
[----:B01----:R-:W-:Y:S01]  /*1320*/  ENDCOLLECTIVE ;  /* 0x000000000000791b */ /* 0x003fe20003800000 */
.L_x_3012:
[----:B------:R-:W-:Y:S01]  /*1330*/  HFMA2.MMA R14, -RZ, RZ, 0, 9.5367431640625e-07 ;  /* 0x00000010ff0e7435 */ /* 0x000fe200000001ff */
[----:B------:R-:W-:-:S05]  /*1340*/  FADD.FTZ R11, R19, R17 ;  /* 0x00000011130b7221 */ /* 0x000fca0000010000 */
[----:B------:R-:W-:-:S07]  /*1350*/  MOV R27, R11 ;  /* 0x0000000b001b7202 */ /* 0x000fce0000000f00 */
[----:B------:R-:W-:Y:S05]  /*1360*/  WARPSYNC.COLLECTIVE R12, `(.L_x_3013) ;  /* 0x000000000c087348 */ /* 0x000fea0003c00000 */
[----:B------:R0:W1:Y:S02]  /*1370*/  SHFL.BFLY P2, R17, R27, R14, R13 ;  /* 0x0c00000e1b117389 */ /* 0x000064000004000d */
[----:B01----:R-:W-:Y:S01]  /*1380*/  ENDCOLLECTIVE ;  /* 0x000000000000791b */ /* 0x003fe20003800000 */
.L_x_3013:
[----:B------:R-:W-:Y:S01]  /*1390*/  HFMA2.MMA R14, -RZ, RZ, 0, 5.9604644775390625e-08 ;  /* 0x00000001ff0e7435 */ /* 0x000fe200000001ff */
[----:B------:R-:W-:Y:S01]  /*13a0*/  IMAD.MOV.U32 R27, RZ, RZ, R15 ;  /* 0x000000ffff1b7224 */ /* 0x000fe200078e000f */
[----:B------:R-:W-:-:S09]  /*13b0*/  MOV R10, R17 ;  /* 0x00000011000a7202 */ /* 0x000fd20000000f00 */
[----:B------:R-:W-:Y:S05]  /*13c0*/  WARPSYNC.COLLECTIVE R12, `(.L_x_3014) ;  /* 0x000000000c087348 */ /* 0x000fea0003c00000 */
[----:B------:R0:W1:Y:S02]  /*13d0*/  SHFL.BFLY P2, R17, R27, R14, R13 ;  /* 0x0c00000e1b117389 */ /* 0x000064000004000d */
[----:B01----:R-:W-:Y:S01]  /*13e0*/  ENDCOLLECTIVE ;  /* 0x000000000000791b */ /* 0x003fe20003800000 */
.L_x_3014:
[----:B------:R-:W-:Y:S01]  /*13f0*/  HFMA2.MMA R14, -RZ, RZ, 0, 1.1920928955078125e-07 ;  /* 0x00000002ff0e7435 */ /* 0x000fe200000001ff */
[----:B------:R-:W-:-:S05]  /*1400*/  MOV R16, R17 ;  /* 0x0000001100107202 */ /* 0x000fca0000000f00 */
[----:B------:R-:W-:-:S05]  /*1410*/  FADD.FTZ R16, R15, R16 ;  /* 0x000000100f107221 */ /* 0x000fca0000010000 */
[----:B------:R-:W-:-:S07]  /*1420*/  MOV R27, R16 ;  /* 0x00000010001b7202 */ /* 0x000fce0000000f00 */
[----:B------:R-:W-:Y:S05]  /*1430*/  WARPSYNC.COLLECTIVE R12, `(.L_x_3015) ;  /* 0x000000000c087348 */ /* 0x000fea0003c00000 */
[----:B------:R0:W1:Y:S02]  /*1440*/  SHFL.BFLY P2, R17, R27, R14, R13 ;  /* 0x0c00000e1b117389 */ /* 0x000064000004000d */
[----:B01----:R-:W-:Y:S01]  /*1450*/  ENDCOLLECTIVE ;  /* 0x000000000000791b */ /* 0x003fe20003800000 */
.L_x_3015:
[----:B------:R-:W-:Y:S01]  /*1460*/  HFMA2.MMA R14, -RZ, RZ, 0, 2.384185791015625e-07 ;  /* 0x00000004ff0e7435 */ /* 0x000fe200000001ff */
[----:B------:R-:W-:-:S05]  /*1470*/  MOV R19, R17 ;  /* 0x0000001100137202 */ /* 0x000fca0000000f00 */
[----:B------:R-:W-:-:S05]  /*1480*/  FADD.FTZ R15, R16, R19 ;  /* 0x00000013100f7221 */ /* 0x000fca0000010000 */
[----:B------:R-:W-:-:S07]  /*1490*/  MOV R27, R15 ;  /* 0x0000000f001b7202 */ /* 0x000fce0000000f00 */
[----:B------:R-:W-:Y:S05]  /*14a0*/  WARPSYNC.COLLECTIVE R12, `(.L_x_3016) ;  /* 0x000000000c087348 */ /* 0x000fea0003c00000 */
[----:B------:R0:W1:Y:S02]  /*14b0*/  SHFL.BFLY P2, R17, R27, R14, R13 ;  /* 0x0c00000e1b117389 */ /* 0x000064000004000d */
[----:B01----:R-:W-:Y:S01]  /*14c0*/  ENDCOLLECTIVE ;  /* 0x000000000000791b */ /* 0x003fe20003800000 */
.L_x_3016:
[----:B------:R-:W-:Y:S01]  /*14d0*/  HFMA2.MMA R14, -RZ, RZ, 0, 4.76837158203125e-07 ;  /* 0x00000008ff0e7435 */ /* 0x000fe200000001ff */
[----:B------:R-:W-:-:S05]  /*14e0*/  MOV R18, R17 ;  /* 0x0000001100127202 */ /* 0x000fca0000000f00 */
[----:B------:R-:W-:-:S05]  /*14f0*/  FADD.FTZ R20, R15, R18 ;  /* 0x000000120f147221 */ /* 0x000fca0000010000 */
[----:B------:R-:W-:-:S07]  /*1500*/  MOV R27, R20 ;  /* 0x00000014001b7202 */ /* 0x000fce0000000f00 */
[----:B------:R-:W-:Y:S05]  /*1510*/  WARPSYNC.COLLECTIVE R12, `(.L_x_3017) ;  /* 0x000000000c087348 */ /* 0x000fea0003c00000 */
[----:B------:R0:W1:Y:S02]  /*1520*/  SHFL.BFLY P2, R17, R27, R14, R13 ;  /* 0x0c00000e1b117389 */ /* 0x000064000004000d */
[----:B01----:R-:W-:Y:S01]  /*1530*/  ENDCOLLECTIVE ;  /* 0x000000000000791b */ /* 0x003fe20003800000 */
.L_x_3017:
[----:B------:R-:W-:Y:S01]  /*1540*/  HFMA2.MMA R14, -RZ, RZ, 0, 9.5367431640625e-07 ;  /* 0x00000010ff0e7435 */ /* 0x000fe200000001ff */
[----:B------:R-:W-:-:S05]  /*1550*/  MOV R21, R17 ;  /* 0x0000001100157202 */ /* 0x000fca0000000f00 */
[----:B------:R-:W-:-:S05]  /*1560*/  FADD.FTZ R16, R20, R21 ;  /* 0x0000001514107221 */ /* 0x000fca0000010000 */
[----:B------:R-:W-:-:S07]  /*1570*/  MOV R27, R16 ;  /* 0x00000010001b7202 */ /* 0x000fce0000000f00 */
[----:B------:R-:W-:Y:S05]  /*1580*/  WARPSYNC.COLLECTIVE R12, `(.L_x_3018) ;  /* 0x000000000c087348 */ /* 0x000fea0003c00000 */
[----:B------:R0:W1:Y:S02]  /*1590*/  SHFL.BFLY P2, R17, R27, R14, R13 ;  /* 0x0c00000e1b117389 */ /* 0x000064000004000d */
[----:B01----:R-:W-:Y:S01]  /*15a0*/  ENDCOLLECTIVE ;  /* 0x000000000000791b */ /* 0x003fe20003800000 */
.L_x_3018:
[----:B------:R-:W-:Y:S01]  /*15b0*/  HFMA2.MMA R14, -RZ, RZ, 0, 5.9604644775390625e-08 ;  /* 0x00000001ff0e7435 */ /* 0x000fe200000001ff */
[----:B------:R-:W-:Y:S02]  /*15c0*/  MOV R27, R9 ;  /* 0x00000009001b7202 */ /* 0x000fe40000000f00 */
[----:B------:R-:W-:-:S08]  /*15d0*/  MOV R15, R17 ;  /* 0x00000011000f7202 */ /* 0x000fd00000000f00 */
[----:B------:R-:W-:Y:S05]  /*15e0*/  WARPSYNC.COLLECTIVE R12, `(.L_x_3019) ;  /* 0x000000000c087348 */ /* 0x000fea0003c00000 */
[----:B------:R0:W1:Y:S02]  /*15f0*/  SHFL.BFLY P2, R17, R27, R14, R13 ;  /* 0x0c00000e1b117389 */ /* 0x000064000004000d */
[----:B01----:R-:W-:Y:S01]  /*1600*/  ENDCOLLECTIVE ;  /* 0x000000000000791b */ /* 0x003fe20003800000 */
.L_x_3019:
[----:B------:R-:W-:Y:S01]  /*1610*/  HFMA2.MMA R14, -RZ, RZ, 0, 1.1920928955078125e-07 ;  /* 0x00000002ff0e7435 */ /* 0x000fe200000001ff */
[----:B------:R-:W-:-:S05]  /*1620*/  MOV R18, R17 ;  /* 0x0000001100127202 */ /* 0x000fca0000000f00 */
[----:B------:R-:W-:-:S05]  /*1630*/  FADD.FTZ R20, R9, R18 ;  /* 0x0000001209147221 */ /* 0x000fca0000010000 */
[----:B------:R-:W-:-:S07]  /*1640*/  MOV R27, R20 ;  /* 0x00000014001b7202 */ /* 0x000fce0000000f00 */
[----:B------:R-:W-:Y:S05]  /*1650*/  WARPSYNC.COLLECTIVE R12, `(.L_x_3020) ;  /* 0x000000000c087348 */ /* 0x000fea0003c00000 */
[----:B------:R0:W1:Y:S02]  /*1660*/  SHFL.BFLY P2, R17, R27, R14, R13 ;  /* 0x0c00000e1b117389 */ /* 0x000064000004000d */
[----:B01----:R-:W-:Y:S01]  /*1670*/  ENDCOLLECTIVE ;  /* 0x000000000000791b */ /* 0x003fe20003800000 */
.L_x_3020:
[----:B------:R-:W-:Y:S01]  /*1680*/  IMAD.MOV.U32 R14, RZ, RZ, 0x4 ;  /* 0x00000004ff0e7424 */ /* 0x000fe200078e00ff */
[----:B------:R-:W-:-:S05]  /*1690*/  MOV R21, R17 ;  /* 0x0000001100157202 */ /* 0x000fca0000000f00 */
[----:B------:R-:W-:-:S05]  /*16a0*/  FADD.FTZ R9, R20, R21 ;  /* 0x0000001514097221 */ /* 0x000fca0000010000 */
[----:B------:R-:W-:-:S07]  /*16b0*/  MOV R27, R9 ;  /* 0x00000009001b7202 */ /* 0x000fce0000000f00 */
[----:B------:R-:W-:Y:S05]  /*16c0*/  WARPSYNC.COLLECTIVE R12, `(.L_x_3021) ;  /* 0x000000000c087348 */ /* 0x000fea0003c00000 */
[----:B------:R0:W1:Y:S02]  /*16d0*/  SHFL.BFLY P2, R17, R27, R14, R13 ;  /* 0x0c00000e1b117389 */ /* 0x000064000004000d */
[----:B01----:R-:W-:Y:S01]  /*16e0*/  ENDCOLLECTIVE ;  /* 0x000000000000791b */ /* 0x003fe20003800000 */
.L_x_3021:
[----:B------:R-:W-:Y:S01]  /*16f0*/  HFMA2.MMA R14, -RZ, RZ, 0, 4.76837158203125e-07 ;  /* 0x00000008ff0e7435 */ /* 0x000fe200000001ff */
[----:B------:R-:W-:-:S05]  /*1700*/  MOV R22, R17 ;  /* 0x0000001100167202 */ /* 0x000fca0000000f00 */
[----:B------:R-:W-:-:S05]  /*1710*/  FADD.FTZ R22, R9, R22 ;  /* 0x0000001609167221 */ /* 0x000fca0000010000 */
[----:B------:R-:W-:-:S07]  /*1720*/  MOV R27, R22 ;  /* 0x00000016001b7202 */ /* 0x000fce0000000f00 */
[----:B------:R-:W-:Y:S05]  /*1730*/  WARPSYNC.COLLECTIVE R12, `(.L_x_3022) ;  /* 0x000000000c087348 */ /* 0x000fea0003c00000 */
[----:B------:R0:W1:Y:S02]  /*1740*/  SHFL.BFLY P2, R17, R27, R14, R13 ;  /* 0x0c00000e1b117389 */ /* 0x000064000004000d */
[----:B01----:R-:W-:Y:S01]  /*1750*/  ENDCOLLECTIVE ;  /* 0x000000000000791b */ /* 0x003fe20003800000 */
.L_x_3022:
[----:B------:R-:W-:Y:S01]  /*1760*/  HFMA2.MMA R14, -RZ, RZ, 0, 9.5367431640625e-07 ;  /* 0x00000010ff0e7435 */ /* 0x000fe200000001ff */
[----:B------:R-:W-:-:S05]  /*1770*/  MOV R23, R17 ;  /* 0x0000001100177202 */ /* 0x000fca0000000f00 */
[----:B------:R-:W-:-:S05]  /*1780*/  FADD.FTZ R18, R22, R23 ;  /* 0x0000001716127221 */ /* 0x000fca0000010000 */
[----:B------:R-:W-:-:S07]  /*1790*/  MOV R27, R18 ;  /* 0x00000012001b7202 */ /* 0x000fce0000000f00 */
[----:B------:R-:W-:Y:S05]  /*17a0*/  WARPSYNC.COLLECTIVE R12, `(.L_x_3023) ;  /* 0x000000000c087348 */ /* 0x000fea0003c00000 */
[----:B------:R0:W1:Y:S02]  /*17b0*/  SHFL.BFLY P2, R17, R27, R14, R13 ;  /* 0x0c00000e1b117389 */ /* 0x000064000004000d */
[----:B01----:R-:W-:Y:S01]  /*17c0*/  ENDCOLLECTIVE ;  /* 0x000000000000791b */ /* 0x003fe20003800000 */
.L_x_3023:
[----:B------:R-:W-:Y:S01]  /*17d0*/  HFMA2.MMA R14, -RZ, RZ, 0, 5.9604644775390625e-08 ;  /* 0x00000001ff0e7435 */ /* 0x000fe200000001ff */
[----:B------:R-:W-:Y:S02]  /*17e0*/  MOV R27, R8 ;  /* 0x00000008001b7202 */ /* 0x000fe40000000f00 */
[----:B------:R-:W-:-:S08]  /*17f0*/  MOV R9, R17 ;  /* 0x0000001100097202 */ /* 0x000fd00000000f00 */
[----:B------:R-:W-:Y:S05]  /*1800*/  WARPSYNC.COLLECTIVE R12, `(.L_x_3024) ;  /* 0x000000000c087348 */ /* 0x000fea0003c00000 */
[----:B------:R0:W1:Y:S02]  /*1810*/  SHFL.BFLY P2, R17, R27, R14, R13 ;  /* 0x0c00000e1b117389 */ /* 0x000064000004000d */
[----:B01----:R-:W-:Y:S01]  /*1820*/  ENDCOLLECTIVE ;  /* 0x000000000000791b */ /* 0x003fe20003800000 */
.L_x_3024:
[----:B------:R-:W-:Y:S01]  /*1830*/  HFMA2.MMA R14, -RZ, RZ, 0, 1.1920928955078125e-07 ;  /* 0x00000002ff0e7435 */ /* 0x000fe200000001ff */
[----:B------:R-:W-:-:S05]  /*1840*/  MOV R19, R17 ;  /* 0x0000001100137202 */ /* 0x000fca0000000f00 */
[----:B------:R-:W-:-:S05]  /*1850*/  FADD.FTZ R23, R8, R19 ;  /* 0x0000001308177221 */ /* 0x000fca0000010000 */
[----:B------:R-:W-:-:S07]  /*1860*/  MOV R27, R23 ;  /* 0x00000017001b7202 */ /* 0x000fce0000000f00 */
[----:B------:R-:W-:Y:S05]  /*1870*/  WARPSYNC.COLLECTIVE R12, `(.L_x_3025) ;  /* 0x000000000c087348 */ /* 0x000fea0003c00000 */
[----:B------:R0:W1:Y:S02]  /*1880*/  SHFL.BFLY P2, R17, R27, R14, R13 ;  /* 0x0c00000e1b117389 */ /* 0x000064000004000d */
[----:B01----:R-:W-:Y:S01]  /*1890*/  ENDCOLLECTIVE ;  /* 0x000000000000791b */ /* 0x003fe20003800000 */
.L_x_3025:
[----:B------:R-:W-:Y:S01]  /*18a0*/  HFMA2.MMA R14, -RZ, RZ, 0, 2.384185791015625e-07 ;  /* 0x00000004ff0e7435 */ /* 0x000fe200000001ff */
[----:B------:R-:W-:-:S05]  /*18b0*/  MOV R22, R17 ;  /* 0x0000001100167202 */ /* 0x000fca0000000f00 */
[----:B------:R-:W-:-:S05]  /*18c0*/  FADD.FTZ R8, R23, R22 ;  /* 0x0000001617087221 */ /* 0x000fca0000010000 */
[----:B------:R-:W-:-:S07]  /*18d0*/  MOV R27, R8 ;  /* 0x00000008001b7202 */ /* 0x000fce0000000f00 */
[----:B------:R-:W-:Y:S05]  /*18e0*/  WARPSYNC.COLLECTIVE R12, `(.L_x_3026) ;  /* 0x000000000c087348 */ /* 0x000fea0003c00000 */
[----:B------:R0:W1:Y:S02]  /*18f0*/  SHFL.BFLY P2, R17, R27, R14, R13 ;  /* 0x0c00000e1b117389 */ /* 0x000064000004000d */
[----:B01----:R-:W-:Y:S01]  /*1900*/  ENDCOLLECTIVE ;  /* 0x000000000000791b */ /* 0x003fe20003800000 */
.L_x_3026:
[----:B------:R-:W-:Y:S01]  /*1910*/  HFMA2.MMA R14, -RZ, RZ, 0, 4.76837158203125e-07 ;  /* 0x00000008ff0e7435 */ /* 0x000fe200000001ff */
[----:B------:R-:W-:-:S05]  /*1920*/  MOV R21, R17 ;  /* 0x0000001100157202 */ /* 0x000fca0000000f00 */
[----:B------:R-:W-:-:S05]  /*1930*/  FADD.FTZ R24, R8, R21 ;  /* 0x0000001508187221 */ /* 0x000fca0000010000 */
[----:B------:R-:W-:-:S07]  /*1940*/  MOV R27, R24 ;  /* 0x00000018001b7202 */ /* 0x000fce0000000f00 */
[----:B------:R-:W-:Y:S05]  /*1950*/  WARPSYNC.COLLECTIVE R12, `(.L_x_3027) ;  /* 0x000000000c087348 */ /* 0x000fea0003c00000 */
[----:B------:R0:W1:Y:S02]  /*1960*/  SHFL.BFLY P2, R17, R27, R14, R13 ;  /* 0x0c00000e1b117389 */ /* 0x000064000004000d */
[----:B01----:R-:W-:Y:S01]  /*1970*/  ENDCOLLECTIVE ;  /* 0x000000000000791b */ /* 0x003fe20003800000 */
.L_x_3027:
[----:B------:R-:W-:Y:S01]  /*1980*/  HFMA2.MMA R14, -RZ, RZ, 0, 9.5367431640625e-07 ;  /* 0x00000010ff0e7435 */ /* 0x000fe200000001ff */
[----:B------:R-:W-:-:S05]  /*1990*/  MOV R25, R17 ;  /* 0x0000001100197202 */ /* 0x000fca0000000f00 */
[----:B------:R-:W-:-:S05]  /*19a0*/  FADD.FTZ R25, R24, R25 ;  /* 0x0000001918197221 */ /* 0x000fca0000010000 */
[----:B------:R-:W-:-:S07]  /*19b0*/  MOV R27, R25 ;  /* 0x00000019001b7202 */ /* 0x000fce0000000f00 */
[----:B------:R-:W-:Y:S05]  /*19c0*/  WARPSYNC.COLLECTIVE R12, `(.L_x_3028) ;  /* 0x000000000c087348 */ /* 0x000fea0003c00000 */
[----:B------:R0:W1:Y:S02]  /*19d0*/  SHFL.BFLY P2, R17, R27, R14, R13 ;  /* 0x0c00000e1b117389 */ /* 0x000064000004000d */
[----:B01----:R-:W-:Y:S01]  /*19e0*/  ENDCOLLECTIVE ;  /* 0x000000000000791b */ /* 0x003fe20003800000 */
.L_x_3028:
[----:B------:R-:W-:Y:S05]  /*19f0*/  BRA `(.L_x_3029) ;  /* 0xfffffff400487947 */ /* 0x000fea000383ffff */
.L_x_3030:
        /* <DEDUP_REMOVED lines=16> */
.L_x_3257:


//--------------------- .text._ZN10layer_norm31ln_parallel_residual_bwd_kernelINS_13Kernel_traitsIfffffjLj512ELj1ELj4ELj1ELj16ENS_18Kernel_traits_baseILj512EfffffjLj128EEEEELb1ELb1ELb0EEEvNS_9BwdParamsE --------------------------
	.section	.text._ZN10layer_norm31ln_parallel_residual_bwd_kernelINS_13Kernel_traitsIfffffjLj512ELj1ELj4ELj1ELj16ENS_18Kernel_traits_baseILj512EfffffjLj128EEEEELb1ELb1ELb0EEEvNS_9BwdParamsE,"ax",@progbits
	.align	128
        .global         _ZN10layer_norm31ln_parallel_residual_bwd_kernelINS_13Kernel_traitsIfffffjLj512ELj1ELj4ELj1ELj16ENS_18Kernel_traits_baseILj512EfffffjLj128EEEEELb1ELb1ELb0EEEvNS_9BwdParamsE
        .type           _ZN10layer_norm31ln_parallel_residual_bwd_kernelINS_13Kernel_traitsIfffffjLj512ELj1ELj4ELj1ELj16ENS_18Kernel_traits_baseILj512EfffffjLj128EEEEELb1ELb1ELb0EEEvNS_9BwdParamsE,@function
        .size           _ZN10layer_norm31ln_parallel_residual_bwd_kernelINS_13Kernel_traitsIfffffjLj512ELj1ELj4ELj1ELj16ENS_18Kernel_traits_baseILj512EfffffjLj128EEEEELb1ELb1ELb0EEEvNS_9BwdParamsE,(.L_x_3258 - _ZN10layer_norm31ln_parallel_residual_bwd_kernelINS_13Kernel_traitsIfffffjLj512ELj1ELj4ELj1ELj16ENS_18Kernel_traits_baseILj512EfffffjLj128EEEEELb1ELb1ELb0EEEvNS_9BwdParamsE)
        .other          _ZN10layer_norm31ln_parallel_residual_bwd_kernelINS_13Kernel_traitsIfffffjLj512ELj1ELj4ELj1ELj16ENS_18Kernel_traits_baseILj512EfffffjLj128EEEEELb1ELb1ELb0EEEvNS_9BwdParamsE,@"STO_CUDA_ENTRY STV_DEFAULT"
_ZN10layer_norm31ln_parallel_residual_bwd_kernelINS_13Kernel_traitsIfffffjLj512ELj1ELj4ELj1ELj16ENS_18Kernel_traits_baseILj512EfffffjLj128EEEEELb1ELb1ELb0EEEvNS_9BwdParamsE:
.text._ZN10layer_norm31ln_parallel_residual_bwd_kernelINS_13Kernel_traitsIfffffjLj512ELj1ELj4ELj1ELj16ENS_18Kernel_traits_baseILj512EfffffjLj128EEEEELb1ELb1ELb0EEEvNS_9BwdParamsE:
        /* <DEDUP_REMOVED lines=22> */
[----:B------:R-:W-:-:S05]  /*0160*/  LOP3.LUT R2, R14, 0x1f, RZ, 0xc0, !PT ;  /* 0x0000001f0e027812 */ /* 0x000fca00078ec0ff */
[----:B------:R-:W0:Y:S01]  /*0170*/  @P2 LDC.64 R4, c[0x0][0x260] ;  /* 0x00009800ff042b82 */ /* 0x000e220000000a00 */
[----:B------:R-:W-:-:S07]  /*0180*/  IMAD.MOV.U32 R3, RZ, RZ, R2 ;  /* 0x000000ffff037224 */ /* 0x000fce00078e0002 */
        /* <DEDUP_REMOVED lines=9> */
[----:B--2---:R-:W-:-:S04]  /*0220*/  @P4 IMAD.WIDE.U32 R10, R3, 0x10, R10 ;  /* 0x00000010030a4825 */ /* 0x004fc800078e000a */
[----:B------:R-:W-:Y:S01]  /*0230*/  @P4 VIADD R3, R3, 0x20 ;  /* 0x0000002003034836 */ /* 0x000fe20000000000 */
[----:B------:R0:W5:Y:S03]  /*0240*/  @P4 LDG.E.128 R72, desc[UR4][R10.64] ;  /* 0x000000040a484981 */ /* 0x000166000c1e1d00 */
        /* <DEDUP_REMOVED lines=27> */
[----:B------:R-:W-:-:S03]  /*0400*/  IMAD.MOV.U32 R5, RZ, RZ, R3 ;  /* 0x000000ffff057224 */ /* 0x000fc600078e0003 */
[----:B------:R-:W-:-:S09]  /*0410*/  P2R R4, PR, RZ, 0x1 ;  /* 0x00000001ff047803 */ /* 0x000fd20000000000 */
.L_x_3050:
[----:B0-----:R-:W0:Y:S01]  /*0420*/  LDC.64 R96, c[0x0][0x250] ;  /* 0x00009400ff607b82 */ /* 0x001e220000000a00 */
        /* <DEDUP_REMOVED lines=38> */
[----:B0-----:R-:W-:Y:S02]  /*0690*/  VIADD R130, R14, 0x20 ;  /* 0x000000200e827836 */ /* 0x001fe40000000000 */
[----:B--2---:R-:W-:Y:S01]  /*06a0*/  FMUL.FTZ R108, R80, R96 ;  /* 0x00000060506c7220 */ /* 0x004fe20000410000 */
[----:B------:R-:W-:Y:S01]  /*06b0*/  FADD.FTZ R48, R48, R96 ;  /* 0x0000006030307221 */ /* 0x000fe20000010000 */
[----:B------:R-:W-:Y:S01]  /*06c0*/  FADD.FTZ R49, R49, R97 ;  /* 0x0000006131317221 */ /* 0x000fe20000010000 */
[----:B------:R-:W-:Y:S01]  /*06d0*/  FMUL.FTZ R117, R81, R97 ;  /* 0x0000006151757220 */ /* 0x000fe20000410000 */
[----:B------:R-:W-:Y:S01]  /*06e0*/  FMUL.FTZ R112, R82, R98 ;  /* 0x0000006252707220 */ /* 0x000fe20000410000 */
[----:B------:R-:W-:Y:S01]  /*06f0*/  FADD.FTZ R50, R50, R98 ;  /* 0x0000006232327221 */ /* 0x000fe20000010000 */
[----:B------:R-:W-:Y:S01]  /*0700*/  FMUL.FTZ R119, R83, R99 ;  /* 0x0000006353777220 */ /* 0x000fe20000410000 */
[C---:B---3--:R-:W-:Y:S01]  /*0710*/  FADD.FTZ R18, -R127.reuse, R100 ;  /* 0x000000647f127221 */ /* 0x048fe20000010100 */
[----:B------:R-:W-:-:S03]  /*0720*/  FADD.FTZ R100, -R127, R101 ;  /* 0x000000657f647221 */ /* 0x000fc60000010100 */
[C---:B-----5:R-:W-:Y:S01]  /*0730*/  FMUL.FTZ R3, R17.reuse, R18 ;  /* 0x0000001211037220 */ /* 0x060fe20000410000 */
[----:B------:R-:W-:Y:S01]  /*0740*/  FMUL.FTZ R18, R17, R100 ;  /* 0x0000006411127220 */ /* 0x000fe20000410000 */
[----:B------:R-:W-:Y:S02]  /*0750*/  FADD.FTZ R102, -R127, R102 ;  /* 0x000000667f667221 */ /* 0x000fe40000010100 */
[----:B------:R-:W-:Y:S01]  /*0760*/  FFMA.FTZ R64, R96, R3, R64 ;  /* 0x0000000360407223 */ /* 0x000fe20000010040 */
[----:B------:R-:W-:Y:S01]  /*0770*/  FFMA.FTZ R65, R97, R18, R65 ;  /* 0x0000001261417223 */ /* 0x000fe20000010041 */
[----:B------:R-:W-:Y:S01]  /*0780*/  FADD.FTZ R96, RZ, R108 ;  /* 0x0000006cff607221 */ /* 0x000fe20000010000 */
[----:B------:R-:W-:Y:S01]  /*0790*/  FFMA.FTZ R97, R3, R108, RZ ;  /* 0x0000006c03617223 */ /* 0x000fe200000100ff */
[----:B------:R-:W-:Y:S01]  /*07a0*/  FMUL.FTZ R107, R17, R102 ;  /* 0x00000066116b7220 */ /* 0x000fe20000410000 */
[----:B------:R-:W-:Y:S01]  /*07b0*/  FADD.FTZ R114, -R127, R103 ;  /* 0x000000677f727221 */ /* 0x000fe20000010100 */
        /* <DEDUP_REMOVED lines=9> */
[----:B-1----:R-:W-:-:S07]  /*0850*/  FFMA.FTZ R128, R114, R119, R97 ;  /* 0x0000007772807223 */ /* 0x002fce0000010061 */
.L_x_3034:
[----:B------:R-:W-:Y:S05]  /*0860*/  BSYNC B1 ;  /* 0x0000000000017941 */ /* 0x000fea0003800000 */
.L_x_3033:
[----:B------:R-:W-:Y:S04]  /*0870*/  BSSY B1, `(.L_x_3035) ;  /* 0x0000035000017945 */ /* 0x000fe80003800000 */
[----:B------:R-:W-:Y:S05]  /*0880*/  @!P3 BRA `(.L_x_3036) ;  /* 0x0000000000ccb947 */ /* 0x000fea0003800000 */
[----:B------:R-:W-:Y:S01]  /*0890*/  ISETP.NE.U32.AND P0, PT, RZ, UR8, PT ;  /* 0x00000008ff007c0c */ /* 0x000fe2000bf05070 */
[----:B------:R-:W0:Y:S01]  /*08a0*/  LDC.64 R96, c[0x0][0x2b8] ;  /* 0x0000ae00ff607b82 */ /* 0x000e220000000a00 */
[C---:B------:R-:W-:Y:S02]  /*08b0*/  SHF.L.U32 R135, R130.reuse, 0x2, RZ ;  /* 0x0000000282877819 */ /* 0x040fe400000006ff */
[----:B------:R-:W-:Y:S02]  /*08c0*/  ISETP.NE.AND.EX P0, PT, RZ, UR9, PT, P0 ;  /* 0x00000009ff007c0c */ /* 0x000fe4000bf05300 */
[----:B------:R-:W-:-:S11]  /*08d0*/  SHF.L.U64.HI R16, R130, 0x2, RZ ;  /* 0x0000000282107819 */ /* 0x000fd600000102ff */
        /* <DEDUP_REMOVED lines=10> */
[----:B------:R-:W-:Y:S02]  /*0980*/  IADD3.X R135, R16, UR13, RZ, P0, !PT ;  /* 0x0000000d10877c10 */ /* 0x000fe400087fe4ff */
[----:B------:R-:W-:Y:S01]  /*0990*/  LEA R100, P0, R130, UR10, 0x4 ;  /* 0x0000000a82647c11 */ /* 0x000fe2000f8020ff */
[----:B------:R-:W-:Y:S02]  /*09a0*/  @P1 IMAD.X R137, R16, 0x1, R137, P6 ;  /* 0x0000000110891824 */ /* 0x000fe400030e0689 */
[----:B------:R1:W5:Y:S01]  /*09b0*/  LDG.E R9, desc[UR4][R134.64] ;  /* 0x0000000486097981 */ /* 0x000362000c1e1900 */
[----:B------:R-:W-:-:S03]  /*09c0*/  LEA.HI.X R101, R130, UR11, RZ, 0x4, P0 ;  /* 0x0000000b82657c11 */ /* 0x000fc600080f24ff */
[----:B------:R1:W5:Y:S04]  /*09d0*/  @P1 LDG.E R8, desc[UR4][R136.64] ;  /* 0x0000000488081981 */ /* 0x000368000c1e1900 */
[----:B------:R-:W2:Y:S01]  /*09e0*/  LDG.E.128 R100, desc[UR4][R100.64] ;  /* 0x0000000464647981 */ /* 0x000ea2000c1e1d00 */
[----:B------:R-:W-:Y:S01]  /*09f0*/  IADD3 R130, R130, 0x20, RZ ;  /* 0x0000002082827810 */ /* 0x000fe20007ffe0ff */
[----:B---3--:R-:W-:Y:S01]  /*0a00*/  FADD.FTZ R44, R44, R96 ;  /* 0x000000602c2c7221 */ /* 0x008fe20000010000 */
[----:B------:R-:W-:Y:S01]  /*0a10*/  FADD.FTZ R45, R45, R97 ;  /* 0x000000612d2d7221 */ /* 0x000fe20000010000 */
[----:B------:R-:W-:Y:S01]  /*0a20*/  FMUL.FTZ R115, R77, R97 ;  /* 0x000000614d737220 */ /* 0x000fe20000410000 */
[----:B------:R-:W-:Y:S01]  /*0a30*/  FMUL.FTZ R116, R78, R98 ;  /* 0x000000624e747220 */ /* 0x000fe20000410000 */
[----:B------:R-:W-:Y:S01]  /*0a40*/  FADD.FTZ R46, R46, R98 ;  /* 0x000000622e2e7221 */ /* 0x000fe20000010000 */
[----:B------:R-:W-:Y:S01]  /*0a50*/  FMUL.FTZ R121, R79, R99 ;  /* 0x000000634f797220 */ /* 0x000fe20000410000 */
[----:B------:R-:W-:Y:S01]  /*0a60*/  FADD.FTZ R47, R47, R99 ;  /* 0x000000632f2f7221 */ /* 0x000fe20000010000 */
[C---:B--2---:R-:W-:Y:S01]  /*0a70*/  FADD.FTZ R16, -R127.reuse, R100 ;  /* 0x000000647f107221 */ /* 0x044fe20000010100 */
[----:B------:R-:W-:-:S03]  /*0a80*/  FADD.FTZ R106, -R127, R101 ;  /* 0x000000657f6a7221 */ /* 0x000fc60000010100 */
[C---:B-----5:R-:W-:Y:S01]  /*0a90*/  FMUL.FTZ R15, R17.reuse, R16 ;  /* 0x00000010110f7220 */ /* 0x060fe20000410000 */
[----:B------:R-:W-:Y:S01]  /*0aa0*/  FMUL.FTZ R16, R17, R106 ;  /* 0x0000006a11107220 */ /* 0x000fe20000410000 */
[----:B------:R-:W-:Y:S01]  /*0ab0*/  FMUL.FTZ R106, R76, R96 ;  /* 0x000000604c6a7220 */ /* 0x000fe20000410000 */
[----:B------:R-:W-:Y:S01]  /*0ac0*/  FADD.FTZ R102, -R127, R102 ;  /* 0x000000667f667221 */ /* 0x000fe20000010100 */
[----:B------:R-:W-:Y:S01]  /*0ad0*/  FFMA.FTZ R60, R96, R15, R60 ;  /* 0x0000000f603c7223 */ /* 0x000fe2000001003c */
[----:B------:R-:W-:Y:S01]  /*0ae0*/  FFMA.FTZ R61, R97, R16, R61 ;  /* 0x00000010613d7223 */ /* 0x000fe2000001003d */
[----:B------:R-:W-:Y:S01]  /*0af0*/  FADD.FTZ R96, R129, R106 ;  /* 0x0000006a81607221 */ /* 0x000fe20000010000 */
[----:B------:R-:W-:Y:S01]  /*0b00*/  FFMA.FTZ R97, R15, R106, R128 ;  /* 0x0000006a0f617223 */ /* 0x000fe20000010080 */
[----:B------:R-:W-:Y:S01]  /*0b10*/  FMUL.FTZ R105, R17, R102 ;  /* 0x0000006611697220 */ /* 0x000fe20000410000 */
[----:B------:R-:W-:Y:S01]  /*0b20*/  FADD.FTZ R118, -R127, R103 ;  /* 0x000000677f767221 */ /* 0x000fe20000010100 */
[----:B------:R-:W-:Y:S01]  /*0b30*/  FADD.FTZ R101, R96, R115 ;  /* 0x0000007360657221 */ /* 0x000fe20000010000 */
[----:B------:R-:W-:Y:S01]  /*0b40*/  FFMA.FTZ R96, R16, R115, R97 ;  /* 0x0000007310607223 */ /* 0x000fe20000010061 */
[----:B------:R-:W-:Y:S01]  /*0b50*/  FFMA.FTZ R62, R98, R105, R62 ;  /* 0x00000069623e7223 */ /* 0x000fe2000001003e */
[----:B------:R-:W-:Y:S01]  /*0b60*/  FMUL.FTZ R118, R17, R118 ;  /* 0x0000007611767220 */ /* 0x000fe20000410000 */
[----:B------:R-:W-:Y:S01]  /*0b70*/  FADD.FTZ R98, R101, R116 ;  /* 0x0000007465627221 */ /* 0x000fe20000010000 */
[----:B------:R-:W-:-:S02]  /*0b80*/  FFMA.FTZ R97, R105, R116, R96 ;  /* 0x0000007469617223 */ /* 0x000fc40000010060 */
[----:B------:R-:W-:Y:S01]  /*0b90*/  FFMA.FTZ R63, R99, R118, R63 ;  /* 0x00000076633f7223 */ /* 0x000fe2000001003f */
[----:B------:R-:W-:Y:S01]  /*0ba0*/  FADD.FTZ R129, R98, R121 ;  /* 0x0000007962817221 */ /* 0x000fe20000010000 */
[----:B-1----:R-:W-:-:S07]  /*0bb0*/  FFMA.FTZ R128, R118, R121, R97 ;  /* 0x0000007976807223 */ /* 0x002fce0000010061 */
.L_x_3036:
[----:B------:R-:W-:Y:S05]  /*0bc0*/  BSYNC B1 ;  /* 0x0000000000017941 */ /* 0x000fea0003800000 */
.L_x_3035:
        /* <DEDUP_REMOVED lines=18> */
[----:B------:R-:W-:Y:S02]  /*0cf0*/  @P1 IADD3.X R135, R96, R135, RZ, P6, !PT ;  /* 0x0000008760871210 */ /* 0x000fe400037fe4ff */
[C---:B------:R-:W-:Y:S01]  /*0d00*/  LEA R96, P0, R130.reuse, UR10, 0x4 ;  /* 0x0000000a82607c11 */ /* 0x040fe2000f8020ff */
[----:B------:R0:W5:Y:S03]  /*0d10*/  LDG.E R11, desc[UR4][R132.64] ;  /* 0x00000004840b7981 */ /* 0x000166000c1e1900 */
[C---:B------:R-:W-:Y:S01]  /*0d20*/  LEA.HI.X R97, R130.reuse, UR11, RZ, 0x4, P0 ;  /* 0x0000000b82617c11 */ /* 0x040fe200080f24ff */
[----:B------:R0:W5:Y:S05]  /*0d30*/  @P1 LDG.E R10, desc[UR4][R134.64] ;  /* 0x00000004860a1981 */ /* 0x00016a000c1e1900 */
[----:B------:R-:W2:Y:S01]  /*0d40*/  LDG.E.128 R96, desc[UR4][R96.64] ;  /* 0x0000000460607981 */ /* 0x000ea2000c1e1d00 */
[----:B------:R-:W-:-:S02]  /*0d50*/  VIADD R130, R130, 0x20 ;  /* 0x0000002082827836 */ /* 0x000fc40000000000 */
[----:B---3--:R-:W-:Y:S01]  /*0d60*/  FMUL.FTZ R113, R73, R101 ;  /* 0x0000006549717220 */ /* 0x008fe20000410000 */
[----:B------:R-:W-:Y:S01]  /*0d70*/  FMUL.FTZ R120, R74, R102 ;  /* 0x000000664a787220 */ /* 0x000fe20000410000 */
[----:B-1----:R-:W-:Y:S01]  /*0d80*/  FMUL.FTZ R123, R75, R103 ;  /* 0x000000674b7b7220 */ /* 0x002fe20000410000 */
        /* <DEDUP_REMOVED lines=24> */
[----:B0-----:R-:W-:-:S07]  /*0f10*/  FFMA.FTZ R128, R122, R123, R97 ;  /* 0x0000007b7a807223 */ /* 0x001fce0000010061 */
.L_x_3038:
[----:B------:R-:W-:Y:S05]  /*0f20*/  BSYNC B1 ;  /* 0x0000000000017941 */ /* 0x000fea0003800000 */
.L_x_3037:
[----:B------:R-:W-:Y:S04]  /*0f30*/  BSSY B1, `(.L_x_3039) ;  /* 0x0000034000017945 */ /* 0x000fe80003800000 */
[----:B------:R-:W-:Y:S05]  /*0f40*/  @!P5 BRA `(.L_x_3040) ;  /* 0x0000000000c8d947 */ /* 0x000fea0003800000 */
[----:B------:R-:W-:Y:S01]  /*0f50*/  ISETP.NE.U32.AND P0, PT, RZ, UR8, PT ;  /* 0x00000008ff007c0c */ /* 0x000fe2000bf05070 */
[----:B------:R-:W0:Y:S03]  /*0f60*/  LDC.64 R96, c[0x0][0x2b8] ;  /* 0x0000ae00ff607b82 */ /* 0x000e260000000a00 */
[----:B------:R-:W-:-:S13]  /*0f70*/  ISETP.NE.AND.EX P0, PT, RZ, UR9, PT, P0 ;  /* 0x00000009ff007c0c */ /* 0x000fda000bf05300 */
[----:B------:R-:W-:-:S04]  /*0f80*/  @P0 LEA R110, P1, R130, UR8, 0x4 ;  /* 0x00000008826e0c11 */ /* 0x000fc8000f8220ff */
[C---:B------:R-:W-:Y:S02]  /*0f90*/  @P0 LEA.HI.X R111, R130.reuse, UR9, RZ, 0x4, P1 ;  /* 0x00000009826f0c11 */ /* 0x040fe400088f24ff */
[----:B------:R-:W-:Y:S02]  /*0fa0*/  ISETP.NE.U32.AND P1, PT, RZ, UR14, PT ;  /* 0x0000000eff007c0c */ /* 0x000fe4000bf25070 */
[----:B------:R-:W-:Y:S01]  /*0fb0*/  SHF.L.U32 R125, R130, 0x2, RZ ;  /* 0x00000002827d7819 */ /* 0x000fe200000006ff */
[----:B------:R1:W5:Y:S01]  /*0fc0*/  @P0 LDG.E.128 R84, desc[UR4][R110.64] ;  /* 0x000000046e540981 */ /* 0x000362000c1e1d00 */
[----:B------:R-:W-:-:S13]  /*0fd0*/  ISETP.NE.AND.EX P1, PT, RZ, UR15, PT, P1 ;  /* 0x0000000fff007c0c */ /* 0x000fda000bf25310 */
[----:B------:R-:W2:Y:S01]  /*0fe0*/  @P1 LDC.64 R98, c[0x0][0x248] ;  /* 0x00009200ff621b82 */ /* 0x000ea20000000a00 */
[----:B------:R-:W-:Y:S01]  /*0ff0*/  SHF.R.U32.HI R20, RZ, 0x1e, R130 ;  /* 0x0000001eff147819 */ /* 0x000fe20000011682 */
[----:B0-----:R-:W-:Y:S01]  /*1000*/  IMAD.WIDE.U32 R96, R130, 0x10, R96 ;  /* 0x0000001082607825 */ /* 0x001fe200078e0060 */
[----:B--2---:R-:W-:-:S05]  /*1010*/  @P1 IADD3 R132, P0, R125, R98, RZ ;  /* 0x000000627d841210 */ /* 0x004fca0007f1e0ff */
[----:B------:R-:W-:Y:S01]  /*1020*/  @P1 IMAD.X R133, R20, 0x1, R99, P0 ;  /* 0x0000000114851824 */ /* 0x000fe200000e0663 */
[C---:B------:R-:W-:Y:S01]  /*1030*/  LEA R100, P0, R130.reuse, UR10, 0x4 ;  /* 0x0000000a82647c11 */ /* 0x040fe2000f8020ff */
[----:B------:R-:W2:Y:S03]  /*1040*/  LDG.E.128 R96, desc[UR4][R96.64] ;  /* 0x0000000460607981 */ /* 0x000ea6000c1e1d00 */
[----:B------:R-:W-:Y:S01]  /*1050*/  LEA.HI.X R101, R130, UR11, RZ, 0x4, P0 ;  /* 0x0000000b82657c11 */ /* 0x000fe200080f24ff */
[----:B------:R-:W5:Y:S05]  /*1060*/  @P1 LDG.E R12, desc[UR4][R132.64] ;  /* 0x00000004840c1981 */ /* 0x000f6a000c1e1900 */
[----:B------:R-:W3:Y:S01]  /*1070*/  LDG.E.128 R100, desc[UR4][R100.64] ;  /* 0x0000000464647981 */ /* 0x000ee2000c1e1d00 */
[----:B------:R-:W-:-:S04]  /*1080*/  IADD3 R124, P0, R125, UR12, RZ ;  /* 0x0000000c7d7c7c10 */ /* 0x000fc8000ff1e0ff */
[----:B------:R-:W-:-:S05]  /*1090*/  IADD3.X R125, R20, UR13, RZ, P0, !PT ;  /* 0x0000000d147d7c10 */ /* 0x000fca00087fe4ff */
[----:B------:R0:W5:Y:S01]  /*10a0*/  LDG.E R13, desc[UR4][R124.64] ;  /* 0x000000047c0d7981 */ /* 0x000162000c1e1900 */
[----:B--2---:R-:W-:Y:S01]  /*10b0*/  FADD.FTZ R36, R36, R96 ;  /* 0x0000006024247221 */ /* 0x004fe20000010000 */
[C---:B---3--:R-:W-:Y:S01]  /*10c0*/  FADD.FTZ R20, -R127.reuse, R100 ;  /* 0x000000647f147221 */ /* 0x048fe20000010100 */
[----:B-1----:R-:W-:-:S03]  /*10d0*/  FADD.FTZ R110, -R127, R101 ;  /* 0x000000657f6e7221 */ /* 0x002fc60000010100 */
[C---:B-----5:R-:W-:Y:S01]  /*10e0*/  FMUL.FTZ R19, R17.reuse, R20 ;  /* 0x0000001411137220 */ /* 0x060fe20000410000 */
[----:B------:R-:W-:Y:S01]  /*10f0*/  FMUL.FTZ R20, R17, R110 ;  /* 0x0000006e11147220 */ /* 0x000fe20000410000 */
[----:B------:R-:W-:Y:S01]  /*1100*/  FMUL.FTZ R110, R68, R96 ;  /* 0x00000060446e7220 */ /* 0x000fe20000410000 */
[----:B------:R-:W-:Y:S01]  /*1110*/  FADD.FTZ R102, -R127, R102 ;  /* 0x000000667f667221 */ /* 0x000fe20000010100 */
[----:B------:R-:W-:Y:S01]  /*1120*/  FFMA.FTZ R52, R96, R19, R52 ;  /* 0x0000001360347223 */ /* 0x000fe20000010034 */
[----:B------:R-:W-:Y:S01]  /*1130*/  FADD.FTZ R37, R37, R97 ;  /* 0x0000006125257221 */ /* 0x000fe20000010000 */
[----:B------:R-:W-:Y:S01]  /*1140*/  FFMA.FTZ R53, R97, R20, R53 ;  /* 0x0000001461357223 */ /* 0x000fe20000010035 */
[----:B------:R-:W-:Y:S01]  /*1150*/  FMUL.FTZ R111, R69, R97 ;  /* 0x00000061456f7220 */ /* 0x000fe20000410000 */
[----:B------:R-:W-:Y:S01]  /*1160*/  FADD.FTZ R96, R129, R110 ;  /* 0x0000006e81607221 */ /* 0x000fe20000010000 */
[----:B------:R-:W-:Y:S01]  /*1170*/  FFMA.FTZ R97, R19, R110, R128 ;  /* 0x0000006e13617223 */ /* 0x000fe20000010080 */
[----:B------:R-:W-:Y:S01]  /*1180*/  FMUL.FTZ R109, R17, R102 ;  /* 0x00000066116d7220 */ /* 0x000fe20000410000 */
[----:B------:R-:W-:Y:S01]  /*1190*/  FADD.FTZ R126, -R127, R103 ;  /* 0x000000677f7e7221 */ /* 0x000fe20000010100 */
[----:B------:R-:W-:Y:S01]  /*11a0*/  FADD.FTZ R101, R96, R111 ;  /* 0x0000006f60657221 */ /* 0x000fe20000010000 */
[----:B0-----:R-:W-:Y:S01]  /*11b0*/  FMUL.FTZ R124, R70, R98 ;  /* 0x00000062467c7220 */ /* 0x001fe20000410000 */
        /* <DEDUP_REMOVED lines=11> */
.L_x_3040:
[----:B------:R-:W-:Y:S05]  /*1270*/  BSYNC B1 ;  /* 0x0000000000017941 */ /* 0x000fea0003800000 */
.L_x_3039:
        /* <DEDUP_REMOVED lines=20> */
.L_x_3062:
        /* <DEDUP_REMOVED lines=70> */
.L_x_3043:
[----:B------:R-:W-:Y:S05]  /*1820*/  BSYNC B1 ;  /* 0x0000000000017941 */ /* 0x000fea0003800000 */
.L_x_3042:
        /* <DEDUP_REMOVED lines=64> */
.L_x_3045:
[----:B------:R-:W-:Y:S05]  /*1c30*/  BSYNC B1 ;  /* 0x0000000000017941 */ /* 0x000fea0003800000 */
.L_x_3044:
        /* <DEDUP_REMOVED lines=64> */
.L_x_3047:
[----:B------:R-:W-:Y:S05]  /*2040*/  BSYNC B1 ;  /* 0x0000000000017941 */ /* 0x000fea0003800000 */
.L_x_3046:
        /* <DEDUP_REMOVED lines=23> */
[----:B------:R-:W-:Y:S01]  /*21c0*/  LOP3.LUT P1, RZ, R12, 0xff, RZ, 0xc0, !PT ;  /* 0x000000ff0cff7812 */ /* 0x000fe2000782c0ff */
[C---:B0-----:R-:W-:Y:S01]  /*21d0*/  FMUL.FTZ R102, R98.reuse, UR18 ;  /* 0x0000001262667c20 */ /* 0x041fe20008410000 */
[C---:B------:R-:W-:Y:S01]  /*21e0*/  SEL R88, R99.reuse, R88, P0 ;  /* 0x0000005863587207 */ /* 0x040fe20000000000 */
[----:B------:R-:W-:Y:S01]  /*21f0*/  FMUL.FTZ R99, R99, UR18 ;  /* 0x0000001263637c20 */ /* 0x000fe20008410000 */
[----:B------:R-:W-:Y:S01]  /*2200*/  SEL R89, R98, R89, P0 ;  /* 0x0000005962597207 */ /* 0x000fe20000000000 */
[C---:B------:R-:W-:Y:S01]  /*2210*/  FMUL.FTZ R103, R101.reuse, UR18 ;  /* 0x0000001265677c20 */ /* 0x040fe20008410000 */
[----:B------:R-:W-:-:S02]  /*2220*/  SEL R90, R101, R90, P0 ;  /* 0x0000005a655a7207 */ /* 0x000fc40000000000 */
[C---:B------:R-:W-:Y:S01]  /*2230*/  SEL R91, R128.reuse, R91, P0 ;  /* 0x0000005b805b7207 */ /* 0x040fe20000000000 */
[----:B------:R-:W-:Y:S01]  /*2240*/  FMUL.FTZ R128, R128, UR18 ;  /* 0x0000001280807c20 */ /* 0x000fe20008410000 */
[----:B------:R-:W-:Y:S01]  /*2250*/  SEL R17, R99, RZ, P1 ;  /* 0x000000ff63117207 */ /* 0x000fe20000800000 */
[----:B------:R-:W0:Y:S01]  /*2260*/  LDC.64 R100, c[0x0][0x2f8] ;  /* 0x0000be00ff647b82 */ /* 0x000e220000000a00 */
[----:B------:R-:W-:-:S04]  /*2270*/  LOP3.LUT P1, RZ, R12, 0xff00, RZ, 0xc0, !PT ;  /* 0x0000ff000cff7812 */ /* 0x000fc8000782c0ff */
[----:B------:R-:W-:Y:S01]  /*2280*/  SEL R98, R102, RZ, P1 ;  /* 0x000000ff66627207 */ /* 0x000fe20000800000 */
[----:B-1----:R-:W-:Y:S01]  /*2290*/  @P0 IMAD.WIDE.U32 R96, R14, 0x10, R96 ;  /* 0x000000100e600825 */ /* 0x002fe200078e0060 */
[----:B------:R-:W-:-:S04]  /*22a0*/  LOP3.LUT P1, RZ, R12, 0xff0000, RZ, 0xc0, !PT ;  /* 0x00ff00000cff7812 */ /* 0x000fc8000782c0ff */
[----:B------:R1:W-:Y:S01]  /*22b0*/  @P0 STG.E.128 desc[UR4][R96.64], R88 ;  /* 0x0000005860000986 */ /* 0x0003e2000c101d04 */
[----:B------:R-:W-:-:S04]  /*22c0*/  ISETP.NE.U32.AND P0, PT, RZ, UR14, PT ;  /* 0x0000000eff007c0c */ /* 0x000fc8000bf05070 */
[----:B------:R-:W-:-:S04]  /*22d0*/  ISETP.NE.AND.EX P0, PT, RZ, UR15, PT, P0 ;  /* 0x0000000fff007c0c */ /* 0x000fc8000bf05300 */
[----:B------:R-:W-:Y:S02]  /*22e0*/  SEL R92, R17, R92, P0 ;  /* 0x0000005c115c7207 */ /* 0x000fe40000000000 */
[----:B------:R-:W-:Y:S02]  /*22f0*/  SEL R17, R103, RZ, P1 ;  /* 0x000000ff67117207 */ /* 0x000fe40000800000 */
[----:B------:R-:W-:Y:S01]  /*2300*/  LOP3.LUT P1, RZ, R12, 0xff000000, RZ, 0xc0, !PT ;  /* 0xff0000000cff7812 */ /* 0x000fe2000782c0ff */
[----:B0-----:R-:W-:Y:S01]  /*2310*/  IMAD.WIDE.U32 R100, R14, 0x10, R100 ;  /* 0x000000100e647825 */ /* 0x001fe200078e0064 */
[----:B------:R-:W-:Y:S02]  /*2320*/  SEL R93, R98, R93, P0 ;  /* 0x0000005d625d7207 */ /* 0x000fe40000000000 */
[----:B------:R-:W-:Y:S02]  /*2330*/  SEL R94, R17, R94, P0 ;  /* 0x0000005e115e7207 */ /* 0x000fe40000000000 */
[----:B-1----:R-:W-:-:S02]  /*2340*/  SEL R96, R128, RZ, P1 ;  /* 0x000000ff80607207 */ /* 0x002fc40000800000 */
[C---:B------:R-:W-:Y:S02]  /*2350*/  LOP3.LUT P1, RZ, R13.reuse, 0xff, RZ, 0xc0, !PT ;  /* 0x000000ff0dff7812 */ /* 0x040fe4000782c0ff */
[----:B------:R-:W-:Y:S02]  /*2360*/  SEL R95, R96, R95, P0 ;  /* 0x0000005f605f7207 */ /* 0x000fe40000000000 */
[----:B------:R-:W-:Y:S02]  /*2370*/  LOP3.LUT P0, RZ, R13, 0xff00, RZ, 0xc0, !PT ;  /* 0x0000ff000dff7812 */ /* 0x000fe4000780c0ff */
[----:B------:R-:W-:Y:S02]  /*2380*/  SEL R96, R99, RZ, P1 ;  /* 0x000000ff63607207 */ /* 0x000fe40000800000 */
[----:B------:R-:W-:Y:S02]  /*2390*/  SEL R97, R102, RZ, P0 ;  /* 0x000000ff66617207 */ /* 0x000fe40000000000 */
[----:B------:R-:W-:-:S02]  /*23a0*/  LOP3.LUT P0, RZ, R13, 0xff000000, RZ, 0xc0, !PT ;  /* 0xff0000000dff7812 */ /* 0x000fc4000780c0ff */
[----:B------:R-:W-:Y:S02]  /*23b0*/  LOP3.LUT P1, RZ, R13, 0xff0000, RZ, 0xc0, !PT ;  /* 0x00ff00000dff7812 */ /* 0x000fe4000782c0ff */
[----:B------:R-:W-:Y:S02]  /*23c0*/  SEL R99, R128, RZ, P0 ;  /* 0x000000ff80637207 */ /* 0x000fe40000000000 */
[----:B------:R-:W-:Y:S02]  /*23d0*/  ISETP.NE.U32.AND P0, PT, RZ, UR14, PT ;  /* 0x0000000eff007c0c */ /* 0x000fe4000bf05070 */
[----:B------:R-:W-:Y:S02]  /*23e0*/  SEL R98, R103, RZ, P1 ;  /* 0x000000ff67627207 */ /* 0x000fe40000800000 */
[----:B------:R-:W-:-:S03]  /*23f0*/  ISETP.NE.AND.EX P0, PT, RZ, UR15, PT, P0 ;  /* 0x0000000fff007c0c */ /* 0x000fc6000bf05300 */
[----:B------:R4:W-:Y:S10]  /*2400*/  STG.E.128 desc[UR4][R100.64], R96 ;  /* 0x0000006064007986 */ /* 0x0009f4000c101d04 */
[----:B------:R-:W-:-:S04]  /*2410*/  @P0 LEA R102, P1, R14, UR14, 0x4 ;  /* 0x0000000e0e660c11 */ /* 0x000fc8000f8220ff */
[----:B------:R-:W-:-:S05]  /*2420*/  @P0 LEA.HI.X R103, R14, UR15, RZ, 0x4, P1 ;  /* 0x0000000f0e670c11 */ /* 0x000fca00088f24ff */
[----:B------:R4:W-:Y:S04]  /*2430*/  @P0 STG.E.128 desc[UR4][R102.64], R92 ;  /* 0x0000005c66000986 */ /* 0x0009e8000c101d04 */
.L_x_3049:
[----:B------:R-:W-:Y:S05]  /*2440*/  BSYNC B1 ;  /* 0x0000000000017941 */ /* 0x000fea0003800000 */
.L_x_3048:
[----:B-1234-:R-:W1:Y:S02]  /*2450*/  LDC.64 R96, c[0x0][0x210] ;  /* 0x00008400ff607b82 */ /* 0x01ee640000000a00 */
[----:B-1----:R-:W-:-:S05]  /*2460*/  IMAD R5, R96, 0x4, R5 ;  /* 0x0000000460057824 */ /* 0x002fca00078e0205 */
[----:B------:R-:W-:-:S13]  /*2470*/  ISETP.GE.AND P0, PT, R5, R97, PT ;  /* 0x000000610500720c */ /* 0x000fda0003f06270 */
[----:B------:R-:W-:Y:S05]  /*2480*/  @!P0 BRA `(.L_x_3050) ;  /* 0xffffffdc00e48947 */ /* 0x000fea000383ffff */
.L_x_3032:
[----:B------:R-:W-:Y:S05]  /*2490*/  BSYNC B0 ;  /* 0x0000000000007941 */ /* 0x000fea0003800000 */
.L_x_3031:
        /* <DEDUP_REMOVED lines=12> */
[----:B---3--:R-:W-:Y:S01]  /*2560*/  IMAD R23, R21, R0, RZ ;  /* 0x0000000015177224 */ /* 0x008fe200078e02ff */
        /* <DEDUP_REMOVED lines=26> */
[----:B------:R-:W-:Y:S02]  /*2710*/  IMAD.X R9, RZ, RZ, RZ, P4 ;  /* 0x000000ffff097224 */ /* 0x000fe400020e06ff */
[----:B-----5:R-:W2:Y:S01]  /*2720*/  LDS R17, [R3+0x1800] ;  /* 0x0018000003117984 */ /* 0x020ea20000000800 */
[----:B---3--:R-:W-:-:S03]  /*2730*/  FADD.FTZ R5, RZ, R5 ;  /* 0x00000005ff057221 */ /* 0x008fc60000010000 */
[----:B------:R-:W-:Y:S01]  /*2740*/  LDS R16, [R3+0x1a00] ;  /* 0x001a000003107984 */ /* 0x000fe20000000800 */
[----:B----4-:R-:W-:-:S03]  /*2750*/  FADD.FTZ R6, RZ, R6 ;  /* 0x00000006ff067221 */ /* 0x010fc60000010000 */
[----:B------:R-:W3:Y:S01]  /*2760*/  LDS R19, [R3+0x1c00] ;  /* 0x001c000003137984 */ /* 0x000ee20000000800 */
        /* <DEDUP_REMOVED lines=10> */
[----:B-1----:R-:W-:Y:S02]  /*2810*/  FADD.FTZ R7, R7, R14 ;  /* 0x0000000e07077221 */ /* 0x002fe40000010000 */
[----:B------:R-:W-:Y:S01]  /*2820*/  IADD3 R14, P4, R12, UR20, RZ ;  /* 0x000000140c0e7c10 */ /* 0x000fe2000ff9e0ff */
[----:B------:R-:W-:Y:S01]  /*2830*/  STS.128 [R2], R64 ;  /* 0x0000004002007388 */ /* 0x000fe20000000c00 */
[----:B--2---:R-:W-:-:S03]  /*2840*/  FADD.FTZ R17, R4, R17 ;  /* 0x0000001104117221 */ /* 0x004fc60000010000 */
[----:B------:R-:W-:Y:S04]  /*2850*/  STS.128 [R2+0x200], R60 ;  /* 0x0002003c02007388 */ /* 0x000fe80000000c00 */
[----:B------:R-:W-:Y:S01]  /*2860*/  STS.128 [R2+0x400], R56 ;  /* 0x0004003802007388 */ /* 0x000fe20000000c00 */
[----:B---3--:R-:W-:-:S03]  /*2870*/  FADD.FTZ R19, R6, R19 ;  /* 0x0000001306137221 */ /* 0x008fc60000010000 */
[----:B------:R1:W-:Y:S01]  /*2880*/  STS.128 [R2+0x600], R52 ;  /* 0x0006003402007388 */ /* 0x0003e20000000c00 */
[----:B0-----:R-:W-:Y:S01]  /*2890*/  FADD.FTZ R11, R7, R18 ;  /* 0x00000012070b7221 */ /* 0x001fe20000010000 */
[----:B------:R-:W-:Y:S01]  /*28a0*/  BAR.SYNC.DEFER_BLOCKING 0x0 ;  /* 0x0000000000007b1d */ /* 0x000fe20000010000 */
[----:B-1----:R-:W-:Y:S01]  /*28b0*/  SHF.L.U64.HI R2, R24, 0x2, R9 ;  /* 0x0000000218027819 */ /* 0x002fe20000010209 */
        /* <DEDUP_REMOVED lines=75> */
.L_x_3041:
        /* <DEDUP_REMOVED lines=8> */
.L_x_3052:
[----:B------:R-:W-:Y:S05]  /*2df0*/  BSYNC B1 ;  /* 0x0000000000017941 */ /* 0x000fea0003800000 */
.L_x_3051:
        /* <DEDUP_REMOVED lines=8> */
.L_x_3053:
[----:B------:R-:W-:Y:S01]  /*2e80*/  FADD.FTZ R96, R96, R129 ;  /* 0x0000008160607221 */ /* 0x000fe20000010000 */
[----:B------:R-:W-:-:S04]  /*2e90*/  HFMA2.MMA R131, -RZ, RZ, 0, 1.1920928955078125e-07 ;  /* 0x00000002ff837435 */ /* 0x000fc800000001ff */
[----:B------:R-:W-:Y:S01]  /*2ea0*/  MOV R132, R96 ;  /* 0x0000006000847202 */ /* 0x000fe20000000f00 */
[----:B------:R-:W-:-:S07]  /*2eb0*/  IMAD.MOV.U32 R97, RZ, RZ, R130 ;  /* 0x000000ffff617224 */ /* 0x000fce00078e0082 */
[----:B------:R-:W-:Y:S05]  /*2ec0*/  WARPSYNC.COLLECTIVE R127, `(.L_x_3054) ;  /* 0x000000007f087348 */ /* 0x000fea0003c00000 */
[----:B------:R0:W1:Y:S02]  /*2ed0*/  SHFL.BFLY P0, R130, R132, R131, R134 ;  /* 0x0c00008384827389 */ /* 0x0000640000000086 */
[----:B01----:R-:W-:Y:S01]  /*2ee0*/  ENDCOLLECTIVE ;  /* 0x000000000000791b */ /* 0x003fe20003800000 */
.L_x_3054:
[----:B------:R-:W-:-:S05]  /*2ef0*/  FADD.FTZ R97, R97, R128 ;  /* 0x0000008061617221 */ /* 0x000fca0000010000 */
[----:B------:R-:W-:Y:S01]  /*2f00*/  MOV R132, R97 ;  /* 0x0000006100847202 */ /* 0x000fe20000000f00 */
[----:B------:R-:W-:-:S07]  /*2f10*/  IMAD.MOV.U32 R99, RZ, RZ, R130 ;  /* 0x000000ffff637224 */ /* 0x000fce00078e0082 */
[----:B------:R-:W-:Y:S05]  /*2f20*/  WARPSYNC.COLLECTIVE R127, `(.L_x_3055) ;  /* 0x000000007f087348 */ /* 0x000fea0003c00000 */
[----:B------:R0:W1:Y:S02]  /*2f30*/  SHFL.BFLY P0, R130, R132, R131, R134 ;  /* 0x0c00008384827389 */ /* 0x0000640000000086 */
[----:B01----:R-:W-:Y:S01]  /*2f40*/  ENDCOLLECTIVE ;  /* 0x000000000000791b */ /* 0x003fe20003800000 */
.L_x_3055:
[----:B------:R-:W-:Y:S01]  /*2f50*/  FADD.FTZ R99, R96, R99 ;  /* 0x0000006360637221 */ /* 0x000fe20000010000 */
[----:B------:R-:W-:-:S03]  /*2f60*/  HFMA2.MMA R131, -RZ, RZ, 0, 2.384185791015625e-07 ;  /* 0x00000004ff837435 */ /* 0x000fc600000001ff */
[----:B------:R-:W-:Y:S01]  /*2f70*/  IMAD.MOV.U32 R132, RZ, RZ, R99 ;  /* 0x000000ffff847224 */ /* 0x000fe200078e0063 */
[----:B------:R-:W-:-:S07]  /*2f80*/  MOV R98, R130 ;  /* 0x0000008200627202 */ /* 0x000fce0000000f00 */
[----:B------:R-:W-:Y:S05]  /*2f90*/  WARPSYNC.COLLECTIVE R127, `(.L_x_3056) ;  /* 0x000000007f087348 */ /* 0x000fea0003c00000 */
[----:B------:R0:W1:Y:S02]  /*2fa0*/  SHFL.BFLY P0, R130, R132, R131, R134 ;  /* 0x0c00008384827389 */ /* 0x0000640000000086 */
[----:B01----:R-:W-:Y:S01]  /*2fb0*/  ENDCOLLECTIVE ;  /* 0x000000000000791b */ /* 0x003fe20003800000 */
.L_x_3056:
[----:B------:R-:W-:-:S04]  /*2fc0*/  FADD.FTZ R98, R97, R98 ;  /* 0x0000006261627221 */ /* 0x000fc80000010000 */
[----:B------:R-:W-:Y:S01]  /*2fd0*/  IMAD.MOV.U32 R132, RZ, RZ, R98 ;  /* 0x000000ffff847224 */ /* 0x000fe200078e0062 */
[----:B------:R-:W-:-:S07]  /*2fe0*/  MOV R100, R130 ;  /* 0x0000008200647202 */ /* 0x000fce0000000f00 */
[----:B------:R-:W-:Y:S05]  /*2ff0*/  WARPSYNC.COLLECTIVE R127, `(.L_x_3057) ;  /* 0x000000007f087348 */ /* 0x000fea0003c00000 */
[----:B------:R0:W1:Y:S02]  /*3000*/  SHFL.BFLY P0, R130, R132, R131, R134 ;  /* 0x0c00008384827389 */ /* 0x0000640000000086 */
[----:B01----:R-:W-:Y:S01]  /*3010*/  ENDCOLLECTIVE ;  /* 0x000000000000791b */ /* 0x003fe20003800000 */
.L_x_3057:
[----:B------:R-:W-:-:S05]  /*3020*/  FADD.FTZ R100, R99, R100 ;  /* 0x0000006463647221 */ /* 0x000fca0000010000 */
[----:B------:R-:W-:Y:S01]  /*3030*/  MOV R132, R100 ;  /* 0x0000006400847202 */ /* 0x000fe20000000f00 */
[----:B------:R-:W-:Y:S01]  /*3040*/  IMAD.MOV.U32 R131, RZ, RZ, 0x8 ;  /* 0x00000008ff837424 */ /* 0x000fe200078e00ff */
[----:B------:R-:W-:-:S07]  /*3050*/  MOV R101, R130 ;  /* 0x0000008200657202 */ /* 0x000fce0000000f00 */
[----:B------:R-:W-:Y:S05]  /*3060*/  WARPSYNC.COLLECTIVE R127, `(.L_x_3058) ;  /* 0x000000007f087348 */ /* 0x000fea0003c00000 */
[----:B------:R0:W1:Y:S02]  /*3070*/  SHFL.BFLY P0, R130, R132, R131, R134 ;  /* 0x0c00008384827389 */ /* 0x0000640000000086 */
[----:B01----:R-:W-:Y:S01]  /*3080*/  ENDCOLLECTIVE ;  /* 0x000000000000791b */ /* 0x003fe20003800000 */
.L_x_3058:
[----:B------:R-:W-:-:S05]  /*3090*/  FADD.FTZ R101, R98, R101 ;  /* 0x0000006562657221 */ /* 0x000fca0000010000 */
[----:B------:R-:W-:Y:S02]  /*30a0*/  MOV R132, R101 ;  /* 0x0000006500847202 */ /* 0x000fe40000000f00 */
[----:B------:R-:W-:-:S07]  /*30b0*/  MOV R103, R130 ;  /* 0x0000008200677202 */ /* 0x000fce0000000f00 */
[----:B------:R-:W-:Y:S05]  /*30c0*/  WARPSYNC.COLLECTIVE R127, `(.L_x_3059) ;  /* 0x000000007f087348 */ /* 0x000fea0003c00000 */
[----:B------:R0:W1:Y:S02]  /*30d0*/  SHFL.BFLY P0, R130, R132, R131, R134 ;  /* 0x0c00008384827389 */ /* 0x0000640000000086 */
[----:B01----:R-:W-:Y:S01]  /*30e0*/  ENDCOLLECTIVE ;  /* 0x000000000000791b */ /* 0x003fe20003800000 */
.L_x_3059:
[----:B------:R-:W-:Y:S01]  /*30f0*/  FADD.FTZ R103, R100, R103 ;  /* 0x0000006764677221 */ /* 0x000fe20000010000 */
[----:B------:R-:W-:-:S04]  /*3100*/  HFMA2.MMA R131, -RZ, RZ, 0, 9.5367431640625e-07 ;  /* 0x00000010ff837435 */ /* 0x000fc800000001ff */
[----:B------:R-:W-:Y:S01]  /*3110*/  MOV R132, R103 ;  /* 0x0000006700847202 */ /* 0x000fe20000000f00 */
[----:B------:R-:W-:-:S07]  /*3120*/  IMAD.MOV.U32 R102, RZ, RZ, R130 ;  /* 0x000000ffff667224 */ /* 0x000fce00078e0082 */
[----:B------:R-:W-:Y:S05]  /*3130*/  WARPSYNC.COLLECTIVE R127, `(.L_x_3060) ;  /* 0x000000007f087348 */ /* 0x000fea0003c00000 */
[----:B------:R0:W1:Y:S02]  /*3140*/  SHFL.BFLY P0, R130, R132, R131, R134 ;  /* 0x0c00008384827389 */ /* 0x0000640000000086 */
[----:B01----:R-:W-:Y:S01]  /*3150*/  ENDCOLLECTIVE ;  /* 0x000000000000791b */ /* 0x003fe20003800000 */
.L_x_3060:
[----:B------:R-:W-:-:S05]  /*3160*/  FADD.FTZ R102, R101, R102 ;  /* 0x0000006665667221 */ /* 0x000fca0000010000 */
[----:B------:R-:W-:Y:S01]  /*3170*/  MOV R132, R102 ;  /* 0x0000006600847202 */ /* 0x000fe20000000f00 */
[----:B------:R-:W-:-:S07]  /*3180*/  IMAD.MOV.U32 R96, RZ, RZ, R130 ;  /* 0x000000ffff607224 */ /* 0x000fce00078e0082 */
[----:B------:R-:W-:Y:S05]  /*3190*/  WARPSYNC.COLLECTIVE R127, `(.L_x_3061) ;  /* 0x000000007f087348 */ /* 0x000fea0003c00000 */
[----:B------:R0:W1:Y:S02]  /*31a0*/  SHFL.BFLY P0, R130, R132, R131, R134 ;  /* 0x0c00008384827389 */ /* 0x0000640000000086 */
[----:B01----:R-:W-:Y:S01]  /*31b0*/  ENDCOLLECTIVE ;  /* 0x000000000000791b */ /* 0x003fe20003800000 */
.L_x_3061:
[----:B------:R-:W-:Y:S01]  /*31c0*/  MOV R97, R130 ;  /* 0x0000008200617202 */ /* 0x000fe20000000f00 */
[----:B------:R-:W-:Y:S06]  /*31d0*/  BRA `(.L_x_3062) ;  /* 0xffffffe000787947 */ /* 0x000fec000383ffff */
.L_x_3063:
        /* <DEDUP_REMOVED lines=10> */
.L_x_3258:


//--------------------- .text._ZN10layer_norm22ln_bwd_finalize_kernelINS_22Kernel_traits_finalizeILj512EfffffjLb0ELj1024ELj4ENS_18Kernel_traits_baseILj512EfffffjLj1024EEEEELb0ELb1EEEvNS_9BwdParamsE --------------------------
	.section	.text._ZN10layer_norm22ln_bwd_finalize_kernelINS_22Kernel_traits_finalizeILj512EfffffjLb0ELj1024ELj4ENS_18Kernel_traits_baseILj512EfffffjLj1024EEEEELb0ELb1EEEvNS_9BwdParamsE,"ax",@progbits
	.align	128
        .global         _ZN10layer_norm22ln_bwd_finalize_kernelINS_22Kernel_traits_finalizeILj512EfffffjLb0ELj1024ELj4ENS_18Kernel_traits_baseILj512EfffffjLj1024EEEEELb0ELb1EEEvNS_9BwdParamsE
        .type           _ZN10layer_norm22ln_bwd_finalize_kernelINS_22Kernel_traits_finalizeILj512EfffffjLb0ELj1024ELj4ENS_18Kernel_traits_baseILj512EfffffjLj1024EEEEELb0ELb1EEEvNS_9BwdParamsE,@function
        .size           _ZN10layer_norm22ln_bwd_finalize_kernelINS_22Kernel_traits_finalizeILj512EfffffjLb0ELj1024ELj4ENS_18Kernel_traits_baseILj512EfffffjLj1024EEEEELb0ELb1EEEvNS_9BwdParamsE,(.L_x_3259 - _ZN10layer_norm22ln_bwd_finalize_kernelINS_22Kernel_traits_finalizeILj512EfffffjLb0ELj1024ELj4ENS_18Kernel_traits_baseILj512EfffffjLj1024EEEEELb0ELb1EEEvNS_9BwdParamsE)
        .other          _ZN10layer_norm22ln_bwd_finalize_kernelINS_22Kernel_traits_finalizeILj512EfffffjLb0ELj1024ELj4ENS_18Kernel_traits_baseILj512EfffffjLj1024EEEEELb0ELb1EEEvNS_9BwdParamsE,@"STO_CUDA_ENTRY STV_DEFAULT"
_ZN10layer_norm22ln_bwd_finalize_kernelINS_22Kernel_traits_finalizeILj512EfffffjLb0ELj1024ELj4ENS_18Kernel_traits_baseILj512EfffffjLj1024EEEEELb0ELb1EEEvNS_9BwdParamsE:
.text._ZN10layer_norm22ln_bwd_finalize_kernelINS_22Kernel_traits_finalizeILj512EfffffjLb0ELj1024ELj4ENS_18Kernel_traits_baseILj512EfffffjLj1024EEEEELb0ELb1EEEvNS_9BwdParamsE:
        /* <DEDUP_REMOVED lines=26> */
.L_x_3073:
        /* <DEDUP_REMOVED lines=31> */
.L_x_3068:
        /* <DEDUP_REMOVED lines=34> */
.L_x_3067:
[----:B------:R-:W-:Y:S05]  /*05b0*/  BSYNC B1 ;  /* 0x0000000000017941 */ /* 0x000fea0003800000 */
.L_x_3066:
        /* <DEDUP_REMOVED lines=25> */
.L_x_3070:
[----:B------:R-:W-:Y:S05]  /*0750*/  BSYNC B1 ;  /* 0x0000000000017941 */ /* 0x000fea0003800000 */
.L_x_3069:
        /* <DEDUP_REMOVED lines=12> */
.L_x_3065:
[----:B------:R-:W-:Y:S05]  /*0820*/  BSYNC B0 ;  /* 0x0000000000007941 */ /* 0x000fea0003800000 */
.L_x_3064:
        /* <DEDUP_REMOVED lines=29> */
.L_x_3084:
[----:B------:R-:W-:Y:S01]  /*0a00*/  @!P1 SHF.R.U32.HI R12, RZ, 0x3, R0 ;  /* 0x00000003ff0c9819 */ /* 0x000fe20000011600 */
[----:B----4-:R-:W-:Y:S01]  /*0a10*/  FADD.FTZ R14, R9, R14 ;  /* 0x0000000e090e7221 */ /* 0x010fe20000010000 */
[----:B---3--:R-:W-:Y:S02]  /*0a20*/  FADD.FTZ R11, R10, R11 ;  /* 0x0000000b0a0b7221 */ /* 0x008fe40000010000 */
[----:B------:R-:W-:-:S05]  /*0a30*/  @!P1 LOP3.LUT R12, R12, 0x1ffffffc, RZ, 0xc0, !PT ;  /* 0x1ffffffc0c0c9812 */ /* 0x000fca00078ec0ff */
[----:B------:R3:W-:Y:S04]  /*0a40*/  @!P1 STS [R12+UR4+0x2000], R14 ;  /* 0x0020000e0c009988 */ /* 0x0007e80008000804 */
[----:B------:R3:W-:Y:S02]  /*0a50*/  @!P1 STS [R12+UR4+0x2080], R11 ;  /* 0x0020800b0c009988 */ /* 0x0007e40008000804 */
.L_x_3071:
        /* <DEDUP_REMOVED lines=15> */
.L_x_3072:
[----:B------:R-:W-:Y:S01]  /*0b50*/  HFMA2.MMA R19, -RZ, RZ, 0, 5.9604644775390625e-08 ;  /* 0x00000001ff137435 */ /* 0x000fe200000001ff */
[----:B0--3--:R-:W-:Y:S01]  /*0b60*/  MOV R20, R10 ;  /* 0x0000000a00147202 */ /* 0x009fe20000000f00 */
[----:B------:R-:W-:Y:S01]  /*0b70*/  IMAD.MOV.U32 R22, RZ, RZ, 0x1f ;  /* 0x0000001fff167424 */ /* 0x000fe200078e00ff */
[----:B------:R-:W-:-:S08]  /*0b80*/  MOV R17, 0xffffffff ;  /* 0xffffffff00117802 */ /* 0x000fd00000000f00 */
[----:B-12---:R-:W-:Y:S05]  /*0b90*/  WARPSYNC.COLLECTIVE R17, `(.L_x_3074) ;  /* 0x0000000011087348 */ /* 0x006fea0003c00000 */
[----:B------:R0:W3:Y:S02]  /*0ba0*/  SHFL.BFLY P2, R18, R20, R19, R22 ;  /* 0x0c00001314127389 */ /* 0x0000e40000040016 */
[----:B0123--:R-:W-:Y:S01]  /*0bb0*/  ENDCOLLECTIVE ;  /* 0x000000000000791b */ /* 0x00ffe20003800000 */
.L_x_3074:
[----:B------:R-:W-:Y:S01]  /*0bc0*/  HFMA2.MMA R19, -RZ, RZ, 0, 1.1920928955078125e-07 ;  /* 0x00000002ff137435 */ /* 0x000fe200000001ff */
[----:B------:R-:W-:-:S05]  /*0bd0*/  MOV R11, R18 ;  /* 0x00000012000b7202 */ /* 0x000fca0000000f00 */
[----:B------:R-:W-:-:S05]  /*0be0*/  FADD.FTZ R11, R10, R11 ;  /* 0x0000000b0a0b7221 */ /* 0x000fca0000010000 */
[----:B------:R-:W-:-:S07]  /*0bf0*/  MOV R20, R11 ;  /* 0x0000000b00147202 */ /* 0x000fce0000000f00 */
[----:B------:R-:W-:Y:S05]  /*0c00*/  WARPSYNC.COLLECTIVE R17, `(.L_x_3075) ;  /* 0x0000000011087348 */ /* 0x000fea0003c00000 */
[----:B------:R0:W1:Y:S02]  /*0c10*/  SHFL.BFLY P2, R18, R20, R19, R22 ;  /* 0x0c00001314127389 */ /* 0x0000640000040016 */
[----:B01----:R-:W-:Y:S01]  /*0c20*/  ENDCOLLECTIVE ;  /* 0x000000000000791b */ /* 0x003fe20003800000 */
.L_x_3075:
[----:B------:R-:W-:Y:S01]  /*0c30*/  HFMA2.MMA R19, -RZ, RZ, 0, 2.384185791015625e-07 ;  /* 0x00000004ff137435 */ /* 0x000fe200000001ff */
[----:B------:R-:W-:-:S04]  /*0c40*/  IMAD.MOV.U32 R12, RZ, RZ, R18 ;  /* 0x000000ffff0c7224 */ /* 0x000fc800078e0012 */
[----:B------:R-:W-:-:S05]  /*0c50*/  FADD.FTZ R12, R11, R12 ;  /* 0x0000000c0b0c7221 */ /* 0x000fca0000010000 */
[----:B------:R-:W-:-:S07]  /*0c60*/  MOV R20, R12 ;  /* 0x0000000c00147202 */ /* 0x000fce0000000f00 */
[----:B------:R-:W-:Y:S05]  /*0c70*/  WARPSYNC.COLLECTIVE R17, `(.L_x_3076) ;  /* 0x0000000011087348 */ /* 0x000fea0003c00000 */
[----:B------:R0:W1:Y:S02]  /*0c80*/  SHFL.BFLY P2, R18, R20, R19, R22 ;  /* 0x0c00001314127389 */ /* 0x0000640000040016 */
[----:B01----:R-:W-:Y:S01]  /*0c90*/  ENDCOLLECTIVE ;  /* 0x000000000000791b */ /* 0x003fe20003800000 */
.L_x_3076:
[----:B------:R-:W-:Y:S01]  /*0ca0*/  IMAD.MOV.U32 R19, RZ, RZ, 0x8 ;  /* 0x00000008ff137424 */ /* 0x000fe200078e00ff */
[----:B------:R-:W-:-:S05]  /*0cb0*/  MOV R13, R18 ;  /* 0x00000012000d7202 */ /* 0x000fca0000000f00 */
[----:B------:R-:W-:-:S05]  /*0cc0*/  FADD.FTZ R13, R12, R13 ;  /* 0x0000000d0c0d7221 */ /* 0x000fca0000010000 */
[----:B------:R-:W-:-:S07]  /*0cd0*/  MOV R20, R13 ;  /* 0x0000000d00147202 */ /* 0x000fce0000000f00 */
[----:B------:R-:W-:Y:S05]  /*0ce0*/  WARPSYNC.COLLECTIVE R17, `(.L_x_3077) ;  /* 0x0000000011087348 */ /* 0x000fea0003c00000 */
[----:B------:R0:W1:Y:S02]  /*0cf0*/  SHFL.BFLY P2, R18, R20, R19, R22 ;  /* 0x0c00001314127389 */ /* 0x0000640000040016 */
[----:B01----:R-:W-:Y:S01]  /*0d00*/  ENDCOLLECTIVE ;  /* 0x000000000000791b */ /* 0x003fe20003800000 */
.L_x_3077:
[----:B------:R-:W-:Y:S01]  /*0d10*/  HFMA2.MMA R19, -RZ, RZ, 0, 9.5367431640625e-07 ;  /* 0x00000010ff137435 */ /* 0x000fe200000001ff */
[----:B------:R-:W-:-:S05]  /*0d20*/  MOV R10, R18 ;  /* 0x00000012000a7202 */ /* 0x000fca0000000f00 */
[----:B------:R-:W-:-:S05]  /*0d30*/  FADD.FTZ R10, R13, R10 ;  /* 0x0000000a0d0a7221 */ /* 0x000fca0000010000 */
[----:B------:R-:W-:-:S07]  /*0d40*/  MOV R20, R10 ;  /* 0x0000000a00147202 */ /* 0x000fce0000000f00 */
[----:B------:R-:W-:Y:S05]  /*0d50*/  WARPSYNC.COLLECTIVE R17, `(.L_x_3078) ;  /* 0x0000000011087348 */ /* 0x000fea0003c00000 */
[----:B------:R0:W1:Y:S02]  /*0d60*/  SHFL.BFLY P2, R18, R20, R19, R22 ;  /* 0x0c00001314127389 */ /* 0x0000640000040016 */
[----:B01----:R-:W-:Y:S01]  /*0d70*/  ENDCOLLECTIVE ;  /* 0x000000000000791b */ /* 0x003fe20003800000 */
.L_x_3078:
[----:B------:R-:W-:Y:S01]  /*0d80*/  HFMA2.MMA R19, -RZ, RZ, 0, 5.9604644775390625e-08 ;  /* 0x00000001ff137435 */ /* 0x000fe200000001ff */
[----:B------:R-:W-:Y:S01]  /*0d90*/  IMAD.MOV.U32 R20, RZ, RZ, R9 ;  /* 0x000000ffff147224 */ /* 0x000fe200078e0009 */
[----:B------:R-:W-:-:S09]  /*0da0*/  MOV R11, R18 ;  /* 0x00000012000b7202 */ /* 0x000fd20000000f00 */
[----:B------:R-:W-:Y:S05]  /*0db0*/  WARPSYNC.COLLECTIVE R17, `(.L_x_3079) ;  /* 0x0000000011087348 */ /* 0x000fea0003c00000 */
[----:B------:R0:W1:Y:S02]  /*0dc0*/  SHFL.BFLY P2, R18, R20, R19, R22 ;  /* 0x0c00001314127389 */ /* 0x0000640000040016 */
[----:B01----:R-:W-:Y:S01]  /*0dd0*/  ENDCOLLECTIVE ;  /* 0x000000000000791b */ /* 0x003fe20003800000 */
.L_x_3079:
[----:B------:R-:W-:Y:S01]  /*0de0*/  HFMA2.MMA R19, -RZ, RZ, 0, 1.1920928955078125e-07 ;  /* 0x00000002ff137435 */ /* 0x000fe200000001ff */
[----:B------:R-:W-:-:S05]  /*0df0*/  MOV R12, R18 ;  /* 0x00000012000c7202 */ /* 0x000fca0000000f00 */
[----:B------:R-:W-:-:S05]  /*0e00*/  FADD.FTZ R14, R9, R12 ;  /* 0x0000000c090e7221 */ /* 0x000fca0000010000 */
[----:B------:R-:W-:-:S07]  /*0e10*/  MOV R20, R14 ;  /* 0x0000000e00147202 */ /* 0x000fce0000000f00 */
[----:B------:R-:W-:Y:S05]  /*0e20*/  WARPSYNC.COLLECTIVE R17, `(.L_x_3080) ;  /* 0x0000000011087348 */ /* 0x000fea0003c00000 */
[----:B------:R0:W1:Y:S02]  /*0e30*/  SHFL.BFLY P2, R18, R20, R19, R22 ;  /* 0x0c00001314127389 */ /* 0x0000640000040016 */
[----:B01----:R-:W-:Y:S01]  /*0e40*/  ENDCOLLECTIVE ;  /* 0x000000000000791b */ /* 0x003fe20003800000 */
.L_x_3080:
[----:B------:R-:W-:Y:S01]  /*0e50*/  HFMA2.MMA R19, -RZ, RZ, 0, 2.384185791015625e-07 ;  /* 0x00000004ff137435 */ /* 0x000fe200000001ff */
[----:B------:R-:W-:-:S04]  /*0e60*/  IMAD.MOV.U32 R13, RZ, RZ, R18 ;  /* 0x000000ffff0d7224 */ /* 0x000fc800078e0012 */
[----:B------:R-:W-:-:S05]  /*0e70*/  FADD.FTZ R15, R14, R13 ;  /* 0x0000000d0e0f7221 */ /* 0x000fca0000010000 */
[----:B------:R-:W-:-:S07]  /*0e80*/  MOV R20, R15 ;  /* 0x0000000f00147202 */ /* 0x000fce0000000f00 */
[----:B------:R-:W-:Y:S05]  /*0e90*/  WARPSYNC.COLLECTIVE R17, `(.L_x_3081) ;  /* 0x0000000011087348 */ /* 0x000fea0003c00000 */
[----:B------:R0:W1:Y:S02]  /*0ea0*/  SHFL.BFLY P2, R18, R20, R19, R22 ;  /* 0x0c00001314127389 */ /* 0x0000640000040016 */
[----:B01----:R-:W-:Y:S01]  /*0eb0*/  ENDCOLLECTIVE ;  /* 0x000000000000791b */ /* 0x003fe20003800000 */
.L_x_3081:
[----:B------:R-:W-:Y:S01]  /*0ec0*/  IMAD.MOV.U32 R19, RZ, RZ, 0x8 ;  /* 0x00000008ff137424 */ /* 0x000fe200078e00ff */
[----:B------:R-:W-:-:S05]  /*0ed0*/  MOV R16, R18 ;  /* 0x0000001200107202 */ /* 0x000fca0000000f00 */
[----:B------:R-:W-:-:S05]  /*0ee0*/  FADD.FTZ R16, R15, R16 ;  /* 0x000000100f107221 */ /* 0x000fca0000010000 */
[----:B------:R-:W-:-:S07]  /*0ef0*/  MOV R20, R16 ;  /* 0x0000001000147202 */ /* 0x000fce0000000f00 */
[----:B------:R-:W-:Y:S05]  /*0f00*/  WARPSYNC.COLLECTIVE R17, `(.L_x_3082) ;  /* 0x0000000011087348 */ /* 0x000fea0003c00000 */
[----:B------:R0:W1:Y:S02]  /*0f10*/  SHFL.BFLY P2, R18, R20, R19, R22 ;  /* 0x0c00001314127389 */ /* 0x0000640000040016 */
[----:B01----:R-:W-:Y:S01]  /*0f20*/  ENDCOLLECTIVE ;  /* 0x000000000000791b */ /* 0x003fe20003800000 */
.L_x_3082:
[----:B------:R-:W-:Y:S01]  /*0f30*/  HFMA2.MMA R19, -RZ, RZ, 0, 9.5367431640625e-07 ;  /* 0x00000010ff137435 */ /* 0x000fe200000001ff */
[----:B------:R-:W-:-:S05]  /*0f40*/  MOV R9, R18 ;  /* 0x0000001200097202 */ /* 0x000fca0000000f00 */
[----:B------:R-:W-:-:S05]  /*0f50*/  FADD.FTZ R9, R16, R9 ;  /* 0x0000000910097221 */ /* 0x000fca0000010000 */
[----:B------:R-:W-:-:S07]  /*0f60*/  MOV R20, R9 ;  /* 0x0000000900147202 */ /* 0x000fce0000000f00 */
[----:B------:R-:W-:Y:S05]  /*0f70*/  WARPSYNC.COLLECTIVE R17, `(.L_x_3083) ;  /* 0x0000000011087348 */ /* 0x000fea0003c00000 */
[----:B------:R0:W1:Y:S02]  /*0f80*/  SHFL.BFLY P2, R18, R20, R19, R22 ;  /* 0x0c00001314127389 */ /* 0x0000640000040016 */
[----:B01----:R-:W-:Y:S01]  /*0f90*/  ENDCOLLECTIVE ;  /* 0x000000000000791b */ /* 0x003fe20003800000 */
.L_x_3083:
[----:B------:R-:W-:Y:S01]  /*0fa0*/  MOV R14, R18 ;  /* 0x00000012000e7202 */ /* 0x000fe20000000f00 */
[----:B------:R-:W-:Y:S06]  /*0fb0*/  BRA `(.L_x_3084) ;  /* 0xfffffff800907947 */ /* 0x000fec000383ffff */
.L_x_3085:
        /* <DEDUP_REMOVED lines=12> */
.L_x_3259:


//--------------------- .text._ZN10layer_norm40ln_parallel_residual_bwd_finalize_kernelINS_22Kernel_traits_finalizeILj512EfffffjLb0ELj1024ELj4ENS_18Kernel_traits_baseILj512EfffffjLj1024EEEEELb1EEEvNS_9BwdParamsE --------------------------
	.section	.text._ZN10layer_norm40ln_parallel_residual_bwd_finalize_kernelINS_22Kernel_traits_finalizeILj512EfffffjLb0ELj1024ELj4ENS_18Kernel_traits_baseILj512EfffffjLj1024EEEEELb1EEEvNS_9BwdParamsE,"ax",@progbits
	.align	128
        .global         _ZN10layer_norm40ln_parallel_residual_bwd_finalize_kernelINS_22Kernel_traits_finalizeILj512EfffffjLb0ELj1024ELj4ENS_18Kernel_traits_baseILj512EfffffjLj1024EEEEELb1EEEvNS_9BwdParamsE
        .type           _ZN10layer_norm40ln_parallel_residual_bwd_finalize_kernelINS_22Kernel_traits_finalizeILj512EfffffjLb0ELj1024ELj4ENS_18Kernel_traits_baseILj512EfffffjLj1024EEEEELb1EEEvNS_9BwdParamsE,@function
        .size           _ZN10layer_norm40ln_parallel_residual_bwd_finalize_kernelINS_22Kernel_traits_finalizeILj512EfffffjLb0ELj1024ELj4ENS_18Kernel_traits_baseILj512EfffffjLj1024EEEEELb1EEEvNS_9BwdParamsE,(.L_x_3260 - _ZN10layer_norm40ln_parallel_residual_bwd_finalize_kernelINS_22Kernel_traits_finalizeILj512EfffffjLb0ELj1024ELj4ENS_18Kernel_traits_baseILj512EfffffjLj1024EEEEELb1EEEvNS_9BwdParamsE)
        .other          _ZN10layer_norm40ln_parallel_residual_bwd_finalize_kernelINS_22Kernel_traits_finalizeILj512EfffffjLb0ELj1024ELj4ENS_18Kernel_traits_baseILj512EfffffjLj1024EEEEELb1EEEvNS_9BwdParamsE,@"STO_CUDA_ENTRY STV_DEFAULT"
_ZN10layer_norm40ln_parallel_residual_bwd_finalize_kernelINS_22Kernel_traits_finalizeILj512EfffffjLb0ELj1024ELj4ENS_18Kernel_traits_baseILj512EfffffjLj1024EEEEELb1EEEvNS_9BwdParamsE:
.text._ZN10layer_norm40ln_parallel_residual_bwd_finalize_kernelINS_22Kernel_traits_finalizeILj512EfffffjLb0ELj1024ELj4ENS_18Kernel_traits_baseILj512EfffffjLj1024EEEEELb1EEEvNS_9BwdParamsE:
        /* <DEDUP_REMOVED lines=23> */
.L_x_3097:
        /* <DEDUP_REMOVED lines=41> */
.L_x_3090:
        /* <DEDUP_REMOVED lines=62> */
.L_x_3089:
[----:B------:R-:W-:Y:S05]  /*07e0*/  BSYNC B1 ;  /* 0x0000000000017941 */ /* 0x000fea0003800000 */
.L_x_3088:
        /* <DEDUP_REMOVED lines=39> */
.L_x_3092:
[----:B------:R-:W-:Y:S05]  /*0a60*/  BSYNC B1 ;  /* 0x0000000000017941 */ /* 0x000fea0003800000 */
.L_x_3091:
        /* <DEDUP_REMOVED lines=20> */
.L_x_3087:
[----:B------:R-:W-:Y:S05]  /*0bb0*/  BSYNC B0 ;  /* 0x0000000000007941 */ /* 0x000fea0003800000 */
.L_x_3086:
        /* <DEDUP_REMOVED lines=54> */
.L_x_3118:
        /* <DEDUP_REMOVED lines=10> */
.L_x_3093:
        /* <DEDUP_REMOVED lines=22> */
.L_x_3096:
[----:B------:R-:W-:Y:S05]  /*1120*/  BSYNC B0 ;  /* 0x0000000000007941 */ /* 0x000fea0003800000 */
.L_x_3095:
[C---:B------:R-:W-:Y:S02]  /*1130*/  ISETP.GT.U32.AND P1, PT, R4.reuse, -0x201, PT ;  /* 0xfffffdff0400780c */ /* 0x040fe40003f24070 */
[----:B------:R-:W-:Y:S02]  /*1140*/  IADD3 R4, R4, 0x200, RZ ;  /* 0x0000020004047810 */ /* 0x000fe40007ffe0ff */
[----:B------:R-:W-:-:S09]  /*1150*/  IADD3 R5, R5, 0x100, RZ ;  /* 0x0000010005057810 */ /* 0x000fd20007ffe0ff */
[----:B------:R-:W-:Y:S05]  /*1160*/  @P1 BRA `(.L_x_3097) ;  /* 0xfffffff000001947 */ /* 0x000fea000383ffff */
[----:B------:R-:W-:Y:S05]  /*1170*/  EXIT ;  /* 0x000000000000794d */ /* 0x000fea0003800000 */
.L_x_3094:
[----:B------:R-:W-:Y:S01]  /*1180*/  HFMA2.MMA R13, -RZ, RZ, 0, 5.9604644775390625e-08 ;  /* 0x00000001ff0d7435 */ /* 0x000fe200000001ff */
[----:B0-----:R-:W-:Y:S02]  /*1190*/  MOV R26, R9 ;  /* 0x00000009001a7202 */ /* 0x001fe40000000f00 */
[----:B------:R-:W-:Y:S02]  /*11a0*/  MOV R12, 0x1f ;  /* 0x0000001f000c7802 */ /* 0x000fe40000000f00 */
[----:B------:R-:W-:-:S07]  /*11b0*/  MOV R11, 0xffffffff ;  /* 0xffffffff000b7802 */ /* 0x000fce0000000f00 */
[----:B-1234-:R-:W-:Y:S05]  /*11c0*/  WARPSYNC.COLLECTIVE R11, `(.L_x_3098) ;  /* 0x000000000b087348 */ /* 0x01efea0003c00000 */
[----:B------:R0:W0:Y:S02]  /*11d0*/  SHFL.BFLY P2, R16, R26, R13, R12 ;  /* 0x0c00000d1a107389 */ /* 0x000024000004000c */
[----:B01234-:R-:W-:Y:S01]  /*11e0*/  ENDCOLLECTIVE ;  /* 0x000000000000791b */ /* 0x01ffe20003800000 */
.L_x_3098:
[----:B------:R-:W-:Y:S01]  /*11f0*/  HFMA2.MMA R13, -RZ, RZ, 0, 1.1920928955078125e-07 ;  /* 0x00000002ff0d7435 */ /* 0x000fe200000001ff */
[----:B------:R-:W-:-:S05]  /*1200*/  FADD.FTZ R10, R9, R16 ;  /* 0x00000010090a7221 */ /* 0x000fca0000010000 */
[----:B------:R-:W-:-:S07]  /*1210*/  MOV R26, R10 ;  /* 0x0000000a001a7202 */ /* 0x000fce0000000f00 */
[----:B------:R-:W-:Y:S05]  /*1220*/  WARPSYNC.COLLECTIVE R11, `(.L_x_3099) ;  /* 0x000000000b087348 */ /* 0x000fea0003c00000 */
[----:B------:R0:W1:Y:S02]  /*1230*/  SHFL.BFLY P2, R16, R26, R13, R12 ;  /* 0x0c00000d1a107389 */ /* 0x000064000004000c */
[----:B01----:R-:W-:Y:S01]  /*1240*/  ENDCOLLECTIVE ;  /* 0x000000000000791b */ /* 0x003fe20003800000 */
.L_x_3099:
[----:B------:R-:W-:Y:S01]  /*1250*/  HFMA2.MMA R13, -RZ, RZ, 0, 2.384185791015625e-07 ;  /* 0x00000004ff0d7435 */ /* 0x000fe200000001ff */
[----:B------:R-:W-:-:S05]  /*1260*/  FADD.FTZ R9, R10, R16 ;  /* 0x000000100a097221 */ /* 0x000fca0000010000 */
[----:B------:R-:W-:-:S07]  /*1270*/  MOV R26, R9 ;  /* 0x00000009001a7202 */ /* 0x000fce0000000f00 */
[----:B------:R-:W-:Y:S05]  /*1280*/  WARPSYNC.COLLECTIVE R11, `(.L_x_3100) ;  /* 0x000000000b087348 */ /* 0x000fea0003c00000 */
[----:B------:R0:W1:Y:S02]  /*1290*/  SHFL.BFLY P2, R16, R26, R13, R12 ;  /* 0x0c00000d1a107389 */ /* 0x000064000004000c */
[----:B01----:R-:W-:Y:S01]  /*12a0*/  ENDCOLLECTIVE ;  /* 0x000000000000791b */ /* 0x003fe20003800000 */
.L_x_3100:
[----:B------:R-:W-:Y:S01]  /*12b0*/  HFMA2.MMA R13, -RZ, RZ, 0, 4.76837158203125e-07 ;  /* 0x00000008ff0d7435 */ /* 0x000fe200000001ff */
[----:B------:R-:W-:-:S05]  /*12c0*/  FADD.FTZ R18, R9, R16 ;  /* 0x0000001009127221 */ /* 0x000fca0000010000 */
[----:B------:R-:W-:-:S07]  /*12d0*/  MOV R26, R18 ;  /* 0x00000012001a7202 */ /* 0x000fce0000000f00 */
[----:B------:R-:W-:Y:S05]  /*12e0*/  WARPSYNC.COLLECTIVE R11, `(.L_x_3101) ;  /* 0x000000000b087348 */ /* 0x000fea0003c00000 */
[----:B------:R0:W1:Y:S02]  /*12f0*/  SHFL.BFLY P2, R16, R26, R13, R12 ;  /* 0x0c00000d1a107389 */ /* 0x000064000004000c */
[----:B01----:R-:W-:Y:S01]  /*1300*/  ENDCOLLECTIVE ;  /* 0x000000000000791b */ /* 0x003fe20003800000 */
.L_x_3101:
[----:B------:R-:W-:Y:S01]  /*1310*/  HFMA2.MMA R13, -RZ, RZ, 0, 9.5367431640625e-07 ;  /* 0x00000010ff0d7435 */ /* 0x000fe200000001ff */
[----:B------:R-:W-:-:S05]  /*1320*/  FADD.FTZ R10, R18, R16 ;  /* 0x00000010120a7221 */ /* 0x000fca0000010000 */
[----:B------:R-:W-:-:S07]  /*1330*/  MOV R26, R10 ;  /* 0x0000000a001a7202 */ /* 0x000fce0000000f00 */
[----:B------:R-:W-:Y:S05]  /*1340*/  WARPSYNC.COLLECTIVE R11, `(.L_x_3102) ;  /* 0x000000000b087348 */ /* 0x000fea0003c00000 */
[----:B------:R0:W1:Y:S02]  /*1350*/  SHFL.BFLY P2, R16, R26, R13, R12 ;  /* 0x0c00000d1a107389 */ /* 0x000064000004000c */
[----:B01----:R-:W-:Y:S01]  /*1360*/  ENDCOLLECTIVE ;  /* 0x000000000000791b */ /* 0x003fe20003800000 */
.L_x_3102:
[----:B------:R-:W-:Y:S01]  /*1370*/  HFMA2.MMA R13, -RZ, RZ, 0, 5.9604644775390625e-08 ;  /* 0x00000001ff0d7435 */ /* 0x000fe200000001ff */
[----:B------:R-:W-:Y:S02]  /*1380*/  MOV R26, R14 ;  /* 0x0000000e001a7202 */ /* 0x000fe40000000f00 */
[----:B------:R-:W-:-:S08]  /*1390*/  MOV R9, R16 ;  /* 0x0000001000097202 */ /* 0x000fd00000000f00 */
[----:B------:R-:W-:Y:S05]  /*13a0*/  WARPSYNC.COLLECTIVE R11, `(.L_x_3103) ;  /* 0x000000000b087348 */ /* 0x000fea0003c00000 */
[----:B------:R0:W1:Y:S02]  /*13b0*/  SHFL.BFLY P2, R16, R26, R13, R12 ;  /* 0x0c00000d1a107389 */ /* 0x000064000004000c */
[----:B01----:R-:W-:Y:S01]  /*13c0*/  ENDCOLLECTIVE ;  /* 0x000000000000791b */ /* 0x003fe20003800000 */
.L_x_3103:
[----:B------:R-:W-:Y:S01]  /*13d0*/  HFMA2.MMA R13, -RZ, RZ, 0, 1.1920928955078125e-07 ;  /* 0x00000002ff0d7435 */ /* 0x000fe200000001ff */
[----:B------:R-:W-:-:S05]  /*13e0*/  MOV R15, R16 ;  /* 0x00000010000f7202 */ /* 0x000fca0000000f00 */
[----:B------:R-:W-:-:S05]  /*13f0*/  FADD.FTZ R15, R14, R15 ;  /* 0x0000000f0e0f7221 */ /* 0x000fca0000010000 */
[----:B------:R-:W-:-:S07]  /*1400*/  MOV R26, R15 ;  /* 0x0000000f001a7202 */ /* 0x000fce0000000f00 */
[----:B------:R-:W-:Y:S05]  /*1410*/  WARPSYNC.COLLECTIVE R11, `(.L_x_3104) ;  /* 0x000000000b087348 */ /* 0x000fea0003c00000 */
[----:B------:R0:W1:Y:S02]  /*1420*/  SHFL.BFLY P2, R16, R26, R13, R12 ;  /* 0x0c00000d1a107389 */ /* 0x000064000004000c */
[----:B01----:R-:W-:Y:S01]  /*1430*/  ENDCOLLECTIVE ;  /* 0x000000000000791b */ /* 0x003fe20003800000 */
.L_x_3104:
[----:B------:R-:W-:Y:S01]  /*1440*/  HFMA2.MMA R13, -RZ, RZ, 0, 2.384185791015625e-07 ;  /* 0x00000004ff0d7435 */ /* 0x000fe200000001ff */
[----:B------:R-:W-:-:S05]  /*1450*/  MOV R18, R16 ;  /* 0x0000001000127202 */ /* 0x000fca0000000f00 */
[----:B------:R-:W-:-:S05]  /*1460*/  FADD.FTZ R14, R15, R18 ;  /* 0x000000120f0e7221 */ /* 0x000fca0000010000 */
[----:B------:R-:W-:-:S07]  /*1470*/  MOV R26, R14 ;  /* 0x0000000e001a7202 */ /* 0x000fce0000000f00 */
[----:B------:R-:W-:Y:S05]  /*1480*/  WARPSYNC.COLLECTIVE R11, `(.L_x_3105) ;  /* 0x000000000b087348 */ /* 0x000fea0003c00000 */
[----:B------:R0:W1:Y:S02]  /*1490*/  SHFL.BFLY P2, R16, R26, R13, R12 ;  /* 0x0c00000d1a107389 */ /* 0x000064000004000c */
[----:B01----:R-:W-:Y:S01]  /*14a0*/  ENDCOLLECTIVE ;  /* 0x000000000000791b */ /* 0x003fe20003800000 */
.L_x_3105:
[----:B------:R-:W-:Y:S01]  /*14b0*/  HFMA2.MMA R13, -RZ, RZ, 0, 4.76837158203125e-07 ;  /* 0x00000008ff0d7435 */ /* 0x000fe200000001ff */
[----:B------:R-:W-:-:S05]  /*14c0*/  MOV R17, R16 ;  /* 0x0000001000117202 */ /* 0x000fca0000000f00 */
[----:B------:R-:W-:-:S05]  /*14d0*/  FADD.FTZ R19, R14, R17 ;  /* 0x000000110e137221 */ /* 0x000fca0000010000 */
[----:B------:R-:W-:-:S07]  /*14e0*/  MOV R26, R19 ;  /* 0x00000013001a7202 */ /* 0x000fce0000000f00 */
[----:B------:R-:W-:Y:S05]  /*14f0*/  WARPSYNC.COLLECTIVE R11, `(.L_x_3106) ;  /* 0x000000000b087348 */ /* 0x000fea0003c00000 */
[----:B------:R0:W1:Y:S02]  /*1500*/  SHFL.BFLY P2, R16, R26, R13, R12 ;  /* 0x0c00000d1a107389 */ /* 0x000064000004000c */
[----:B01----:R-:W-:Y:S01]  /*1510*/  ENDCOLLECTIVE ;  /* 0x000000000000791b */ /* 0x003fe20003800000 */
.L_x_3106:
[----:B------:R-:W-:Y:S01]  /*1520*/  HFMA2.MMA R13, -RZ, RZ, 0, 9.5367431640625e-07 ;  /* 0x00000010ff0d7435 */ /* 0x000fe200000001ff */
[----:B------:R-:W-:-:S05]  /*1530*/  MOV R20, R16 ;  /* 0x0000001000147202 */ /* 0x000fca0000000f00 */
[----:B------:R-:W-:-:S05]  /*1540*/  FADD.FTZ R15, R19, R20 ;  /* 0x00000014130f7221 */ /* 0x000fca0000010000 */
[----:B------:R-:W-:-:S07]  /*1550*/  MOV R26, R15 ;  /* 0x0000000f001a7202 */ /* 0x000fce0000000f00 */
[----:B------:R-:W-:Y:S05]  /*1560*/  WARPSYNC.COLLECTIVE R11, `(.L_x_3107) ;  /* 0x000000000b087348 */ /* 0x000fea0003c00000 */
[----:B------:R0:W1:Y:S02]  /*1570*/  SHFL.BFLY P2, R16, R26, R13, R12 ;  /* 0x0c00000d1a107389 */ /* 0x000064000004000c */
[----:B01----:R-:W-:Y:S01]  /*1580*/  ENDCOLLECTIVE ;  /* 0x000000000000791b */ /* 0x003fe20003800000 */
.L_x_3107:
[----:B------:R-:W-:Y:S01]  /*1590*/  HFMA2.MMA R13, -RZ, RZ, 0, 5.9604644775390625e-08 ;  /* 0x00000001ff0d7435 */ /* 0x000fe200000001ff */
[----:B------:R-:W-:Y:S02]  /*15a0*/  MOV R26, R8 ;  /* 0x00000008001a7202 */ /* 0x000fe40000000f00 */
[----:B------:R-:W-:-:S08]  /*15b0*/  MOV R14, R16 ;  /* 0x00000010000e7202 */ /* 0x000fd00000000f00 */
[----:B------:R-:W-:Y:S05]  /*15c0*/  WARPSYNC.COLLECTIVE R11, `(.L_x_3108) ;  /* 0x000000000b087348 */ /* 0x000fea0003c00000 */
[----:B------:R0:W1:Y:S02]  /*15d0*/  SHFL.BFLY P2, R16, R26, R13, R12 ;  /* 0x0c00000d1a107389 */ /* 0x000064000004000c */
[----:B01----:R-:W-:Y:S01]  /*15e0*/  ENDCOLLECTIVE ;  /* 0x000000000000791b */ /* 0x003fe20003800000 */
.L_x_3108:
[----:B------:R-:W-:Y:S01]  /*15f0*/  HFMA2.MMA R13, -RZ, RZ, 0, 1.1920928955078125e-07 ;  /* 0x00000002ff0d7435 */ /* 0x000fe200000001ff */
[----:B------:R-:W-:-:S05]  /*1600*/  MOV R17, R16 ;  /* 0x0000001000117202 */ /* 0x000fca0000000f00 */
[----:B------:R-:W-:-:S05]  /*1610*/  FADD.FTZ R19, R8, R17 ;  /* 0x0000001108137221 */ /* 0x000fca0000010000 */
[----:B------:R-:W-:-:S07]  /*1620*/  MOV R26, R19 ;  /* 0x00000013001a7202 */ /* 0x000fce0000000f00 */
[----:B------:R-:W-:Y:S05]  /*1630*/  WARPSYNC.COLLECTIVE R11, `(.L_x_3109) ;  /* 0x000000000b087348 */ /* 0x000fea0003c00000 */
[----:B------:R0:W1:Y:S02]  /*1640*/  SHFL.BFLY P2, R16, R26, R13, R12 ;  /* 0x0c00000d1a107389 */ /* 0x000064000004000c */
[----:B01----:R-:W-:Y:S01]  /*1650*/  ENDCOLLECTIVE ;  /* 0x000000000000791b */ /* 0x003fe20003800000 */
.L_x_3109:
[----:B------:R-:W-:Y:S01]  /*1660*/  HFMA2.MMA R13, -RZ, RZ, 0, 2.384185791015625e-07 ;  /* 0x00000004ff0d7435 */ /* 0x000fe200000001ff */
[----:B------:R-:W-:-:S05]  /*1670*/  MOV R20, R16 ;  /* 0x0000001000147202 */ /* 0x000fca0000000f00 */
[----:B------:R-:W-:-:S05]  /*1680*/  FADD.FTZ R8, R19, R20 ;  /* 0x0000001413087221 */ /* 0x000fca0000010000 */
[----:B------:R-:W-:-:S07]  /*1690*/  MOV R26, R8 ;  /* 0x00000008001a7202 */ /* 0x000fce0000000f00 */
[----:B------:R-:W-:Y:S05]  /*16a0*/  WARPSYNC.COLLECTIVE R11, `(.L_x_3110) ;  /* 0x000000000b087348 */ /* 0x000fea0003c00000 */
[----:B------:R0:W1:Y:S02]  /*16b0*/  SHFL.BFLY P2, R16, R26, R13, R12 ;  /* 0x0c00000d1a107389 */ /* 0x000064000004000c */
[----:B01----:R-:W-:Y:S01]  /*16c0*/  ENDCOLLECTIVE ;  /* 0x000000000000791b */ /* 0x003fe20003800000 */
.L_x_3110:
[----:B------:R-:W-:Y:S01]  /*16d0*/  HFMA2.MMA R13, -RZ, RZ, 0, 4.76837158203125e-07 ;  /* 0x00000008ff0d7435 */ /* 0x000fe200000001ff */
[----:B------:R-:W-:-:S05]  /*16e0*/  MOV R21, R16 ;  /* 0x0000001000157202 */ /* 0x000fca0000000f00 */
[----:B------:R-:W-:-:S05]  /*16f0*/  FADD.FTZ R21, R8, R21 ;  /* 0x0000001508157221 */ /* 0x000fca0000010000 */
[----:B------:R-:W-:-:S07]  /*1700*/  MOV R26, R21 ;  /* 0x00000015001a7202 */ /* 0x000fce0000000f00 */
[----:B------:R-:W-:Y:S05]  /*1710*/  WARPSYNC.COLLECTIVE R11, `(.L_x_3111) ;  /* 0x000000000b087348 */ /* 0x000fea0003c00000 */
[----:B------:R0:W1:Y:S02]  /*1720*/  SHFL.BFLY P2, R16, R26, R13, R12 ;  /* 0x0c00000d1a107389 */ /* 0x000064000004000c */
[----:B01----:R-:W-:Y:S01]  /*1730*/  ENDCOLLECTIVE ;  /* 0x000000000000791b */ /* 0x003fe20003800000 */
.L_x_3111:
[----:B------:R-:W-:Y:S01]  /*1740*/  HFMA2.MMA R13, -RZ, RZ, 0, 9.5367431640625e-07 ;  /* 0x00000010ff0d7435 */ /* 0x000fe200000001ff */
[----:B------:R-:W-:-:S05]  /*1750*/  MOV R22, R16 ;  /* 0x0000001000167202 */ /* 0x000fca0000000f00 */
[----:B------:R-:W-:-:S05]  /*1760*/  FADD.FTZ R17, R21, R22 ;  /* 0x0000001615117221 */ /* 0x000fca0000010000 */
[----:B------:R-:W-:-:S07]  /*1770*/  MOV R26, R17 ;  /* 0x00000011001a7202 */ /* 0x000fce0000000f00 */
[----:B------:R-:W-:Y:S05]  /*1780*/  WARPSYNC.COLLECTIVE R11, `(.L_x_3112) ;  /* 0x000000000b087348 */ /* 0x000fea0003c00000 */
[----:B------:R0:W1:Y:S02]  /*1790*/  SHFL.BFLY P2, R16, R26, R13, R12 ;  /* 0x0c00000d1a107389 */ /* 0x000064000004000c */
[----:B01----:R-:W-:Y:S01]  /*17a0*/  ENDCOLLECTIVE ;  /* 0x000000000000791b */ /* 0x003fe20003800000 */
.L_x_3112:
[----:B------:R-:W-:Y:S01]  /*17b0*/  HFMA2.MMA R13, -RZ, RZ, 0, 5.9604644775390625e-08 ;  /* 0x00000001ff0d7435 */ /* 0x000fe200000001ff */
[----:B------:R-:W-:Y:S02]  /*17c0*/  MOV R26, R7 ;  /* 0x00000007001a7202 */ /* 0x000fe40000000f00 */
[----:B------:R-:W-:-:S08]  /*17d0*/  MOV R8, R16 ;  /* 0x0000001000087202 */ /* 0x000fd00000000f00 */
[----:B------:R-:W-:Y:S05]  /*17e0*/  WARPSYNC.COLLECTIVE R11, `(.L_x_3113) ;  /* 0x000000000b087348 */ /* 0x000fea0003c00000 */
[----:B------:R0:W1:Y:S02]  /*17f0*/  SHFL.BFLY P2, R16, R26, R13, R12 ;  /* 0x0c00000d1a107389 */ /* 0x000064000004000c */
[----:B01----:R-:W-:Y:S01]  /*1800*/  ENDCOLLECTIVE ;  /* 0x000000000000791b */ /* 0x003fe20003800000 */
.L_x_3113:
[----:B------:R-:W-:Y:S01]  /*1810*/  HFMA2.MMA R13, -RZ, RZ, 0, 1.1920928955078125e-07 ;  /* 0x00000002ff0d7435 */ /* 0x000fe200000001ff */
[----:B------:R-:W-:-:S05]  /*1820*/  MOV R18, R16 ;  /* 0x0000001000127202 */ /* 0x000fca0000000f00 */
[----:B------:R-:W-:-:S05]  /*1830*/  FADD.FTZ R22, R7, R18 ;  /* 0x0000001207167221 */ /* 0x000fca0000010000 */
[----:B------:R-:W-:-:S07]  /*1840*/  MOV R26, R22 ;  /* 0x00000016001a7202 */ /* 0x000fce0000000f00 */
[----:B------:R-:W-:Y:S05]  /*1850*/  WARPSYNC.COLLECTIVE R11, `(.L_x_3114) ;  /* 0x000000000b087348 */ /* 0x000fea0003c00000 */
[----:B------:R0:W1:Y:S02]  /*1860*/  SHFL.BFLY P2, R16, R26, R13, R12 ;  /* 0x0c00000d1a107389 */ /* 0x000064000004000c */
[----:B01----:R-:W-:Y:S01]  /*1870*/  ENDCOLLECTIVE ;  /* 0x000000000000791b */ /* 0x003fe20003800000 */
.L_x_3114:
[----:B------:R-:W-:Y:S01]  /*1880*/  HFMA2.MMA R13, -RZ, RZ, 0, 2.384185791015625e-07 ;  /* 0x00000004ff0d7435 */ /* 0x000fe200000001ff */
[----:B------:R-:W-:-:S05]  /*1890*/  MOV R21, R16 ;  /* 0x0000001000157202 */ /* 0x000fca0000000f00 */
[----:B------:R-:W-:-:S05]  /*18a0*/  FADD.FTZ R7, R22, R21 ;  /* 0x0000001516077221 */ /* 0x000fca0000010000 */
[----:B------:R-:W-:-:S07]  /*18b0*/  MOV R26, R7 ;  /* 0x00000007001a7202 */ /* 0x000fce0000000f00 */
[----:B------:R-:W-:Y:S05]  /*18c0*/  WARPSYNC.COLLECTIVE R11, `(.L_x_3115) ;  /* 0x000000000b087348 */ /* 0x000fea0003c00000 */
[----:B------:R0:W1:Y:S02]  /*18d0*/  SHFL.BFLY P2, R16, R26, R13, R12 ;  /* 0x0c00000d1a107389 */ /* 0x000064000004000c */
[----:B01----:R-:W-:Y:S01]  /*18e0*/  ENDCOLLECTIVE ;  /* 0x000000000000791b */ /* 0x003fe20003800000 */
.L_x_3115:
[----:B------:R-:W-:Y:S01]  /*18f0*/  HFMA2.MMA R13, -RZ, RZ, 0, 4.76837158203125e-07 ;  /* 0x00000008ff0d7435 */ /* 0x000fe200000001ff */
[----:B------:R-:W-:-:S05]  /*1900*/  MOV R20, R16 ;  /* 0x0000001000147202 */ /* 0x000fca0000000f00 */
[----:B------:R-:W-:-:S05]  /*1910*/  FADD.FTZ R23, R7, R20 ;  /* 0x0000001407177221 */ /* 0x000fca0000010000 */
[----:B------:R-:W-:-:S07]  /*1920*/  MOV R26, R23 ;  /* 0x00000017001a7202 */ /* 0x000fce0000000f00 */
[----:B------:R-:W-:Y:S05]  /*1930*/  WARPSYNC.COLLECTIVE R11, `(.L_x_3116) ;  /* 0x000000000b087348 */ /* 0x000fea0003c00000 */
[----:B------:R0:W1:Y:S02]  /*1940*/  SHFL.BFLY P2, R16, R26, R13, R12 ;  /* 0x0c00000d1a107389 */ /* 0x000064000004000c */
[----:B01----:R-:W-:Y:S01]  /*1950*/  ENDCOLLECTIVE ;  /* 0x000000000000791b */ /* 0x003fe20003800000 */
.L_x_3116:
[----:B------:R-:W-:Y:S01]  /*1960*/  HFMA2.MMA R13, -RZ, RZ, 0, 9.5367431640625e-07 ;  /* 0x00000010ff0d7435 */ /* 0x000fe200000001ff */
[----:B------:R-:W-:-:S05]  /*1970*/  MOV R24, R16 ;  /* 0x0000001000187202 */ /* 0x000fca0000000f00 */
[----:B------:R-:W-:-:S05]  /*1980*/  FADD.FTZ R24, R23, R24 ;  /* 0x0000001817187221 */ /* 0x000fca0000010000 */
[----:B------:R-:W-:-:S07]  /*1990*/  MOV R26, R24 ;  /* 0x00000018001a7202 */ /* 0x000fce0000000f00 */
[----:B------:R-:W-:Y:S05]  /*19a0*/  WARPSYNC.COLLECTIVE R11, `(.L_x_3117) ;  /* 0x000000000b087348 */ /* 0x000fea0003c00000 */
[----:B------:R0:W1:Y:S02]  /*19b0*/  SHFL.BFLY P2, R16, R26, R13, R12 ;  /* 0x0c00000d1a107389 */ /* 0x000064000004000c */
[----:B01----:R-:W-:Y:S01]  /*19c0*/  ENDCOLLECTIVE ;  /* 0x000000000000791b */ /* 0x003fe20003800000 */
.L_x_3117:
[----:B------:R-:W-:Y:S05]  /*19d0*/  BRA `(.L_x_3118) ;  /* 0xfffffff400507947 */ /* 0x000fea000383ffff */
.L_x_3119:
        /* <DEDUP_REMOVED lines=10> */
.L_x_3260:


//--------------------- .text._ZN10layer_norm31ln_parallel_residual_bwd_kernelINS_13Kernel_traitsIfffffjLj512ELj1ELj4ELj1ELj16ENS_18Kernel_traits_baseILj512EfffffjLj128EEEEELb1ELb1ELb1EEEvNS_9BwdParamsE --------------------------
	.section	.text._ZN10layer_norm31ln_parallel_residual_bwd_kernelINS_13Kernel_traitsIfffffjLj512ELj1ELj4ELj1ELj16ENS_18Kernel_traits_baseILj512EfffffjLj128EEEEELb1ELb1ELb1EEEvNS_9BwdParamsE,"ax",@progbits
	.align	128
        .global         _ZN10layer_norm31ln_parallel_residual_bwd_kernelINS_13Kernel_traitsIfffffjLj512ELj1ELj4ELj1ELj16ENS_18Kernel_traits_baseILj512EfffffjLj128EEEEELb1ELb1ELb1EEEvNS_9BwdParamsE
        .type           _ZN10layer_norm31ln_parallel_residual_bwd_kernelINS_13Kernel_traitsIfffffjLj512ELj1ELj4ELj1ELj16ENS_18Kernel_traits_baseILj512EfffffjLj128EEEEELb1ELb1ELb1EEEvNS_9BwdParamsE,@function
        .size           _ZN10layer_norm31ln_parallel_residual_bwd_kernelINS_13Kernel_traitsIfffffjLj512ELj1ELj4ELj1ELj16ENS_18Kernel_traits_baseILj512EfffffjLj128EEEEELb1ELb1ELb1EEEvNS_9BwdParamsE,(.L_x_3261 - _ZN10layer_norm31ln_parallel_residual_bwd_kernelINS_13Kernel_traitsIfffffjLj512ELj1ELj4ELj1ELj16ENS_18Kernel_traits_baseILj512EfffffjLj128EEEEELb1ELb1ELb1EEEvNS_9BwdParamsE)
        .other          _ZN10layer_norm31ln_parallel_residual_bwd_kernelINS_13Kernel_traitsIfffffjLj512ELj1ELj4ELj1ELj16ENS_18Kernel_traits_baseILj512EfffffjLj128EEEEELb1ELb1ELb1EEEvNS_9BwdParamsE,@"STO_CUDA_ENTRY STV_DEFAULT"
_ZN10layer_norm31ln_parallel_residual_bwd_kernelINS_13Kernel_traitsIfffffjLj512ELj1ELj4ELj1ELj16ENS_18Kernel_traits_baseILj512EfffffjLj128EEEEELb1ELb1ELb1EEEvNS_9BwdParamsE:
.text._ZN10layer_norm31ln_parallel_residual_bwd_kernelINS_13Kernel_traitsIfffffjLj512ELj1ELj4ELj1ELj16ENS_18Kernel_traits_baseILj512EfffffjLj128EEEEELb1ELb1ELb1EEEvNS_9BwdParamsE:
        /* <DEDUP_REMOVED lines=32> */
.L_x_3121:
        /* <DEDUP_REMOVED lines=8> */
[----:B------:R-:W5:Y:S01]  /*0280*/  LDG.E.128 R16, desc[UR4][R2.64] ;  /* 0x0000000402107981 */ /* 0x000f62000c1e1d00 */
[----:B------:R-:W-:Y:S01]  /*0290*/  ISETP.NE.AND P1, PT, RZ, UR6, PT ;  /* 0x00000006ff007c0c */ /* 0x000fe2000bf25270 */
[----:B------:R-:W-:Y:S01]  /*02a0*/  HFMA2.MMA R105, -RZ, RZ, 0, 0 ;  /* 0x00000000ff697435 */ /* 0x000fe200000001ff */
[----:B------:R-:W-:Y:S01]  /*02b0*/  BSSY B1, `(.L_x_3123) ;  /* 0x00001c8000017945 */ /* 0x000fe20003800000 */
[----:B------:R-:W5:Y:S01]  /*02c0*/  LDG.E.128 R12, desc[UR4][R2.64+0x200] ;  /* 0x00020004020c7981 */ /* 0x000f62000c1e1d00 */
[----:B------:R-:W-:-:S03]  /*02d0*/  ISETP.NE.AND.EX P0, PT, RZ, UR7, PT, P0 ;  /* 0x00000007ff007c0c */ /* 0x000fc6000bf05300 */
[----:B------:R-:W5:Y:S01]  /*02e0*/  LDG.E.128 R8, desc[UR4][R2.64+0x400] ;  /* 0x0004000402087981 */ /* 0x000f62000c1e1d00 */
[----:B------:R-:W-:-:S03]  /*02f0*/  LOP3.LUT R102, R102, 0x1f, RZ, 0xc0, !PT ;  /* 0x0000001f66667812 */ /* 0x000fc600078ec0ff */
[----:B------:R0:W5:Y:S01]  /*0300*/  LDG.E.128 R4, desc[UR4][R2.64+0x600] ;  /* 0x0006000402047981 */ /* 0x000162000c1e1d00 */
        /* <DEDUP_REMOVED lines=8> */
[----:B------:R-:W-:Y:S01]  /*0390*/  CS2R R86, SRZ ;  /* 0x0000000000567805 */ /* 0x000fe2000001ff00 */
[----:B0-----:R-:W-:Y:S01]  /*03a0*/  HFMA2.MMA R2, -RZ, RZ, 0, 0 ;  /* 0x00000000ff027435 */ /* 0x001fe200000001ff */
[----:B------:R-:W-:Y:S02]  /*03b0*/  CS2R R84, SRZ ;  /* 0x0000000000547805 */ /* 0x000fe4000001ff00 */
[----:B------:R-:W-:Y:S02]  /*03c0*/  CS2R R82, SRZ ;  /* 0x0000000000527805 */ /* 0x000fe4000001ff00 */
[----:B------:R-:W-:-:S02]  /*03d0*/  CS2R R80, SRZ ;  /* 0x0000000000507805 */ /* 0x000fc4000001ff00 */
[----:B------:R-:W-:Y:S02]  /*03e0*/  CS2R R78, SRZ ;  /* 0x00000000004e7805 */ /* 0x000fe4000001ff00 */
[----:B------:R-:W-:Y:S02]  /*03f0*/  CS2R R76, SRZ ;  /* 0x00000000004c7805 */ /* 0x000fe4000001ff00 */
[----:B------:R-:W-:Y:S02]  /*0400*/  CS2R R74, SRZ ;  /* 0x00000000004a7805 */ /* 0x000fe4000001ff00 */
[----:B------:R-:W-:Y:S02]  /*0410*/  P2R R117, PR, RZ, 0x2 ;  /* 0x00000002ff757803 */ /* 0x000fe40000000000 */
[----:B------:R-:W-:-:S07]  /*0420*/  MOV R0, RZ ;  /* 0x000000ff00007202 */ /* 0x000fce0000000f00 */
.L_x_3128:
[----:B------:R-:W0:Y:S01]  /*0430*/  LDC.64 R44, c[0x0][0x250] ;  /* 0x00009400ff2c7b82 */ /* 0x000e220000000a00 */
        /* <DEDUP_REMOVED lines=9> */
[----:B------:R3:W4:Y:S01]  /*04d0*/  LDG.E R3, desc[UR4][R44.64] ;  /* 0x000000042c037981 */ /* 0x000722000c1e1900 */
[C---:B------:R-:W-:Y:S01]  /*04e0*/  IADD3 R109, R121.reuse, 0x40, RZ ;  /* 0x00000040796d7810 */ /* 0x040fe20007ffe0ff */
[C---:B-1----:R-:W-:Y:S01]  /*04f0*/  IMAD.WIDE.U32 R56, R121.reuse, 0x10, R68 ;  /* 0x0000001079387825 */ /* 0x042fe200078e0044 */
[----:B------:R-:W-:-:S04]  /*0500*/  IADD3 R115, R121, 0x60, RZ ;  /* 0x0000006079737810 */ /* 0x000fc80007ffe0ff */
[----:B------:R-:W1:Y:S01]  /*0510*/  LDC.64 R110, c[0x0][0x2b8] ;  /* 0x0000ae00ff6e7b82 */ /* 0x000e620000000a00 */
[----:B------:R-:W-:Y:S01]  /*0520*/  IADD3 R119, R121, 0x20, RZ ;  /* 0x0000002079777810 */ /* 0x000fe20007ffe0ff */
[----:B------:R-:W4:Y:S01]  /*0530*/  LDG.E.128 R56, desc[UR4][R56.64] ;  /* 0x0000000438387981 */ /* 0x000f22000c1e1d00 */
[----:B--2---:R-:W-:-:S03]  /*0540*/  ISETP.NE.U32.AND P1, PT, R72, RZ, PT ;  /* 0x000000ff4800720c */ /* 0x004fc60003f25070 */
[----:B------:R-:W-:Y:S02]  /*0550*/  IMAD.WIDE.U32 R60, R119, 0x10, R68 ;  /* 0x00000010773c7825 */ /* 0x000fe400078e0044 */
[----:B---3--:R-:W2:Y:S01]  /*0560*/  LDC.64 R44, c[0x0][0x258] ;  /* 0x00009600ff2c7b82 */ /* 0x008ea20000000a00 */
[----:B------:R-:W-:-:S03]  /*0570*/  ISETP.NE.AND.EX P1, PT, R73, RZ, PT, P1 ;  /* 0x000000ff4900720c */ /* 0x000fc60003f25310 */
[----:B------:R-:W3:Y:S04]  /*0580*/  LDG.E.128 R60, desc[UR4][R60.64] ;  /* 0x000000043c3c7981 */ /* 0x000ee8000c1e1d00 */
[----:B------:R-:W0:Y:S08]  /*0590*/  @P0 LDC.64 R50, c[0x0][0x2c8] ;  /* 0x0000b200ff320b82 */ /* 0x000e300000000a00 */
[----:B------:R-:W1:Y:S08]  /*05a0*/  @P1 LDC.64 R48, c[0x0][0x248] ;  /* 0x00009200ff301b82 */ /* 0x000e700000000a00 */
[----:B------:R-:W2:Y:S08]  /*05b0*/  @P1 LDC.64 R46, c[0x0][0x248] ;  /* 0x00009200ff2e1b82 */ /* 0x000eb00000000a00 */
[----:B------:R-:W2:Y:S01]  /*05c0*/  @P1 LDC.64 R54, c[0x0][0x248] ;  /* 0x00009200ff361b82 */ /* 0x000ea20000000a00 */
[----:B-1----:R-:W-:-:S07]  /*05d0*/  @P1 IMAD.WIDE.U32 R124, R109, 0x4, R48 ;  /* 0x000000046d7c1825 */ /* 0x002fce00078e0030 */
[----:B------:R-:W1:Y:S01]  /*05e0*/  LDC.64 R112, c[0x0][0x240] ;  /* 0x00009000ff707b82 */ /* 0x000e620000000a00 */
[----:B0-----:R-:W-:Y:S01]  /*05f0*/  @P0 IMAD.WIDE.U32 R50, R119, 0x10, R50 ;  /* 0x0000001077320825 */ /* 0x001fe200078e0032 */
[----:B-----5:R-:W5:Y:S03]  /*0600*/  @P1 LDG.E R107, desc[UR4][R124.64] ;  /* 0x000000047c6b1981 */ /* 0x020f66000c1e1900 */
[----:B--2---:R-:W-:-:S03]  /*0610*/  @P1 IMAD.WIDE.U32 R126, R115, 0x4, R46 ;  /* 0x00000004737e1825 */ /* 0x004fc600078e002e */
[----:B------:R-:W0:Y:S01]  /*0620*/  @P0 LDC.64 R48, c[0x0][0x2c8] ;  /* 0x0000b200ff300b82 */ /* 0x000e220000000a00 */
[----:B------:R-:W5:Y:S01]  /*0630*/  @P0 LDG.E.128 R24, desc[UR4][R50.64] ;  /* 0x0000000432180981 */ /* 0x000f62000c1e1d00 */
[----:B------:R-:W-:-:S03]  /*0640*/  IMAD.WIDE.U32 R64, R109, 0x10, R68 ;  /* 0x000000106d407825 */ /* 0x000fc600078e0044 */
[----:B------:R-:W5:Y:S03]  /*0650*/  @P1 LDG.E R108, desc[UR4][R126.64] ;  /* 0x000000047e6c1981 */ /* 0x000f66000c1e1900 */
[----:B------:R-:W2:Y:S01]  /*0660*/  @P0 LDC.64 R46, c[0x0][0x2c8] ;  /* 0x0000b200ff2e0b82 */ /* 0x000ea20000000a00 */
[C---:B------:R-:W-:Y:S01]  /*0670*/  @P1 IMAD.WIDE.U32 R54, R121.reuse, 0x4, R54 ;  /* 0x0000000479361825 */ /* 0x040fe200078e0036 */
[----:B------:R-:W3:Y:S04]  /*0680*/  LDG.E.128 R64, desc[UR4][R64.64] ;  /* 0x0000000440407981 */ /* 0x000ee8000c1e1d00 */
[----:B------:R1:W5:Y:S02]  /*0690*/  @P1 LDG.E R118, desc[UR4][R54.64] ;  /* 0x0000000436761981 */ /* 0x000364000c1e1900 */
[----:B------:R-:W4:Y:S01]  /*06a0*/  @P1 LDC.64 R122, c[0x0][0x248] ;  /* 0x00009200ff7a1b82 */ /* 0x000f220000000a00 */
[----:B-1----:R-:W-:-:S04]  /*06b0*/  @P0 IMAD.WIDE.U32 R54, R121, 0x10, R52 ;  /* 0x0000001079360825 */ /* 0x002fc800078e0034 */
[----:B------:R-:W-:Y:S01]  /*06c0*/  IMAD.WIDE R52, R104, 0x4, R44 ;  /* 0x0000000468347825 */ /* 0x000fe200078e022c */
[----:B------:R-:W5:Y:S03]  /*06d0*/  @P0 LDG.E.128 R20, desc[UR4][R54.64] ;  /* 0x0000000436140981 */ /* 0x000f66000c1e1d00 */
[----:B------:R-:W-:Y:S01]  /*06e0*/  IMAD.WIDE.U32 R44, R121, 0x10, R110 ;  /* 0x00000010792c7825 */ /* 0x000fe200078e006e */
[----:B------:R1:W3:Y:S03]  /*06f0*/  LDG.E R114, desc[UR4][R52.64] ;  /* 0x0000000434727981 */ /* 0x0002e6000c1e1900 */
[----:B0-----:R-:W-:-:S04]  /*0700*/  @P0 IMAD.WIDE.U32 R130, R115, 0x10, R48 ;  /* 0x0000001073820825 */ /* 0x001fc800078e0030 */
[----:B------:R-:W-:Y:S01]  /*0710*/  IMAD.WIDE.U32 R48, R119, 0x10, R110 ;  /* 0x0000001077307825 */ /* 0x000fe200078e006e */
[----:B------:R-:W5:Y:S03]  /*0720*/  @P0 LDG.E.128 R32, desc[UR4][R130.64] ;  /* 0x0000000482200981 */ /* 0x000f66000c1e1d00 */
[----:B--2---:R-:W-:Y:S02]  /*0730*/  @P0 IMAD.WIDE.U32 R128, R109, 0x10, R46 ;  /* 0x000000106d800825 */ /* 0x004fe400078e002e */
[----:B------:R-:W2:Y:S04]  /*0740*/  LDG.E.128 R44, desc[UR4][R44.64] ;  /* 0x000000042c2c7981 */ /* 0x000ea8000c1e1d00 */
[----:B------:R-:W2:Y:S01]  /*0750*/  LDG.E.128 R48, desc[UR4][R48.64] ;  /* 0x0000000430307981 */ /* 0x000ea2000c1e1d00 */
[----:B------:R-:W-:-:S03]  /*0760*/  IMAD.WIDE.U32 R68, R115, 0x10, R68 ;  /* 0x0000001073447825 */ /* 0x000fc600078e0044 */
[----:B------:R4:W5:Y:S04]  /*0770*/  @P0 LDG.E.128 R28, desc[UR4][R128.64] ;  /* 0x00000004801c0981 */ /* 0x000968000c1e1d00 */
[----:B------:R-:W2:Y:S01]  /*0780*/  LDG.E.128 R68, desc[UR4][R68.64] ;  /* 0x0000000444447981 */ /* 0x000ea2000c1e1d00 */
[----:B-1----:R-:W-:-:S04]  /*0790*/  IMAD.WIDE.U32 R52, R109, 0x10, R110 ;  /* 0x000000106d347825 */ /* 0x002fc800078e006e */
[--C-:B------:R-:W-:Y:S02]  /*07a0*/  IMAD.WIDE.U32 R124, R121, 0x4, R112.reuse ;  /* 0x00000004797c7825 */ /* 0x100fe400078e0070 */
[----:B------:R-:W2:Y:S02]  /*07b0*/  LDG.E.128 R52, desc[UR4][R52.64] ;  /* 0x0000000434347981 */ /* 0x000ea4000c1e1d00 */
[----:B------:R-:W-:Y:S02]  /*07c0*/  IMAD.WIDE.U32 R126, R119, 0x4, R112 ;  /* 0x00000004777e7825 */ /* 0x000fe400078e0070 */
[----:B------:R0:W5:Y:S04]  /*07d0*/  LDG.E R124, desc[UR4][R124.64] ;  /* 0x000000047c7c7981 */ /* 0x000168000c1e1900 */
[----:B------:R1:W5:Y:S01]  /*07e0*/  LDG.E R120, desc[UR4][R126.64] ;  /* 0x000000047e787981 */ /* 0x000362000c1e1900 */
[----:B----4-:R-:W-:-:S05]  /*07f0*/  FSEL R128, R3, RZ, !P3 ;  /* 0x000000ff03807208 */ /* 0x010fca0005800000 */
[C---:B------:R-:W-:Y:S01]  /*0800*/  FADD.FTZ R3, -R128.reuse, R56 ;  /* 0x0000003880037221 */ /* 0x040fe20000010100 */
[----:B0-----:R-:W-:Y:S01]  /*0810*/  FADD.FTZ R125, -R128, R57 ;  /* 0x00000039807d7221 */ /* 0x001fe20000010100 */
[----:B------:R-:W-:-:S04]  /*0820*/  IMAD.WIDE.U32 R56, R115, 0x10, R110 ;  /* 0x0000001073387825 */ /* 0x000fc800078e006e */
[C---:B-1----:R-:W-:Y:S01]  /*0830*/  FADD.FTZ R127, -R128.reuse, R58 ;  /* 0x0000003a807f7221 */ /* 0x042fe20000010100 */
[----:B------:R-:W-:Y:S02]  /*0840*/  FADD.FTZ R129, -R128, R59 ;  /* 0x0000003b80817221 */ /* 0x000fe40000010100 */
[----:B------:R-:W4:Y:S01]  /*0850*/  LDG.E.128 R56, desc[UR4][R56.64] ;  /* 0x0000000438387981 */ /* 0x000f22000c1e1d00 */
[----:B------:R-:W-:-:S05]  /*0860*/  @P1 IMAD.WIDE.U32 R122, R119, 0x4, R122 ;  /* 0x00000004777a1825 */ /* 0x000fca00078e007a */
[----:B------:R0:W5:Y:S02]  /*0870*/  @P1 LDG.E R106, desc[UR4][R122.64] ;  /* 0x000000047a6a1981 */ /* 0x000164000c1e1900 */
[----:B0-----:R-:W-:-:S05]  /*0880*/  IMAD.WIDE.U32 R122, R109, 0x4, R112 ;  /* 0x000000046d7a7825 */ /* 0x001fca00078e0070 */
[----:B------:R3:W5:Y:S02]  /*0890*/  LDG.E R116, desc[UR4][R122.64] ;  /* 0x000000047a747981 */ /* 0x000764000c1e1900 */
[----:B---3--:R-:W-:Y:S01]  /*08a0*/  FADD.FTZ R123, -R128, R61 ;  /* 0x0000003d807b7221 */ /* 0x008fe20000010100 */
[----:B------:R-:W-:-:S04]  /*08b0*/  IMAD.WIDE.U32 R112, R115, 0x4, R112 ;  /* 0x0000000473707825 */ /* 0x000fc800078e0070 */
[C---:B------:R-:W-:Y:S01]  /*08c0*/  FADD.FTZ R131, -R128.reuse, R60 ;  /* 0x0000003c80837221 */ /* 0x040fe20000010100 */
[C---:B------:R-:W-:Y:S01]  /*08d0*/  FADD.FTZ R135, -R128.reuse, R63 ;  /* 0x0000003f80877221 */ /* 0x040fe20000010100 */
[C---:B------:R-:W-:Y:S01]  /*08e0*/  FADD.FTZ R133, -R128.reuse, R62 ;  /* 0x0000003e80857221 */ /* 0x040fe20000010100 */
[----:B------:R0:W5:Y:S01]  /*08f0*/  LDG.E R112, desc[UR4][R112.64] ;  /* 0x0000000470707981 */ /* 0x000162000c1e1900 */
[C---:B------:R-:W-:Y:S01]  /*0900*/  FADD.FTZ R139, -R128.reuse, R65 ;  /* 0x00000041808b7221 */ /* 0x040fe20000010100 */
[C---:B------:R-:W-:Y:S01]  /*0910*/  FADD.FTZ R141, -R128.reuse, R67 ;  /* 0x00000043808d7221 */ /* 0x040fe20000010100 */
[C---:B------:R-:W-:Y:S01]  /*0920*/  FADD.FTZ R137, -R128.reuse, R64 ;  /* 0x0000004080897221 */ /* 0x040fe20000010100 */
[----:B0-----:R-:W-:Y:S01]  /*0930*/  FADD.FTZ R113, -R128, R66 ;  /* 0x0000004280717221 */ /* 0x001fe20000010100 */
[C---:B------:R-:W-:Y:S01]  /*0940*/  FMUL.FTZ R3, R114.reuse, R3 ;  /* 0x0000000372037220 */ /* 0x040fe20000410000 */
[C---:B------:R-:W-:Y:S01]  /*0950*/  FMUL.FTZ R134, R114.reuse, R125 ;  /* 0x0000007d72867220 */ /* 0x040fe20000410000 */
[C---:B------:R-:W-:Y:S01]  /*0960*/  FMUL.FTZ R136, R114.reuse, R127 ;  /* 0x0000007f72887220 */ /* 0x040fe20000410000 */
[C---:B------:R-:W-:Y:S01]  /*0970*/  FMUL.FTZ R130, R114.reuse, R123 ;  /* 0x0000007b72827220 */ /* 0x040fe20000410000 */
[----:B------:R-:W-:Y:S01]  /*0980*/  FMUL.FTZ R138, R114, R129 ;  /* 0x00000081728a7220 */ /* 0x000fe20000410000 */
[C---:B--2---:R-:W-:Y:S01]  /*0990*/  FADD.FTZ R91, R44.reuse, R91 ;  /* 0x0000005b2c5b7221 */ /* 0x044fe20000010000 */
[----:B------:R-:W-:Y:S01]  /*09a0*/  FFMA.FTZ R75, R44, R3, R75 ;  /* 0x000000032c4b7223 */ /* 0x000fe2000001004b */
[----:B------:R-:W-:Y:S01]  /*09b0*/  FMUL.FTZ R44, R16, R44 ;  /* 0x0000002c102c7220 */ /* 0x000fe20000410000 */
[C---:B------:R-:W-:Y:S01]  /*09c0*/  FADD.FTZ R86, R45.reuse, R86 ;  /* 0x000000562d567221 */ /* 0x040fe20000010000 */
[----:B------:R-:W-:Y:S01]  /*09d0*/  FFMA.FTZ R0, R45, R134, R0 ;  /* 0x000000862d007223 */ /* 0x000fe20000010000 */
[C---:B------:R-:W-:Y:S01]  /*09e0*/  FADD.FTZ R93, R46.reuse, R93 ;  /* 0x0000005d2e5d7221 */ /* 0x040fe20000010000 */
[----:B------:R-:W-:Y:S01]  /*09f0*/  FFMA.FTZ R77, R46, R136, R77 ;  /* 0x000000882e4d7223 */ /* 0x000fe2000001004d */
[----:B------:R-:W-:Y:S01]  /*0a00*/  FMUL.FTZ R129, R18, R46 ;  /* 0x0000002e12817220 */ /* 0x000fe20000410000 */
[C---:B------:R-:W-:Y:S01]  /*0a10*/  FADD.FTZ R90, R49.reuse, R90 ;  /* 0x0000005a315a7221 */ /* 0x040fe20000010000 */
[----:B------:R-:W-:Y:S01]  /*0a20*/  FFMA.FTZ R74, R49, R130, R74 ;  /* 0x00000082314a7223 */ /* 0x000fe2000001004a */
[----:B------:R-:W-:Y:S01]  /*0a30*/  FMUL.FTZ R127, R13, R49 ;  /* 0x000000310d7f7220 */ /* 0x000fe20000410000 */
[----:B------:R-:W-:Y:S01]  /*0a40*/  FMUL.FTZ R45, R17, R45 ;  /* 0x0000002d112d7220 */ /* 0x000fe20000410000 */
[----:B------:R-:W-:Y:S01]  /*0a50*/  FADD.FTZ R46, RZ, R44 ;  /* 0x0000002cff2e7221 */ /* 0x000fe20000010000 */
[----:B------:R-:W-:-:S03]  /*0a60*/  FFMA.FTZ R49, R3, R44, RZ ;  /* 0x0000002c03317223 */ /* 0x000fc600000100ff */
        /* <DEDUP_REMOVED lines=9> */
[C---:B------:R-:W-:Y:S01]  /*0b00*/  FADD.FTZ R67, -R128.reuse, R70 ;  /* 0x0000004680437221 */ /* 0x040fe20000010100 */
[----:B------:R-:W-:Y:S01]  /*0b10*/  FADD.FTZ R63, -R128, R71 ;  /* 0x00000047803f7221 */ /* 0x000fe20000010100 */
[----:B------:R-:W-:Y:S01]  /*0b20*/  FMUL.FTZ R128, R114, R131 ;  /* 0x0000008372807220 */ /* 0x000fe20000410000 */
[----:B------:R-:W-:Y:S01]  /*0b30*/  FMUL.FTZ R125, R12, R48 ;  /* 0x000000300c7d7220 */ /* 0x000fe20000410000 */
[----:B------:R-:W-:Y:S01]  /*0b40*/  FADD.FTZ R46, R46, R47 ;  /* 0x0000002f2e2e7221 */ /* 0x000fe20000010000 */
[----:B------:R-:W-:-:S03]  /*0b50*/  FFMA.FTZ R49, R138, R47, R49 ;  /* 0x0000002f8a317223 */ /* 0x000fc60000010031 */
[----:B------:R-:W-:Y:S01]  /*0b60*/  FADD.FTZ R46, R46, R125 ;  /* 0x0000007d2e2e7221 */ /* 0x000fe20000010000 */
[----:B------:R-:W-:Y:S01]  /*0b70*/  FFMA.FTZ R49, R128, R125, R49 ;  /* 0x0000007d80317223 */ /* 0x000fe20000010031 */
[C---:B------:R-:W-:Y:S01]  /*0b80*/  FMUL.FTZ R132, R114.reuse, R135 ;  /* 0x0000008772847220 */ /* 0x040fe20000410000 */
        /* <DEDUP_REMOVED lines=28> */
[C---:B------:R-:W-:Y:S01]  /*0d50*/  FMUL.FTZ R66, R114.reuse, R67 ;  /* 0x0000004372427220 */ /* 0x040fe20000410000 */
[----:B------:R-:W-:Y:S01]  /*0d60*/  FMUL.FTZ R62, R114, R65 ;  /* 0x00000041723e7220 */ /* 0x000fe20000410000 */
[----:B------:R-:W-:Y:S01]  /*0d70*/  UMOV UR6, 0xffffffff ;  /* 0xffffffff00067882 */ /* 0x000fe20000000000 */
        /* <DEDUP_REMOVED lines=12> */
[----:B----4-:R-:W-:Y:S01]  /*0e40*/  FMUL.FTZ R61, R4, R56 ;  /* 0x00000038043d7220 */ /* 0x010fe20000410000 */
[----:B------:R-:W-:Y:S01]  /*0e50*/  FMUL.FTZ R65, R5, R57 ;  /* 0x0000003905417220 */ /* 0x000fe20000410000 */
[----:B------:R-:W-:-:S02]  /*0e60*/  FADD.FTZ R105, R58, R105 ;  /* 0x000000693a697221 */ /* 0x000fc40000010000 */
[----:B------:R-:W-:Y:S01]  /*0e70*/  FADD.FTZ R46, R46, R61 ;  /* 0x0000003d2e2e7221 */ /* 0x000fe20000010000 */
[----:B------:R-:W-:Y:S01]  /*0e80*/  FFMA.FTZ R49, R60, R61, R49 ;  /* 0x0000003d3c317223 */ /* 0x000fe20000010031 */
        /* <DEDUP_REMOVED lines=35> */
.L_x_3140:
        /* <DEDUP_REMOVED lines=28> */
[----:B0-----:R-:W0:Y:S01]  /*1280*/  LDC.64 R48, c[0x0][0x308] ;  /* 0x0000c200ff307b82 */ /* 0x001e220000000a00 */
[----:B------:R-:W-:Y:S02]  /*1290*/  SEL R47, R52, R39, P3 ;  /* 0x00000027342f7207 */ /* 0x000fe40001800000 */
[----:B------:R-:W-:Y:S02]  /*12a0*/  SEL R46, R129, R38, P3 ;  /* 0x00000026812e7207 */ /* 0x000fe40001800000 */
[----:B------:R-:W-:Y:S02]  /*12b0*/  SEL R45, R50, R37, P3 ;  /* 0x00000025322d7207 */ /* 0x000fe40001800000 */
[----:B------:R-:W-:Y:S01]  /*12c0*/  SEL R44, R3, R36, P3 ;  /* 0x00000024032c7207 */ /* 0x000fe20001800000 */
[----:B0-----:R-:W-:-:S05]  /*12d0*/  IMAD.WIDE.U32 R48, R121, 0x10, R48 ;  /* 0x0000001079307825 */ /* 0x001fca00078e0030 */
[----:B------:R1:W-:Y:S02]  /*12e0*/  STG.E.128 desc[UR4][R48.64], R44 ;  /* 0x0000002c30007986 */ /* 0x0003e4000c101d04 */
.L_x_3125:
[----:B------:R-:W-:Y:S01]  /*12f0*/  FMUL.FTZ R3, R3, UR12 ;  /* 0x0000000c03037c20 */ /* 0x000fe20008410000 */
[----:B------:R-:W-:Y:S01]  /*1300*/  LOP3.LUT P5, RZ, R124, 0xff, RZ, 0xc0, !PT ;  /* 0x000000ff7cff7812 */ /* 0x000fe200078ac0ff */
[----:B------:R-:W-:Y:S01]  /*1310*/  FMUL.FTZ R50, R50, UR12 ;  /* 0x0000000c32327c20 */ /* 0x000fe20008410000 */
[----:B------:R-:W2:Y:S01]  /*1320*/  LDC.64 R56, c[0x0][0x2f8] ;  /* 0x0000be00ff387b82 */ /* 0x000ea20000000a00 */
[----:B------:R-:W-:Y:S01]  /*1330*/  FMUL.FTZ R52, R52, UR12 ;  /* 0x0000000c34347c20 */ /* 0x000fe20008410000 */
[----:B-1----:R-:W-:Y:S01]  /*1340*/  SEL R44, R3, RZ, P5 ;  /* 0x000000ff032c7207 */ /* 0x002fe20002800000 */
[----:B------:R-:W-:Y:S01]  /*1350*/  FMUL.FTZ R129, R129, UR12 ;  /* 0x0000000c81817c20 */ /* 0x000fe20008410000 */
[----:B------:R-:W-:Y:S01]  /*1360*/  LOP3.LUT P5, RZ, R124, 0xff00, RZ, 0xc0, !PT ;  /* 0x0000ff007cff7812 */ /* 0x000fe200078ac0ff */
[-CC-:B------:R-:W-:Y:S01]  /*1370*/  FFMA.FTZ R128, R128, R64.reuse, R63.reuse ;  /* 0x0000004080807223 */ /* 0x180fe2000001003f */
[----:B------:R-:W-:Y:S01]  /*1380*/  LOP3.LUT P6, RZ, R124, 0xff0000, RZ, 0xc0, !PT ;  /* 0x00ff00007cff7812 */ /* 0x000fe200078cc0ff */
[-CC-:B------:R-:W-:Y:S01]  /*1390*/  FFMA.FTZ R130, R130, R64.reuse, R63.reuse ;  /* 0x0000004082827223 */ /* 0x180fe2000001003f */
[----:B------:R-:W-:Y:S01]  /*13a0*/  SEL R45, R50, RZ, P5 ;  /* 0x000000ff322d7207 */ /* 0x000fe20002800000 */
[----:B------:R-:W-:Y:S01]  /*13b0*/  FADD.FTZ R125, R125, -R128 ;  /* 0x800000807d7d7221 */ /* 0x000fe20000010000 */
[----:B------:R-:W-:Y:S01]  /*13c0*/  LOP3.LUT P5, RZ, R124, 0xff000000, RZ, 0xc0, !PT ;  /* 0xff0000007cff7812 */ /* 0x000fe200078ac0ff */
[----:B------:R-:W-:Y:S01]  /*13d0*/  FADD.FTZ R127, R127, -R130 ;  /* 0x800000827f7f7221 */ /* 0x000fe20000010000 */
[----:B0-----:R-:W-:Y:S01]  /*13e0*/  SEL R46, R129, RZ, P6 ;  /* 0x000000ff812e7207 */ /* 0x001fe20003000000 */
[----:B------:R-:W-:Y:S01]  /*13f0*/  FMUL.FTZ R125, R114, R125 ;  /* 0x0000007d727d7220 */ /* 0x000fe20000410000 */
[----:B------:R-:W-:Y:S01]  /*1400*/  SEL R47, R52, RZ, P5 ;  /* 0x000000ff342f7207 */ /* 0x000fe20002800000 */
[-C--:B------:R-:W-:Y:S01]  /*1410*/  FFMA.FTZ R132, R132, R64.reuse, R63 ;  /* 0x0000004084847223 */ /* 0x080fe2000001003f */
[----:B------:R-:W-:Y:S01]  /*1420*/  LOP3.LUT P5, RZ, R118, 0xff000000, RZ, 0xc0, !PT ;  /* 0xff00000076ff7812 */ /* 0x000fe200078ac0ff */
[----:B------:R-:W-:Y:S01]  /*1430*/  @P2 FADD.FTZ R125, R24, R125 ;  /* 0x0000007d187d2221 */ /* 0x000fe20000010000 */
[----:B------:R-:W-:Y:S01]  /*1440*/  LOP3.LUT P6, RZ, R106, 0xff00, RZ, 0xc0, !PT ;  /* 0x0000ff006aff7812 */ /* 0x000fe200078cc0ff */
[----:B------:R-:W-:Y:S01]  /*1450*/  FADD.FTZ R51, R51, -R132 ;  /* 0x8000008433337221 */ /* 0x000fe20000010000 */
[----:B------:R-:W-:Y:S01]  /*1460*/  SEL R54, R52, RZ, P5 ;  /* 0x000000ff34367207 */ /* 0x000fe20002800000 */
[----:B------:R-:W-:Y:S01]  /*1470*/  FFMA.FTZ R126, R126, R64, R63 ;  /* 0x000000407e7e7223 */ /* 0x000fe2000001003f */
[----:B------:R-:W-:Y:S01]  /*1480*/  LOP3.LUT P5, RZ, R118, 0xff0000, RZ, 0xc0, !PT ;  /* 0x00ff000076ff7812 */ /* 0x000fe200078ac0ff */
[----:B------:R-:W-:Y:S01]  /*1490*/  FMUL.FTZ R128, R114, R51 ;  /* 0x0000003372807220 */ /* 0x000fe20000410000 */
[----:B--2---:R-:W-:Y:S01]  /*14a0*/  IMAD.WIDE.U32 R48, R121, 0x10, R56 ;  /* 0x0000001079307825 */ /* 0x004fe200078e0038 */
[----:B------:R-:W0:Y:S01]  /*14b0*/  @P1 LDC.64 R52, c[0x0][0x300] ;  /* 0x0000c000ff341b82 */ /* 0x000e220000000a00 */
[----:B------:R-:W-:-:S02]  /*14c0*/  SEL R129, R129, RZ, P5 ;  /* 0x000000ff81817207 */ /* 0x000fc40002800000 */
[----:B------:R-:W-:Y:S01]  /*14d0*/  @P2 FADD.FTZ R128, R27, R128 ;  /* 0x000000801b802221 */ /* 0x000fe20000010000 */
[----:B------:R-:W-:Y:S01]  /*14e0*/  LOP3.LUT P5, RZ, R118, 0xff00, RZ, 0xc0, !PT ;  /* 0x0000ff0076ff7812 */ /* 0x000fe200078ac0ff */
[----:B------:R1:W-:Y:S01]  /*14f0*/  STG.E.128 desc[UR4][R48.64], R44 ;  /* 0x0000002c30007986 */ /* 0x0003e2000c101d04 */
[----:B------:R-:W-:Y:S02]  /*1500*/  FADD.FTZ R123, R123, -R126 ;  /* 0x8000007e7b7b7221 */ /* 0x000fe40000010000 */
[----:B------:R-:W-:Y:S02]  /*1510*/  SEL R124, R50, RZ, P5 ;  /* 0x000000ff327c7207 */ /* 0x000fe40002800000 */
[----:B------:R-:W-:Y:S01]  /*1520*/  LOP3.LUT P5, RZ, R118, 0xff, RZ, 0xc0, !PT ;  /* 0x000000ff76ff7812 */ /* 0x000fe200078ac0ff */
[----:B------:R-:W-:-:S03]  /*1530*/  FMUL.FTZ R123, R114, R123 ;  /* 0x0000007b727b7220 */ /* 0x000fc60000410000 */
[----:B------:R-:W-:Y:S01]  /*1540*/  SEL R3, R3, RZ, P5 ;  /* 0x000000ff03037207 */ /* 0x000fe20002800000 */
[----:B------:R-:W-:Y:S01]  /*1550*/  @P2 FADD.FTZ R123, R26, R123 ;  /* 0x0000007b1a7b2221 */ /* 0x000fe20000010000 */
[----:B------:R-:W-:Y:S01]  /*1560*/  LOP3.LUT P5, RZ, R120, 0xff, RZ, 0xc0, !PT ;  /* 0x000000ff78ff7812 */ /* 0x000fe200078ac0ff */
[----:B-1----:R-:W-:Y:S01]  /*1570*/  FMUL.FTZ R45, R125, UR12 ;  /* 0x0000000c7d2d7c20 */ /* 0x002fe20008410000 */
[----:B------:R-:W-:Y:S01]  /*1580*/  FMUL.FTZ R47, R128, UR12 ;  /* 0x0000000c802f7c20 */ /* 0x000fe20008410000 */
[----:B------:R-:W-:Y:S01]  /*1590*/  FMUL.FTZ R46, R123, UR12 ;  /* 0x0000000c7b2e7c20 */ /* 0x000fe20008410000 */
[----:B0-----:R-:W-:Y:S02]  /*15a0*/  @P1 IMAD.WIDE.U32 R52, R121, 0x10, R52 ;  /* 0x0000001079341825 */ /* 0x001fe400078e0034 */
[----:B------:R-:W-:Y:S02]  /*15b0*/  SEL R44, R45, RZ, P5 ;  /* 0x000000ff2d2c7207 */ /* 0x000fe40002800000 */
[----:B------:R-:W-:-:S04]  /*15c0*/  LOP3.LUT P5, RZ, R106, 0xff, RZ, 0xc0, !PT ;  /* 0x000000ff6aff7812 */ /* 0x000fc800078ac0ff */
[----:B------:R-:W-:Y:S02]  /*15d0*/  SEL R131, R45, RZ, P5 ;  /* 0x000000ff2d837207 */ /* 0x000fe40002800000 */
[----:B------:R-:W-:Y:S01]  /*15e0*/  ISETP.NE.U32.AND P5, PT, R72, RZ, PT ;  /* 0x000000ff4800720c */ /* 0x000fe20003fa5070 */
[----:B------:R-:W-:-:S03]  /*15f0*/  FMUL.FTZ R72, R114, R127 ;  /* 0x0000007f72487220 */ /* 0x000fc60000410000 */
[----:B------:R-:W-:Y:S01]  /*1600*/  ISETP.NE.AND.EX P5, PT, R73, RZ, PT, P5 ;  /* 0x000000ff4900720c */ /* 0x000fe20003fa5350 */
[----:B------:R-:W-:-:S03]  /*1610*/  @P2 FADD.FTZ R72, R25, R72 ;  /* 0x0000004819482221 */ /* 0x000fc60000010000 */
[----:B------:R-:W-:Y:S01]  /*1620*/  SEL R51, R54, R43, P5 ;  /* 0x0000002b36337207 */ /* 0x000fe20002800000 */
[----:B------:R-:W-:Y:S01]  /*1630*/  FMUL.FTZ R45, R72, UR12 ;  /* 0x0000000c482d7c20 */ /* 0x000fe20008410000 */
[----:B------:R-:W-:Y:S02]  /*1640*/  SEL R50, R129, R42, P5 ;  /* 0x0000002a81327207 */ /* 0x000fe40002800000 */
[----:B------:R-:W-:Y:S02]  /*1650*/  SEL R49, R124, R41, P5 ;  /* 0x000000297c317207 */ /* 0x000fe40002800000 */
[----:B------:R-:W-:Y:S02]  /*1660*/  SEL R134, R45, RZ, P6 ;  /* 0x000000ff2d867207 */ /* 0x000fe40003000000 */
[----:B------:R-:W-:-:S04]  /*1670*/  LOP3.LUT P6, RZ, R120, 0xff00, RZ, 0xc0, !PT ;  /* 0x0000ff0078ff7812 */ /* 0x000fc800078cc0ff */
[----:B------:R-:W-:Y:S02]  /*1680*/  SEL R45, R45, RZ, P6 ;  /* 0x000000ff2d2d7207 */ /* 0x000fe40003000000 */
[----:B------:R-:W-:-:S04]  /*1690*/  LOP3.LUT P6, RZ, R106, 0xff000000, RZ, 0xc0, !PT ;  /* 0xff0000006aff7812 */ /* 0x000fc800078cc0ff */
[----:B------:R-:W-:Y:S02]  /*16a0*/  SEL R130, R47, RZ, P6 ;  /* 0x000000ff2f827207 */ /* 0x000fe40003000000 */
[----:B------:R-:W-:-:S04]  /*16b0*/  LOP3.LUT P6, RZ, R120, 0xff000000, RZ, 0xc0, !PT ;  /* 0xff00000078ff7812 */ /* 0x000fc800078cc0ff */
[----:B------:R-:W-:Y:S02]  /*16c0*/  SEL R47, R47, RZ, P6 ;  /* 0x000000ff2f2f7207 */ /* 0x000fe40003000000 */
[----:B------:R-:W-:-:S04]  /*16d0*/  LOP3.LUT P6, RZ, R120, 0xff0000, RZ, 0xc0, !PT ;  /* 0x00ff000078ff7812 */ /* 0x000fc800078cc0ff */
        /* <DEDUP_REMOVED lines=15> */
.L_x_3126:
[----:B01----:R-:W0:Y:S01]  /*17d0*/  @P1 LDC.64 R52, c[0x0][0x300] ;  /* 0x0000c000ff341b82 */ /* 0x003e220000000a00 */
[----:B------:R-:W-:Y:S01]  /*17e0*/  SEL R50, R55, R42, P5 ;  /* 0x0000002a37327207 */ /* 0x000fe20002800000 */
        /* <DEDUP_REMOVED lines=31> */
.L_x_3127:
        /* <DEDUP_REMOVED lines=20> */
[----:B------:R-:W-:Y:S01]  /*1b20*/  @P2 FADD.FTZ R72, R33, R72 ;  /* 0x0000004821482221 */ /* 0x000fe20000010000 */
[----:B------:R-:W-:Y:S01]  /*1b30*/  FMUL.FTZ R67, R114, R67 ;  /* 0x0000004372437220 */ /* 0x000fe20000410000 */
[----:B------:R-:W-:Y:S01]  /*1b40*/  FMUL.FTZ R52, R69, UR12 ;  /* 0x0000000c45347c20 */ /* 0x000fe20008410000 */
[----:B------:R-:W-:Y:S01]  /*1b50*/  SEL R55, R44, RZ, P6 ;  /* 0x000000ff2c377207 */ /* 0x000fe20003000000 */
[----:B------:R-:W-:Y:S01]  /*1b60*/  FMUL.FTZ R53, R72, UR12 ;  /* 0x0000000c48357c20 */ /* 0x000fe20008410000 */
[----:B------:R-:W-:Y:S01]  /*1b70*/  LOP3.LUT P6, RZ, R116, 0xff, RZ, 0xc0, !PT ;  /* 0x000000ff74ff7812 */ /* 0x000fe200078cc0ff */
[----:B------:R-:W-:Y:S01]  /*1b80*/  @P2 FADD.FTZ R67, R34, R67 ;  /* 0x0000004322432221 */ /* 0x000fe20000010000 */
[----:B------:R-:W-:Y:S01]  /*1b90*/  FFMA.FTZ R58, R58, R64, R63 ;  /* 0x000000403a3a7223 */ /* 0x000fe2000001003f */
[----:B------:R-:W0:Y:S01]  /*1ba0*/  @P1 LDC.64 R48, c[0x0][0x300] ;  /* 0x0000c000ff301b82 */ /* 0x000e220000000a00 */
[----:B------:R-:W-:Y:S01]  /*1bb0*/  SEL R44, R44, RZ, P6 ;  /* 0x000000ff2c2c7207 */ /* 0x000fe20003000000 */
[----:B------:R-:W-:Y:S01]  /*1bc0*/  FMUL.FTZ R54, R67, UR12 ;  /* 0x0000000c43367c20 */ /* 0x000fe20008410000 */
[----:B------:R-:W-:Y:S01]  /*1bd0*/  LOP3.LUT P6, RZ, R116, 0xff00, RZ, 0xc0, !PT ;  /* 0x0000ff0074ff7812 */ /* 0x000fe200078cc0ff */
[----:B------:R-:W-:Y:S01]  /*1be0*/  FADD.FTZ R59, R59, -R58 ;  /* 0x8000003a3b3b7221 */ /* 0x000fe20000010000 */
[----:B------:R-:W-:-:S02]  /*1bf0*/  SEL R36, R69, R36, P3 ;  /* 0x0000002445247207 */ /* 0x000fc40001800000 */
[----:B------:R-:W-:Y:S01]  /*1c00*/  SEL R45, R45, RZ, P6 ;  /* 0x000000ff2d2d7207 */ /* 0x000fe20003000000 */
[----:B------:R-:W1:Y:S01]  /*1c10*/  @P4 LDC.64 R50, c[0x0][0x308] ;  /* 0x0000c200ff324b82 */ /* 0x000e620000000a00 */
[----:B------:R-:W-:Y:S01]  /*1c20*/  LOP3.LUT P6, RZ, R116, 0xff000000, RZ, 0xc0, !PT ;  /* 0xff00000074ff7812 */ /* 0x000fe200078cc0ff */
[----:B------:R-:W-:Y:S01]  /*1c30*/  FMUL.FTZ R114, R114, R59 ;  /* 0x0000003b72727220 */ /* 0x000fe20000410000 */
[----:B------:R-:W-:Y:S01]  /*1c40*/  SEL R37, R72, R37, P3 ;  /* 0x0000002548257207 */ /* 0x000fe20001800000 */
[----:B------:R-:W-:Y:S01]  /*1c50*/  IMAD.WIDE.U32 R58, R109, 0x10, R56 ;  /* 0x000000106d3a7825 */ /* 0x000fe200078e0038 */
[----:B------:R-:W-:-:S03]  /*1c60*/  SEL R47, R47, RZ, P6 ;  /* 0x000000ff2f2f7207 */ /* 0x000fc60003000000 */
[----:B------:R-:W-:Y:S01]  /*1c70*/  @P2 FADD.FTZ R114, R35, R114 ;  /* 0x0000007223722221 */ /* 0x000fe20000010000 */
[----:B------:R-:W-:Y:S01]  /*1c80*/  LOP3.LUT P6, RZ, R116, 0xff0000, RZ, 0xc0, !PT ;  /* 0x00ff000074ff7812 */ /* 0x000fe200078cc0ff */
[----:B------:R-:W2:Y:S01]  /*1c90*/  @P1 LDC.64 R60, c[0x0][0x300] ;  /* 0x0000c000ff3c1b82 */ /* 0x000ea20000000a00 */
[----:B------:R-:W-:Y:S01]  /*1ca0*/  LOP3.LUT P2, RZ, R112, 0xff000000, RZ, 0xc0, !PT ;  /* 0xff00000070ff7812 */ /* 0x000fe2000784c0ff */
[----:B------:R-:W-:Y:S01]  /*1cb0*/  IMAD.WIDE.U32 R56, R115, 0x10, R56 ;  /* 0x0000001073387825 */ /* 0x000fe200078e0038 */
[----:B------:R-:W-:Y:S02]  /*1cc0*/  SEL R46, R46, RZ, P6 ;  /* 0x000000ff2e2e7207 */ /* 0x000fe40003000000 */
[----:B------:R-:W-:Y:S02]  /*1cd0*/  LOP3.LUT P6, RZ, R108, 0xff, RZ, 0xc0, !PT ;  /* 0x000000ff6cff7812 */ /* 0x000fe400078cc0ff */
[----:B------:R-:W-:Y:S01]  /*1ce0*/  SEL R38, R67, R38, P3 ;  /* 0x0000002643267207 */ /* 0x000fe20001800000 */
[----:B0-----:R-:W-:Y:S01]  /*1cf0*/  @P1 IMAD.WIDE.U32 R64, R115, 0x10, R48 ;  /* 0x0000001073401825 */ /* 0x001fe200078e0030 */
[----:B------:R-:W-:Y:S01]  /*1d00*/  SEL R71, R52, RZ, P6 ;  /* 0x000000ff34477207 */ /* 0x000fe20003000000 */
[----:B------:R0:W-:Y:S01]  /*1d10*/  STG.E.128 desc[UR4][R58.64], R44 ;  /* 0x0000002c3a007986 */ /* 0x0001e2000c101d04 */
[----:B------:R-:W-:-:S02]  /*1d20*/  LOP3.LUT P6, RZ, R108, 0xff00, RZ, 0xc0, !PT ;  /* 0x0000ff006cff7812 */ /* 0x000fc400078cc0ff */
[----:B------:R-:W-:Y:S01]  /*1d30*/  SEL R48, R55, R40, P5 ;  /* 0x0000002837307207 */ /* 0x000fe20002800000 */
[----:B------:R-:W-:Y:S01]  /*1d40*/  FMUL.FTZ R55, R114, UR12 ;  /* 0x0000000c72377c20 */ /* 0x000fe20008410000 */
[----:B------:R-:W-:Y:S01]  /*1d50*/  SEL R110, R53, RZ, P6 ;  /* 0x000000ff356e7207 */ /* 0x000fe20003000000 */
[----:B-1----:R-:W-:Y:S01]  /*1d60*/  @P4 IMAD.WIDE.U32 R62, R115, 0x10, R50 ;  /* 0x00000010733e4825 */ /* 0x002fe200078e0032 */
[----:B------:R-:W-:Y:S02]  /*1d70*/  LOP3.LUT P6, RZ, R108, 0xff0000, RZ, 0xc0, !PT ;  /* 0x00ff00006cff7812 */ /* 0x000fe400078cc0ff */
[----:B------:R-:W-:Y:S02]  /*1d80*/  SEL R39, R114, R39, P3 ;  /* 0x0000002772277207 */ /* 0x000fe40001800000 */
[----:B------:R-:W-:Y:S02]  /*1d90*/  SEL R73, R54, RZ, P6 ;  /* 0x000000ff36497207 */ /* 0x000fe40003000000 */
[----:B------:R-:W-:Y:S01]  /*1da0*/  LOP3.LUT P6, RZ, R112, 0xff, RZ, 0xc0, !PT ;  /* 0x000000ff70ff7812 */ /* 0x000fe200078cc0ff */
[----:B--2---:R-:W-:Y:S01]  /*1db0*/  @P1 IMAD.WIDE.U32 R60, R109, 0x10, R60 ;  /* 0x000000106d3c1825 */ /* 0x004fe200078e003c */
[----:B------:R-:W-:-:S02]  /*1dc0*/  LOP3.LUT P3, RZ, R108, 0xff000000, RZ, 0xc0, !PT ;  /* 0xff0000006cff7812 */ /* 0x000fc4000786c0ff */
[----:B------:R-:W-:Y:S02]  /*1dd0*/  SEL R52, R52, RZ, P6 ;  /* 0x000000ff34347207 */ /* 0x000fe40003000000 */
[C---:B------:R-:W-:Y:S02]  /*1de0*/  LOP3.LUT P6, RZ, R112.reuse, 0xff00, RZ, 0xc0, !PT ;  /* 0x0000ff0070ff7812 */ /* 0x040fe400078cc0ff */
[----:B------:R-:W-:Y:S02]  /*1df0*/  SEL R66, R55, RZ, P3 ;  /* 0x000000ff37427207 */ /* 0x000fe40001800000 */
[----:B------:R-:W-:Y:S02]  /*1e00*/  SEL R53, R53, RZ, P6 ;  /* 0x000000ff35357207 */ /* 0x000fe40003000000 */
[----:B------:R-:W-:Y:S02]  /*1e10*/  LOP3.LUT P6, RZ, R112, 0xff0000, RZ, 0xc0, !PT ;  /* 0x00ff000070ff7812 */ /* 0x000fe400078cc0ff */
[----:B------:R-:W1:Y:S01]  /*1e20*/  LDC.64 R112, c[0x0][0x210] ;  /* 0x00008400ff707b82 */ /* 0x000e620000000a00 */
[----:B------:R-:W-:-:S02]  /*1e30*/  SEL R49, R70, R41, P5 ;  /* 0x0000002946317207 */ /* 0x000fc40002800000 */
[----:B------:R-:W-:Y:S02]  /*1e40*/  SEL R51, R68, R43, P5 ;  /* 0x0000002b44337207 */ /* 0x000fe40002800000 */
[----:B------:R-:W-:Y:S02]  /*1e50*/  SEL R50, R3, R42, P5 ;  /* 0x0000002a03327207 */ /* 0x000fe40002800000 */
[----:B------:R-:W-:Y:S02]  /*1e60*/  SEL R54, R54, RZ, P6 ;  /* 0x000000ff36367207 */ /* 0x000fe40003000000 */
[----:B------:R-:W-:Y:S01]  /*1e70*/  SEL R55, R55, RZ, P2 ;  /* 0x000000ff37377207 */ /* 0x000fe20001000000 */
[----:B------:R0:W-:Y:S01]  /*1e80*/  @P1 STG.E.128 desc[UR4][R60.64], R48 ;  /* 0x000000303c001986 */ /* 0x0001e2000c101d04 */
[----:B------:R-:W-:Y:S02]  /*1e90*/  SEL R40, R71, R40, P5 ;  /* 0x0000002847287207 */ /* 0x000fe40002800000 */
[----:B------:R-:W-:Y:S01]  /*1ea0*/  SEL R41, R110, R41, P5 ;  /* 0x000000296e297207 */ /* 0x000fe20002800000 */
[----:B------:R0:W-:Y:S01]  /*1eb0*/  @P4 STG.E.128 desc[UR4][R62.64], R36 ;  /* 0x000000243e004986 */ /* 0x0001e2000c101d04 */
[----:B------:R-:W-:-:S02]  /*1ec0*/  SEL R42, R73, R42, P5 ;  /* 0x0000002a492a7207 */ /* 0x000fc40002800000 */
[----:B------:R-:W-:Y:S01]  /*1ed0*/  SEL R43, R66, R43, P5 ;  /* 0x0000002b422b7207 */ /* 0x000fe20002800000 */
[----:B------:R0:W-:Y:S04]  /*1ee0*/  STG.E.128 desc[UR4][R56.64], R52 ;  /* 0x0000003438007986 */ /* 0x0001e8000c101d04 */
[----:B------:R0:W-:Y:S01]  /*1ef0*/  @P1 STG.E.128 desc[UR4][R64.64], R40 ;  /* 0x0000002840001986 */ /* 0x0001e2000c101d04 */
[----:B-1----:R-:W-:-:S04]  /*1f00*/  LEA R104, R112, R104, 0x2 ;  /* 0x0000006870687211 */ /* 0x002fc800078e10ff */
[----:B------:R-:W-:-:S13]  /*1f10*/  ISETP.GE.AND P1, PT, R104, R113, PT ;  /* 0x000000716800720c */ /* 0x000fda0003f26270 */
[----:B0-----:R-:W-:Y:S05]  /*1f20*/  @!P1 BRA `(.L_x_3128) ;  /* 0xffffffe400409947 */ /* 0x001fea000383ffff */
[----:B------:R-:W-:Y:S05]  /*1f30*/  BSYNC B1 ;  /* 0x0000000000017941 */ /* 0x000fea0003800000 */
.L_x_3123:
        /* <DEDUP_REMOVED lines=32> */
.L_x_3122:
[----:B------:R-:W-:Y:S05]  /*2140*/  BSYNC B0 ;  /* 0x0000000000007941 */ /* 0x000fea0003800000 */
.L_x_3120:
        /* <DEDUP_REMOVED lines=108> */
.L_x_3124:
        /* <DEDUP_REMOVED lines=8> */
.L_x_3130:
[----:B------:R-:W-:Y:S05]  /*2890*/  BSYNC B2 ;  /* 0x0000000000027941 */ /* 0x000fea0003800000 */
.L_x_3129:
        /* <DEDUP_REMOVED lines=8> */
.L_x_3131:
[----:B------:R-:W-:Y:S01]  /*2920*/  FADD.FTZ R53, R46, R53 ;  /* 0x000000352e357221 */ /* 0x000fe20000010000 */
[----:B------:R-:W-:-:S04]  /*2930*/  HFMA2.MMA R64, -RZ, RZ, 0, 1.1920928955078125e-07 ;  /* 0x00000002ff407435 */ /* 0x000fc800000001ff */
[----:B------:R-:W-:Y:S02]  /*2940*/  MOV R63, R53 ;  /* 0x00000035003f7202 */ /* 0x000fe40000000f00 */
[----:B------:R-:W-:-:S07]  /*2950*/  MOV R48, R56 ;  /* 0x0000003800307202 */ /* 0x000fce0000000f00 */
[----:B------:R-:W-:Y:S05]  /*2960*/  WARPSYNC.COLLECTIVE R54, `(.L_x_3132) ;  /* 0x0000000036087348 */ /* 0x000fea0003c00000 */
[----:B------:R0:W1:Y:S02]  /*2970*/  SHFL.BFLY P2, R56, R63, R64, R131 ;  /* 0x0c0000403f387389 */ /* 0x0000640000040083 */
[----:B01----:R-:W-:Y:S01]  /*2980*/  ENDCOLLECTIVE ;  /* 0x000000000000791b */ /* 0x003fe20003800000 */
.L_x_3132:
[----:B------:R-:W-:-:S05]  /*2990*/  FADD.FTZ R48, R49, R48 ;  /* 0x0000003031307221 */ /* 0x000fca0000010000 */
[----:B------:R-:W-:Y:S02]  /*29a0*/  MOV R63, R48 ;  /* 0x00000030003f7202 */ /* 0x000fe40000000f00 */
[----:B------:R-:W-:-:S07]  /*29b0*/  MOV R50, R56 ;  /* 0x0000003800327202 */ /* 0x000fce0000000f00 */
[----:B------:R-:W-:Y:S05]  /*29c0*/  WARPSYNC.COLLECTIVE R54, `(.L_x_3133) ;  /* 0x0000000036087348 */ /* 0x000fea0003c00000 */
[----:B------:R0:W1:Y:S02]  /*29d0*/  SHFL.BFLY P2, R56, R63, R64, R131 ;  /* 0x0c0000403f387389 */ /* 0x0000640000040083 */
[----:B01----:R-:W-:Y:S01]  /*29e0*/  ENDCOLLECTIVE ;  /* 0x000000000000791b */ /* 0x003fe20003800000 */
.L_x_3133:
[----:B------:R-:W-:Y:S01]  /*29f0*/  FADD.FTZ R50, R53, R50 ;  /* 0x0000003235327221 */ /* 0x000fe20000010000 */
[----:B------:R-:W-:-:S04]  /*2a00*/  HFMA2.MMA R64, -RZ, RZ, 0, 2.384185791015625e-07 ;  /* 0x00000004ff407435 */ /* 0x000fc800000001ff */
[----:B------:R-:W-:Y:S02]  /*2a10*/  MOV R63, R50 ;  /* 0x00000032003f7202 */ /* 0x000fe40000000f00 */
[----:B------:R-:W-:-:S07]  /*2a20*/  MOV R55, R56 ;  /* 0x0000003800377202 */ /* 0x000fce0000000f00 */
[----:B------:R-:W-:Y:S05]  /*2a30*/  WARPSYNC.COLLECTIVE R54, `(.L_x_3134) ;  /* 0x0000000036087348 */ /* 0x000fea0003c00000 */
[----:B------:R0:W1:Y:S02]  /*2a40*/  SHFL.BFLY P2, R56, R63, R64, R131 ;  /* 0x0c0000403f387389 */ /* 0x0000640000040083 */
[----:B01----:R-:W-:Y:S01]  /*2a50*/  ENDCOLLECTIVE ;  /* 0x000000000000791b */ /* 0x003fe20003800000 */
.L_x_3134:
[----:B------:R-:W-:-:S05]  /*2a60*/  FADD.FTZ R55, R48, R55 ;  /* 0x0000003730377221 */ /* 0x000fca0000010000 */
[----:B------:R-:W-:Y:S02]  /*2a70*/  MOV R63, R55 ;  /* 0x00000037003f7202 */ /* 0x000fe40000000f00 */
[----:B------:R-:W-:-:S07]  /*2a80*/  MOV R57, R56 ;  /* 0x0000003800397202 */ /* 0x000fce0000000f00 */
[----:B------:R-:W-:Y:S05]  /*2a90*/  WARPSYNC.COLLECTIVE R54, `(.L_x_3135) ;  /* 0x0000000036087348 */ /* 0x000fea0003c00000 */
[----:B------:R0:W1:Y:S02]  /*2aa0*/  SHFL.BFLY P2, R56, R63, R64, R131 ;  /* 0x0c0000403f387389 */ /* 0x0000640000040083 */
[----:B01----:R-:W-:Y:S01]  /*2ab0*/  ENDCOLLECTIVE ;  /* 0x000000000000791b */ /* 0x003fe20003800000 */
.L_x_3135:
[----:B------:R-:W-:Y:S01]  /*2ac0*/  FADD.FTZ R57, R50, R57 ;  /* 0x0000003932397221 */ /* 0x000fe20000010000 */
[----:B------:R-:W-:-:S04]  /*2ad0*/  HFMA2.MMA R64, -RZ, RZ, 0, 4.76837158203125e-07 ;  /* 0x00000008ff407435 */ /* 0x000fc800000001ff */
[----:B------:R-:W-:Y:S02]  /*2ae0*/  MOV R63, R57 ;  /* 0x00000039003f7202 */ /* 0x000fe40000000f00 */
[----:B------:R-:W-:-:S07]  /*2af0*/  MOV R52, R56 ;  /* 0x0000003800347202 */ /* 0x000fce0000000f00 */
[----:B------:R-:W-:Y:S05]  /*2b00*/  WARPSYNC.COLLECTIVE R54, `(.L_x_3136) ;  /* 0x0000000036087348 */ /* 0x000fea0003c00000 */
[----:B------:R0:W1:Y:S02]  /*2b10*/  SHFL.BFLY P2, R56, R63, R64, R131 ;  /* 0x0c0000403f387389 */ /* 0x0000640000040083 */
[----:B01----:R-:W-:Y:S01]  /*2b20*/  ENDCOLLECTIVE ;  /* 0x000000000000791b */ /* 0x003fe20003800000 */
.L_x_3136:
[----:B------:R-:W-:-:S05]  /*2b30*/  FADD.FTZ R52, R55, R52 ;  /* 0x0000003437347221 */ /* 0x000fca0000010000 */
[----:B------:R-:W-:Y:S02]  /*2b40*/  MOV R63, R52 ;  /* 0x00000034003f7202 */ /* 0x000fe40000000f00 */
[----:B------:R-:W-:-:S07]  /*2b50*/  MOV R46, R56 ;  /* 0x00000038002e7202 */ /* 0x000fce0000000f00 */
[----:B------:R-:W-:Y:S05]  /*2b60*/  WARPSYNC.COLLECTIVE R54, `(.L_x_3137) ;  /* 0x0000000036087348 */ /* 0x000fea0003c00000 */
[----:B------:R0:W1:Y:S02]  /*2b70*/  SHFL.BFLY P2, R56, R63, R64, R131 ;  /* 0x0c0000403f387389 */ /* 0x0000640000040083 */
[----:B01----:R-:W-:Y:S01]  /*2b80*/  ENDCOLLECTIVE ;  /* 0x000000000000791b */ /* 0x003fe20003800000 */
.L_x_3137:
[----:B------:R-:W-:Y:S01]  /*2b90*/  FADD.FTZ R46, R57, R46 ;  /* 0x0000002e392e7221 */ /* 0x000fe20000010000 */
[----:B------:R-:W-:-:S04]  /*2ba0*/  HFMA2.MMA R64, -RZ, RZ, 0, 9.5367431640625e-07 ;  /* 0x00000010ff407435 */ /* 0x000fc800000001ff */
[----:B------:R-:W-:Y:S02]  /*2bb0*/  MOV R63, R46 ;  /* 0x0000002e003f7202 */ /* 0x000fe40000000f00 */
[----:B------:R-:W-:-:S07]  /*2bc0*/  MOV R49, R56 ;  /* 0x0000003800317202 */ /* 0x000fce0000000f00 */
[----:B------:R-:W-:Y:S05]  /*2bd0*/  WARPSYNC.COLLECTIVE R54, `(.L_x_3138) ;  /* 0x0000000036087348 */ /* 0x000fea0003c00000 */
[----:B------:R0:W1:Y:S02]  /*2be0*/  SHFL.BFLY P2, R56, R63, R64, R131 ;  /* 0x0c0000403f387389 */ /* 0x0000640000040083 */
[----:B01----:R-:W-:Y:S01]  /*2bf0*/  ENDCOLLECTIVE ;  /* 0x000000000000791b */ /* 0x003fe20003800000 */
.L_x_3138:
[----:B------:R-:W-:-:S05]  /*2c00*/  FADD.FTZ R49, R52, R49 ;  /* 0x0000003134317221 */ /* 0x000fca0000010000 */
[----:B------:R-:W-:Y:S02]  /*2c10*/  MOV R63, R49 ;  /* 0x00000031003f7202 */ /* 0x000fe40000000f00 */
[----:B------:R-:W-:-:S07]  /*2c20*/  MOV R53, R56 ;  /* 0x0000003800357202 */ /* 0x000fce0000000f00 */
[----:B------:R-:W-:Y:S05]  /*2c30*/  WARPSYNC.COLLECTIVE R54, `(.L_x_3139) ;  /* 0x0000000036087348 */ /* 0x000fea0003c00000 */
[----:B------:R0:W1:Y:S02]  /*2c40*/  SHFL.BFLY P2, R56, R63, R64, R131 ;  /* 0x0c0000403f387389 */ /* 0x0000640000040083 */
[----:B01----:R-:W-:Y:S01]  /*2c50*/  ENDCOLLECTIVE ;  /* 0x000000000000791b */ /* 0x003fe20003800000 */
.L_x_3139:
[----:B------:R-:W-:Y:S01]  /*2c60*/  MOV R48, R56 ;  /* 0x0000003800307202 */ /* 0x000fe20000000f00 */
[----:B------:R-:W-:Y:S06]  /*2c70*/  BRA `(.L_x_3140) ;  /* 0xffffffe400107947 */ /* 0x000fec000383ffff */
.L_x_3141:
        /* <DEDUP_REMOVED lines=16> */
.L_x_3261:


//--------------------- .nv.shared._ZN10layer_norm31ln_parallel_residual_bwd_kernelINS_13Kernel_traitsI13__nv_bfloat16S2_S2_S2_fjLj512ELj1ELj4ELj1ELj16ENS_18Kernel_traits_baseILj512ES2_S2_S2_S2_fjLj128EEEEELb0ELb0ELb0EEEvNS_9BwdParamsE --------------------------
	.section	.nv.shared._ZN10layer_norm31ln_parallel_residual_bwd_kernelINS_13Kernel_traitsI13__nv_bfloat16S2_S2_S2_fjLj512ELj1ELj4ELj1ELj16ENS_18Kernel_traits_baseILj512ES2_S2_S2_S2_fjLj128EEEEELb0ELb0ELb0EEEvNS_9BwdParamsE,"aw",@nobits
	.sectionflags	@""
	.align	16
	.zero		1024


//--------------------- .nv.shared.reserved.0     --------------------------
	.section	.nv.shared.reserved.0,"aw",@nobits
	.weak		__nv_reservedSMEM_offset_0_alias
	.size		__nv_reservedSMEM_offset_0_alias, 0, 0
	.other		__nv_reservedSMEM_offset_0_alias,@"STO_CUDA_RESERVED_SHARED STV_DEFAULT"
__nv_reservedSMEM_offset_0_alias:
	.zero		0


//--------------------- .nv.shared._ZN10layer_norm31ln_parallel_residual_bwd_kernelINS_13Kernel_traitsI13__nv_bfloat16S2_S2_S2_fjLj512ELj1ELj4ELj1ELj16ENS_18Kernel_traits_baseILj512ES2_S2_S2_S2_fjLj128EEEEELb0ELb0ELb1EEEvNS_9BwdParamsE --------------------------
	.section	.nv.shared._ZN10layer_norm31ln_parallel_residual_bwd_kernelINS_13Kernel_traitsI13__nv_bfloat16S2_S2_S2_fjLj512ELj1ELj4ELj1ELj16ENS_18Kernel_traits_baseILj512ES2_S2_S2_S2_fjLj128EEEEELb0ELb0ELb1EEEvNS_9BwdParamsE,"aw",@nobits
	.sectionflags	@""
	.align	16
	.zero		1024


//--------------------- .nv.shared._ZN10layer_norm31ln_parallel_residual_bwd_kernelINS_13Kernel_traitsI13__nv_bfloat16S2_S2_S2_fjLj512ELj1ELj4ELj1ELj16ENS_18Kernel_traits_baseILj512ES2_S2_S2_S2_fjLj128EEEEELb0ELb1ELb0EEEvNS_9BwdParamsE --------------------------
	.section	.nv.shared._ZN10layer_norm31ln_parallel_residual_bwd_kernelINS_13Kernel_traitsI13__nv_bfloat16S2_S2_S2_fjLj512ELj1ELj4ELj1ELj16ENS_18Kernel_traits_baseILj512ES2_S2_S2_S2_fjLj128EEEEELb0ELb1ELb0EEEvNS_9BwdParamsE,"aw",@nobits
	.sectionflags	@""
	.align	16
	.zero		1024


//--------------------- .nv.shared._ZN10layer_norm31ln_parallel_residual_bwd_kernelINS_13Kernel_traitsI13__nv_bfloat16S2_S2_S2_fjLj512ELj1ELj4ELj1ELj16ENS_18Kernel_traits_baseILj512ES2_S2_S2_S2_fjLj128EEEEELb0ELb1ELb1EEEvNS_9BwdParamsE --------------------------
	.section	.nv.shared._ZN10layer_norm31ln_parallel_residual_bwd_kernelINS_13Kernel_traitsI13__nv_bfloat16S2_S2_S2_fjLj512ELj1ELj4ELj1ELj16ENS_18Kernel_traits_baseILj512ES2_S2_S2_S2_fjLj128EEEEELb0ELb1ELb1EEEvNS_9BwdParamsE,"aw",@nobits
	.sectionflags	@""
	.align	16
	.zero		1024


//--------------------- .nv.shared._ZN10layer_norm31ln_parallel_residual_bwd_kernelINS_13Kernel_traitsI13__nv_bfloat16S2_S2_S2_fjLj512ELj1ELj4ELj1ELj16ENS_18Kernel_traits_baseILj512ES2_S2_S2_S2_fjLj128EEEEELb1ELb0ELb0EEEvNS_9BwdParamsE --------------------------
	.section	.nv.shared._ZN10layer_norm31ln_parallel_residual_bwd_kernelINS_13Kernel_traitsI13__nv_bfloat16S2_S2_S2_fjLj512ELj1ELj4ELj1ELj16ENS_18Kernel_traits_baseILj512ES2_S2_S2_S2_fjLj128EEEEELb1ELb0ELb0EEEvNS_9BwdParamsE,"aw",@nobits
	.sectionflags	@""
	.align	16
	.zero		1024


//--------------------- .nv.shared._ZN10layer_norm31ln_parallel_residual_bwd_kernelINS_13Kernel_traitsI13__nv_bfloat16S2_S2_S2_fjLj512ELj1ELj4ELj1ELj16ENS_18Kernel_traits_baseILj512ES2_S2_S2_S2_fjLj128EEEEELb1ELb0ELb1EEEvNS_9BwdParamsE --------------------------
	.section	.nv.shared._ZN10layer_norm31ln_parallel_residual_bwd_kernelINS_13Kernel_traitsI13__nv_bfloat16S2_S2_S2_fjLj512ELj1ELj4ELj1ELj16ENS_18Kernel_traits_baseILj512ES2_S2_S2_S2_fjLj128EEEEELb1ELb0ELb1EEEvNS_9BwdParamsE,"aw",@nobits
	.sectionflags	@""
	.align	16
	.zero		1024


//--------------------- .nv.shared._ZN10layer_norm22ln_bwd_finalize_kernelINS_22Kernel_traits_finalizeILj512E13__nv_bfloat16S2_S2_S2_fjLb0ELj1024ELj4ENS_18Kernel_traits_baseILj512ES2_S2_S2_S2_fjLj1024EEEEELb0ELb0EEEvNS_9BwdParamsE --------------------------
	.section	.nv.shared._ZN10layer_norm22ln_bwd_finalize_kernelINS_22Kernel_traits_finalizeILj512E13__nv_bfloat16S2_S2_S2_fjLb0ELj1024ELj4ENS_18Kernel_traits_baseILj512ES2_S2_S2_S2_fjLj1024EEEEELb0ELb0EEEvNS_9BwdParamsE,"aw",@nobits
	.sectionflags	@""
	.align	16
.nv.shared._ZN10layer_norm22ln_bwd_finalize_kernelINS_22Kernel_traits_finalizeILj512E13__nv_bfloat16S2_S2_S2_fjLb0ELj1024ELj4ENS_18Kernel_traits_baseILj512ES2_S2_S2_S2_fjLj1024EEEEELb0ELb0EEEvNS_9BwdParamsE:
	.zero		9472


//--------------------- .nv.shared._ZN10layer_norm40ln_parallel_residual_bwd_finalize_kernelINS_22Kernel_traits_finalizeILj512E13__nv_bfloat16S2_S2_S2_fjLb0ELj1024ELj4ENS_18Kernel_traits_baseILj512ES2_S2_S2_S2_fjLj1024EEEEELb0EEEvNS_9BwdParamsE --------------------------
	.section	.nv.shared._ZN10layer_norm40ln_parallel_residual_bwd_finalize_kernelINS_22Kernel_traits_finalizeILj512E13__nv_bfloat16S2_S2_S2_fjLb0ELj1024ELj4ENS_18Kernel_traits_baseILj512ES2_S2_S2_S2_fjLj1024EEEEELb0EEEvNS_9BwdParamsE,"aw",@nobits
	.sectionflags	@""
	.align	16
.nv.shared._ZN10layer_norm40ln_parallel_residual_bwd_finalize_kernelINS_22Kernel_traits_finalizeILj512E13__nv_bfloat16S2_S2_S2_fjLb0ELj1024ELj4ENS_18Kernel_traits_baseILj512ES2_S2_S2_S2_fjLj1024EEEEELb0EEEvNS_9BwdParamsE:
	.zero		17920


//--------------------- .nv.shared._ZN10layer_norm31ln_parallel_residual_bwd_kernelINS_13Kernel_traitsI13__nv_bfloat16S2_S2_S2_fjLj512ELj1ELj4ELj1ELj16ENS_18Kernel_traits_baseILj512ES2_S2_S2_S2_fjLj128EEEEELb1ELb1ELb0EEEvNS_9BwdParamsE --------------------------
	.section	.nv.shared._ZN10layer_norm31ln_parallel_residual_bwd_kernelINS_13Kernel_traitsI13__nv_bfloat16S2_S2_S2_fjLj512ELj1ELj4ELj1ELj16ENS_18Kernel_traits_baseILj512ES2_S2_S2_S2_fjLj128EEEEELb1ELb1ELb0EEEvNS_9BwdParamsE,"aw",@nobits
	.sectionflags	@""
	.align	16
	.zero		1024


//--------------------- .nv.shared._ZN10layer_norm22ln_bwd_finalize_kernelINS_22Kernel_traits_finalizeILj512E13__nv_bfloat16S2_S2_S2_fjLb0ELj1024ELj4ENS_18Kernel_traits_baseILj512ES2_S2_S2_S2_fjLj1024EEEEELb0ELb1EEEvNS_9BwdParamsE --------------------------
	.section	.nv.shared._ZN10layer_norm22ln_bwd_finalize_kernelINS_22Kernel_traits_finalizeILj512E13__nv_bfloat16S2_S2_S2_fjLb0ELj1024ELj4ENS_18Kernel_traits_baseILj512ES2_S2_S2_S2_fjLj1024EEEEELb0ELb1EEEvNS_9BwdParamsE,"aw",@nobits
	.sectionflags	@""
	.align	16
.nv.shared._ZN10layer_norm22ln_bwd_finalize_kernelINS_22Kernel_traits_finalizeILj512E13__nv_bfloat16S2_S2_S2_fjLb0ELj1024ELj4ENS_18Kernel_traits_baseILj512ES2_S2_S2_S2_fjLj1024EEEEELb0ELb1EEEvNS_9BwdParamsE:
	.zero		9472


//--------------------- .nv.shared._ZN10layer_norm40ln_parallel_residual_bwd_finalize_kernelINS_22Kernel_traits_finalizeILj512E13__nv_bfloat16S2_S2_S2_fjLb0ELj1024ELj4ENS_18Kernel_traits_baseILj512ES2_S2_S2_S2_fjLj1024EEEEELb1EEEvNS_9BwdParamsE --------------------------
	.section	.nv.shared._ZN10layer_norm40ln_parallel_residual_bwd_finalize_kernelINS_22Kernel_traits_finalizeILj512E13__nv_bfloat16S2_S2_S2_fjLb0ELj1024ELj4ENS_18Kernel_traits_baseILj512ES2_S2_S2_S2_fjLj1024EEEEELb1EEEvNS_9BwdParamsE,"aw",@nobits
	.sectionflags	@""
	.align	16
.nv.shared._ZN10layer_norm40ln_parallel_residual_bwd_finalize_kernelINS_22Kernel_traits_finalizeILj512E13__nv_bfloat16S2_S2_S2_fjLb0ELj1024ELj4ENS_18Kernel_traits_baseILj512ES2_S2_S2_S2_fjLj1024EEEEELb1EEEvNS_9BwdParamsE:
	.zero		17920


//--------------------- .nv.shared._ZN10layer_norm31ln_parallel_residual_bwd_kernelINS_13Kernel_traitsI13__nv_bfloat16S2_S2_S2_fjLj512ELj1ELj4ELj1ELj16ENS_18Kernel_traits_baseILj512ES2_S2_S2_S2_fjLj128EEEEELb1ELb1ELb1EEEvNS_9BwdParamsE --------------------------
	.section	.nv.shared._ZN10layer_norm31ln_parallel_residual_bwd_kernelINS_13Kernel_traitsI13__nv_bfloat16S2_S2_S2_fjLj512ELj1ELj4ELj1ELj16ENS_18Kernel_traits_baseILj512ES2_S2_S2_S2_fjLj128EEEEELb1ELb1ELb1EEEvNS_9BwdParamsE,"aw",@nobits
	.sectionflags	@""
	.align	16
	.zero		1024


//--------------------- .nv.shared._ZN10layer_norm31ln_parallel_residual_bwd_kernelINS_13Kernel_traitsI6__halfS2_S2_S2_fjLj512ELj1ELj4ELj1ELj16ENS_18Kernel_traits_baseILj512ES2_S2_S2_S2_fjLj128EEEEELb0ELb0ELb0EEEvNS_9BwdParamsE --------------------------
	.section	.nv.shared._ZN10layer_norm31ln_parallel_residual_bwd_kernelINS_13Kernel_traitsI6__halfS2_S2_S2_fjLj512ELj1ELj4ELj1ELj16ENS_18Kernel_traits_baseILj512ES2_S2_S2_S2_fjLj128EEEEELb0ELb0ELb0EEEvNS_9BwdParamsE,"aw",@nobits
	.sectionflags	@""
	.align	16
	.zero		1024


//--------------------- .nv.shared._ZN10layer_norm31ln_parallel_residual_bwd_kernelINS_13Kernel_traitsI6__halfS2_S2_S2_fjLj512ELj1ELj4ELj1ELj16ENS_18Kernel_traits_baseILj512ES2_S2_S2_S2_fjLj128EEEEELb0ELb0ELb1EEEvNS_9BwdParamsE --------------------------
	.section	.nv.shared._ZN10layer_norm31ln_parallel_residual_bwd_kernelINS_13Kernel_traitsI6__halfS2_S2_S2_fjLj512ELj1ELj4ELj1ELj16ENS_18Kernel_traits_baseILj512ES2_S2_S2_S2_fjLj128EEEEELb0ELb0ELb1EEEvNS_9BwdParamsE,"aw",@nobits
	.sectionflags	@""
	.align	16
	.zero		1024


//--------------------- .nv.shared._ZN10layer_norm31ln_parallel_residual_bwd_kernelINS_13Kernel_traitsI6__halfS2_S2_S2_fjLj512ELj1ELj4ELj1ELj16ENS_18Kernel_traits_baseILj512ES2_S2_S2_S2_fjLj128EEEEELb0ELb1ELb0EEEvNS_9BwdParamsE --------------------------
	.section	.nv.shared._ZN10layer_norm31ln_parallel_residual_bwd_kernelINS_13Kernel_traitsI6__halfS2_S2_S2_fjLj512ELj1ELj4ELj1ELj16ENS_18Kernel_traits_baseILj512ES2_S2_S2_S2_fjLj128EEEEELb0ELb1ELb0EEEvNS_9BwdParamsE,"aw",@nobits
	.sectionflags	@""
	.align	16
	.zero		1024


//--------------------- .nv.shared._ZN10layer_norm31ln_parallel_residual_bwd_kernelINS_13Kernel_traitsI6__halfS2_S2_S2_fjLj512ELj1ELj4ELj1ELj16ENS_18Kernel_traits_baseILj512ES2_S2_S2_S2_fjLj128EEEEELb0ELb1ELb1EEEvNS_9BwdParamsE --------------------------
	.section	.nv.shared._ZN10layer_norm31ln_parallel_residual_bwd_kernelINS_13Kernel_traitsI6__halfS2_S2_S2_fjLj512ELj1ELj4ELj1ELj16ENS_18Kernel_traits_baseILj512ES2_S2_S2_S2_fjLj128EEEEELb0ELb1ELb1EEEvNS_9BwdParamsE,"aw",@nobits
	.sectionflags	@""
	.align	16
	.zero		1024


//--------------------- .nv.shared._ZN10layer_norm31ln_parallel_residual_bwd_kernelINS_13Kernel_traitsI6__halfS2_S2_S2_fjLj512ELj1ELj4ELj1ELj16ENS_18Kernel_traits_baseILj512ES2_S2_S2_S2_fjLj128EEEEELb1ELb0ELb0EEEvNS_9BwdParamsE --------------------------
	.section	.nv.shared._ZN10layer_norm31ln_parallel_residual_bwd_kernelINS_13Kernel_traitsI6__halfS2_S2_S2_fjLj512ELj1ELj4ELj1ELj16ENS_18Kernel_traits_baseILj512ES2_S2_S2_S2_fjLj128EEEEELb1ELb0ELb0EEEvNS_9BwdParamsE,"aw",@nobits
	.sectionflags	@""
	.align	16
	.zero		1024


//--------------------- .nv.shared._ZN10layer_norm31ln_parallel_residual_bwd_kernelINS_13Kernel_traitsI6__halfS2_S2_S2_fjLj512ELj1ELj4ELj1ELj16ENS_18Kernel_traits_baseILj512ES2_S2_S2_S2_fjLj128EEEEELb1ELb0ELb1EEEvNS_9BwdParamsE --------------------------
	.section	.nv.shared._ZN10layer_norm31ln_parallel_residual_bwd_kernelINS_13Kernel_traitsI6__halfS2_S2_S2_fjLj512ELj1ELj4ELj1ELj16ENS_18Kernel_traits_baseILj512ES2_S2_S2_S2_fjLj128EEEEELb1ELb0ELb1EEEvNS_9BwdParamsE,"aw",@nobits
	.sectionflags	@""
	.align	16
	.zero		1024


//--------------------- .nv.shared._ZN10layer_norm22ln_bwd_finalize_kernelINS_22Kernel_traits_finalizeILj512E6__halfS2_S2_S2_fjLb0ELj1024ELj4ENS_18Kernel_traits_baseILj512ES2_S2_S2_S2_fjLj1024EEEEELb0ELb0EEEvNS_9BwdParamsE --------------------------
	.section	.nv.shared._ZN10layer_norm22ln_bwd_finalize_kernelINS_22Kernel_traits_finalizeILj512E6__halfS2_S2_S2_fjLb0ELj1024ELj4ENS_18Kernel_traits_baseILj512ES2_S2_S2_S2_fjLj1024EEEEELb0ELb0EEEvNS_9BwdParamsE,"aw",@nobits
	.sectionflags	@""
	.align	16
.nv.shared._ZN10layer_norm22ln_bwd_finalize_kernelINS_22Kernel_traits_finalizeILj512E6__halfS2_S2_S2_fjLb0ELj1024ELj4ENS_18Kernel_traits_baseILj512ES2_S2_S2_S2_fjLj1024EEEEELb0ELb0EEEvNS_9BwdParamsE:
	.zero		9472


//--------------------- .nv.shared._ZN10layer_norm40ln_parallel_residual_bwd_finalize_kernelINS_22Kernel_traits_finalizeILj512E6__halfS2_S2_S2_fjLb0ELj1024ELj4ENS_18Kernel_traits_baseILj512ES2_S2_S2_S2_fjLj1024EEEEELb0EEEvNS_9BwdParamsE --------------------------
	.section	.nv.shared._ZN10layer_norm40ln_parallel_residual_bwd_finalize_kernelINS_22Kernel_traits_finalizeILj512E6__halfS2_S2_S2_fjLb0ELj1024ELj4ENS_18Kernel_traits_baseILj512ES2_S2_S2_S2_fjLj1024EEEEELb0EEEvNS_9BwdParamsE,"aw",@nobits
	.sectionflags	@""
	.align	16
.nv.shared._ZN10layer_norm40ln_parallel_residual_bwd_finalize_kernelINS_22Kernel_traits_finalizeILj512E6__halfS2_S2_S2_fjLb0ELj1024ELj4ENS_18Kernel_traits_baseILj512ES2_S2_S2_S2_fjLj1024EEEEELb0EEEvNS_9BwdParamsE:
	.zero		17920


//--------------------- .nv.shared._ZN10layer_norm31ln_parallel_residual_bwd_kernelINS_13Kernel_traitsI6__halfS2_S2_S2_fjLj512ELj1ELj4ELj1ELj16ENS_18Kernel_traits_baseILj512ES2_S2_S2_S2_fjLj128EEEEELb1ELb1ELb0EEEvNS_9BwdParamsE --------------------------
	.section	.nv.shared._ZN10layer_norm31ln_parallel_residual_bwd_kernelINS_13Kernel_traitsI6__halfS2_S2_S2_fjLj512ELj1ELj4ELj1ELj16ENS_18Kernel_traits_baseILj512ES2_S2_S2_S2_fjLj128EEEEELb1ELb1ELb0EEEvNS_9BwdParamsE,"aw",@nobits
	.sectionflags	@""
	.align	16
	.zero		1024


//--------------------- .nv.shared._ZN10layer_norm22ln_bwd_finalize_kernelINS_22Kernel_traits_finalizeILj512E6__halfS2_S2_S2_fjLb0ELj1024ELj4ENS_18Kernel_traits_baseILj512ES2_S2_S2_S2_fjLj1024EEEEELb0ELb1EEEvNS_9BwdParamsE --------------------------
	.section	.nv.shared._ZN10layer_norm22ln_bwd_finalize_kernelINS_22Kernel_traits_finalizeILj512E6__halfS2_S2_S2_fjLb0ELj1024ELj4ENS_18Kernel_traits_baseILj512ES2_S2_S2_S2_fjLj1024EEEEELb0ELb1EEEvNS_9BwdParamsE,"aw",@nobits
	.sectionflags	@""
	.align	16
.nv.shared._ZN10layer_norm22ln_bwd_finalize_kernelINS_22Kernel_traits_finalizeILj512E6__halfS2_S2_S2_fjLb0ELj1024ELj4ENS_18Kernel_traits_baseILj512ES2_S2_S2_S2_fjLj1024EEEEELb0ELb1EEEvNS_9BwdParamsE:
	.zero		9472


//--------------------- .nv.shared._ZN10layer_norm40ln_parallel_residual_bwd_finalize_kernelINS_22Kernel_traits_finalizeILj512E6__halfS2_S2_S2_fjLb0ELj1024ELj4ENS_18Kernel_traits_baseILj512ES2_S2_S2_S2_fjLj1024EEEEELb1EEEvNS_9BwdParamsE --------------------------
	.section	.nv.shared._ZN10layer_norm40ln_parallel_residual_bwd_finalize_kernelINS_22Kernel_traits_finalizeILj512E6__halfS2_S2_S2_fjLb0ELj1024ELj4ENS_18Kernel_traits_baseILj512ES2_S2_S2_S2_fjLj1024EEEEELb1EEEvNS_9BwdParamsE,"aw",@nobits
	.sectionflags	@""
	.align	16
.nv.shared._ZN10layer_norm40ln_parallel_residual_bwd_finalize_kernelINS_22Kernel_traits_finalizeILj512E6__halfS2_S2_S2_fjLb0ELj1024ELj4ENS_18Kernel_traits_baseILj512ES2_S2_S2_S2_fjLj1024EEEEELb1EEEvNS_9BwdParamsE:
	.zero		17920


//--------------------- .nv.shared._ZN10layer_norm31ln_parallel_residual_bwd_kernelINS_13Kernel_traitsI6__halfS2_S2_S2_fjLj512ELj1ELj4ELj1ELj16ENS_18Kernel_traits_baseILj512ES2_S2_S2_S2_fjLj128EEEEELb1ELb1ELb1EEEvNS_9BwdParamsE --------------------------
	.section	.nv.shared._ZN10layer_norm31ln_parallel_residual_bwd_kernelINS_13Kernel_traitsI6__halfS2_S2_S2_fjLj512ELj1ELj4ELj1ELj16ENS_18Kernel_traits_baseILj512ES2_S2_S2_S2_fjLj128EEEEELb1ELb1ELb1EEEvNS_9BwdParamsE,"aw",@nobits
	.sectionflags	@""
	.align	16
	.zero		1024


//--------------------- .nv.shared._ZN10layer_norm31ln_parallel_residual_bwd_kernelINS_13Kernel_traitsIf13__nv_bfloat16S2_S2_fjLj512ELj1ELj4ELj1ELj16ENS_18Kernel_traits_baseILj512EfS2_S2_S2_fjLj128EEEEELb0ELb0ELb0EEEvNS_9BwdParamsE --------------------------
	.section	.nv.shared._ZN10layer_norm31ln_parallel_residual_bwd_kernelINS_13Kernel_traitsIf13__nv_bfloat16S2_S2_fjLj512ELj1ELj4ELj1ELj16ENS_18Kernel_traits_baseILj512EfS2_S2_S2_fjLj128EEEEELb0ELb0ELb0EEEvNS_9BwdParamsE,"aw",@nobits
	.sectionflags	@""
	.align	16
	.zero		1024


//--------------------- .nv.shared._ZN10layer_norm31ln_parallel_residual_bwd_kernelINS_13Kernel_traitsIf13__nv_bfloat16S2_S2_fjLj512ELj1ELj4ELj1ELj16ENS_18Kernel_traits_baseILj512EfS2_S2_S2_fjLj128EEEEELb0ELb0ELb1EEEvNS_9BwdParamsE --------------------------
	.section	.nv.shared._ZN10layer_norm31ln_parallel_residual_bwd_kernelINS_13Kernel_traitsIf13__nv_bfloat16S2_S2_fjLj512ELj1ELj4ELj1ELj16ENS_18Kernel_traits_baseILj512EfS2_S2_S2_fjLj128EEEEELb0ELb0ELb1EEEvNS_9BwdParamsE,"aw",@nobits
	.sectionflags	@""
	.align	16
	.zero		1024


//--------------------- .nv.shared._ZN10layer_norm31ln_parallel_residual_bwd_kernelINS_13Kernel_traitsIf13__nv_bfloat16S2_S2_fjLj512ELj1ELj4ELj1ELj16ENS_18Kernel_traits_baseILj512EfS2_S2_S2_fjLj128EEEEELb0ELb1ELb0EEEvNS_9BwdParamsE --------------------------
	.section	.nv.shared._ZN10layer_norm31ln_parallel_residual_bwd_kernelINS_13Kernel_traitsIf13__nv_bfloat16S2_S2_fjLj512ELj1ELj4ELj1ELj16ENS_18Kernel_traits_baseILj512EfS2_S2_S2_fjLj128EEEEELb0ELb1ELb0EEEvNS_9BwdParamsE,"aw",@nobits
	.sectionflags	@""
	.align	16
	.zero		1024


//--------------------- .nv.shared._ZN10layer_norm31ln_parallel_residual_bwd_kernelINS_13Kernel_traitsIf13__nv_bfloat16S2_S2_fjLj512ELj1ELj4ELj1ELj16ENS_18Kernel_traits_baseILj512EfS2_S2_S2_fjLj128EEEEELb0ELb1ELb1EEEvNS_9BwdParamsE --------------------------
	.section	.nv.shared._ZN10layer_norm31ln_parallel_residual_bwd_kernelINS_13Kernel_traitsIf13__nv_bfloat16S2_S2_fjLj512ELj1ELj4ELj1ELj16ENS_18Kernel_traits_baseILj512EfS2_S2_S2_fjLj128EEEEELb0ELb1ELb1EEEvNS_9BwdParamsE,"aw",@nobits
	.sectionflags	@""
	.align	16
	.zero		1024


//--------------------- .nv.shared._ZN10layer_norm31ln_parallel_residual_bwd_kernelINS_13Kernel_traitsIf13__nv_bfloat16S2_S2_fjLj512ELj1ELj4ELj1ELj16ENS_18Kernel_traits_baseILj512EfS2_S2_S2_fjLj128EEEEELb1ELb0ELb0EEEvNS_9BwdParamsE --------------------------
	.section	.nv.shared._ZN10layer_norm31ln_parallel_residual_bwd_kernelINS_13Kernel_traitsIf13__nv_bfloat16S2_S2_fjLj512ELj1ELj4ELj1ELj16ENS_18Kernel_traits_baseILj512EfS2_S2_S2_fjLj128EEEEELb1ELb0ELb0EEEvNS_9BwdParamsE,"aw",@nobits
	.sectionflags	@""
	.align	16
	.zero		1024


//--------------------- .nv.shared._ZN10layer_norm31ln_parallel_residual_bwd_kernelINS_13Kernel_traitsIf13__nv_bfloat16S2_S2_fjLj512ELj1ELj4ELj1ELj16ENS_18Kernel_traits_baseILj512EfS2_S2_S2_fjLj128EEEEELb1ELb0ELb1EEEvNS_9BwdParamsE --------------------------
	.section	.nv.shared._ZN10layer_norm31ln_parallel_residual_bwd_kernelINS_13Kernel_traitsIf13__nv_bfloat16S2_S2_fjLj512ELj1ELj4ELj1ELj16ENS_18Kernel_traits_baseILj512EfS2_S2_S2_fjLj128EEEEELb1ELb0ELb1EEEvNS_9BwdParamsE,"aw",@nobits
	.sectionflags	@""
	.align	16
	.zero		1024


//--------------------- .nv.shared._ZN10layer_norm22ln_bwd_finalize_kernelINS_22Kernel_traits_finalizeILj512Ef13__nv_bfloat16S2_S2_fjLb0ELj1024ELj4ENS_18Kernel_traits_baseILj512EfS2_S2_S2_fjLj1024EEEEELb0ELb0EEEvNS_9BwdParamsE --------------------------
	.section	.nv.shared._ZN10layer_norm22ln_bwd_finalize_kernelINS_22Kernel_traits_finalizeILj512Ef13__nv_bfloat16S2_S2_fjLb0ELj1024ELj4ENS_18Kernel_traits_baseILj512EfS2_S2_S2_fjLj1024EEEEELb0ELb0EEEvNS_9BwdParamsE,"aw",@nobits
	.sectionflags	@""
	.align	16
.nv.shared._ZN10layer_norm22ln_bwd_finalize_kernelINS_22Kernel_traits_finalizeILj512Ef13__nv_bfloat16S2_S2_fjLb0ELj1024ELj4ENS_18Kernel_traits_baseILj512EfS2_S2_S2_fjLj1024EEEEELb0ELb0EEEvNS_9BwdParamsE:
	.zero		9472


//--------------------- .nv.shared._ZN10layer_norm40ln_parallel_residual_bwd_finalize_kernelINS_22Kernel_traits_finalizeILj512Ef13__nv_bfloat16S2_S2_fjLb0ELj1024ELj4ENS_18Kernel_traits_baseILj512EfS2_S2_S2_fjLj1024EEEEELb0EEEvNS_9BwdParamsE --------------------------
	.section	.nv.shared._ZN10layer_norm40ln_parallel_residual_bwd_finalize_kernelINS_22Kernel_traits_finalizeILj512Ef13__nv_bfloat16S2_S2_fjLb0ELj1024ELj4ENS_18Kernel_traits_baseILj512EfS2_S2_S2_fjLj1024EEEEELb0EEEvNS_9BwdParamsE,"aw",@nobits
	.sectionflags	@""
	.align	16
.nv.shared._ZN10layer_norm40ln_parallel_residual_bwd_finalize_kernelINS_22Kernel_traits_finalizeILj512Ef13__nv_bfloat16S2_S2_fjLb0ELj1024ELj4ENS_18Kernel_traits_baseILj512EfS2_S2_S2_fjLj1024EEEEELb0EEEvNS_9BwdParamsE:
	.zero		17920


//--------------------- .nv.shared._ZN10layer_norm31ln_parallel_residual_bwd_kernelINS_13Kernel_traitsIf13__nv_bfloat16S2_S2_fjLj512ELj1ELj4ELj1ELj16ENS_18Kernel_traits_baseILj512EfS2_S2_S2_fjLj128EEEEELb1ELb1ELb0EEEvNS_9BwdParamsE --------------------------
	.section	.nv.shared._ZN10layer_norm31ln_parallel_residual_bwd_kernelINS_13Kernel_traitsIf13__nv_bfloat16S2_S2_fjLj512ELj1ELj4ELj1ELj16ENS_18Kernel_traits_baseILj512EfS2_S2_S2_fjLj128EEEEELb1ELb1ELb0EEEvNS_9BwdParamsE,"aw",@nobits
	.sectionflags	@""
	.align	16
	.zero		1024


//--------------------- .nv.shared._ZN10layer_norm22ln_bwd_finalize_kernelINS_22Kernel_traits_finalizeILj512Ef13__nv_bfloat16S2_S2_fjLb0ELj1024ELj4ENS_18Kernel_traits_baseILj512EfS2_S2_S2_fjLj1024EEEEELb0ELb1EEEvNS_9BwdParamsE --------------------------
	.section	.nv.shared._ZN10layer_norm22ln_bwd_finalize_kernelINS_22Kernel_traits_finalizeILj512Ef13__nv_bfloat16S2_S2_fjLb0ELj1024ELj4ENS_18Kernel_traits_baseILj512EfS2_S2_S2_fjLj1024EEEEELb0ELb1EEEvNS_9BwdParamsE,"aw",@nobits
	.sectionflags	@""
	.align	16
.nv.shared._ZN10layer_norm22ln_bwd_finalize_kernelINS_22Kernel_traits_finalizeILj512Ef13__nv_bfloat16S2_S2_fjLb0ELj1024ELj4ENS_18Kernel_traits_baseILj512EfS2_S2_S2_fjLj1024EEEEELb0ELb1EEEvNS_9BwdParamsE:
	.zero		9472


//--------------------- .nv.shared._ZN10layer_norm40ln_parallel_residual_bwd_finalize_kernelINS_22Kernel_traits_finalizeILj512Ef13__nv_bfloat16S2_S2_fjLb0ELj1024ELj4ENS_18Kernel_traits_baseILj512EfS2_S2_S2_fjLj1024EEEEELb1EEEvNS_9BwdParamsE --------------------------
	.section	.nv.shared._ZN10layer_norm40ln_parallel_residual_bwd_finalize_kernelINS_22Kernel_traits_finalizeILj512Ef13__nv_bfloat16S2_S2_fjLb0ELj1024ELj4ENS_18Kernel_traits_baseILj512EfS2_S2_S2_fjLj1024EEEEELb1EEEvNS_9BwdParamsE,"aw",@nobits
	.sectionflags	@""
	.align	16
.nv.shared._ZN10layer_norm40ln_parallel_residual_bwd_finalize_kernelINS_22Kernel_traits_finalizeILj512Ef13__nv_bfloat16S2_S2_fjLb0ELj1024ELj4ENS_18Kernel_traits_baseILj512EfS2_S2_S2_fjLj1024EEEEELb1EEEvNS_9BwdParamsE:
	.zero		17920


//--------------------- .nv.shared._ZN10layer_norm31ln_parallel_residual_bwd_kernelINS_13Kernel_traitsIf13__nv_bfloat16S2_S2_fjLj512ELj1ELj4ELj1ELj16ENS_18Kernel_traits_baseILj512EfS2_S2_S2_fjLj128EEEEELb1ELb1ELb1EEEvNS_9BwdParamsE --------------------------
	.section	.nv.shared._ZN10layer_norm31ln_parallel_residual_bwd_kernelINS_13Kernel_traitsIf13__nv_bfloat16S2_S2_fjLj512ELj1ELj4ELj1ELj16ENS_18Kernel_traits_baseILj512EfS2_S2_S2_fjLj128EEEEELb1ELb1ELb1EEEvNS_9BwdParamsE,"aw",@nobits
	.sectionflags	@""
	.align	16
	.zero		1024


//--------------------- .nv.shared._ZN10layer_norm31ln_parallel_residual_bwd_kernelINS_13Kernel_traitsI13__nv_bfloat16S2_fS2_fjLj512ELj1ELj4ELj1ELj16ENS_18Kernel_traits_baseILj512ES2_S2_fS2_fjLj128EEEEELb0ELb0ELb0EEEvNS_9BwdParamsE --------------------------
	.section	.nv.shared._ZN10layer_norm31ln_parallel_residual_bwd_kernelINS_13Kernel_traitsI13__nv_bfloat16S2_fS2_fjLj512ELj1ELj4ELj1ELj16ENS_18Kernel_traits_baseILj512ES2_S2_fS2_fjLj128EEEEELb0ELb0ELb0EEEvNS_9BwdParamsE,"aw",@nobits
	.sectionflags	@""
	.align	16
	.zero		1024


//--------------------- .nv.shared._ZN10layer_norm31ln_parallel_residual_bwd_kernelINS_13Kernel_traitsI13__nv_bfloat16S2_fS2_fjLj512ELj1ELj4ELj1ELj16ENS_18Kernel_traits_baseILj512ES2_S2_fS2_fjLj128EEEEELb0ELb0ELb1EEEvNS_9BwdParamsE --------------------------
	.section	.nv.shared._ZN10layer_norm31ln_parallel_residual_bwd_kernelINS_13Kernel_traitsI13__nv_bfloat16S2_fS2_fjLj512ELj1ELj4ELj1ELj16ENS_18Kernel_traits_baseILj512ES2_S2_fS2_fjLj128EEEEELb0ELb0ELb1EEEvNS_9BwdParamsE,"aw",@nobits
	.sectionflags	@""
	.align	16
	.zero		1024


//--------------------- .nv.shared._ZN10layer_norm31ln_parallel_residual_bwd_kernelINS_13Kernel_traitsI13__nv_bfloat16S2_fS2_fjLj512ELj1ELj4ELj1ELj16ENS_18Kernel_traits_baseILj512ES2_S2_fS2_fjLj128EEEEELb0ELb1ELb0EEEvNS_9BwdParamsE --------------------------
	.section	.nv.shared._ZN10layer_norm31ln_parallel_residual_bwd_kernelINS_13Kernel_traitsI13__nv_bfloat16S2_fS2_fjLj512ELj1ELj4ELj1ELj16ENS_18Kernel_traits_baseILj512ES2_S2_fS2_fjLj128EEEEELb0ELb1ELb0EEEvNS_9BwdParamsE,"aw",@nobits
	.sectionflags	@""
	.align	16
	.zero		1024


//--------------------- .nv.shared._ZN10layer_norm31ln_parallel_residual_bwd_kernelINS_13Kernel_traitsI13__nv_bfloat16S2_fS2_fjLj512ELj1ELj4ELj1ELj16ENS_18Kernel_traits_baseILj512ES2_S2_fS2_fjLj128EEEEELb0ELb1ELb1EEEvNS_9BwdParamsE --------------------------
	.section	.nv.shared._ZN10layer_norm31ln_parallel_residual_bwd_kernelINS_13Kernel_traitsI13__nv_bfloat16S2_fS2_fjLj512ELj1ELj4ELj1ELj16ENS_18Kernel_traits_baseILj512ES2_S2_fS2_fjLj128EEEEELb0ELb1ELb1EEEvNS_9BwdParamsE,"aw",@nobits
	.sectionflags	@""
	.align	16
	.zero		1024


//--------------------- .nv.shared._ZN10layer_norm31ln_parallel_residual_bwd_kernelINS_13Kernel_traitsI13__nv_bfloat16S2_fS2_fjLj512ELj1ELj4ELj1ELj16ENS_18Kernel_traits_baseILj512ES2_S2_fS2_fjLj128EEEEELb1ELb0ELb0EEEvNS_9BwdParamsE --------------------------
	.section	.nv.shared._ZN10layer_norm31ln_parallel_residual_bwd_kernelINS_13Kernel_traitsI13__nv_bfloat16S2_fS2_fjLj512ELj1ELj4ELj1ELj16ENS_18Kernel_traits_baseILj512ES2_S2_fS2_fjLj128EEEEELb1ELb0ELb0EEEvNS_9BwdParamsE,"aw",@nobits
	.sectionflags	@""
	.align	16
	.zero		1024


//--------------------- .nv.shared._ZN10layer_norm31ln_parallel_residual_bwd_kernelINS_13Kernel_traitsI13__nv_bfloat16S2_fS2_fjLj512ELj1ELj4ELj1ELj16ENS_18Kernel_traits_baseILj512ES2_S2_fS2_fjLj128EEEEELb1ELb0ELb1EEEvNS_9BwdParamsE --------------------------
	.section	.nv.shared._ZN10layer_norm31ln_parallel_residual_bwd_kernelINS_13Kernel_traitsI13__nv_bfloat16S2_fS2_fjLj512ELj1ELj4ELj1ELj16ENS_18Kernel_traits_baseILj512ES2_S2_fS2_fjLj128EEEEELb1ELb0ELb1EEEvNS_9BwdParamsE,"aw",@nobits
	.sectionflags	@""
	.align	16
	.zero		1024


//--------------------- .nv.shared._ZN10layer_norm22ln_bwd_finalize_kernelINS_22Kernel_traits_finalizeILj512E13__nv_bfloat16S2_fS2_fjLb0ELj1024ELj4ENS_18Kernel_traits_baseILj512ES2_S2_fS2_fjLj1024EEEEELb0ELb0EEEvNS_9BwdParamsE --------------------------
	.section	.nv.shared._ZN10layer_norm22ln_bwd_finalize_kernelINS_22Kernel_traits_finalizeILj512E13__nv_bfloat16S2_fS2_fjLb0ELj1024ELj4ENS_18Kernel_traits_baseILj512ES2_S2_fS2_fjLj1024EEEEELb0ELb0EEEvNS_9BwdParamsE,"aw",@nobits
	.sectionflags	@""
	.align	16
.nv.shared._ZN10layer_norm22ln_bwd_finalize_kernelINS_22Kernel_traits_finalizeILj512E13__nv_bfloat16S2_fS2_fjLb0ELj1024ELj4ENS_18Kernel_traits_baseILj512ES2_S2_fS2_fjLj1024EEEEELb0ELb0EEEvNS_9BwdParamsE:
	.zero		9472


//--------------------- .nv.shared._ZN10layer_norm40ln_parallel_residual_bwd_finalize_kernelINS_22Kernel_traits_finalizeILj512E13__nv_bfloat16S2_fS2_fjLb0ELj1024ELj4ENS_18Kernel_traits_baseILj512ES2_S2_fS2_fjLj1024EEEEELb0EEEvNS_9BwdParamsE --------------------------
	.section	.nv.shared._ZN10layer_norm40ln_parallel_residual_bwd_finalize_kernelINS_22Kernel_traits_finalizeILj512E13__nv_bfloat16S2_fS2_fjLb0ELj1024ELj4ENS_18Kernel_traits_baseILj512ES2_S2_fS2_fjLj1024EEEEELb0EEEvNS_9BwdParamsE,"aw",@nobits
	.sectionflags	@""
	.align	16
.nv.shared._ZN10layer_norm40ln_parallel_residual_bwd_finalize_kernelINS_22Kernel_traits_finalizeILj512E13__nv_bfloat16S2_fS2_fjLb0ELj1024ELj4ENS_18Kernel_traits_baseILj512ES2_S2_fS2_fjLj1024EEEEELb0EEEvNS_9BwdParamsE:
	.zero		17920


//--------------------- .nv.shared._ZN10layer_norm31ln_parallel_residual_bwd_kernelINS_13Kernel_traitsI13__nv_bfloat16S2_fS2_fjLj512ELj1ELj4ELj1ELj16ENS_18Kernel_traits_baseILj512ES2_S2_fS2_fjLj128EEEEELb1ELb1ELb0EEEvNS_9BwdParamsE --------------------------
	.section	.nv.shared._ZN10layer_norm31ln_parallel_residual_bwd_kernelINS_13Kernel_traitsI13__nv_bfloat16S2_fS2_fjLj512ELj1ELj4ELj1ELj16ENS_18Kernel_traits_baseILj512ES2_S2_fS2_fjLj128EEEEELb1ELb1ELb0EEEvNS_9BwdParamsE,"aw",@nobits
	.sectionflags	@""
	.align	16
	.zero		1024


//--------------------- .nv.shared._ZN10layer_norm22ln_bwd_finalize_kernelINS_22Kernel_traits_finalizeILj512E13__nv_bfloat16S2_fS2_fjLb0ELj1024ELj4ENS_18Kernel_traits_baseILj512ES2_S2_fS2_fjLj1024EEEEELb0ELb1EEEvNS_9BwdParamsE --------------------------
	.section	.nv.shared._ZN10layer_norm22ln_bwd_finalize_kernelINS_22Kernel_traits_finalizeILj512E13__nv_bfloat16S2_fS2_fjLb0ELj1024ELj4ENS_18Kernel_traits_baseILj512ES2_S2_fS2_fjLj1024EEEEELb0ELb1EEEvNS_9BwdParamsE,"aw",@nobits
	.sectionflags	@""
	.align	16
.nv.shared._ZN10layer_norm22ln_bwd_finalize_kernelINS_22Kernel_traits_finalizeILj512E13__nv_bfloat16S2_fS2_fjLb0ELj1024ELj4ENS_18Kernel_traits_baseILj512ES2_S2_fS2_fjLj1024EEEEELb0ELb1EEEvNS_9BwdParamsE:
	.zero		9472


//--------------------- .nv.shared._ZN10layer_norm40ln_parallel_residual_bwd_finalize_kernelINS_22Kernel_traits_finalizeILj512E13__nv_bfloat16S2_fS2_fjLb0ELj1024ELj4ENS_18Kernel_traits_baseILj512ES2_S2_fS2_fjLj1024EEEEELb1EEEvNS_9BwdParamsE --------------------------
	.section	.nv.shared._ZN10layer_norm40ln_parallel_residual_bwd_finalize_kernelINS_22Kernel_traits_finalizeILj512E13__nv_bfloat16S2_fS2_fjLb0ELj1024ELj4ENS_18Kernel_traits_baseILj512ES2_S2_fS2_fjLj1024EEEEELb1EEEvNS_9BwdParamsE,"aw",@nobits
	.sectionflags	@""
	.align	16
.nv.shared._ZN10layer_norm40ln_parallel_residual_bwd_finalize_kernelINS_22Kernel_traits_finalizeILj512E13__nv_bfloat16S2_fS2_fjLb0ELj1024ELj4ENS_18Kernel_traits_baseILj512ES2_S2_fS2_fjLj1024EEEEELb1EEEvNS_9BwdParamsE:
	.zero		17920


//--------------------- .nv.shared._ZN10layer_norm31ln_parallel_residual_bwd_kernelINS_13Kernel_traitsI13__nv_bfloat16S2_fS2_fjLj512ELj1ELj4ELj1ELj16ENS_18Kernel_traits_baseILj512ES2_S2_fS2_fjLj128EEEEELb1ELb1ELb1EEEvNS_9BwdParamsE --------------------------
	.section	.nv.shared._ZN10layer_norm31ln_parallel_residual_bwd_kernelINS_13Kernel_traitsI13__nv_bfloat16S2_fS2_fjLj512ELj1ELj4ELj1ELj16ENS_18Kernel_traits_baseILj512ES2_S2_fS2_fjLj128EEEEELb1ELb1ELb1EEEvNS_9BwdParamsE,"aw",@nobits
	.sectionflags	@""
	.align	16
	.zero		1024


//--------------------- .nv.shared._ZN10layer_norm31ln_parallel_residual_bwd_kernelINS_13Kernel_traitsIf13__nv_bfloat16fS2_fjLj512ELj1ELj4ELj1ELj16ENS_18Kernel_traits_baseILj512EfS2_fS2_fjLj128EEEEELb0ELb0ELb0EEEvNS_9BwdParamsE --------------------------
	.section	.nv.shared._ZN10layer_norm31ln_parallel_residual_bwd_kernelINS_13Kernel_traitsIf13__nv_bfloat16fS2_fjLj512ELj1ELj4ELj1ELj16ENS_18Kernel_traits_baseILj512EfS2_fS2_fjLj128EEEEELb0ELb0ELb0EEEvNS_9BwdParamsE,"aw",@nobits
	.sectionflags	@""
	.align	16
	.zero		1024


//--------------------- .nv.shared._ZN10layer_norm31ln_parallel_residual_bwd_kernelINS_13Kernel_traitsIf13__nv_bfloat16fS2_fjLj512ELj1ELj4ELj1ELj16ENS_18Kernel_traits_baseILj512EfS2_fS2_fjLj128EEEEELb0ELb0ELb1EEEvNS_9BwdParamsE --------------------------
	.section	.nv.shared._ZN10layer_norm31ln_parallel_residual_bwd_kernelINS_13Kernel_traitsIf13__nv_bfloat16fS2_fjLj512ELj1ELj4ELj1ELj16ENS_18Kernel_traits_baseILj512EfS2_fS2_fjLj128EEEEELb0ELb0ELb1EEEvNS_9BwdParamsE,"aw",@nobits
	.sectionflags	@""
	.align	16
	.zero		1024


//--------------------- .nv.shared._ZN10layer_norm31ln_parallel_residual_bwd_kernelINS_13Kernel_traitsIf13__nv_bfloat16fS2_fjLj512ELj1ELj4ELj1ELj16ENS_18Kernel_traits_baseILj512EfS2_fS2_fjLj128EEEEELb0ELb1ELb0EEEvNS_9BwdParamsE --------------------------
	.section	.nv.shared._ZN10layer_norm31ln_parallel_residual_bwd_kernelINS_13Kernel_traitsIf13__nv_bfloat16fS2_fjLj512ELj1ELj4ELj1ELj16ENS_18Kernel_traits_baseILj512EfS2_fS2_fjLj128EEEEELb0ELb1ELb0EEEvNS_9BwdParamsE,"aw",@nobits
	.sectionflags	@""
	.align	16
	.zero		1024


//--------------------- .nv.shared._ZN10layer_norm31ln_parallel_residual_bwd_kernelINS_13Kernel_traitsIf13__nv_bfloat16fS2_fjLj512ELj1ELj4ELj1ELj16ENS_18Kernel_traits_baseILj512EfS2_fS2_fjLj128EEEEELb0ELb1ELb1EEEvNS_9BwdParamsE --------------------------
	.section	.nv.shared._ZN10layer_norm31ln_parallel_residual_bwd_kernelINS_13Kernel_traitsIf13__nv_bfloat16fS2_fjLj512ELj1ELj4ELj1ELj16ENS_18Kernel_traits_baseILj512EfS2_fS2_fjLj128EEEEELb0ELb1ELb1EEEvNS_9BwdParamsE,"aw",@nobits
	.sectionflags	@""
	.align	16
	.zero		1024


//--------------------- .nv.shared._ZN10layer_norm31ln_parallel_residual_bwd_kernelINS_13Kernel_traitsIf13__nv_bfloat16fS2_fjLj512ELj1ELj4ELj1ELj16ENS_18Kernel_traits_baseILj512EfS2_fS2_fjLj128EEEEELb1ELb0ELb0EEEvNS_9BwdParamsE --------------------------
	.section	.nv.shared._ZN10layer_norm31ln_parallel_residual_bwd_kernelINS_13Kernel_traitsIf13__nv_bfloat16fS2_fjLj512ELj1ELj4ELj1ELj16ENS_18Kernel_traits_baseILj512EfS2_fS2_fjLj128EEEEELb1ELb0ELb0EEEvNS_9BwdParamsE,"aw",@nobits
	.sectionflags	@""
	.align	16
	.zero		1024


//--------------------- .nv.shared._ZN10layer_norm31ln_parallel_residual_bwd_kernelINS_13Kernel_traitsIf13__nv_bfloat16fS2_fjLj512ELj1ELj4ELj1ELj16ENS_18Kernel_traits_baseILj512EfS2_fS2_fjLj128EEEEELb1ELb0ELb1EEEvNS_9BwdParamsE --------------------------
	.section	.nv.shared._ZN10layer_norm31ln_parallel_residual_bwd_kernelINS_13Kernel_traitsIf13__nv_bfloat16fS2_fjLj512ELj1ELj4ELj1ELj16ENS_18Kernel_traits_baseILj512EfS2_fS2_fjLj128EEEEELb1ELb0ELb1EEEvNS_9BwdParamsE,"aw",@nobits
	.sectionflags	@""
	.align	16
	.zero		1024


//--------------------- .nv.shared._ZN10layer_norm22ln_bwd_finalize_kernelINS_22Kernel_traits_finalizeILj512Ef13__nv_bfloat16fS2_fjLb0ELj1024ELj4ENS_18Kernel_traits_baseILj512EfS2_fS2_fjLj1024EEEEELb0ELb0EEEvNS_9BwdParamsE --------------------------
	.section	.nv.shared._ZN10layer_norm22ln_bwd_finalize_kernelINS_22Kernel_traits_finalizeILj512Ef13__nv_bfloat16fS2_fjLb0ELj1024ELj4ENS_18Kernel_traits_baseILj512EfS2_fS2_fjLj1024EEEEELb0ELb0EEEvNS_9BwdParamsE,"aw",@nobits
	.sectionflags	@""
	.align	16
.nv.shared._ZN10layer_norm22ln_bwd_finalize_kernelINS_22Kernel_traits_finalizeILj512Ef13__nv_bfloat16fS2_fjLb0ELj1024ELj4ENS_18Kernel_traits_baseILj512EfS2_fS2_fjLj1024EEEEELb0ELb0EEEvNS_9BwdParamsE:
	.zero		9472


//--------------------- .nv.shared._ZN10layer_norm40ln_parallel_residual_bwd_finalize_kernelINS_22Kernel_traits_finalizeILj512Ef13__nv_bfloat16fS2_fjLb0ELj1024ELj4ENS_18Kernel_traits_baseILj512EfS2_fS2_fjLj1024EEEEELb0EEEvNS_9BwdParamsE --------------------------
	.section	.nv.shared._ZN10layer_norm40ln_parallel_residual_bwd_finalize_kernelINS_22Kernel_traits_finalizeILj512Ef13__nv_bfloat16fS2_fjLb0ELj1024ELj4ENS_18Kernel_traits_baseILj512EfS2_fS2_fjLj1024EEEEELb0EEEvNS_9BwdParamsE,"aw",@nobits
	.sectionflags	@""
	.align	16
.nv.shared._ZN10layer_norm40ln_parallel_residual_bwd_finalize_kernelINS_22Kernel_traits_finalizeILj512Ef13__nv_bfloat16fS2_fjLb0ELj1024ELj4ENS_18Kernel_traits_baseILj512EfS2_fS2_fjLj1024EEEEELb0EEEvNS_9BwdParamsE:
	.zero		17920


//--------------------- .nv.shared._ZN10layer_norm31ln_parallel_residual_bwd_kernelINS_13Kernel_traitsIf13__nv_bfloat16fS2_fjLj512ELj1ELj4ELj1ELj16ENS_18Kernel_traits_baseILj512EfS2_fS2_fjLj128EEEEELb1ELb1ELb0EEEvNS_9BwdParamsE --------------------------
	.section	.nv.shared._ZN10layer_norm31ln_parallel_residual_bwd_kernelINS_13Kernel_traitsIf13__nv_bfloat16fS2_fjLj512ELj1ELj4ELj1ELj16ENS_18Kernel_traits_baseILj512EfS2_fS2_fjLj128EEEEELb1ELb1ELb0EEEvNS_9BwdParamsE,"aw",@nobits
	.sectionflags	@""
	.align	16
	.zero		1024


//--------------------- .nv.shared._ZN10layer_norm22ln_bwd_finalize_kernelINS_22Kernel_traits_finalizeILj512Ef13__nv_bfloat16fS2_fjLb0ELj1024ELj4ENS_18Kernel_traits_baseILj512EfS2_fS2_fjLj1024EEEEELb0ELb1EEEvNS_9BwdParamsE --------------------------
	.section	.nv.shared._ZN10layer_norm22ln_bwd_finalize_kernelINS_22Kernel_traits_finalizeILj512Ef13__nv_bfloat16fS2_fjLb0ELj1024ELj4ENS_18Kernel_traits_baseILj512EfS2_fS2_fjLj1024EEEEELb0ELb1EEEvNS_9BwdParamsE,"aw",@nobits
	.sectionflags	@""
	.align	16
.nv.shared._ZN10layer_norm22ln_bwd_finalize_kernelINS_22Kernel_traits_finalizeILj512Ef13__nv_bfloat16fS2_fjLb0ELj1024ELj4ENS_18Kernel_traits_baseILj512EfS2_fS2_fjLj1024EEEEELb0ELb1EEEvNS_9BwdParamsE:
	.zero		9472


//--------------------- .nv.shared._ZN10layer_norm40ln_parallel_residual_bwd_finalize_kernelINS_22Kernel_traits_finalizeILj512Ef13__nv_bfloat16fS2_fjLb0ELj1024ELj4ENS_18Kernel_traits_baseILj512EfS2_fS2_fjLj1024EEEEELb1EEEvNS_9BwdParamsE --------------------------
	.section	.nv.shared._ZN10layer_norm40ln_parallel_residual_bwd_finalize_kernelINS_22Kernel_traits_finalizeILj512Ef13__nv_bfloat16fS2_fjLb0ELj1024ELj4ENS_18Kernel_traits_baseILj512EfS2_fS2_fjLj1024EEEEELb1EEEvNS_9BwdParamsE,"aw",@nobits
	.sectionflags	@""
	.align	16
.nv.shared._ZN10layer_norm40ln_parallel_residual_bwd_finalize_kernelINS_22Kernel_traits_finalizeILj512Ef13__nv_bfloat16fS2_fjLb0ELj1024ELj4ENS_18Kernel_traits_baseILj512EfS2_fS2_fjLj1024EEEEELb1EEEvNS_9BwdParamsE:
	.zero		17920


//--------------------- .nv.shared._ZN10layer_norm31ln_parallel_residual_bwd_kernelINS_13Kernel_traitsIf13__nv_bfloat16fS2_fjLj512ELj1ELj4ELj1ELj16ENS_18Kernel_traits_baseILj512EfS2_fS2_fjLj128EEEEELb1ELb1ELb1EEEvNS_9BwdParamsE --------------------------
	.section	.nv.shared._ZN10layer_norm31ln_parallel_residual_bwd_kernelINS_13Kernel_traitsIf13__nv_bfloat16fS2_fjLj512ELj1ELj4ELj1ELj16ENS_18Kernel_traits_baseILj512EfS2_fS2_fjLj128EEEEELb1ELb1ELb1EEEvNS_9BwdParamsE,"aw",@nobits
	.sectionflags	@""
	.align	16
	.zero		1024


//--------------------- .nv.shared._ZN10layer_norm31ln_parallel_residual_bwd_kernelINS_13Kernel_traitsIf6__halfS2_S2_fjLj512ELj1ELj4ELj1ELj16ENS_18Kernel_traits_baseILj512EfS2_S2_S2_fjLj128EEEEELb0ELb0ELb0EEEvNS_9BwdParamsE --------------------------
	.section	.nv.shared._ZN10layer_norm31ln_parallel_residual_bwd_kernelINS_13Kernel_traitsIf6__halfS2_S2_fjLj512ELj1ELj4ELj1ELj16ENS_18Kernel_traits_baseILj512EfS2_S2_S2_fjLj128EEEEELb0ELb0ELb0EEEvNS_9BwdParamsE,"aw",@nobits
	.sectionflags	@""
	.align	16
	.zero		1024


//--------------------- .nv.shared._ZN10layer_norm31ln_parallel_residual_bwd_kernelINS_13Kernel_traitsIf6__halfS2_S2_fjLj512ELj1ELj4ELj1ELj16ENS_18Kernel_traits_baseILj512EfS2_S2_S2_fjLj128EEEEELb0ELb0ELb1EEEvNS_9BwdParamsE --------------------------
	.section	.nv.shared._ZN10layer_norm31ln_parallel_residual_bwd_kernelINS_13Kernel_traitsIf6__halfS2_S2_fjLj512ELj1ELj4ELj1ELj16ENS_18Kernel_traits_baseILj512EfS2_S2_S2_fjLj128EEEEELb0ELb0ELb1EEEvNS_9BwdParamsE,"aw",@nobits
	.sectionflags	@""
	.align	16
	.zero		1024


//--------------------- .nv.shared._ZN10layer_norm31ln_parallel_residual_bwd_kernelINS_13Kernel_traitsIf6__halfS2_S2_fjLj512ELj1ELj4ELj1ELj16ENS_18Kernel_traits_baseILj512EfS2_S2_S2_fjLj128EEEEELb0ELb1ELb0EEEvNS_9BwdParamsE --------------------------
	.section	.nv.shared._ZN10layer_norm31ln_parallel_residual_bwd_kernelINS_13Kernel_traitsIf6__halfS2_S2_fjLj512ELj1ELj4ELj1ELj16ENS_18Kernel_traits_baseILj512EfS2_S2_S2_fjLj128EEEEELb0ELb1ELb0EEEvNS_9BwdParamsE,"aw",@nobits
	.sectionflags	@""
	.align	16
	.zero		1024


//--------------------- .nv.shared._ZN10layer_norm31ln_parallel_residual_bwd_kernelINS_13Kernel_traitsIf6__halfS2_S2_fjLj512ELj1ELj4ELj1ELj16ENS_18Kernel_traits_baseILj512EfS2_S2_S2_fjLj128EEEEELb0ELb1ELb1EEEvNS_9BwdParamsE --------------------------
	.section	.nv.shared._ZN10layer_norm31ln_parallel_residual_bwd_kernelINS_13Kernel_traitsIf6__halfS2_S2_fjLj512ELj1ELj4ELj1ELj16ENS_18Kernel_traits_baseILj512EfS2_S2_S2_fjLj128EEEEELb0ELb1ELb1EEEvNS_9BwdParamsE,"aw",@nobits
	.sectionflags	@""
	.align	16
	.zero		1024


//--------------------- .nv.shared._ZN10layer_norm31ln_parallel_residual_bwd_kernelINS_13Kernel_traitsIf6__halfS2_S2_fjLj512ELj1ELj4ELj1ELj16ENS_18Kernel_traits_baseILj512EfS2_S2_S2_fjLj128EEEEELb1ELb0ELb0EEEvNS_9BwdParamsE --------------------------
	.section	.nv.shared._ZN10layer_norm31ln_parallel_residual_bwd_kernelINS_13Kernel_traitsIf6__halfS2_S2_fjLj512ELj1ELj4ELj1ELj16ENS_18Kernel_traits_baseILj512EfS2_S2_S2_fjLj128EEEEELb1ELb0ELb0EEEvNS_9BwdParamsE,"aw",@nobits
	.sectionflags	@""
	.align	16
	.zero		1024


//--------------------- .nv.shared._ZN10layer_norm31ln_parallel_residual_bwd_kernelINS_13Kernel_traitsIf6__halfS2_S2_fjLj512ELj1ELj4ELj1ELj16ENS_18Kernel_traits_baseILj512EfS2_S2_S2_fjLj128EEEEELb1ELb0ELb1EEEvNS_9BwdParamsE --------------------------
	.section	.nv.shared._ZN10layer_norm31ln_parallel_residual_bwd_kernelINS_13Kernel_traitsIf6__halfS2_S2_fjLj512ELj1ELj4ELj1ELj16ENS_18Kernel_traits_baseILj512EfS2_S2_S2_fjLj128EEEEELb1ELb0ELb1EEEvNS_9BwdParamsE,"aw",@nobits
	.sectionflags	@""
	.align	16
	.zero		1024


//--------------------- .nv.shared._ZN10layer_norm22ln_bwd_finalize_kernelINS_22Kernel_traits_finalizeILj512Ef6__halfS2_S2_fjLb0ELj1024ELj4ENS_18Kernel_traits_baseILj512EfS2_S2_S2_fjLj1024EEEEELb0ELb0EEEvNS_9BwdParamsE --------------------------
	.section	.nv.shared._ZN10layer_norm22ln_bwd_finalize_kernelINS_22Kernel_traits_finalizeILj512Ef6__halfS2_S2_fjLb0ELj1024ELj4ENS_18Kernel_traits_baseILj512EfS2_S2_S2_fjLj1024EEEEELb0ELb0EEEvNS_9BwdParamsE,"aw",@nobits
	.sectionflags	@""
	.align	16
.nv.shared._ZN10layer_norm22ln_bwd_finalize_kernelINS_22Kernel_traits_finalizeILj512Ef6__halfS2_S2_fjLb0ELj1024ELj4ENS_18Kernel_traits_baseILj512EfS2_S2_S2_fjLj1024EEEEELb0ELb0EEEvNS_9BwdParamsE:
	.zero		9472


//--------------------- .nv.shared._ZN10layer_norm40ln_parallel_residual_bwd_finalize_kernelINS_22Kernel_traits_finalizeILj512Ef6__halfS2_S2_fjLb0ELj1024ELj4ENS_18Kernel_traits_baseILj512EfS2_S2_S2_fjLj1024EEEEELb0EEEvNS_9BwdParamsE --------------------------
	.section	.nv.shared._ZN10layer_norm40ln_parallel_residual_bwd_finalize_kernelINS_22Kernel_traits_finalizeILj512Ef6__halfS2_S2_fjLb0ELj1024ELj4ENS_18Kernel_traits_baseILj512EfS2_S2_S2_fjLj1024EEEEELb0EEEvNS_9BwdParamsE,"aw",@nobits
	.sectionflags	@""
	.align	16
.nv.shared._ZN10layer_norm40ln_parallel_residual_bwd_finalize_kernelINS_22Kernel_traits_finalizeILj512Ef6__halfS2_S2_fjLb0ELj1024ELj4ENS_18Kernel_traits_baseILj512EfS2_S2_S2_fjLj1024EEEEELb0EEEvNS_9BwdParamsE:
	.zero		17920


//--------------------- .nv.shared._ZN10layer_norm31ln_parallel_residual_bwd_kernelINS_13Kernel_traitsIf6__halfS2_S2_fjLj512ELj1ELj4ELj1ELj16ENS_18Kernel_traits_baseILj512EfS2_S2_S2_fjLj128EEEEELb1ELb1ELb0EEEvNS_9BwdParamsE --------------------------
	.section	.nv.shared._ZN10layer_norm31ln_parallel_residual_bwd_kernelINS_13Kernel_traitsIf6__halfS2_S2_fjLj512ELj1ELj4ELj1ELj16ENS_18Kernel_traits_baseILj512EfS2_S2_S2_fjLj128EEEEELb1ELb1ELb0EEEvNS_9BwdParamsE,"aw",@nobits
	.sectionflags	@""
	.align	16
	.zero		1024


//--------------------- .nv.shared._ZN10layer_norm22ln_bwd_finalize_kernelINS_22Kernel_traits_finalizeILj512Ef6__halfS2_S2_fjLb0ELj1024ELj4ENS_18Kernel_traits_baseILj512EfS2_S2_S2_fjLj1024EEEEELb0ELb1EEEvNS_9BwdParamsE --------------------------
	.section	.nv.shared._ZN10layer_norm22ln_bwd_finalize_kernelINS_22Kernel_traits_finalizeILj512Ef6__halfS2_S2_fjLb0ELj1024ELj4ENS_18Kernel_traits_baseILj512EfS2_S2_S2_fjLj1024EEEEELb0ELb1EEEvNS_9BwdParamsE,"aw",@nobits
	.sectionflags	@""
	.align	16
.nv.shared._ZN10layer_norm22ln_bwd_finalize_kernelINS_22Kernel_traits_finalizeILj512Ef6__halfS2_S2_fjLb0ELj1024ELj4ENS_18Kernel_traits_baseILj512EfS2_S2_S2_fjLj1024EEEEELb0ELb1EEEvNS_9BwdParamsE:
	.zero		9472


//--------------------- .nv.shared._ZN10layer_norm40ln_parallel_residual_bwd_finalize_kernelINS_22Kernel_traits_finalizeILj512Ef6__halfS2_S2_fjLb0ELj1024ELj4ENS_18Kernel_traits_baseILj512EfS2_S2_S2_fjLj1024EEEEELb1EEEvNS_9BwdParamsE --------------------------
	.section	.nv.shared._ZN10layer_norm40ln_parallel_residual_bwd_finalize_kernelINS_22Kernel_traits_finalizeILj512Ef6__halfS2_S2_fjLb0ELj1024ELj4ENS_18Kernel_traits_baseILj512EfS2_S2_S2_fjLj1024EEEEELb1EEEvNS_9BwdParamsE,"aw",@nobits
	.sectionflags	@""
	.align	16
.nv.shared._ZN10layer_norm40ln_parallel_residual_bwd_finalize_kernelINS_22Kernel_traits_finalizeILj512Ef6__halfS2_S2_fjLb0ELj1024ELj4ENS_18Kernel_traits_baseILj512EfS2_S2_S2_fjLj1024EEEEELb1EEEvNS_9BwdParamsE:
	.zero		17920


//--------------------- .nv.shared._ZN10layer_norm31ln_parallel_residual_bwd_kernelINS_13Kernel_traitsIf6__halfS2_S2_fjLj512ELj1ELj4ELj1ELj16ENS_18Kernel_traits_baseILj512EfS2_S2_S2_fjLj128EEEEELb1ELb1ELb1EEEvNS_9BwdParamsE --------------------------
	.section	.nv.shared._ZN10layer_norm31ln_parallel_residual_bwd_kernelINS_13Kernel_traitsIf6__halfS2_S2_fjLj512ELj1ELj4ELj1ELj16ENS_18Kernel_traits_baseILj512EfS2_S2_S2_fjLj128EEEEELb1ELb1ELb1EEEvNS_9BwdParamsE,"aw",@nobits
	.sectionflags	@""
	.align	16
	.zero		1024


//--------------------- .nv.shared._ZN10layer_norm31ln_parallel_residual_bwd_kernelINS_13Kernel_traitsI6__halfS2_fS2_fjLj512ELj1ELj4ELj1ELj16ENS_18Kernel_traits_baseILj512ES2_S2_fS2_fjLj128EEEEELb0ELb0ELb0EEEvNS_9BwdParamsE --------------------------
	.section	.nv.shared._ZN10layer_norm31ln_parallel_residual_bwd_kernelINS_13Kernel_traitsI6__halfS2_fS2_fjLj512ELj1ELj4ELj1ELj16ENS_18Kernel_traits_baseILj512ES2_S2_fS2_fjLj128EEEEELb0ELb0ELb0EEEvNS_9BwdParamsE,"aw",@nobits
	.sectionflags	@""
	.align	16
	.zero		1024


//--------------------- .nv.shared._ZN10layer_norm31ln_parallel_residual_bwd_kernelINS_13Kernel_traitsI6__halfS2_fS2_fjLj512ELj1ELj4ELj1ELj16ENS_18Kernel_traits_baseILj512ES2_S2_fS2_fjLj128EEEEELb0ELb0ELb1EEEvNS_9BwdParamsE --------------------------
	.section	.nv.shared._ZN10layer_norm31ln_parallel_residual_bwd_kernelINS_13Kernel_traitsI6__halfS2_fS2_fjLj512ELj1ELj4ELj1ELj16ENS_18Kernel_traits_baseILj512ES2_S2_fS2_fjLj128EEEEELb0ELb0ELb1EEEvNS_9BwdParamsE,"aw",@nobits
	.sectionflags	@""
	.align	16
	.zero		1024


//--------------------- .nv.shared._ZN10layer_norm31ln_parallel_residual_bwd_kernelINS_13Kernel_traitsI6__halfS2_fS2_fjLj512ELj1ELj4ELj1ELj16ENS_18Kernel_traits_baseILj512ES2_S2_fS2_fjLj128EEEEELb0ELb1ELb0EEEvNS_9BwdParamsE --------------------------
	.section	.nv.shared._ZN10layer_norm31ln_parallel_residual_bwd_kernelINS_13Kernel_traitsI6__halfS2_fS2_fjLj512ELj1ELj4ELj1ELj16ENS_18Kernel_traits_baseILj512ES2_S2_fS2_fjLj128EEEEELb0ELb1ELb0EEEvNS_9BwdParamsE,"aw",@nobits
	.sectionflags	@""
	.align	16
	.zero		1024


//--------------------- .nv.shared._ZN10layer_norm31ln_parallel_residual_bwd_kernelINS_13Kernel_traitsI6__halfS2_fS2_fjLj512ELj1ELj4ELj1ELj16ENS_18Kernel_traits_baseILj512ES2_S2_fS2_fjLj128EEEEELb0ELb1ELb1EEEvNS_9BwdParamsE --------------------------
	.section	.nv.shared._ZN10layer_norm31ln_parallel_residual_bwd_kernelINS_13Kernel_traitsI6__halfS2_fS2_fjLj512ELj1ELj4ELj1ELj16ENS_18Kernel_traits_baseILj512ES2_S2_fS2_fjLj128EEEEELb0ELb1ELb1EEEvNS_9BwdParamsE,"aw",@nobits
	.sectionflags	@""
	.align	16
	.zero		1024


//--------------------- .nv.shared._ZN10layer_norm31ln_parallel_residual_bwd_kernelINS_13Kernel_traitsI6__halfS2_fS2_fjLj512ELj1ELj4ELj1ELj16ENS_18Kernel_traits_baseILj512ES2_S2_fS2_fjLj128EEEEELb1ELb0ELb0EEEvNS_9BwdParamsE --------------------------
	.section	.nv.shared._ZN10layer_norm31ln_parallel_residual_bwd_kernelINS_13Kernel_traitsI6__halfS2_fS2_fjLj512ELj1ELj4ELj1ELj16ENS_18Kernel_traits_baseILj512ES2_S2_fS2_fjLj128EEEEELb1ELb0ELb0EEEvNS_9BwdParamsE,"aw",@nobits
	.sectionflags	@""
	.align	16
	.zero		1024


//--------------------- .nv.shared._ZN10layer_norm31ln_parallel_residual_bwd_kernelINS_13Kernel_traitsI6__halfS2_fS2_fjLj512ELj1ELj4ELj1ELj16ENS_18Kernel_traits_baseILj512ES2_S2_fS2_fjLj128EEEEELb1ELb0ELb1EEEvNS_9BwdParamsE --------------------------
	.section	.nv.shared._ZN10layer_norm31ln_parallel_residual_bwd_kernelINS_13Kernel_traitsI6__halfS2_fS2_fjLj512ELj1ELj4ELj1ELj16ENS_18Kernel_traits_baseILj512ES2_S2_fS2_fjLj128EEEEELb1ELb0ELb1EEEvNS_9BwdParamsE,"aw",@nobits
	.sectionflags	@""
	.align	16
	.zero		1024


//--------------------- .nv.shared._ZN10layer_norm22ln_bwd_finalize_kernelINS_22Kernel_traits_finalizeILj512E6__halfS2_fS2_fjLb0ELj1024ELj4ENS_18Kernel_traits_baseILj512ES2_S2_fS2_fjLj1024EEEEELb0ELb0EEEvNS_9BwdParamsE --------------------------
	.section	.nv.shared._ZN10layer_norm22ln_bwd_finalize_kernelINS_22Kernel_traits_finalizeILj512E6__halfS2_fS2_fjLb0ELj1024ELj4ENS_18Kernel_traits_baseILj512ES2_S2_fS2_fjLj1024EEEEELb0ELb0EEEvNS_9BwdParamsE,"aw",@nobits
	.sectionflags	@""
	.align	16
.nv.shared._ZN10layer_norm22ln_bwd_finalize_kernelINS_22Kernel_traits_finalizeILj512E6__halfS2_fS2_fjLb0ELj1024ELj4ENS_18Kernel_traits_baseILj512ES2_S2_fS2_fjLj1024EEEEELb0ELb0EEEvNS_9BwdParamsE:
	.zero		9472


//--------------------- .nv.shared._ZN10layer_norm40ln_parallel_residual_bwd_finalize_kernelINS_22Kernel_traits_finalizeILj512E6__halfS2_fS2_fjLb0ELj1024ELj4ENS_18Kernel_traits_baseILj512ES2_S2_fS2_fjLj1024EEEEELb0EEEvNS_9BwdParamsE --------------------------
	.section	.nv.shared._ZN10layer_norm40ln_parallel_residual_bwd_finalize_kernelINS_22Kernel_traits_finalizeILj512E6__halfS2_fS2_fjLb0ELj1024ELj4ENS_18Kernel_traits_baseILj512ES2_S2_fS2_fjLj1024EEEEELb0EEEvNS_9BwdParamsE,"aw",@nobits
	.sectionflags	@""
	.align	16
.nv.shared._ZN10layer_norm40ln_parallel_residual_bwd_finalize_kernelINS_22Kernel_traits_finalizeILj512E6__halfS2_fS2_fjLb0ELj1024ELj4ENS_18Kernel_traits_baseILj512ES2_S2_fS2_fjLj1024EEEEELb0EEEvNS_9BwdParamsE:
	.zero		17920


//--------------------- .nv.shared._ZN10layer_norm31ln_parallel_residual_bwd_kernelINS_13Kernel_traitsI6__halfS2_fS2_fjLj512ELj1ELj4ELj1ELj16ENS_18Kernel_traits_baseILj512ES2_S2_fS2_fjLj128EEEEELb1ELb1ELb0EEEvNS_9BwdParamsE --------------------------
	.section	.nv.shared._ZN10layer_norm31ln_parallel_residual_bwd_kernelINS_13Kernel_traitsI6__halfS2_fS2_fjLj512ELj1ELj4ELj1ELj16ENS_18Kernel_traits_baseILj512ES2_S2_fS2_fjLj128EEEEELb1ELb1ELb0EEEvNS_9BwdParamsE,"aw",@nobits
	.sectionflags	@""
	.align	16
	.zero		1024


//--------------------- .nv.shared._ZN10layer_norm22ln_bwd_finalize_kernelINS_22Kernel_traits_finalizeILj512E6__halfS2_fS2_fjLb0ELj1024ELj4ENS_18Kernel_traits_baseILj512ES2_S2_fS2_fjLj1024EEEEELb0ELb1EEEvNS_9BwdParamsE --------------------------
	.section	.nv.shared._ZN10layer_norm22ln_bwd_finalize_kernelINS_22Kernel_traits_finalizeILj512E6__halfS2_fS2_fjLb0ELj1024ELj4ENS_18Kernel_traits_baseILj512ES2_S2_fS2_fjLj1024EEEEELb0ELb1EEEvNS_9BwdParamsE,"aw",@nobits
	.sectionflags	@""
	.align	16
.nv.shared._ZN10layer_norm22ln_bwd_finalize_kernelINS_22Kernel_traits_finalizeILj512E6__halfS2_fS2_fjLb0ELj1024ELj4ENS_18Kernel_traits_baseILj512ES2_S2_fS2_fjLj1024EEEEELb0ELb1EEEvNS_9BwdParamsE:
	.zero		9472


//--------------------- .nv.shared._ZN10layer_norm40ln_parallel_residual_bwd_finalize_kernelINS_22Kernel_traits_finalizeILj512E6__halfS2_fS2_fjLb0ELj1024ELj4ENS_18Kernel_traits_baseILj512ES2_S2_fS2_fjLj1024EEEEELb1EEEvNS_9BwdParamsE --------------------------
	.section	.nv.shared._ZN10layer_norm40ln_parallel_residual_bwd_finalize_kernelINS_22Kernel_traits_finalizeILj512E6__halfS2_fS2_fjLb0ELj1024ELj4ENS_18Kernel_traits_baseILj512ES2_S2_fS2_fjLj1024EEEEELb1EEEvNS_9BwdParamsE,"aw",@nobits
	.sectionflags	@""
	.align	16
.nv.shared._ZN10layer_norm40ln_parallel_residual_bwd_finalize_kernelINS_22Kernel_traits_finalizeILj512E6__halfS2_fS2_fjLb0ELj1024ELj4ENS_18Kernel_traits_baseILj512ES2_S2_fS2_fjLj1024EEEEELb1EEEvNS_9BwdParamsE:
	.zero		17920


//--------------------- .nv.shared._ZN10layer_norm31ln_parallel_residual_bwd_kernelINS_13Kernel_traitsI6__halfS2_fS2_fjLj512ELj1ELj4ELj1ELj16ENS_18Kernel_traits_baseILj512ES2_S2_fS2_fjLj128EEEEELb1ELb1ELb1EEEvNS_9BwdParamsE --------------------------
	.section	.nv.shared._ZN10layer_norm31ln_parallel_residual_bwd_kernelINS_13Kernel_traitsI6__halfS2_fS2_fjLj512ELj1ELj4ELj1ELj16ENS_18Kernel_traits_baseILj512ES2_S2_fS2_fjLj128EEEEELb1ELb1ELb1EEEvNS_9BwdParamsE,"aw",@nobits
	.sectionflags	@""
	.align	16
	.zero		1024


//--------------------- .nv.shared._ZN10layer_norm31ln_parallel_residual_bwd_kernelINS_13Kernel_traitsIf6__halffS2_fjLj512ELj1ELj4ELj1ELj16ENS_18Kernel_traits_baseILj512EfS2_fS2_fjLj128EEEEELb0ELb0ELb0EEEvNS_9BwdParamsE --------------------------
	.section	.nv.shared._ZN10layer_norm31ln_parallel_residual_bwd_kernelINS_13Kernel_traitsIf6__halffS2_fjLj512ELj1ELj4ELj1ELj16ENS_18Kernel_traits_baseILj512EfS2_fS2_fjLj128EEEEELb0ELb0ELb0EEEvNS_9BwdParamsE,"aw",@nobits
	.sectionflags	@""
	.align	16
	.zero		1024


//--------------------- .nv.shared._ZN10layer_norm31ln_parallel_residual_bwd_kernelINS_13Kernel_traitsIf6__halffS2_fjLj512ELj1ELj4ELj1ELj16ENS_18Kernel_traits_baseILj512EfS2_fS2_fjLj128EEEEELb0ELb0ELb1EEEvNS_9BwdParamsE --------------------------
	.section	.nv.shared._ZN10layer_norm31ln_parallel_residual_bwd_kernelINS_13Kernel_traitsIf6__halffS2_fjLj512ELj1ELj4ELj1ELj16ENS_18Kernel_traits_baseILj512EfS2_fS2_fjLj128EEEEELb0ELb0ELb1EEEvNS_9BwdParamsE,"aw",@nobits
	.sectionflags	@""
	.align	16
	.zero		1024


//--------------------- .nv.shared._ZN10layer_norm31ln_parallel_residual_bwd_kernelINS_13Kernel_traitsIf6__halffS2_fjLj512ELj1ELj4ELj1ELj16ENS_18Kernel_traits_baseILj512EfS2_fS2_fjLj128EEEEELb0ELb1ELb0EEEvNS_9BwdParamsE --------------------------
	.section	.nv.shared._ZN10layer_norm31ln_parallel_residual_bwd_kernelINS_13Kernel_traitsIf6__halffS2_fjLj512ELj1ELj4ELj1ELj16ENS_18Kernel_traits_baseILj512EfS2_fS2_fjLj128EEEEELb0ELb1ELb0EEEvNS_9BwdParamsE,"aw",@nobits
	.sectionflags	@""
	.align	16
	.zero		1024


//--------------------- .nv.shared._ZN10layer_norm31ln_parallel_residual_bwd_kernelINS_13Kernel_traitsIf6__halffS2_fjLj512ELj1ELj4ELj1ELj16ENS_18Kernel_traits_baseILj512EfS2_fS2_fjLj128EEEEELb0ELb1ELb1EEEvNS_9BwdParamsE --------------------------
	.section	.nv.shared._ZN10layer_norm31ln_parallel_residual_bwd_kernelINS_13Kernel_traitsIf6__halffS2_fjLj512ELj1ELj4ELj1ELj16ENS_18Kernel_traits_baseILj512EfS2_fS2_fjLj128EEEEELb0ELb1ELb1EEEvNS_9BwdParamsE,"aw",@nobits
	.sectionflags	@""
	.align	16
	.zero		1024


//--------------------- .nv.shared._ZN10layer_norm31ln_parallel_residual_bwd_kernelINS_13Kernel_traitsIf6__halffS2_fjLj512ELj1ELj4ELj1ELj16ENS_18Kernel_traits_baseILj512EfS2_fS2_fjLj128EEEEELb1ELb0ELb0EEEvNS_9BwdParamsE --------------------------
	.section	.nv.shared._ZN10layer_norm31ln_parallel_residual_bwd_kernelINS_13Kernel_traitsIf6__halffS2_fjLj512ELj1ELj4ELj1ELj16ENS_18Kernel_traits_baseILj512EfS2_fS2_fjLj128EEEEELb1ELb0ELb0EEEvNS_9BwdParamsE,"aw",@nobits
	.sectionflags	@""
	.align	16
	.zero		1024


//--------------------- .nv.shared._ZN10layer_norm31ln_parallel_residual_bwd_kernelINS_13Kernel_traitsIf6__halffS2_fjLj512ELj1ELj4ELj1ELj16ENS_18Kernel_traits_baseILj512EfS2_fS2_fjLj128EEEEELb1ELb0ELb1EEEvNS_9BwdParamsE --------------------------
	.section	.nv.shared._ZN10layer_norm31ln_parallel_residual_bwd_kernelINS_13Kernel_traitsIf6__halffS2_fjLj512ELj1ELj4ELj1ELj16ENS_18Kernel_traits_baseILj512EfS2_fS2_fjLj128EEEEELb1ELb0ELb1EEEvNS_9BwdParamsE,"aw",@nobits
	.sectionflags	@""
	.align	16
	.zero		1024


//--------------------- .nv.shared._ZN10layer_norm22ln_bwd_finalize_kernelINS_22Kernel_traits_finalizeILj512Ef6__halffS2_fjLb0ELj1024ELj4ENS_18Kernel_traits_baseILj512EfS2_fS2_fjLj1024EEEEELb0ELb0EEEvNS_9BwdParamsE --------------------------
	.section	.nv.shared._ZN10layer_norm22ln_bwd_finalize_kernelINS_22Kernel_traits_finalizeILj512Ef6__halffS2_fjLb0ELj1024ELj4ENS_18Kernel_traits_baseILj512EfS2_fS2_fjLj1024EEEEELb0ELb0EEEvNS_9BwdParamsE,"aw",@nobits
	.sectionflags	@""
	.align	16
.nv.shared._ZN10layer_norm22ln_bwd_finalize_kernelINS_22Kernel_traits_finalizeILj512Ef6__halffS2_fjLb0ELj1024ELj4ENS_18Kernel_traits_baseILj512EfS2_fS2_fjLj1024EEEEELb0ELb0EEEvNS_9BwdParamsE:
	.zero		9472


//--------------------- .nv.shared._ZN10layer_norm40ln_parallel_residual_bwd_finalize_kernelINS_22Kernel_traits_finalizeILj512Ef6__halffS2_fjLb0ELj1024ELj4ENS_18Kernel_traits_baseILj512EfS2_fS2_fjLj1024EEEEELb0EEEvNS_9BwdParamsE --------------------------
	.section	.nv.shared._ZN10layer_norm40ln_parallel_residual_bwd_finalize_kernelINS_22Kernel_traits_finalizeILj512Ef6__halffS2_fjLb0ELj1024ELj4ENS_18Kernel_traits_baseILj512EfS2_fS2_fjLj1024EEEEELb0EEEvNS_9BwdParamsE,"aw",@nobits
	.sectionflags	@""
	.align	16
.nv.shared._ZN10layer_norm40ln_parallel_residual_bwd_finalize_kernelINS_22Kernel_traits_finalizeILj512Ef6__halffS2_fjLb0ELj1024ELj4ENS_18Kernel_traits_baseILj512EfS2_fS2_fjLj1024EEEEELb0EEEvNS_9BwdParamsE:
	.zero		17920


//--------------------- .nv.shared._ZN10layer_norm31ln_parallel_residual_bwd_kernelINS_13Kernel_traitsIf6__halffS2_fjLj512ELj1ELj4ELj1ELj16ENS_18Kernel_traits_baseILj512EfS2_fS2_fjLj128EEEEELb1ELb1ELb0EEEvNS_9BwdParamsE --------------------------
	.section	.nv.shared._ZN10layer_norm31ln_parallel_residual_bwd_kernelINS_13Kernel_traitsIf6__halffS2_fjLj512ELj1ELj4ELj1ELj16ENS_18Kernel_traits_baseILj512EfS2_fS2_fjLj128EEEEELb1ELb1ELb0EEEvNS_9BwdParamsE,"aw",@nobits
	.sectionflags	@""
	.align	16
	.zero		1024


//--------------------- .nv.shared._ZN10layer_norm22ln_bwd_finalize_kernelINS_22Kernel_traits_finalizeILj512Ef6__halffS2_fjLb0ELj1024ELj4ENS_18Kernel_traits_baseILj512EfS2_fS2_fjLj1024EEEEELb0ELb1EEEvNS_9BwdParamsE --------------------------
	.section	.nv.shared._ZN10layer_norm22ln_bwd_finalize_kernelINS_22Kernel_traits_finalizeILj512Ef6__halffS2_fjLb0ELj1024ELj4ENS_18Kernel_traits_baseILj512EfS2_fS2_fjLj1024EEEEELb0ELb1EEEvNS_9BwdParamsE,"aw",@nobits
	.sectionflags	@""
	.align	16
.nv.shared._ZN10layer_norm22ln_bwd_finalize_kernelINS_22Kernel_traits_finalizeILj512Ef6__halffS2_fjLb0ELj1024ELj4ENS_18Kernel_traits_baseILj512EfS2_fS2_fjLj1024EEEEELb0ELb1EEEvNS_9BwdParamsE:
	.zero		9472


//--------------------- .nv.shared._ZN10layer_norm40ln_parallel_residual_bwd_finalize_kernelINS_22Kernel_traits_finalizeILj512Ef6__halffS2_fjLb0ELj1024ELj4ENS_18Kernel_traits_baseILj512EfS2_fS2_fjLj1024EEEEELb1EEEvNS_9BwdParamsE --------------------------
	.section	.nv.shared._ZN10layer_norm40ln_parallel_residual_bwd_finalize_kernelINS_22Kernel_traits_finalizeILj512Ef6__halffS2_fjLb0ELj1024ELj4ENS_18Kernel_traits_baseILj512EfS2_fS2_fjLj1024EEEEELb1EEEvNS_9BwdParamsE,"aw",@nobits
	.sectionflags	@""
	.align	16
.nv.shared._ZN10layer_norm40ln_parallel_residual_bwd_finalize_kernelINS_22Kernel_traits_finalizeILj512Ef6__halffS2_fjLb0ELj1024ELj4ENS_18Kernel_traits_baseILj512EfS2_fS2_fjLj1024EEEEELb1EEEvNS_9BwdParamsE:
	.zero		17920


//--------------------- .nv.shared._ZN10layer_norm31ln_parallel_residual_bwd_kernelINS_13Kernel_traitsIf6__halffS2_fjLj512ELj1ELj4ELj1ELj16ENS_18Kernel_traits_baseILj512EfS2_fS2_fjLj128EEEEELb1ELb1ELb1EEEvNS_9BwdParamsE --------------------------
	.section	.nv.shared._ZN10layer_norm31ln_parallel_residual_bwd_kernelINS_13Kernel_traitsIf6__halffS2_fjLj512ELj1ELj4ELj1ELj16ENS_18Kernel_traits_baseILj512EfS2_fS2_fjLj128EEEEELb1ELb1ELb1EEEvNS_9BwdParamsE,"aw",@nobits
	.sectionflags	@""
	.align	16
	.zero		1024


//--------------------- .nv.shared._ZN10layer_norm31ln_parallel_residual_bwd_kernelINS_13Kernel_traitsI6__halfffffjLj512ELj1ELj4ELj1ELj16ENS_18Kernel_traits_baseILj512ES2_ffffjLj128EEEEELb0ELb0ELb0EEEvNS_9BwdParamsE --------------------------
	.section	.nv.shared._ZN10layer_norm31ln_parallel_residual_bwd_kernelINS_13Kernel_traitsI6__halfffffjLj512ELj1ELj4ELj1ELj16ENS_18Kernel_traits_baseILj512ES2_ffffjLj128EEEEELb0ELb0ELb0EEEvNS_9BwdParamsE,"aw",@nobits
	.sectionflags	@""
	.align	16
	.zero		1024


//--------------------- .nv.shared._ZN10layer_norm31ln_parallel_residual_bwd_kernelINS_13Kernel_traitsI6__halfffffjLj512ELj1ELj4ELj1ELj16ENS_18Kernel_traits_baseILj512ES2_ffffjLj128EEEEELb0ELb0ELb1EEEvNS_9BwdParamsE --------------------------
	.section	.nv.shared._ZN10layer_norm31ln_parallel_residual_bwd_kernelINS_13Kernel_traitsI6__halfffffjLj512ELj1ELj4ELj1ELj16ENS_18Kernel_traits_baseILj512ES2_ffffjLj128EEEEELb0ELb0ELb1EEEvNS_9BwdParamsE,"aw",@nobits
	.sectionflags	@""
	.align	16
	.zero		1024


//--------------------- .nv.shared._ZN10layer_norm31ln_parallel_residual_bwd_kernelINS_13Kernel_traitsI6__halfffffjLj512ELj1ELj4ELj1ELj16ENS_18Kernel_traits_baseILj512ES2_ffffjLj128EEEEELb0ELb1ELb0EEEvNS_9BwdParamsE --------------------------
	.section	.nv.shared._ZN10layer_norm31ln_parallel_residual_bwd_kernelINS_13Kernel_traitsI6__halfffffjLj512ELj1ELj4ELj1ELj16ENS_18Kernel_traits_baseILj512ES2_ffffjLj128EEEEELb0ELb1ELb0EEEvNS_9BwdParamsE,"aw",@nobits
	.sectionflags	@""
	.align	16
	.zero		1024


//--------------------- .nv.shared._ZN10layer_norm31ln_parallel_residual_bwd_kernelINS_13Kernel_traitsI6__halfffffjLj512ELj1ELj4ELj1ELj16ENS_18Kernel_traits_baseILj512ES2_ffffjLj128EEEEELb0ELb1ELb1EEEvNS_9BwdParamsE --------------------------
	.section	.nv.shared._ZN10layer_norm31ln_parallel_residual_bwd_kernelINS_13Kernel_traitsI6__halfffffjLj512ELj1ELj4ELj1ELj16ENS_18Kernel_traits_baseILj512ES2_ffffjLj128EEEEELb0ELb1ELb1EEEvNS_9BwdParamsE,"aw",@nobits
	.sectionflags	@""
	.align	16
	.zero		1024


//--------------------- .nv.shared._ZN10layer_norm31ln_parallel_residual_bwd_kernelINS_13Kernel_traitsI6__halfffffjLj512ELj1ELj4ELj1ELj16ENS_18Kernel_traits_baseILj512ES2_ffffjLj128EEEEELb1ELb0ELb0EEEvNS_9BwdParamsE --------------------------
	.section	.nv.shared._ZN10layer_norm31ln_parallel_residual_bwd_kernelINS_13Kernel_traitsI6__halfffffjLj512ELj1ELj4ELj1ELj16ENS_18Kernel_traits_baseILj512ES2_ffffjLj128EEEEELb1ELb0ELb0EEEvNS_9BwdParamsE,"aw",@nobits
	.sectionflags	@""
	.align	16
	.zero		1024


//--------------------- .nv.shared._ZN10layer_norm31ln_parallel_residual_bwd_kernelINS_13Kernel_traitsI6__halfffffjLj512ELj1ELj4ELj1ELj16ENS_18Kernel_traits_baseILj512ES2_ffffjLj128EEEEELb1ELb0ELb1EEEvNS_9BwdParamsE --------------------------
	.section	.nv.shared._ZN10layer_norm31ln_parallel_residual_bwd_kernelINS_13Kernel_traitsI6__halfffffjLj512ELj1ELj4ELj1ELj16ENS_18Kernel_traits_baseILj512ES2_ffffjLj128EEEEELb1ELb0ELb1EEEvNS_9BwdParamsE,"aw",@nobits
	.sectionflags	@""
	.align	16
	.zero		1024


//--------------------- .nv.shared._ZN10layer_norm22ln_bwd_finalize_kernelINS_22Kernel_traits_finalizeILj512E6__halfffffjLb0ELj1024ELj4ENS_18Kernel_traits_baseILj512ES2_ffffjLj1024EEEEELb0ELb0EEEvNS_9BwdParamsE --------------------------
	.section	.nv.shared._ZN10layer_norm22ln_bwd_finalize_kernelINS_22Kernel_traits_finalizeILj512E6__halfffffjLb0ELj1024ELj4ENS_18Kernel_traits_baseILj512ES2_ffffjLj1024EEEEELb0ELb0EEEvNS_9BwdParamsE,"aw",@nobits
	.sectionflags	@""
	.align	16
.nv.shared._ZN10layer_norm22ln_bwd_finalize_kernelINS_22Kernel_traits_finalizeILj512E6__halfffffjLb0ELj1024ELj4ENS_18Kernel_traits_baseILj512ES2_ffffjLj1024EEEEELb0ELb0EEEvNS_9BwdParamsE:
	.zero		9472


//--------------------- .nv.shared._ZN10layer_norm40ln_parallel_residual_bwd_finalize_kernelINS_22Kernel_traits_finalizeILj512E6__halfffffjLb0ELj1024ELj4ENS_18Kernel_traits_baseILj512ES2_ffffjLj1024EEEEELb0EEEvNS_9BwdParamsE --------------------------
	.section	.nv.shared._ZN10layer_norm40ln_parallel_residual_bwd_finalize_kernelINS_22Kernel_traits_finalizeILj512E6__halfffffjLb0ELj1024ELj4ENS_18Kernel_traits_baseILj512ES2_ffffjLj1024EEEEELb0EEEvNS_9BwdParamsE,"aw",@nobits
	.sectionflags	@""
	.align	16
.nv.shared._ZN10layer_norm40ln_parallel_residual_bwd_finalize_kernelINS_22Kernel_traits_finalizeILj512E6__halfffffjLb0ELj1024ELj4ENS_18Kernel_traits_baseILj512ES2_ffffjLj1024EEEEELb0EEEvNS_9BwdParamsE:
	.zero		17920


//--------------------- .nv.shared._ZN10layer_norm31ln_parallel_residual_bwd_kernelINS_13Kernel_traitsI6__halfffffjLj512ELj1ELj4ELj1ELj16ENS_18Kernel_traits_baseILj512ES2_ffffjLj128EEEEELb1ELb1ELb0EEEvNS_9BwdParamsE --------------------------
	.section	.nv.shared._ZN10layer_norm31ln_parallel_residual_bwd_kernelINS_13Kernel_traitsI6__halfffffjLj512ELj1ELj4ELj1ELj16ENS_18Kernel_traits_baseILj512ES2_ffffjLj128EEEEELb1ELb1ELb0EEEvNS_9BwdParamsE,"aw",@nobits
	.sectionflags	@""
	.align	16
	.zero		1024


//--------------------- .nv.shared._ZN10layer_norm22ln_bwd_finalize_kernelINS_22Kernel_traits_finalizeILj512E6__halfffffjLb0ELj1024ELj4ENS_18Kernel_traits_baseILj512ES2_ffffjLj1024EEEEELb0ELb1EEEvNS_9BwdParamsE --------------------------
	.section	.nv.shared._ZN10layer_norm22ln_bwd_finalize_kernelINS_22Kernel_traits_finalizeILj512E6__halfffffjLb0ELj1024ELj4ENS_18Kernel_traits_baseILj512ES2_ffffjLj1024EEEEELb0ELb1EEEvNS_9BwdParamsE,"aw",@nobits
	.sectionflags	@""
	.align	16
.nv.shared._ZN10layer_norm22ln_bwd_finalize_kernelINS_22Kernel_traits_finalizeILj512E6__halfffffjLb0ELj1024ELj4ENS_18Kernel_traits_baseILj512ES2_ffffjLj1024EEEEELb0ELb1EEEvNS_9BwdParamsE:
	.zero		9472


//--------------------- .nv.shared._ZN10layer_norm40ln_parallel_residual_bwd_finalize_kernelINS_22Kernel_traits_finalizeILj512E6__halfffffjLb0ELj1024ELj4ENS_18Kernel_traits_baseILj512ES2_ffffjLj1024EEEEELb1EEEvNS_9BwdParamsE --------------------------
	.section	.nv.shared._ZN10layer_norm40ln_parallel_residual_bwd_finalize_kernelINS_22Kernel_traits_finalizeILj512E6__halfffffjLb0ELj1024ELj4ENS_18Kernel_traits_baseILj512ES2_ffffjLj1024EEEEELb1EEEvNS_9BwdParamsE,"aw",@nobits
	.sectionflags	@""
	.align	16
.nv.shared._ZN10layer_norm40ln_parallel_residual_bwd_finalize_kernelINS_22Kernel_traits_finalizeILj512E6__halfffffjLb0ELj1024ELj4ENS_18Kernel_traits_baseILj512ES2_ffffjLj1024EEEEELb1EEEvNS_9BwdParamsE:
	.zero		17920


//--------------------- .nv.shared._ZN10layer_norm31ln_parallel_residual_bwd_kernelINS_13Kernel_traitsI6__halfffffjLj512ELj1ELj4ELj1ELj16ENS_18Kernel_traits_baseILj512ES2_ffffjLj128EEEEELb1ELb1ELb1EEEvNS_9BwdParamsE --------------------------
	.section	.nv.shared._ZN10layer_norm31ln_parallel_residual_bwd_kernelINS_13Kernel_traitsI6__halfffffjLj512ELj1ELj4ELj1ELj16ENS_18Kernel_traits_baseILj512ES2_ffffjLj128EEEEELb1ELb1ELb1EEEvNS_9BwdParamsE,"aw",@nobits
	.sectionflags	@""
	.align	16
	.zero		1024


//--------------------- .nv.shared._ZN10layer_norm31ln_parallel_residual_bwd_kernelINS_13Kernel_traitsIfffffjLj512ELj1ELj4ELj1ELj16ENS_18Kernel_traits_baseILj512EfffffjLj128EEEEELb0ELb0ELb0EEEvNS_9BwdParamsE --------------------------
	.section	.nv.shared._ZN10layer_norm31ln_parallel_residual_bwd_kernelINS_13Kernel_traitsIfffffjLj512ELj1ELj4ELj1ELj16ENS_18Kernel_traits_baseILj512EfffffjLj128EEEEELb0ELb0ELb0EEEvNS_9BwdParamsE,"aw",@nobits
	.sectionflags	@""
	.align	16
	.zero		1024


//--------------------- .nv.shared._ZN10layer_norm31ln_parallel_residual_bwd_kernelINS_13Kernel_traitsIfffffjLj512ELj1ELj4ELj1ELj16ENS_18Kernel_traits_baseILj512EfffffjLj128EEEEELb0ELb0ELb1EEEvNS_9BwdParamsE --------------------------
	.section	.nv.shared._ZN10layer_norm31ln_parallel_residual_bwd_kernelINS_13Kernel_traitsIfffffjLj512ELj1ELj4ELj1ELj16ENS_18Kernel_traits_baseILj512EfffffjLj128EEEEELb0ELb0ELb1EEEvNS_9BwdParamsE,"aw",@nobits
	.sectionflags	@""
	.align	16
	.zero		1024


//--------------------- .nv.shared._ZN10layer_norm31ln_parallel_residual_bwd_kernelINS_13Kernel_traitsIfffffjLj512ELj1ELj4ELj1ELj16ENS_18Kernel_traits_baseILj512EfffffjLj128EEEEELb0ELb1ELb0EEEvNS_9BwdParamsE --------------------------
	.section	.nv.shared._ZN10layer_norm31ln_parallel_residual_bwd_kernelINS_13Kernel_traitsIfffffjLj512ELj1ELj4ELj1ELj16ENS_18Kernel_traits_baseILj512EfffffjLj128EEEEELb0ELb1ELb0EEEvNS_9BwdParamsE,"aw",@nobits
	.sectionflags	@""
	.align	16
	.zero		1024


//--------------------- .nv.shared._ZN10layer_norm31ln_parallel_residual_bwd_kernelINS_13Kernel_traitsIfffffjLj512ELj1ELj4ELj1ELj16ENS_18Kernel_traits_baseILj512EfffffjLj128EEEEELb0ELb1ELb1EEEvNS_9BwdParamsE --------------------------
	.section	.nv.shared._ZN10layer_norm31ln_parallel_residual_bwd_kernelINS_13Kernel_traitsIfffffjLj512ELj1ELj4ELj1ELj16ENS_18Kernel_traits_baseILj512EfffffjLj128EEEEELb0ELb1ELb1EEEvNS_9BwdParamsE,"aw",@nobits
	.sectionflags	@""
	.align	16
	.zero		1024


//--------------------- .nv.shared._ZN10layer_norm31ln_parallel_residual_bwd_kernelINS_13Kernel_traitsIfffffjLj512ELj1ELj4ELj1ELj16ENS_18Kernel_traits_baseILj512EfffffjLj128EEEEELb1ELb0ELb0EEEvNS_9BwdParamsE --------------------------
	.section	.nv.shared._ZN10layer_norm31ln_parallel_residual_bwd_kernelINS_13Kernel_traitsIfffffjLj512ELj1ELj4ELj1ELj16ENS_18Kernel_traits_baseILj512EfffffjLj128EEEEELb1ELb0ELb0EEEvNS_9BwdParamsE,"aw",@nobits
	.sectionflags	@""
	.align	16
	.zero		1024


//--------------------- .nv.shared._ZN10layer_norm31ln_parallel_residual_bwd_kernelINS_13Kernel_traitsIfffffjLj512ELj1ELj4ELj1ELj16ENS_18Kernel_traits_baseILj512EfffffjLj128EEEEELb1ELb0ELb1EEEvNS_9BwdParamsE --------------------------
	.section	.nv.shared._ZN10layer_norm31ln_parallel_residual_bwd_kernelINS_13Kernel_traitsIfffffjLj512ELj1ELj4ELj1ELj16ENS_18Kernel_traits_baseILj512EfffffjLj128EEEEELb1ELb0ELb1EEEvNS_9BwdParamsE,"aw",@nobits
	.sectionflags	@""
	.align	16
	.zero		1024


//--------------------- .nv.shared._ZN10layer_norm22ln_bwd_finalize_kernelINS_22Kernel_traits_finalizeILj512EfffffjLb0ELj1024ELj4ENS_18Kernel_traits_baseILj512EfffffjLj1024EEEEELb0ELb0EEEvNS_9BwdParamsE --------------------------
	.section	.nv.shared._ZN10layer_norm22ln_bwd_finalize_kernelINS_22Kernel_traits_finalizeILj512EfffffjLb0ELj1024ELj4ENS_18Kernel_traits_baseILj512EfffffjLj1024EEEEELb0ELb0EEEvNS_9BwdParamsE,"aw",@nobits
	.sectionflags	@""
	.align	16
.nv.shared._ZN10layer_norm22ln_bwd_finalize_kernelINS_22Kernel_traits_finalizeILj512EfffffjLb0ELj1024ELj4ENS_18Kernel_traits_baseILj512EfffffjLj1024EEEEELb0ELb0EEEvNS_9BwdParamsE:
	.zero		9472


//--------------------- .nv.shared._ZN10layer_norm40ln_parallel_residual_bwd_finalize_kernelINS_22Kernel_traits_finalizeILj512EfffffjLb0ELj1024ELj4ENS_18Kernel_traits_baseILj512EfffffjLj1024EEEEELb0EEEvNS_9BwdParamsE --------------------------
	.section	.nv.shared._ZN10layer_norm40ln_parallel_residual_bwd_finalize_kernelINS_22Kernel_traits_finalizeILj512EfffffjLb0ELj1024ELj4ENS_18Kernel_traits_baseILj512EfffffjLj1024EEEEELb0EEEvNS_9BwdParamsE,"aw",@nobits
	.sectionflags	@""
	.align	16
.nv.shared._ZN10layer_norm40ln_parallel_residual_bwd_finalize_kernelINS_22Kernel_traits_finalizeILj512EfffffjLb0ELj1024ELj4ENS_18Kernel_traits_baseILj512EfffffjLj1024EEEEELb0EEEvNS_9BwdParamsE:
	.zero		17920


//--------------------- .nv.shared._ZN10layer_norm31ln_parallel_residual_bwd_kernelINS_13Kernel_traitsIfffffjLj512ELj1ELj4ELj1ELj16ENS_18Kernel_traits_baseILj512EfffffjLj128EEEEELb1ELb1ELb0EEEvNS_9BwdParamsE --------------------------
	.section	.nv.shared._ZN10layer_norm31ln_parallel_residual_bwd_kernelINS_13Kernel_traitsIfffffjLj512ELj1ELj4ELj1ELj16ENS_18Kernel_traits_baseILj512EfffffjLj128EEEEELb1ELb1ELb0EEEvNS_9BwdParamsE,"aw",@nobits
	.sectionflags	@""
	.align	16
	.zero		1024


//--------------------- .nv.shared._ZN10layer_norm22ln_bwd_finalize_kernelINS_22Kernel_traits_finalizeILj512EfffffjLb0ELj1024ELj4ENS_18Kernel_traits_baseILj512EfffffjLj1024EEEEELb0ELb1EEEvNS_9BwdParamsE --------------------------
	.section	.nv.shared._ZN10layer_norm22ln_bwd_finalize_kernelINS_22Kernel_traits_finalizeILj512EfffffjLb0ELj1024ELj4ENS_18Kernel_traits_baseILj512EfffffjLj1024EEEEELb0ELb1EEEvNS_9BwdParamsE,"aw",@nobits
	.sectionflags	@""
	.align	16
.nv.shared._ZN10layer_norm22ln_bwd_finalize_kernelINS_22Kernel_traits_finalizeILj512EfffffjLb0ELj1024ELj4ENS_18Kernel_traits_baseILj512EfffffjLj1024EEEEELb0ELb1EEEvNS_9BwdParamsE:
	.zero		9472


//--------------------- .nv.shared._ZN10layer_norm40ln_parallel_residual_bwd_finalize_kernelINS_22Kernel_traits_finalizeILj512EfffffjLb0ELj1024ELj4ENS_18Kernel_traits_baseILj512EfffffjLj1024EEEEELb1EEEvNS_9BwdParamsE --------------------------
	.section	.nv.shared._ZN10layer_norm40ln_parallel_residual_bwd_finalize_kernelINS_22Kernel_traits_finalizeILj512EfffffjLb0ELj1024ELj4ENS_18Kernel_traits_baseILj512EfffffjLj1024EEEEELb1EEEvNS_9BwdParamsE,"aw",@nobits
	.sectionflags	@""
	.align	16
.nv.shared._ZN10layer_norm40ln_parallel_residual_bwd_finalize_kernelINS_22Kernel_traits_finalizeILj512EfffffjLb0ELj1024ELj4ENS_18Kernel_traits_baseILj512EfffffjLj1024EEEEELb1EEEvNS_9BwdParamsE:
	.zero		17920


//--------------------- .nv.shared._ZN10layer_norm31ln_parallel_residual_bwd_kernelINS_13Kernel_traitsIfffffjLj512ELj1ELj4ELj1ELj16ENS_18Kernel_traits_baseILj512EfffffjLj128EEEEELb1ELb1ELb1EEEvNS_9BwdParamsE --------------------------
	.section	.nv.shared._ZN10layer_norm31ln_parallel_residual_bwd_kernelINS_13Kernel_traitsIfffffjLj512ELj1ELj4ELj1ELj16ENS_18Kernel_traits_baseILj512EfffffjLj128EEEEELb1ELb1ELb1EEEvNS_9BwdParamsE,"aw",@nobits
	.sectionflags	@""
	.align	16
	.zero		1024


//--------------------- .nv.constant0._ZN10layer_norm31ln_parallel_residual_bwd_kernelINS_13Kernel_traitsI13__nv_bfloat16S2_S2_S2_fjLj512ELj1ELj4ELj1ELj16ENS_18Kernel_traits_baseILj512ES2_S2_S2_S2_fjLj128EEEEELb0ELb0ELb0EEEvNS_9BwdParamsE --------------------------
	.section	.nv.constant0._ZN10layer_norm31ln_parallel_residual_bwd_kernelINS_13Kernel_traitsI13__nv_bfloat16S2_S2_S2_fjLj512ELj1ELj4ELj1ELj16ENS_18Kernel_traits_baseILj512ES2_S2_S2_S2_fjLj128EEEEELb0ELb0ELb0EEEvNS_9BwdParamsE,"a",@progbits
	.sectionflags	@""
	.align	4
.nv.constant0._ZN10layer_norm31ln_parallel_residual_bwd_kernelINS_13Kernel_traitsI13__nv_bfloat16S2_S2_S2_fjLj512ELj1ELj4ELj1ELj16ENS_18Kernel_traits_baseILj512ES2_S2_S2_S2_fjLj128EEEEELb0ELb0ELb0EEEvNS_9BwdParamsE:
	.zero		824


//--------------------- .nv.constant0._ZN10layer_norm31ln_parallel_residual_bwd_kernelINS_13Kernel_traitsI13__nv_bfloat16S2_S2_S2_fjLj512ELj1ELj4ELj1ELj16ENS_18Kernel_traits_baseILj512ES2_S2_S2_S2_fjLj128EEEEELb0ELb0ELb1EEEvNS_9BwdParamsE --------------------------
	.section	.nv.constant0._ZN10layer_norm31ln_parallel_residual_bwd_kernelINS_13Kernel_traitsI13__nv_bfloat16S2_S2_S2_fjLj512ELj1ELj4ELj1ELj16ENS_18Kernel_traits_baseILj512ES2_S2_S2_S2_fjLj128EEEEELb0ELb0ELb1EEEvNS_9BwdParamsE,"a",@progbits
	.sectionflags	@""
	.align	4
.nv.constant0._ZN10layer_norm31ln_parallel_residual_bwd_kernelINS_13Kernel_traitsI13__nv_bfloat16S2_S2_S2_fjLj512ELj1ELj4ELj1ELj16ENS_18Kernel_traits_baseILj512ES2_S2_S2_S2_fjLj128EEEEELb0ELb0ELb1EEEvNS_9BwdParamsE:
	.zero		824


//--------------------- .nv.constant0._ZN10layer_norm31ln_parallel_residual_bwd_kernelINS_13Kernel_traitsI13__nv_bfloat16S2_S2_S2_fjLj512ELj1ELj4ELj1ELj16ENS_18Kernel_traits_baseILj512ES2_S2_S2_S2_fjLj128EEEEELb0ELb1ELb0EEEvNS_9BwdParamsE --------------------------
	.section	.nv.constant0._ZN10layer_norm31ln_parallel_residual_bwd_kernelINS_13Kernel_traitsI13__nv_bfloat16S2_S2_S2_fjLj512ELj1ELj4ELj1ELj16ENS_18Kernel_traits_baseILj512ES2_S2_S2_S2_fjLj128EEEEELb0ELb1ELb0EEEvNS_9BwdParamsE,"a",@progbits
	.sectionflags	@""
	.align	4
.nv.constant0._ZN10layer_norm31ln_parallel_residual_bwd_kernelINS_13Kernel_traitsI13__nv_bfloat16S2_S2_S2_fjLj512ELj1ELj4ELj1ELj16ENS_18Kernel_traits_baseILj512ES2_S2_S2_S2_fjLj128EEEEELb0ELb1ELb0EEEvNS_9BwdParamsE:
	.zero		824


//--------------------- .nv.constant0._ZN10layer_norm31ln_parallel_residual_bwd_kernelINS_13Kernel_traitsI13__nv_bfloat16S2_S2_S2_fjLj512ELj1ELj4ELj1ELj16ENS_18Kernel_traits_baseILj512ES2_S2_S2_S2_fjLj128EEEEELb0ELb1ELb1EEEvNS_9BwdParamsE --------------------------
	.section	.nv.constant0._ZN10layer_norm31ln_parallel_residual_bwd_kernelINS_13Kernel_traitsI13__nv_bfloat16S2_S2_S2_fjLj512ELj1ELj4ELj1ELj16ENS_18Kernel_traits_baseILj512ES2_S2_S2_S2_fjLj128EEEEELb0ELb1ELb1EEEvNS_9BwdParamsE,"a",@progbits
	.sectionflags	@""
	.align	4
.nv.constant0._ZN10layer_norm31ln_parallel_residual_bwd_kernelINS_13Kernel_traitsI13__nv_bfloat16S2_S2_S2_fjLj512ELj1ELj4ELj1ELj16ENS_18Kernel_traits_baseILj512ES2_S2_S2_S2_fjLj128EEEEELb0ELb1ELb1EEEvNS_9BwdParamsE:
	.zero		824


//--------------------- .nv.constant0._ZN10layer_norm31ln_parallel_residual_bwd_kernelINS_13Kernel_traitsI13__nv_bfloat16S2_S2_S2_fjLj512ELj1ELj4ELj1ELj16ENS_18Kernel_traits_baseILj512ES2_S2_S2_S2_fjLj128EEEEELb1ELb0ELb0EEEvNS_9BwdParamsE --------------------------
	.section	.nv.constant0._ZN10layer_norm31ln_parallel_residual_bwd_kernelINS_13Kernel_traitsI13__nv_bfloat16S2_S2_S2_fjLj512ELj1ELj4ELj1ELj16ENS_18Kernel_traits_baseILj512ES2_S2_S2_S2_fjLj128EEEEELb1ELb0ELb0EEEvNS_9BwdParamsE,"a",@progbits
	.sectionflags	@""
	.align	4
.nv.constant0._ZN10layer_norm31ln_parallel_residual_bwd_kernelINS_13Kernel_traitsI13__nv_bfloat16S2_S2_S2_fjLj512ELj1ELj4ELj1ELj16ENS_18Kernel_traits_baseILj512ES2_S2_S2_S2_fjLj128EEEEELb1ELb0ELb0EEEvNS_9BwdParamsE:
	.zero		824


//--------------------- .nv.constant0._ZN10layer_norm31ln_parallel_residual_bwd_kernelINS_13Kernel_traitsI13__nv_bfloat16S2_S2_S2_fjLj512ELj1ELj4ELj1ELj16ENS_18Kernel_traits_baseILj512ES2_S2_S2_S2_fjLj128EEEEELb1ELb0ELb1EEEvNS_9BwdParamsE --------------------------
	.section	.nv.constant0._ZN10layer_norm31ln_parallel_residual_bwd_kernelINS_13Kernel_traitsI13__nv_bfloat16S2_S2_S2_fjLj512ELj1ELj4ELj1ELj16ENS_18Kernel_traits_baseILj512ES2_S2_S2_S2_fjLj128EEEEELb1ELb0ELb1EEEvNS_9BwdParamsE,"a",@progbits
	.sectionflags	@""
	.align	4
.nv.constant0._ZN10layer_norm31ln_parallel_residual_bwd_kernelINS_13Kernel_traitsI13__nv_bfloat16S2_S2_S2_fjLj512ELj1ELj4ELj1ELj16ENS_18Kernel_traits_baseILj512ES2_S2_S2_S2_fjLj128EEEEELb1ELb0ELb1EEEvNS_9BwdParamsE:
	.zero		824


//--------------------- .nv.constant0._ZN10layer_norm22ln_bwd_finalize_kernelINS_22Kernel_traits_finalizeILj512E13__nv_bfloat16S2_S2_S2_fjLb0ELj1024ELj4ENS_18Kernel_traits_baseILj512ES2_S2_S2_S2_fjLj1024EEEEELb0ELb0EEEvNS_9BwdParamsE --------------------------
	.section	.nv.constant0._ZN10layer_norm22ln_bwd_finalize_kernelINS_22Kernel_traits_finalizeILj512E13__nv_bfloat16S2_S2_S2_fjLb0ELj1024ELj4ENS_18Kernel_traits_baseILj512ES2_S2_S2_S2_fjLj1024EEEEELb0ELb0EEEvNS_9BwdParamsE,"a",@progbits
	.sectionflags	@""
	.align	4
.nv.constant0._ZN10layer_norm22ln_bwd_finalize_kernelINS_22Kernel_traits_finalizeILj512E13__nv_bfloat16S2_S2_S2_fjLb0ELj1024ELj4ENS_18Kernel_traits_baseILj512ES2_S2_S2_S2_fjLj1024EEEEELb0ELb0EEEvNS_9BwdParamsE:
	.zero		824


//--------------------- .nv.constant0._ZN10layer_norm40ln_parallel_residual_bwd_finalize_kernelINS_22Kernel_traits_finalizeILj512E13__nv_bfloat16S2_S2_S2_fjLb0ELj1024ELj4ENS_18Kernel_traits_baseILj512ES2_S2_S2_S2_fjLj1024EEEEELb0EEEvNS_9BwdParamsE --------------------------
	.section	.nv.constant0._ZN10layer_norm40ln_parallel_residual_bwd_finalize_kernelINS_22Kernel_traits_finalizeILj512E13__nv_bfloat16S2_S2_S2_fjLb0ELj1024ELj4ENS_18Kernel_traits_baseILj512ES2_S2_S2_S2_fjLj1024EEEEELb0EEEvNS_9BwdParamsE,"a",@progbits
	.sectionflags	@""
	.align	4
.nv.constant0._ZN10layer_norm40ln_parallel_residual_bwd_finalize_kernelINS_22Kernel_traits_finalizeILj512E13__nv_bfloat16S2_S2_S2_fjLb0ELj1024ELj4ENS_18Kernel_traits_baseILj512ES2_S2_S2_S2_fjLj1024EEEEELb0EEEvNS_9BwdParamsE:
	.zero		824


//--------------------- .nv.constant0._ZN10layer_norm31ln_parallel_residual_bwd_kernelINS_13Kernel_traitsI13__nv_bfloat16S2_S2_S2_fjLj512ELj1ELj4ELj1ELj16ENS_18Kernel_traits_baseILj512ES2_S2_S2_S2_fjLj128EEEEELb1ELb1ELb0EEEvNS_9BwdParamsE --------------------------
	.section	.nv.constant0._ZN10layer_norm31ln_parallel_residual_bwd_kernelINS_13Kernel_traitsI13__nv_bfloat16S2_S2_S2_fjLj512ELj1ELj4ELj1ELj16ENS_18Kernel_traits_baseILj512ES2_S2_S2_S2_fjLj128EEEEELb1ELb1ELb0EEEvNS_9BwdParamsE,"a",@progbits
	.sectionflags	@""
	.align	4
.nv.constant0._ZN10layer_norm31ln_parallel_residual_bwd_kernelINS_13Kernel_traitsI13__nv_bfloat16S2_S2_S2_fjLj512ELj1ELj4ELj1ELj16ENS_18Kernel_traits_baseILj512ES2_S2_S2_S2_fjLj128EEEEELb1ELb1ELb0EEEvNS_9BwdParamsE:
	.zero		824


//--------------------- .nv.constant0._ZN10layer_norm22ln_bwd_finalize_kernelINS_22Kernel_traits_finalizeILj512E13__nv_bfloat16S2_S2_S2_fjLb0ELj1024ELj4ENS_18Kernel_traits_baseILj512ES2_S2_S2_S2_fjLj1024EEEEELb0ELb1EEEvNS_9BwdParamsE --------------------------
	.section	.nv.constant0._ZN10layer_norm22ln_bwd_finalize_kernelINS_22Kernel_traits_finalizeILj512E13__nv_bfloat16S2_S2_S2_fjLb0ELj1024ELj4ENS_18Kernel_traits_baseILj512ES2_S2_S2_S2_fjLj1024EEEEELb0ELb1EEEvNS_9BwdParamsE,"a",@progbits
	.sectionflags	@""
	.align	4
.nv.constant0._ZN10layer_norm22ln_bwd_finalize_kernelINS_22Kernel_traits_finalizeILj512E13__nv_bfloat16S2_S2_S2_fjLb0ELj1024ELj4ENS_18Kernel_traits_baseILj512ES2_S2_S2_S2_fjLj1024EEEEELb0ELb1EEEvNS_9BwdParamsE:
	.zero		824


//--------------------- .nv.constant0._ZN10layer_norm40ln_parallel_residual_bwd_finalize_kernelINS_22Kernel_traits_finalizeILj512E13__nv_bfloat16S2_S2_S2_fjLb0ELj1024ELj4ENS_18Kernel_traits_baseILj512ES2_S2_S2_S2_fjLj1024EEEEELb1EEEvNS_9BwdParamsE --------------------------
	.section	.nv.constant0._ZN10layer_norm40ln_parallel_residual_bwd_finalize_kernelINS_22Kernel_traits_finalizeILj512E13__nv_bfloat16S2_S2_S2_fjLb0ELj1024ELj4ENS_18Kernel_traits_baseILj512ES2_S2_S2_S2_fjLj1024EEEEELb1EEEvNS_9BwdParamsE,"a",@progbits
	.sectionflags	@""
	.align	4
.nv.constant0._ZN10layer_norm40ln_parallel_residual_bwd_finalize_kernelINS_22Kernel_traits_finalizeILj512E13__nv_bfloat16S2_S2_S2_fjLb0ELj1024ELj4ENS_18Kernel_traits_baseILj512ES2_S2_S2_S2_fjLj1024EEEEELb1EEEvNS_9BwdParamsE:
	.zero		824


//--------------------- .nv.constant0._ZN10layer_norm31ln_parallel_residual_bwd_kernelINS_13Kernel_traitsI13__nv_bfloat16S2_S2_S2_fjLj512ELj1ELj4ELj1ELj16ENS_18Kernel_traits_baseILj512ES2_S2_S2_S2_fjLj128EEEEELb1ELb1ELb1EEEvNS_9BwdParamsE --------------------------
	.section	.nv.constant0._ZN10layer_norm31ln_parallel_residual_bwd_kernelINS_13Kernel_traitsI13__nv_bfloat16S2_S2_S2_fjLj512ELj1ELj4ELj1ELj16ENS_18Kernel_traits_baseILj512ES2_S2_S2_S2_fjLj128EEEEELb1ELb1ELb1EEEvNS_9BwdParamsE,"a",@progbits
	.sectionflags	@""
	.align	4
.nv.constant0._ZN10layer_norm31ln_parallel_residual_bwd_kernelINS_13Kernel_traitsI13__nv_bfloat16S2_S2_S2_fjLj512ELj1ELj4ELj1ELj16ENS_18Kernel_traits_baseILj512ES2_S2_S2_S2_fjLj128EEEEELb1ELb1ELb1EEEvNS_9BwdParamsE:
	.zero		824


//--------------------- .nv.constant0._ZN10layer_norm31ln_parallel_residual_bwd_kernelINS_13Kernel_traitsI6__halfS2_S2_S2_fjLj512ELj1ELj4ELj1ELj16ENS_18Kernel_traits_baseILj512ES2_S2_S2_S2_fjLj128EEEEELb0ELb0ELb0EEEvNS_9BwdParamsE --------------------------
	.section	.nv.constant0._ZN10layer_norm31ln_parallel_residual_bwd_kernelINS_13Kernel_traitsI6__halfS2_S2_S2_fjLj512ELj1ELj4ELj1ELj16ENS_18Kernel_traits_baseILj512ES2_S2_S2_S2_fjLj128EEEEELb0ELb0ELb0EEEvNS_9BwdParamsE,"a",@progbits
	.sectionflags	@""
	.align	4
.nv.constant0._ZN10layer_norm31ln_parallel_residual_bwd_kernelINS_13Kernel_traitsI6__halfS2_S2_S2_fjLj512ELj1ELj4ELj1ELj16ENS_18Kernel_traits_baseILj512ES2_S2_S2_S2_fjLj128EEEEELb0ELb0ELb0EEEvNS_9BwdParamsE:
	.zero		824


//--------------------- .nv.constant0._ZN10layer_norm31ln_parallel_residual_bwd_kernelINS_13Kernel_traitsI6__halfS2_S2_S2_fjLj512ELj1ELj4ELj1ELj16ENS_18Kernel_traits_baseILj512ES2_S2_S2_S2_fjLj128EEEEELb0ELb0ELb1EEEvNS_9BwdParamsE --------------------------
	.section	.nv.constant0._ZN10layer_norm31ln_parallel_residual_bwd_kernelINS_13Kernel_traitsI6__halfS2_S2_S2_fjLj512ELj1ELj4ELj1ELj16ENS_18Kernel_traits_baseILj512ES2_S2_S2_S2_fjLj128EEEEELb0ELb0ELb1EEEvNS_9BwdParamsE,"a",@progbits
	.sectionflags	@""
	.align	4
.nv.constant0._ZN10layer_norm31ln_parallel_residual_bwd_kernelINS_13Kernel_traitsI6__halfS2_S2_S2_fjLj512ELj1ELj4ELj1ELj16ENS_18Kernel_traits_baseILj512ES2_S2_S2_S2_fjLj128EEEEELb0ELb0ELb1EEEvNS_9BwdParamsE:
	.zero		824


//--------------------- .nv.constant0._ZN10layer_norm31ln_parallel_residual_bwd_kernelINS_13Kernel_traitsI6__halfS2_S2_S2_fjLj512ELj1ELj4ELj1ELj16ENS_18Kernel_traits_baseILj512ES2_S2_S2_S2_fjLj128EEEEELb0ELb1ELb0EEEvNS_9BwdParamsE --------------------------
	.section	.nv.constant0._ZN10layer_norm31ln_parallel_residual_bwd_kernelINS_13Kernel_traitsI6__halfS2_S2_S2_fjLj512ELj1ELj4ELj1ELj16ENS_18Kernel_traits_baseILj512ES2_S2_S2_S2_fjLj128EEEEELb0ELb1ELb0EEEvNS_9BwdParamsE,"a",@progbits
	.sectionflags	@""
	.align	4
.nv.constant0._ZN10layer_norm31ln_parallel_residual_bwd_kernelINS_13Kernel_traitsI6__halfS2_S2_S2_fjLj512ELj1ELj4ELj1ELj16ENS_18Kernel_traits_baseILj512ES2_S2_S2_S2_fjLj128EEEEELb0ELb1ELb0EEEvNS_9BwdParamsE:
	.zero		824


//--------------------- .nv.constant0._ZN10layer_norm31ln_parallel_residual_bwd_kernelINS_13Kernel_traitsI6__halfS2_S2_S2_fjLj512ELj1ELj4ELj1ELj16ENS_18Kernel_traits_baseILj512ES2_S2_S2_S2_fjLj128EEEEELb0ELb1ELb1EEEvNS_9BwdParamsE --------------------------
	.section	.nv.constant0._ZN10layer_norm31ln_parallel_residual_bwd_kernelINS_13Kernel_traitsI6__halfS2_S2_S2_fjLj512ELj1ELj4ELj1ELj16ENS_18Kernel_traits_baseILj512ES2_S2_S2_S2_fjLj128EEEEELb0ELb1ELb1EEEvNS_9BwdParamsE,"a",@progbits
	.sectionflags	@""
	.align	4
.nv.constant0._ZN10layer_norm31ln_parallel_residual_bwd_kernelINS_13Kernel_traitsI6__halfS2_S2_S2_fjLj512ELj1ELj4ELj1ELj16ENS_18Kernel_traits_baseILj512ES2_S2_S2_S2_fjLj128EEEEELb0ELb1ELb1EEEvNS_9BwdParamsE:
	.zero		824


//--------------------- .nv.constant0._ZN10layer_norm31ln_parallel_residual_bwd_kernelINS_13Kernel_traitsI6__halfS2_S2_S2_fjLj512ELj1ELj4ELj1ELj16ENS_18Kernel_traits_baseILj512ES2_S2_S2_S2_fjLj128EEEEELb1ELb0ELb0EEEvNS_9BwdParamsE --------------------------
	.section	.nv.constant0._ZN10layer_norm31ln_parallel_residual_bwd_kernelINS_13Kernel_traitsI6__halfS2_S2_S2_fjLj512ELj1ELj4ELj1ELj16ENS_18Kernel_traits_baseILj512ES2_S2_S2_S2_fjLj128EEEEELb1ELb0ELb0EEEvNS_9BwdParamsE,"a",@progbits
	.sectionflags	@""
	.align	4
.nv.constant0._ZN10layer_norm31ln_parallel_residual_bwd_kernelINS_13Kernel_traitsI6__halfS2_S2_S2_fjLj512ELj1ELj4ELj1ELj16ENS_18Kernel_traits_baseILj512ES2_S2_S2_S2_fjLj128EEEEELb1ELb0ELb0EEEvNS_9BwdParamsE:
	.zero		824


//--------------------- .nv.constant0._ZN10layer_norm31ln_parallel_residual_bwd_kernelINS_13Kernel_traitsI6__halfS2_S2_S2_fjLj512ELj1ELj4ELj1ELj16ENS_18Kernel_traits_baseILj512ES2_S2_S2_S2_fjLj128EEEEELb1ELb0ELb1EEEvNS_9BwdParamsE --------------------------
	.section	.nv.constant0._ZN10layer_norm31ln_parallel_residual_bwd_kernelINS_13Kernel_traitsI6__halfS2_S2_S2_fjLj512ELj1ELj4ELj1ELj16ENS_18Kernel_traits_baseILj512ES2_S2_S2_S2_fjLj128EEEEELb1ELb0ELb1EEEvNS_9BwdParamsE,"a",@progbits
	.sectionflags	@""
	.align	4
.nv.constant0._ZN10layer_norm31ln_parallel_residual_bwd_kernelINS_13Kernel_traitsI6__halfS2_S2_S2_fjLj512ELj1ELj4ELj1ELj16ENS_18Kernel_traits_baseILj512ES2_S2_S2_S2_fjLj128EEEEELb1ELb0ELb1EEEvNS_9BwdParamsE:
	.zero		824


//--------------------- .nv.constant0._ZN10layer_norm22ln_bwd_finalize_kernelINS_22Kernel_traits_finalizeILj512E6__halfS2_S2_S2_fjLb0ELj1024ELj4ENS_18Kernel_traits_baseILj512ES2_S2_S2_S2_fjLj1024EEEEELb0ELb0EEEvNS_9BwdParamsE --------------------------
	.section	.nv.constant0._ZN10layer_norm22ln_bwd_finalize_kernelINS_22Kernel_traits_finalizeILj512E6__halfS2_S2_S2_fjLb0ELj1024ELj4ENS_18Kernel_traits_baseILj512ES2_S2_S2_S2_fjLj1024EEEEELb0ELb0EEEvNS_9BwdParamsE,"a",@progbits
	.sectionflags	@""
	.align	4
.nv.constant0._ZN10layer_norm22ln_bwd_finalize_kernelINS_22Kernel_traits_finalizeILj512E6__halfS2_S2_S2_fjLb0ELj1024ELj4ENS_18Kernel_traits_baseILj512ES2_S2_S2_S2_fjLj1024EEEEELb0ELb0EEEvNS_9BwdParamsE:
	.zero		824


//--------------------- .nv.constant0._ZN10layer_norm40ln_parallel_residual_bwd_finalize_kernelINS_22Kernel_traits_finalizeILj512E6__halfS2_S2_S2_fjLb0ELj1024ELj4ENS_18Kernel_traits_baseILj512ES2_S2_S2_S2_fjLj1024EEEEELb0EEEvNS_9BwdParamsE --------------------------
	.section	.nv.constant0._ZN10layer_norm40ln_parallel_residual_bwd_finalize_kernelINS_22Kernel_traits_finalizeILj512E6__halfS2_S2_S2_fjLb0ELj1024ELj4ENS_18Kernel_traits_baseILj512ES2_S2_S2_S2_fjLj1024EEEEELb0EEEvNS_9BwdParamsE,"a",@progbits
	.sectionflags	@""
	.align	4
.nv.constant0._ZN10layer_norm40ln_parallel_residual_bwd_finalize_kernelINS_22Kernel_traits_finalizeILj512E6__halfS2_S2_S2_fjLb0ELj1024ELj4ENS_18Kernel_traits_baseILj512ES2_S2_S2_S2_fjLj1024EEEEELb0EEEvNS_9BwdParamsE:
	.zero		824


//--------------------- .nv.constant0._ZN10layer_norm31ln_parallel_residual_bwd_kernelINS_13Kernel_traitsI6__halfS2_S2_S2_fjLj512ELj1ELj4ELj1ELj16ENS_18Kernel_traits_baseILj512ES2_S2_S2_S2_fjLj128EEEEELb1ELb1ELb0EEEvNS_9BwdParamsE --------------------------
	.section	.nv.constant0._ZN10layer_norm31ln_parallel_residual_bwd_kernelINS_13Kernel_traitsI6__halfS2_S2_S2_fjLj512ELj1ELj4ELj1ELj16ENS_18Kernel_traits_baseILj512ES2_S2_S2_S2_fjLj128EEEEELb1ELb1ELb0EEEvNS_9BwdParamsE,"a",@progbits
	.sectionflags	@""
	.align	4
.nv.constant0._ZN10layer_norm31ln_parallel_residual_bwd_kernelINS_13Kernel_traitsI6__halfS2_S2_S2_fjLj512ELj1ELj4ELj1ELj16ENS_18Kernel_traits_baseILj512ES2_S2_S2_S2_fjLj128EEEEELb1ELb1ELb0EEEvNS_9BwdParamsE:
	.zero		824


//--------------------- .nv.constant0._ZN10layer_norm22ln_bwd_finalize_kernelINS_22Kernel_traits_finalizeILj512E6__halfS2_S2_S2_fjLb0ELj1024ELj4ENS_18Kernel_traits_baseILj512ES2_S2_S2_S2_fjLj1024EEEEELb0ELb1EEEvNS_9BwdParamsE --------------------------
	.section	.nv.constant0._ZN10layer_norm22ln_bwd_finalize_kernelINS_22Kernel_traits_finalizeILj512E6__halfS2_S2_S2_fjLb0ELj1024ELj4ENS_18Kernel_traits_baseILj512ES2_S2_S2_S2_fjLj1024EEEEELb0ELb1EEEvNS_9BwdParamsE,"a",@progbits
	.sectionflags	@""
	.align	4
.nv.constant0._ZN10layer_norm22ln_bwd_finalize_kernelINS_22Kernel_traits_finalizeILj512E6__halfS2_S2_S2_fjLb0ELj1024ELj4ENS_18Kernel_traits_baseILj512ES2_S2_S2_S2_fjLj1024EEEEELb0ELb1EEEvNS_9BwdParamsE:
	.zero		824


//--------------------- .nv.constant0._ZN10layer_norm40ln_parallel_residual_bwd_finalize_kernelINS_22Kernel_traits_finalizeILj512E6__halfS2_S2_S2_fjLb0ELj1024ELj4ENS_18Kernel_traits_baseILj512ES2_S2_S2_S2_fjLj1024EEEEELb1EEEvNS_9BwdParamsE --------------------------
	.section	.nv.constant0._ZN10layer_norm40ln_parallel_residual_bwd_finalize_kernelINS_22Kernel_traits_finalizeILj512E6__halfS2_S2_S2_fjLb0ELj1024ELj4ENS_18Kernel_traits_baseILj512ES2_S2_S2_S2_fjLj1024EEEEELb1EEEvNS_9BwdParamsE,"a",@progbits
	.sectionflags	@""
	.align	4
.nv.constant0._ZN10layer_norm40ln_parallel_residual_bwd_finalize_kernelINS_22Kernel_traits_finalizeILj512E6__halfS2_S2_S2_fjLb0ELj1024ELj4ENS_18Kernel_traits_baseILj512ES2_S2_S2_S2_fjLj1024EEEEELb1EEEvNS_9BwdParamsE:
	.zero		824


//--------------------- .nv.constant0._ZN10layer_norm31ln_parallel_residual_bwd_kernelINS_13Kernel_traitsI6__halfS2_S2_S2_fjLj512ELj1ELj4ELj1ELj16ENS_18Kernel_traits_baseILj512ES2_S2_S2_S2_fjLj128EEEEELb1ELb1ELb1EEEvNS_9BwdParamsE --------------------------
	.section	.nv.constant0._ZN10layer_norm31ln_parallel_residual_bwd_kernelINS_13Kernel_traitsI6__halfS2_S2_S2_fjLj512ELj1ELj4ELj1ELj16ENS_18Kernel_traits_baseILj512ES2_S2_S2_S2_fjLj128EEEEELb1ELb1ELb1EEEvNS_9BwdParamsE,"a",@progbits
	.sectionflags	@""
	.align	4
.nv.constant0._ZN10layer_norm31ln_parallel_residual_bwd_kernelINS_13Kernel_traitsI6__halfS2_S2_S2_fjLj512ELj1ELj4ELj1ELj16ENS_18Kernel_traits_baseILj512ES2_S2_S2_S2_fjLj128EEEEELb1ELb1ELb1EEEvNS_9BwdParamsE:
	.zero		824


//--------------------- .nv.constant0._ZN10layer_norm31ln_parallel_residual_bwd_kernelINS_13Kernel_traitsIf13__nv_bfloat16S2_S2_fjLj512ELj1ELj4ELj1ELj16ENS_18Kernel_traits_baseILj512EfS2_S2_S2_fjLj128EEEEELb0ELb0ELb0EEEvNS_9BwdParamsE --------------------------
	.section	.nv.constant0._ZN10layer_norm31ln_parallel_residual_bwd_kernelINS_13Kernel_traitsIf13__nv_bfloat16S2_S2_fjLj512ELj1ELj4ELj1ELj16ENS_18Kernel_traits_baseILj512EfS2_S2_S2_fjLj128EEEEELb0ELb0ELb0EEEvNS_9BwdParamsE,"a",@progbits
	.sectionflags	@""
	.align	4
.nv.constant0._ZN10layer_norm31ln_parallel_residual_bwd_kernelINS_13Kernel_traitsIf13__nv_bfloat16S2_S2_fjLj512ELj1ELj4ELj1ELj16ENS_18Kernel_traits_baseILj512EfS2_S2_S2_fjLj128EEEEELb0ELb0ELb0EEEvNS_9BwdParamsE:
	.zero		824


//--------------------- .nv.constant0._ZN10layer_norm31ln_parallel_residual_bwd_kernelINS_13Kernel_traitsIf13__nv_bfloat16S2_S2_fjLj512ELj1ELj4ELj1ELj16ENS_18Kernel_traits_baseILj512EfS2_S2_S2_fjLj128EEEEELb0ELb0ELb1EEEvNS_9BwdParamsE --------------------------
	.section	.nv.constant0._ZN10layer_norm31ln_parallel_residual_bwd_kernelINS_13Kernel_traitsIf13__nv_bfloat16S2_S2_fjLj512ELj1ELj4ELj1ELj16ENS_18Kernel_traits_baseILj512EfS2_S2_S2_fjLj128EEEEELb0ELb0ELb1EEEvNS_9BwdParamsE,"a",@progbits
	.sectionflags	@""
	.align	4
.nv.constant0._ZN10layer_norm31ln_parallel_residual_bwd_kernelINS_13Kernel_traitsIf13__nv_bfloat16S2_S2_fjLj512ELj1ELj4ELj1ELj16ENS_18Kernel_traits_baseILj512EfS2_S2_S2_fjLj128EEEEELb0ELb0ELb1EEEvNS_9BwdParamsE:
	.zero		824


//--------------------- .nv.constant0._ZN10layer_norm31ln_parallel_residual_bwd_kernelINS_13Kernel_traitsIf13__nv_bfloat16S2_S2_fjLj512ELj1ELj4ELj1ELj16ENS_18Kernel_traits_baseILj512EfS2_S2_S2_fjLj128EEEEELb0ELb1ELb0EEEvNS_9BwdParamsE --------------------------
	.section	.nv.constant0._ZN10layer_norm31ln_parallel_residual_bwd_kernelINS_13Kernel_traitsIf13__nv_bfloat16S2_S2_fjLj512ELj1ELj4ELj1ELj16ENS_18Kernel_traits_baseILj512EfS2_S2_S2_fjLj128EEEEELb0ELb1ELb0EEEvNS_9BwdParamsE,"a",@progbits
	.sectionflags	@""
	.align	4
.nv.constant0._ZN10layer_norm31ln_parallel_residual_bwd_kernelINS_13Kernel_traitsIf13__nv_bfloat16S2_S2_fjLj512ELj1ELj4ELj1ELj16ENS_18Kernel_traits_baseILj512EfS2_S2_S2_fjLj128EEEEELb0ELb1ELb0EEEvNS_9BwdParamsE:
	.zero		824


//--------------------- .nv.constant0._ZN10layer_norm31ln_parallel_residual_bwd_kernelINS_13Kernel_traitsIf13__nv_bfloat16S2_S2_fjLj512ELj1ELj4ELj1ELj16ENS_18Kernel_traits_baseILj512EfS2_S2_S2_fjLj128EEEEELb0ELb1ELb1EEEvNS_9BwdParamsE --------------------------
	.section	.nv.constant0._ZN10layer_norm31ln_parallel_residual_bwd_kernelINS_13Kernel_traitsIf13__nv_bfloat16S2_S2_fjLj512ELj1ELj4ELj1ELj16ENS_18Kernel_traits_baseILj512EfS2_S2_S2_fjLj128EEEEELb0ELb1ELb1EEEvNS_9BwdParamsE,"a",@progbits
	.sectionflags	@""
	.align	4
.nv.constant0._ZN10layer_norm31ln_parallel_residual_bwd_kernelINS_13Kernel_traitsIf13__nv_bfloat16S2_S2_fjLj512ELj1ELj4ELj1ELj16ENS_18Kernel_traits_baseILj512EfS2_S2_S2_fjLj128EEEEELb0ELb1ELb1EEEvNS_9BwdParamsE:
	.zero		824


//--------------------- .nv.constant0._ZN10layer_norm31ln_parallel_residual_bwd_kernelINS_13Kernel_traitsIf13__nv_bfloat16S2_S2_fjLj512ELj1ELj4ELj1ELj16ENS_18Kernel_traits_baseILj512EfS2_S2_S2_fjLj128EEEEELb1ELb0ELb0EEEvNS_9BwdParamsE --------------------------
	.section	.nv.constant0._ZN10layer_norm31ln_parallel_residual_bwd_kernelINS_13Kernel_traitsIf13__nv_bfloat16S2_S2_fjLj512ELj1ELj4ELj1ELj16ENS_18Kernel_traits_baseILj512EfS2_S2_S2_fjLj128EEEEELb1ELb0ELb0EEEvNS_9BwdParamsE,"a",@progbits
	.sectionflags	@""
	.align	4
.nv.constant0._ZN10layer_norm31ln_parallel_residual_bwd_kernelINS_13Kernel_traitsIf13__nv_bfloat16S2_S2_fjLj512ELj1ELj4ELj1ELj16ENS_18Kernel_traits_baseILj512EfS2_S2_S2_fjLj128EEEEELb1ELb0ELb0EEEvNS_9BwdParamsE:
	.zero		824


//--------------------- .nv.constant0._ZN10layer_norm31ln_parallel_residual_bwd_kernelINS_13Kernel_traitsIf13__nv_bfloat16S2_S2_fjLj512ELj1ELj4ELj1ELj16ENS_18Kernel_traits_baseILj512EfS2_S2_S2_fjLj128EEEEELb1ELb0ELb1EEEvNS_9BwdParamsE --------------------------
	.section	.nv.constant0._ZN10layer_norm31ln_parallel_residual_bwd_kernelINS_13Kernel_traitsIf13__nv_bfloat16S2_S2_fjLj512ELj1ELj4ELj1ELj16ENS_18Kernel_traits_baseILj512EfS2_S2_S2_fjLj128EEEEELb1ELb0ELb1EEEvNS_9BwdParamsE,"a",@progbits
	.sectionflags	@""
	.align	4
.nv.constant0._ZN10layer_norm31ln_parallel_residual_bwd_kernelINS_13Kernel_traitsIf13__nv_bfloat16S2_S2_fjLj512ELj1ELj4ELj1ELj16ENS_18Kernel_traits_baseILj512EfS2_S2_S2_fjLj128EEEEELb1ELb0ELb1EEEvNS_9BwdParamsE:
	.zero		824


//--------------------- .nv.constant0._ZN10layer_norm22ln_bwd_finalize_kernelINS_22Kernel_traits_finalizeILj512Ef13__nv_bfloat16S2_S2_fjLb0ELj1024ELj4ENS_18Kernel_traits_baseILj512EfS2_S2_S2_fjLj1024EEEEELb0ELb0EEEvNS_9BwdParamsE --------------------------
	.section	.nv.constant0._ZN10layer_norm22ln_bwd_finalize_kernelINS_22Kernel_traits_finalizeILj512Ef13__nv_bfloat16S2_S2_fjLb0ELj1024ELj4ENS_18Kernel_traits_baseILj512EfS2_S2_S2_fjLj1024EEEEELb0ELb0EEEvNS_9BwdParamsE,"a",@progbits
	.sectionflags	@""
	.align	4
.nv.constant0._ZN10layer_norm22ln_bwd_finalize_kernelINS_22Kernel_traits_finalizeILj512Ef13__nv_bfloat16S2_S2_fjLb0ELj1024ELj4ENS_18Kernel_traits_baseILj512EfS2_S2_S2_fjLj1024EEEEELb0ELb0EEEvNS_9BwdParamsE:
	.zero		824


//--------------------- .nv.constant0._ZN10layer_norm40ln_parallel_residual_bwd_finalize_kernelINS_22Kernel_traits_finalizeILj512Ef13__nv_bfloat16S2_S2_fjLb0ELj1024ELj4ENS_18Kernel_traits_baseILj512EfS2_S2_S2_fjLj1024EEEEELb0EEEvNS_9BwdParamsE --------------------------
	.section	.nv.constant0._ZN10layer_norm40ln_parallel_residual_bwd_finalize_kernelINS_22Kernel_traits_finalizeILj512Ef13__nv_bfloat16S2_S2_fjLb0ELj1024ELj4ENS_18Kernel_traits_baseILj512EfS2_S2_S2_fjLj1024EEEEELb0EEEvNS_9BwdParamsE,"a",@progbits
	.sectionflags	@""
	.align	4
.nv.constant0._ZN10layer_norm40ln_parallel_residual_bwd_finalize_kernelINS_22Kernel_traits_finalizeILj512Ef13__nv_bfloat16S2_S2_fjLb0ELj1024ELj4ENS_18Kernel_traits_baseILj512EfS2_S2_S2_fjLj1024EEEEELb0EEEvNS_9BwdParamsE:
	.zero		824


//--------------------- .nv.constant0._ZN10layer_norm31ln_parallel_residual_bwd_kernelINS_13Kernel_traitsIf13__nv_bfloat16S2_S2_fjLj512ELj1ELj4ELj1ELj16ENS_18Kernel_traits_baseILj512EfS2_S2_S2_fjLj128EEEEELb1ELb1ELb0EEEvNS_9BwdParamsE --------------------------
	.section	.nv.constant0._ZN10layer_norm31ln_parallel_residual_bwd_kernelINS_13Kernel_traitsIf13__nv_bfloat16S2_S2_fjLj512ELj1ELj4ELj1ELj16ENS_18Kernel_traits_baseILj512EfS2_S2_S2_fjLj128EEEEELb1ELb1ELb0EEEvNS_9BwdParamsE,"a",@progbits
	.sectionflags	@""
	.align	4
.nv.constant0._ZN10layer_norm31ln_parallel_residual_bwd_kernelINS_13Kernel_traitsIf13__nv_bfloat16S2_S2_fjLj512ELj1ELj4ELj1ELj16ENS_18Kernel_traits_baseILj512EfS2_S2_S2_fjLj128EEEEELb1ELb1ELb0EEEvNS_9BwdParamsE:
	.zero		824


//--------------------- .nv.constant0._ZN10layer_norm22ln_bwd_finalize_kernelINS_22Kernel_traits_finalizeILj512Ef13__nv_bfloat16S2_S2_fjLb0ELj1024ELj4ENS_18Kernel_traits_baseILj512EfS2_S2_S2_fjLj1024EEEEELb0ELb1EEEvNS_9BwdParamsE --------------------------
	.section	.nv.constant0._ZN10layer_norm22ln_bwd_finalize_kernelINS_22Kernel_traits_finalizeILj512Ef13__nv_bfloat16S2_S2_fjLb0ELj1024ELj4ENS_18Kernel_traits_baseILj512EfS2_S2_S2_fjLj1024EEEEELb0ELb1EEEvNS_9BwdParamsE,"a",@progbits
	.sectionflags	@""
	.align	4
.nv.constant0._ZN10layer_norm22ln_bwd_finalize_kernelINS_22Kernel_traits_finalizeILj512Ef13__nv_bfloat16S2_S2_fjLb0ELj1024ELj4ENS_18Kernel_traits_baseILj512EfS2_S2_S2_fjLj1024EEEEELb0ELb1EEEvNS_9BwdParamsE:
	.zero		824


//--------------------- .nv.constant0._ZN10layer_norm40ln_parallel_residual_bwd_finalize_kernelINS_22Kernel_traits_finalizeILj512Ef13__nv_bfloat16S2_S2_fjLb0ELj1024ELj4ENS_18Kernel_traits_baseILj512EfS2_S2_S2_fjLj1024EEEEELb1EEEvNS_9BwdParamsE --------------------------
	.section	.nv.constant0._ZN10layer_norm40ln_parallel_residual_bwd_finalize_kernelINS_22Kernel_traits_finalizeILj512Ef13__nv_bfloat16S2_S2_fjLb0ELj1024ELj4ENS_18Kernel_traits_baseILj512EfS2_S2_S2_fjLj1024EEEEELb1EEEvNS_9BwdParamsE,"a",@progbits
	.sectionflags	@""
	.align	4
.nv.constant0._ZN10layer_norm40ln_parallel_residual_bwd_finalize_kernelINS_22Kernel_traits_finalizeILj512Ef13__nv_bfloat16S2_S2_fjLb0ELj1024ELj4ENS_18Kernel_traits_baseILj512EfS2_S2_S2_fjLj1024EEEEELb1EEEvNS_9BwdParamsE:
	.zero		824


//--------------------- .nv.constant0._ZN10layer_norm31ln_parallel_residual_bwd_kernelINS_13Kernel_traitsIf13__nv_bfloat16S2_S2_fjLj512ELj1ELj4ELj1ELj16ENS_18Kernel_traits_baseILj512EfS2_S2_S2_fjLj128EEEEELb1ELb1ELb1EEEvNS_9BwdParamsE --------------------------
	.section	.nv.constant0._ZN10layer_norm31ln_parallel_residual_bwd_kernelINS_13Kernel_traitsIf13__nv_bfloat16S2_S2_fjLj512ELj1ELj4ELj1ELj16ENS_18Kernel_traits_baseILj512EfS2_S2_S2_fjLj128EEEEELb1ELb1ELb1EEEvNS_9BwdParamsE,"a",@progbits
	.sectionflags	@""
	.align	4
.nv.constant0._ZN10layer_norm31ln_parallel_residual_bwd_kernelINS_13Kernel_traitsIf13__nv_bfloat16S2_S2_fjLj512ELj1ELj4ELj1ELj16ENS_18Kernel_traits_baseILj512EfS2_S2_S2_fjLj128EEEEELb1ELb1ELb1EEEvNS_9BwdParamsE:
	.zero		824


//--------------------- .nv.constant0._ZN10layer_norm31ln_parallel_residual_bwd_kernelINS_13Kernel_traitsI13__nv_bfloat16S2_fS2_fjLj512ELj1ELj4ELj1ELj16ENS_18Kernel_traits_baseILj512ES2_S2_fS2_fjLj128EEEEELb0ELb0ELb0EEEvNS_9BwdParamsE --------------------------
	.section	.nv.constant0._ZN10layer_norm31ln_parallel_residual_bwd_kernelINS_13Kernel_traitsI13__nv_bfloat16S2_fS2_fjLj512ELj1ELj4ELj1ELj16ENS_18Kernel_traits_baseILj512ES2_S2_fS2_fjLj128EEEEELb0ELb0ELb0EEEvNS_9BwdParamsE,"a",@progbits
	.sectionflags	@""
	.align	4
.nv.constant0._ZN10layer_norm31ln_parallel_residual_bwd_kernelINS_13Kernel_traitsI13__nv_bfloat16S2_fS2_fjLj512ELj1ELj4ELj1ELj16ENS_18Kernel_traits_baseILj512ES2_S2_fS2_fjLj128EEEEELb0ELb0ELb0EEEvNS_9BwdParamsE:
	.zero		824


//--------------------- .nv.constant0._ZN10layer_norm31ln_parallel_residual_bwd_kernelINS_13Kernel_traitsI13__nv_bfloat16S2_fS2_fjLj512ELj1ELj4ELj1ELj16ENS_18Kernel_traits_baseILj512ES2_S2_fS2_fjLj128EEEEELb0ELb0ELb1EEEvNS_9BwdParamsE --------------------------
	.section	.nv.constant0._ZN10layer_norm31ln_parallel_residual_bwd_kernelINS_13Kernel_traitsI13__nv_bfloat16S2_fS2_fjLj512ELj1ELj4ELj1ELj16ENS_18Kernel_traits_baseILj512ES2_S2_fS2_fjLj128EEEEELb0ELb0ELb1EEEvNS_9BwdParamsE,"a",@progbits
	.sectionflags	@""
	.align	4
.nv.constant0._ZN10layer_norm31ln_parallel_residual_bwd_kernelINS_13Kernel_traitsI13__nv_bfloat16S2_fS2_fjLj512ELj1ELj4ELj1ELj16ENS_18Kernel_traits_baseILj512ES2_S2_fS2_fjLj128EEEEELb0ELb0ELb1EEEvNS_9BwdParamsE:
	.zero		824


//--------------------- .nv.constant0._ZN10layer_norm31ln_parallel_residual_bwd_kernelINS_13Kernel_traitsI13__nv_bfloat16S2_fS2_fjLj512ELj1ELj4ELj1ELj16ENS_18Kernel_traits_baseILj512ES2_S2_fS2_fjLj128EEEEELb0ELb1ELb0EEEvNS_9BwdParamsE --------------------------
	.section	.nv.constant0._ZN10layer_norm31ln_parallel_residual_bwd_kernelINS_13Kernel_traitsI13__nv_bfloat16S2_fS2_fjLj512ELj1ELj4ELj1ELj16ENS_18Kernel_traits_baseILj512ES2_S2_fS2_fjLj128EEEEELb0ELb1ELb0EEEvNS_9BwdParamsE,"a",@progbits
	.sectionflags	@""
	.align	4
.nv.constant0._ZN10layer_norm31ln_parallel_residual_bwd_kernelINS_13Kernel_traitsI13__nv_bfloat16S2_fS2_fjLj512ELj1ELj4ELj1ELj16ENS_18Kernel_traits_baseILj512ES2_S2_fS2_fjLj128EEEEELb0ELb1ELb0EEEvNS_9BwdParamsE:
	.zero		824


//--------------------- .nv.constant0._ZN10layer_norm31ln_parallel_residual_bwd_kernelINS_13Kernel_traitsI13__nv_bfloat16S2_fS2_fjLj512ELj1ELj4ELj1ELj16ENS_18Kernel_traits_baseILj512ES2_S2_fS2_fjLj128EEEEELb0ELb1ELb1EEEvNS_9BwdParamsE --------------------------
	.section	.nv.constant0._ZN10layer_norm31ln_parallel_residual_bwd_kernelINS_13Kernel_traitsI13__nv_bfloat16S2_fS2_fjLj512ELj1ELj4ELj1ELj16ENS_18Kernel_traits_baseILj512ES2_S2_fS2_fjLj128EEEEELb0ELb1ELb1EEEvNS_9BwdParamsE,"a",@progbits
	.sectionflags	@""
	.align	4
.nv.constant0._ZN10layer_norm31ln_parallel_residual_bwd_kernelINS_13Kernel_traitsI13__nv_bfloat16S2_fS2_fjLj512ELj1ELj4ELj1ELj16ENS_18Kernel_traits_baseILj512ES2_S2_fS2_fjLj128EEEEELb0ELb1ELb1EEEvNS_9BwdParamsE:
	.zero		824


//--------------------- .nv.constant0._ZN10layer_norm31ln_parallel_residual_bwd_kernelINS_13Kernel_traitsI13__nv_bfloat16S2_fS2_fjLj512ELj1ELj4ELj1ELj16ENS_18Kernel_traits_baseILj512ES2_S2_fS2_fjLj128EEEEELb1ELb0ELb0EEEvNS_9BwdParamsE --------------------------
	.section	.nv.constant0._ZN10layer_norm31ln_parallel_residual_bwd_kernelINS_13Kernel_traitsI13__nv_bfloat16S2_fS2_fjLj512ELj1ELj4ELj1ELj16ENS_18Kernel_traits_baseILj512ES2_S2_fS2_fjLj128EEEEELb1ELb0ELb0EEEvNS_9BwdParamsE,"a",@progbits
	.sectionflags	@""
	.align	4
.nv.constant0._ZN10layer_norm31ln_parallel_residual_bwd_kernelINS_13Kernel_traitsI13__nv_bfloat16S2_fS2_fjLj512ELj1ELj4ELj1ELj16ENS_18Kernel_traits_baseILj512ES2_S2_fS2_fjLj128EEEEELb1ELb0ELb0EEEvNS_9BwdParamsE:
	.zero		824


//--------------------- .nv.constant0._ZN10layer_norm31ln_parallel_residual_bwd_kernelINS_13Kernel_traitsI13__nv_bfloat16S2_fS2_fjLj512ELj1ELj4ELj1ELj16ENS_18Kernel_traits_baseILj512ES2_S2_fS2_fjLj128EEEEELb1ELb0ELb1EEEvNS_9BwdParamsE --------------------------
	.section	.nv.constant0._ZN10layer_norm31ln_parallel_residual_bwd_kernelINS_13Kernel_traitsI13__nv_bfloat16S2_fS2_fjLj512ELj1ELj4ELj1ELj16ENS_18Kernel_traits_baseILj512ES2_S2_fS2_fjLj128EEEEELb1ELb0ELb1EEEvNS_9BwdParamsE,"a",@progbits
	.sectionflags	@""
	.align	4
.nv.constant0._ZN10layer_norm31ln_parallel_residual_bwd_kernelINS_13Kernel_traitsI13__nv_bfloat16S2_fS2_fjLj512ELj1ELj4ELj1ELj16ENS_18Kernel_traits_baseILj512ES2_S2_fS2_fjLj128EEEEELb1ELb0ELb1EEEvNS_9BwdParamsE:
	.zero		824


//--------------------- .nv.constant0._ZN10layer_norm22ln_bwd_finalize_kernelINS_22Kernel_traits_finalizeILj512E13__nv_bfloat16S2_fS2_fjLb0ELj1024ELj4ENS_18Kernel_traits_baseILj512ES2_S2_fS2_fjLj1024EEEEELb0ELb0EEEvNS_9BwdParamsE --------------------------
	.section	.nv.constant0._ZN10layer_norm22ln_bwd_finalize_kernelINS_22Kernel_traits_finalizeILj512E13__nv_bfloat16S2_fS2_fjLb0ELj1024ELj4ENS_18Kernel_traits_baseILj512ES2_S2_fS2_fjLj1024EEEEELb0ELb0EEEvNS_9BwdParamsE,"a",@progbits
	.sectionflags	@""
	.align	4
.nv.constant0._ZN10layer_norm22ln_bwd_finalize_kernelINS_22Kernel_traits_finalizeILj512E13__nv_bfloat16S2_fS2_fjLb0ELj1024ELj4ENS_18Kernel_traits_baseILj512ES2_S2_fS2_fjLj1024EEEEELb0ELb0EEEvNS_9BwdParamsE:
	.zero		824


//--------------------- .nv.constant0._ZN10layer_norm40ln_parallel_residual_bwd_finalize_kernelINS_22Kernel_traits_finalizeILj512E13__nv_bfloat16S2_fS2_fjLb0ELj1024ELj4ENS_18Kernel_traits_baseILj512ES2_S2_fS2_fjLj1024EEEEELb0EEEvNS_9BwdParamsE --------------------------
	.section	.nv.constant0._ZN10layer_norm40ln_parallel_residual_bwd_finalize_kernelINS_22Kernel_traits_finalizeILj512E13__nv_bfloat16S2_fS2_fjLb0ELj1024ELj4ENS_18Kernel_traits_baseILj512ES2_S2_fS2_fjLj1024EEEEELb0EEEvNS_9BwdParamsE,"a",@progbits
	.sectionflags	@""
	.align	4
.nv.constant0._ZN10layer_norm40ln_parallel_residual_bwd_finalize_kernelINS_22Kernel_traits_finalizeILj512E13__nv_bfloat16S2_fS2_fjLb0ELj1024ELj4ENS_18Kernel_traits_baseILj512ES2_S2_fS2_fjLj1024EEEEELb0EEEvNS_9BwdParamsE:
	.zero		824


//--------------------- .nv.constant0._ZN10layer_norm31ln_parallel_residual_bwd_kernelINS_13Kernel_traitsI13__nv_bfloat16S2_fS2_fjLj512ELj1ELj4ELj1ELj16ENS_18Kernel_traits_baseILj512ES2_S2_fS2_fjLj128EEEEELb1ELb1ELb0EEEvNS_9BwdParamsE --------------------------
	.section	.nv.constant0._ZN10layer_norm31ln_parallel_residual_bwd_kernelINS_13Kernel_traitsI13__nv_bfloat16S2_fS2_fjLj512ELj1ELj4ELj1ELj16ENS_18Kernel_traits_baseILj512ES2_S2_fS2_fjLj128EEEEELb1ELb1ELb0EEEvNS_9BwdParamsE,"a",@progbits
	.sectionflags	@""
	.align	4
.nv.constant0._ZN10layer_norm31ln_parallel_residual_bwd_kernelINS_13Kernel_traitsI13__nv_bfloat16S2_fS2_fjLj512ELj1ELj4ELj1ELj16ENS_18Kernel_traits_baseILj512ES2_S2_fS2_fjLj128EEEEELb1ELb1ELb0EEEvNS_9BwdParamsE:
	.zero		824


//--------------------- .nv.constant0._ZN10layer_norm22ln_bwd_finalize_kernelINS_22Kernel_traits_finalizeILj512E13__nv_bfloat16S2_fS2_fjLb0ELj1024ELj4ENS_18Kernel_traits_baseILj512ES2_S2_fS2_fjLj1024EEEEELb0ELb1EEEvNS_9BwdParamsE --------------------------
	.section	.nv.constant0._ZN10layer_norm22ln_bwd_finalize_kernelINS_22Kernel_traits_finalizeILj512E13__nv_bfloat16S2_fS2_fjLb0ELj1024ELj4ENS_18Kernel_traits_baseILj512ES2_S2_fS2_fjLj1024EEEEELb0ELb1EEEvNS_9BwdParamsE,"a",@progbits
	.sectionflags	@""
	.align	4
.nv.constant0._ZN10layer_norm22ln_bwd_finalize_kernelINS_22Kernel_traits_finalizeILj512E13__nv_bfloat16S2_fS2_fjLb0ELj1024ELj4ENS_18Kernel_traits_baseILj512ES2_S2_fS2_fjLj1024EEEEELb0ELb1EEEvNS_9BwdParamsE:
	.zero		824


//--------------------- .nv.constant0._ZN10layer_norm40ln_parallel_residual_bwd_finalize_kernelINS_22Kernel_traits_finalizeILj512E13__nv_bfloat16S2_fS2_fjLb0ELj1024ELj4ENS_18Kernel_traits_baseILj512ES2_S2_fS2_fjLj1024EEEEELb1EEEvNS_9BwdParamsE --------------------------
	.section	.nv.constant0._ZN10layer_norm40ln_parallel_residual_bwd_finalize_kernelINS_22Kernel_traits_finalizeILj512E13__nv_bfloat16S2_fS2_fjLb0ELj1024ELj4ENS_18Kernel_traits_baseILj512ES2_S2_fS2_fjLj1024EEEEELb1EEEvNS_9BwdParamsE,"a",@progbits
	.sectionflags	@""
	.align	4
.nv.constant0._ZN10layer_norm40ln_parallel_residual_bwd_finalize_kernelINS_22Kernel_traits_finalizeILj512E13__nv_bfloat16S2_fS2_fjLb0ELj1024ELj4ENS_18Kernel_traits_baseILj512ES2_S2_fS2_fjLj1024EEEEELb1EEEvNS_9BwdParamsE:
	.zero		824


//--------------------- .nv.constant0._ZN10layer_norm31ln_parallel_residual_bwd_kernelINS_13Kernel_traitsI13__nv_bfloat16S2_fS2_fjLj512ELj1ELj4ELj1ELj16ENS_18Kernel_traits_baseILj512ES2_S2_fS2_fjLj128EEEEELb1ELb1ELb1EEEvNS_9BwdParamsE --------------------------
	.section	.nv.constant0._ZN10layer_norm31ln_parallel_residual_bwd_kernelINS_13Kernel_traitsI13__nv_bfloat16S2_fS2_fjLj512ELj1ELj4ELj1ELj16ENS_18Kernel_traits_baseILj512ES2_S2_fS2_fjLj128EEEEELb1ELb1ELb1EEEvNS_9BwdParamsE,"a",@progbits
	.sectionflags	@""
	.align	4
.nv.constant0._ZN10layer_norm31ln_parallel_residual_bwd_kernelINS_13Kernel_traitsI13__nv_bfloat16S2_fS2_fjLj512ELj1ELj4ELj1ELj16ENS_18Kernel_traits_baseILj512ES2_S2_fS2_fjLj128EEEEELb1ELb1ELb1EEEvNS_9BwdParamsE:
	.zero		824


//--------------------- .nv.constant0._ZN10layer_norm31ln_parallel_residual_bwd_kernelINS_13Kernel_traitsIf13__nv_bfloat16fS2_fjLj512ELj1ELj4ELj1ELj16ENS_18Kernel_traits_baseILj512EfS2_fS2_fjLj128EEEEELb0ELb0ELb0EEEvNS_9BwdParamsE --------------------------
	.section	.nv.constant0._ZN10layer_norm31ln_parallel_residual_bwd_kernelINS_13Kernel_traitsIf13__nv_bfloat16fS2_fjLj512ELj1ELj4ELj1ELj16ENS_18Kernel_traits_baseILj512EfS2_fS2_fjLj128EEEEELb0ELb0ELb0EEEvNS_9BwdParamsE,"a",@progbits
	.sectionflags	@""
	.align	4
.nv.constant0._ZN10layer_norm31ln_parallel_residual_bwd_kernelINS_13Kernel_traitsIf13__nv_bfloat16fS2_fjLj512ELj1ELj4ELj1ELj16ENS_18Kernel_traits_baseILj512EfS2_fS2_fjLj128EEEEELb0ELb0ELb0EEEvNS_9BwdParamsE:
	.zero		824


//--------------------- .nv.constant0._ZN10layer_norm31ln_parallel_residual_bwd_kernelINS_13Kernel_traitsIf13__nv_bfloat16fS2_fjLj512ELj1ELj4ELj1ELj16ENS_18Kernel_traits_baseILj512EfS2_fS2_fjLj128EEEEELb0ELb0ELb1EEEvNS_9BwdParamsE --------------------------
	.section	.nv.constant0._ZN10layer_norm31ln_parallel_residual_bwd_kernelINS_13Kernel_traitsIf13__nv_bfloat16fS2_fjLj512ELj1ELj4ELj1ELj16ENS_18Kernel_traits_baseILj512EfS2_fS2_fjLj128EEEEELb0ELb0ELb1EEEvNS_9BwdParamsE,"a",@progbits
	.sectionflags	@""
	.align	4
.nv.constant0._ZN10layer_norm31ln_parallel_residual_bwd_kernelINS_13Kernel_traitsIf13__nv_bfloat16fS2_fjLj512ELj1ELj4ELj1ELj16ENS_18Kernel_traits_baseILj512EfS2_fS2_fjLj128EEEEELb0ELb0ELb1EEEvNS_9BwdParamsE:
	.zero		824


//--------------------- .nv.constant0._ZN10layer_norm31ln_parallel_residual_bwd_kernelINS_13Kernel_traitsIf13__nv_bfloat16fS2_fjLj512ELj1ELj4ELj1ELj16ENS_18Kernel_traits_baseILj512EfS2_fS2_fjLj128EEEEELb0ELb1ELb0EEEvNS_9BwdParamsE --------------------------
	.section	.nv.constant0._ZN10layer_norm31ln_parallel_residual_bwd_kernelINS_13Kernel_traitsIf13__nv_bfloat16fS2_fjLj512ELj1ELj4ELj1ELj16ENS_18Kernel_traits_baseILj512EfS2_fS2_fjLj128EEEEELb0ELb1ELb0EEEvNS_9BwdParamsE,"a",@progbits
	.sectionflags	@""
	.align	4
.nv.constant0._ZN10layer_norm31ln_parallel_residual_bwd_kernelINS_13Kernel_traitsIf13__nv_bfloat16fS2_fjLj512ELj1ELj4ELj1ELj16ENS_18Kernel_traits_baseILj512EfS2_fS2_fjLj128EEEEELb0ELb1ELb0EEEvNS_9BwdParamsE:
	.zero		824


//--------------------- .nv.constant0._ZN10layer_norm31ln_parallel_residual_bwd_kernelINS_13Kernel_traitsIf13__nv_bfloat16fS2_fjLj512ELj1ELj4ELj1ELj16ENS_18Kernel_traits_baseILj512EfS2_fS2_fjLj128EEEEELb0ELb1ELb1EEEvNS_9BwdParamsE --------------------------
	.section	.nv.constant0._ZN10layer_norm31ln_parallel_residual_bwd_kernelINS_13Kernel_traitsIf13__nv_bfloat16fS2_fjLj512ELj1ELj4ELj1ELj16ENS_18Kernel_traits_baseILj512EfS2_fS2_fjLj128EEEEELb0ELb1ELb1EEEvNS_9BwdParamsE,"a",@progbits
	.sectionflags	@""
	.align	4
.nv.constant0._ZN10layer_norm31ln_parallel_residual_bwd_kernelINS_13Kernel_traitsIf13__nv_bfloat16fS2_fjLj512ELj1ELj4ELj1ELj16ENS_18Kernel_traits_baseILj512EfS2_fS2_fjLj128EEEEELb0ELb1ELb1EEEvNS_9BwdParamsE:
	.zero		824


//--------------------- .nv.constant0._ZN10layer_norm31ln_parallel_residual_bwd_kernelINS_13Kernel_traitsIf13__nv_bfloat16fS2_fjLj512ELj1ELj4ELj1ELj16ENS_18Kernel_traits_baseILj512EfS2_fS2_fjLj128EEEEELb1ELb0ELb0EEEvNS_9BwdParamsE --------------------------
	.section	.nv.constant0._ZN10layer_norm31ln_parallel_residual_bwd_kernelINS_13Kernel_traitsIf13__nv_bfloat16fS2_fjLj512ELj1ELj4ELj1ELj16ENS_18Kernel_traits_baseILj512EfS2_fS2_fjLj128EEEEELb1ELb0ELb0EEEvNS_9BwdParamsE,"a",@progbits
	.sectionflags	@""
	.align	4
.nv.constant0._ZN10layer_norm31ln_parallel_residual_bwd_kernelINS_13Kernel_traitsIf13__nv_bfloat16fS2_fjLj512ELj1ELj4ELj1ELj16ENS_18Kernel_traits_baseILj512EfS2_fS2_fjLj128EEEEELb1ELb0ELb0EEEvNS_9BwdParamsE:
	.zero		824


//--------------------- .nv.constant0._ZN10layer_norm31ln_parallel_residual_bwd_kernelINS_13Kernel_traitsIf13__nv_bfloat16fS2_fjLj512ELj1ELj4ELj1ELj16ENS_18Kernel_traits_baseILj512EfS2_fS2_fjLj128EEEEELb1ELb0ELb1EEEvNS_9BwdParamsE --------------------------
	.section	.nv.constant0._ZN10layer_norm31ln_parallel_residual_bwd_kernelINS_13Kernel_traitsIf13__nv_bfloat16fS2_fjLj512ELj1ELj4ELj1ELj16ENS_18Kernel_traits_baseILj512EfS2_fS2_fjLj128EEEEELb1ELb0ELb1EEEvNS_9BwdParamsE,"a",@progbits
	.sectionflags	@""
	.align	4
.nv.constant0._ZN10layer_norm31ln_parallel_residual_bwd_kernelINS_13Kernel_traitsIf13__nv_bfloat16fS2_fjLj512ELj1ELj4ELj1ELj16ENS_18Kernel_traits_baseILj512EfS2_fS2_fjLj128EEEEELb1ELb0ELb1EEEvNS_9BwdParamsE:
	.zero		824


//--------------------- .nv.constant0._ZN10layer_norm22ln_bwd_finalize_kernelINS_22Kernel_traits_finalizeILj512Ef13__nv_bfloat16fS2_fjLb0ELj1024ELj4ENS_18Kernel_traits_baseILj512EfS2_fS2_fjLj1024EEEEELb0ELb0EEEvNS_9BwdParamsE --------------------------
	.section	.nv.constant0._ZN10layer_norm22ln_bwd_finalize_kernelINS_22Kernel_traits_finalizeILj512Ef13__nv_bfloat16fS2_fjLb0ELj1024ELj4ENS_18Kernel_traits_baseILj512EfS2_fS2_fjLj1024EEEEELb0ELb0EEEvNS_9BwdParamsE,"a",@progbits
	.sectionflags	@""
	.align	4
.nv.constant0._ZN10layer_norm22ln_bwd_finalize_kernelINS_22Kernel_traits_finalizeILj512Ef13__nv_bfloat16fS2_fjLb0ELj1024ELj4ENS_18Kernel_traits_baseILj512EfS2_fS2_fjLj1024EEEEELb0ELb0EEEvNS_9BwdParamsE:
	.zero		824


//--------------------- .nv.constant0._ZN10layer_norm40ln_parallel_residual_bwd_finalize_kernelINS_22Kernel_traits_finalizeILj512Ef13__nv_bfloat16fS2_fjLb0ELj1024ELj4ENS_18Kernel_traits_baseILj512EfS2_fS2_fjLj1024EEEEELb0EEEvNS_9BwdParamsE --------------------------
	.section	.nv.constant0._ZN10layer_norm40ln_parallel_residual_bwd_finalize_kernelINS_22Kernel_traits_finalizeILj512Ef13__nv_bfloat16fS2_fjLb0ELj1024ELj4ENS_18Kernel_traits_baseILj512EfS2_fS2_fjLj1024EEEEELb0EEEvNS_9BwdParamsE,"a",@progbits
	.sectionflags	@""
	.align	4
.nv.constant0._ZN10layer_norm40ln_parallel_residual_bwd_finalize_kernelINS_22Kernel_traits_finalizeILj512Ef13__nv_bfloat16fS2_fjLb0ELj1024ELj4ENS_18Kernel_traits_baseILj512EfS2_fS2_fjLj1024EEEEELb0EEEvNS_9BwdParamsE:
	.zero		824


//--------------------- .nv.constant0._ZN10layer_norm31ln_parallel_residual_bwd_kernelINS_13Kernel_traitsIf13__nv_bfloat16fS2_fjLj512ELj1ELj4ELj1ELj16ENS_18Kernel_traits_baseILj512EfS2_fS2_fjLj128EEEEELb1ELb1ELb0EEEvNS_9BwdParamsE --------------------------
	.section	.nv.constant0._ZN10layer_norm31ln_parallel_residual_bwd_kernelINS_13Kernel_traitsIf13__nv_bfloat16fS2_fjLj512ELj1ELj4ELj1ELj16ENS_18Kernel_traits_baseILj512EfS2_fS2_fjLj128EEEEELb1ELb1ELb0EEEvNS_9BwdParamsE,"a",@progbits
	.sectionflags	@""
	.align	4
.nv.constant0._ZN10layer_norm31ln_parallel_residual_bwd_kernelINS_13Kernel_traitsIf13__nv_bfloat16fS2_fjLj512ELj1ELj4ELj1ELj16ENS_18Kernel_traits_baseILj512EfS2_fS2_fjLj128EEEEELb1ELb1ELb0EEEvNS_9BwdParamsE:
	.zero		824


//--------------------- .nv.constant0._ZN10layer_norm22ln_bwd_finalize_kernelINS_22Kernel_traits_finalizeILj512Ef13__nv_bfloat16fS2_fjLb0ELj1024ELj4ENS_18Kernel_traits_baseILj512EfS2_fS2_fjLj1024EEEEELb0ELb1EEEvNS_9BwdParamsE --------------------------
	.section	.nv.constant0._ZN10layer_norm22ln_bwd_finalize_kernelINS_22Kernel_traits_finalizeILj512Ef13__nv_bfloat16fS2_fjLb0ELj1024ELj4ENS_18Kernel_traits_baseILj512EfS2_fS2_fjLj1024EEEEELb0ELb1EEEvNS_9BwdParamsE,"a",@progbits
	.sectionflags	@""
	.align	4
.nv.constant0._ZN10layer_norm22ln_bwd_finalize_kernelINS_22Kernel_traits_finalizeILj512Ef13__nv_bfloat16fS2_fjLb0ELj1024ELj4ENS_18Kernel_traits_baseILj512EfS2_fS2_fjLj1024EEEEELb0ELb1EEEvNS_9BwdParamsE:
	.zero		824


//--------------------- .nv.constant0._ZN10layer_norm40ln_parallel_residual_bwd_finalize_kernelINS_22Kernel_traits_finalizeILj512Ef13__nv_bfloat16fS2_fjLb0ELj1024ELj4ENS_18Kernel_traits_baseILj512EfS2_fS2_fjLj1024EEEEELb1EEEvNS_9BwdParamsE --------------------------
	.section	.nv.constant0._ZN10layer_norm40ln_parallel_residual_bwd_finalize_kernelINS_22Kernel_traits_finalizeILj512Ef13__nv_bfloat16fS2_fjLb0ELj1024ELj4ENS_18Kernel_traits_baseILj512EfS2_fS2_fjLj1024EEEEELb1EEEvNS_9BwdParamsE,"a",@progbits
	.sectionflags	@""
	.align	4
.nv.constant0._ZN10layer_norm40ln_parallel_residual_bwd_finalize_kernelINS_22Kernel_traits_finalizeILj512Ef13__nv_bfloat16fS2_fjLb0ELj1024ELj4ENS_18Kernel_traits_baseILj512EfS2_fS2_fjLj1024EEEEELb1EEEvNS_9BwdParamsE:
	.zero		824


//--------------------- .nv.constant0._ZN10layer_norm31ln_parallel_residual_bwd_kernelINS_13Kernel_traitsIf13__nv_bfloat16fS2_fjLj512ELj1ELj4ELj1ELj16ENS_18Kernel_traits_baseILj512EfS2_fS2_fjLj128EEEEELb1ELb1ELb1EEEvNS_9BwdParamsE --------------------------
	.section	.nv.constant0._ZN10layer_norm31ln_parallel_residual_bwd_kernelINS_13Kernel_traitsIf13__nv_bfloat16fS2_fjLj512ELj1ELj4ELj1ELj16ENS_18Kernel_traits_baseILj512EfS2_fS2_fjLj128EEEEELb1ELb1ELb1EEEvNS_9BwdParamsE,"a",@progbits
	.sectionflags	@""
	.align	4
.nv.constant0._ZN10layer_norm31ln_parallel_residual_bwd_kernelINS_13Kernel_traitsIf13__nv_bfloat16fS2_fjLj512ELj1ELj4ELj1ELj16ENS_18Kernel_traits_baseILj512EfS2_fS2_fjLj128EEEEELb1ELb1ELb1EEEvNS_9BwdParamsE:
	.zero		824


//--------------------- .nv.constant0._ZN10layer_norm31ln_parallel_residual_bwd_kernelINS_13Kernel_traitsIf6__halfS2_S2_fjLj512ELj1ELj4ELj1ELj16ENS_18Kernel_traits_baseILj512EfS2_S2_S2_fjLj128EEEEELb0ELb0ELb0EEEvNS_9BwdParamsE --------------------------
	.section	.nv.constant0._ZN10layer_norm31ln_parallel_residual_bwd_kernelINS_13Kernel_traitsIf6__halfS2_S2_fjLj512ELj1ELj4ELj1ELj16ENS_18Kernel_traits_baseILj512EfS2_S2_S2_fjLj128EEEEELb0ELb0ELb0EEEvNS_9BwdParamsE,"a",@progbits
	.sectionflags	@""
	.align	4
.nv.constant0._ZN10layer_norm31ln_parallel_residual_bwd_kernelINS_13Kernel_traitsIf6__halfS2_S2_fjLj512ELj1ELj4ELj1ELj16ENS_18Kernel_traits_baseILj512EfS2_S2_S2_fjLj128EEEEELb0ELb0ELb0EEEvNS_9BwdParamsE:
	.zero		824


//--------------------- .nv.constant0._ZN10layer_norm31ln_parallel_residual_bwd_kernelINS_13Kernel_traitsIf6__halfS2_S2_fjLj512ELj1ELj4ELj1ELj16ENS_18Kernel_traits_baseILj512EfS2_S2_S2_fjLj128EEEEELb0ELb0ELb1EEEvNS_9BwdParamsE --------------------------
	.section	.nv.constant0._ZN10layer_norm31ln_parallel_residual_bwd_kernelINS_13Kernel_traitsIf6__halfS2_S2_fjLj512ELj1ELj4ELj1ELj16ENS_18Kernel_traits_baseILj512EfS2_S2_S2_fjLj128EEEEELb0ELb0ELb1EEEvNS_9BwdParamsE,"a",@progbits
	.sectionflags	@""
	.align	4
.nv.constant0._ZN10layer_norm31ln_parallel_residual_bwd_kernelINS_13Kernel_traitsIf6__halfS2_S2_fjLj512ELj1ELj4ELj1ELj16ENS_18Kernel_traits_baseILj512EfS2_S2_S2_fjLj128EEEEELb0ELb0ELb1EEEvNS_9BwdParamsE:
	.zero		824


//--------------------- .nv.constant0._ZN10layer_norm31ln_parallel_residual_bwd_kernelINS_13Kernel_traitsIf6__halfS2_S2_fjLj512ELj1ELj4ELj1ELj16ENS_18Kernel_traits_baseILj512EfS2_S2_S2_fjLj128EEEEELb0ELb1ELb0EEEvNS_9BwdParamsE --------------------------
	.section	.nv.constant0._ZN10layer_norm31ln_parallel_residual_bwd_kernelINS_13Kernel_traitsIf6__halfS2_S2_fjLj512ELj1ELj4ELj1ELj16ENS_18Kernel_traits_baseILj512EfS2_S2_S2_fjLj128EEEEELb0ELb1ELb0EEEvNS_9BwdParamsE,"a",@progbits
	.sectionflags	@""
	.align	4
.nv.constant0._ZN10layer_norm31ln_parallel_residual_bwd_kernelINS_13Kernel_traitsIf6__halfS2_S2_fjLj512ELj1ELj4ELj1ELj16ENS_18Kernel_traits_baseILj512EfS2_S2_S2_fjLj128EEEEELb0ELb1ELb0EEEvNS_9BwdParamsE:
	.zero		824


//--------------------- .nv.constant0._ZN10layer_norm31ln_parallel_residual_bwd_kernelINS_13Kernel_traitsIf6__halfS2_S2_fjLj512ELj1ELj4ELj1ELj16ENS_18Kernel_traits_baseILj512EfS2_S2_S2_fjLj128EEEEELb0ELb1ELb1EEEvNS_9BwdParamsE --------------------------
	.section	.nv.constant0._ZN10layer_norm31ln_parallel_residual_bwd_kernelINS_13Kernel_traitsIf6__halfS2_S2_fjLj512ELj1ELj4ELj1ELj16ENS_18Kernel_traits_baseILj512EfS2_S2_S2_fjLj128EEEEELb0ELb1ELb1EEEvNS_9BwdParamsE,"a",@progbits
	.sectionflags	@""
	.align	4
.nv.constant0._ZN10layer_norm31ln_parallel_residual_bwd_kernelINS_13Kernel_traitsIf6__halfS2_S2_fjLj512ELj1ELj4ELj1ELj16ENS_18Kernel_traits_baseILj512EfS2_S2_S2_fjLj128EEEEELb0ELb1ELb1EEEvNS_9BwdParamsE:
	.zero		824


//--------------------- .nv.constant0._ZN10layer_norm31ln_parallel_residual_bwd_kernelINS_13Kernel_traitsIf6__halfS2_S2_fjLj512ELj1ELj4ELj1ELj16ENS_18Kernel_traits_baseILj512EfS2_S2_S2_fjLj128EEEEELb1ELb0ELb0EEEvNS_9BwdParamsE --------------------------
	.section	.nv.constant0._ZN10layer_norm31ln_parallel_residual_bwd_kernelINS_13Kernel_traitsIf6__halfS2_S2_fjLj512ELj1ELj4ELj1ELj16ENS_18Kernel_traits_baseILj512EfS2_S2_S2_fjLj128EEEEELb1ELb0ELb0EEEvNS_9BwdParamsE,"a",@progbits
	.sectionflags	@""
	.align	4
.nv.constant0._ZN10layer_norm31ln_parallel_residual_bwd_kernelINS_13Kernel_traitsIf6__halfS2_S2_fjLj512ELj1ELj4ELj1ELj16ENS_18Kernel_traits_baseILj512EfS2_S2_S2_fjLj128EEEEELb1ELb0ELb0EEEvNS_9BwdParamsE:
	.zero		824


//--------------------- .nv.constant0._ZN10layer_norm31ln_parallel_residual_bwd_kernelINS_13Kernel_traitsIf6__halfS2_S2_fjLj512ELj1ELj4ELj1ELj16ENS_18Kernel_traits_baseILj512EfS2_S2_S2_fjLj128EEEEELb1ELb0ELb1EEEvNS_9BwdParamsE --------------------------
	.section	.nv.constant0._ZN10layer_norm31ln_parallel_residual_bwd_kernelINS_13Kernel_traitsIf6__halfS2_S2_fjLj512ELj1ELj4ELj1ELj16ENS_18Kernel_traits_baseILj512EfS2_S2_S2_fjLj128EEEEELb1ELb0ELb1EEEvNS_9BwdParamsE,"a",@progbits
	.sectionflags	@""
	.align	4
.nv.constant0._ZN10layer_norm31ln_parallel_residual_bwd_kernelINS_13Kernel_traitsIf6__halfS2_S2_fjLj512ELj1ELj4ELj1ELj16ENS_18Kernel_traits_baseILj512EfS2_S2_S2_fjLj128EEEEELb1ELb0ELb1EEEvNS_9BwdParamsE:
	.zero		824


//--------------------- .nv.constant0._ZN10layer_norm22ln_bwd_finalize_kernelINS_22Kernel_traits_finalizeILj512Ef6__halfS2_S2_fjLb0ELj1024ELj4ENS_18Kernel_traits_baseILj512EfS2_S2_S2_fjLj1024EEEEELb0ELb0EEEvNS_9BwdParamsE --------------------------
	.section	.nv.constant0._ZN10layer_norm22ln_bwd_finalize_kernelINS_22Kernel_traits_finalizeILj512Ef6__halfS2_S2_fjLb0ELj1024ELj4ENS_18Kernel_traits_baseILj512EfS2_S2_S2_fjLj1024EEEEELb0ELb0EEEvNS_9BwdParamsE,"a",@progbits
	.sectionflags	@""
	.align	4
.nv.constant0._ZN10layer_norm22ln_bwd_finalize_kernelINS_22Kernel_traits_finalizeILj512Ef6__halfS2_S2_fjLb0ELj1024ELj4ENS_18Kernel_traits_baseILj512EfS2_S2_S2_fjLj1024EEEEELb0ELb0EEEvNS_9BwdParamsE:
	.zero		824


//--------------------- .nv.constant0._ZN10layer_norm40ln_parallel_residual_bwd_finalize_kernelINS_22Kernel_traits_finalizeILj512Ef6__halfS2_S2_fjLb0ELj1024ELj4ENS_18Kernel_traits_baseILj512EfS2_S2_S2_fjLj1024EEEEELb0EEEvNS_9BwdParamsE --------------------------
	.section	.nv.constant0._ZN10layer_norm40ln_parallel_residual_bwd_finalize_kernelINS_22Kernel_traits_finalizeILj512Ef6__halfS2_S2_fjLb0ELj1024ELj4ENS_18Kernel_traits_baseILj512EfS2_S2_S2_fjLj1024EEEEELb0EEEvNS_9BwdParamsE,"a",@progbits
	.sectionflags	@""
	.align	4
.nv.constant0._ZN10layer_norm40ln_parallel_residual_bwd_finalize_kernelINS_22Kernel_traits_finalizeILj512Ef6__halfS2_S2_fjLb0ELj1024ELj4ENS_18Kernel_traits_baseILj512EfS2_S2_S2_fjLj1024EEEEELb0EEEvNS_9BwdParamsE:
	.zero		824


//--------------------- .nv.constant0._ZN10layer_norm31ln_parallel_residual_bwd_kernelINS_13Kernel_traitsIf6__halfS2_S2_fjLj512ELj1ELj4ELj1ELj16ENS_18Kernel_traits_baseILj512EfS2_S2_S2_fjLj128EEEEELb1ELb1ELb0EEEvNS_9BwdParamsE --------------------------
	.section	.nv.constant0._ZN10layer_norm31ln_parallel_residual_bwd_kernelINS_13Kernel_traitsIf6__halfS2_S2_fjLj512ELj1ELj4ELj1ELj16ENS_18Kernel_traits_baseILj512EfS2_S2_S2_fjLj128EEEEELb1ELb1ELb0EEEvNS_9BwdParamsE,"a",@progbits
	.sectionflags	@""
	.align	4
.nv.constant0._ZN10layer_norm31ln_parallel_residual_bwd_kernelINS_13Kernel_traitsIf6__halfS2_S2_fjLj512ELj1ELj4ELj1ELj16ENS_18Kernel_traits_baseILj512EfS2_S2_S2_fjLj128EEEEELb1ELb1ELb0EEEvNS_9BwdParamsE:
	.zero		824


//--------------------- .nv.constant0._ZN10layer_norm22ln_bwd_finalize_kernelINS_22Kernel_traits_finalizeILj512Ef6__halfS2_S2_fjLb0ELj1024ELj4ENS_18Kernel_traits_baseILj512EfS2_S2_S2_fjLj1024EEEEELb0ELb1EEEvNS_9BwdParamsE --------------------------
	.section	.nv.constant0._ZN10layer_norm22ln_bwd_finalize_kernelINS_22Kernel_traits_finalizeILj512Ef6__halfS2_S2_fjLb0ELj1024ELj4ENS_18Kernel_traits_baseILj512EfS2_S2_S2_fjLj1024EEEEELb0ELb1EEEvNS_9BwdParamsE,"a",@progbits
	.sectionflags	@""
	.align	4
.nv.constant0._ZN10layer_norm22ln_bwd_finalize_kernelINS_22Kernel_traits_finalizeILj512Ef6__halfS2_S2_fjLb0ELj1024ELj4ENS_18Kernel_traits_baseILj512EfS2_S2_S2_fjLj1024EEEEELb0ELb1EEEvNS_9BwdParamsE:
	.zero		824


//--------------------- .nv.constant0._ZN10layer_norm40ln_parallel_residual_bwd_finalize_kernelINS_22Kernel_traits_finalizeILj512Ef6__halfS2_S2_fjLb0ELj1024ELj4ENS_18Kernel_traits_baseILj512EfS2_S2_S2_fjLj1024EEEEELb1EEEvNS_9BwdParamsE --------------------------
	.section	.nv.constant0._ZN10layer_norm40ln_parallel_residual_bwd_finalize_kernelINS_22Kernel_traits_finalizeILj512Ef6__halfS2_S2_fjLb0ELj1024ELj4ENS_18Kernel_traits_baseILj512EfS2_S2_S2_fjLj1024EEEEELb1EEEvNS_9BwdParamsE,"a",@progbits
	.sectionflags	@""
	.align	4
.nv.constant0._ZN10layer_norm40ln_parallel_residual_bwd_finalize_kernelINS_22Kernel_traits_finalizeILj512Ef6__halfS2_S2_fjLb0ELj1024ELj4ENS_18Kernel_traits_baseILj512EfS2_S2_S2_fjLj1024EEEEELb1EEEvNS_9BwdParamsE:
	.zero		824


//--------------------- .nv.constant0._ZN10layer_norm31ln_parallel_residual_bwd_kernelINS_13Kernel_traitsIf6__halfS2_S2_fjLj512ELj1ELj4ELj1ELj16ENS_18Kernel_traits_baseILj512EfS2_S2_S2_fjLj128EEEEELb1ELb1ELb1EEEvNS_9BwdParamsE --------------------------
	.section	.nv.constant0._ZN10layer_norm31ln_parallel_residual_bwd_kernelINS_13Kernel_traitsIf6__halfS2_S2_fjLj512ELj1ELj4ELj1ELj16ENS_18Kernel_traits_baseILj512EfS2_S2_S2_fjLj128EEEEELb1ELb1ELb1EEEvNS_9BwdParamsE,"a",@progbits
	.sectionflags	@""
	.align	4
.nv.constant0._ZN10layer_norm31ln_parallel_residual_bwd_kernelINS_13Kernel_traitsIf6__halfS2_S2_fjLj512ELj1ELj4ELj1ELj16ENS_18Kernel_traits_baseILj512EfS2_S2_S2_fjLj128EEEEELb1ELb1ELb1EEEvNS_9BwdParamsE:
	.zero		824


//--------------------- .nv.constant0._ZN10layer_norm31ln_parallel_residual_bwd_kernelINS_13Kernel_traitsI6__halfS2_fS2_fjLj512ELj1ELj4ELj1ELj16ENS_18Kernel_traits_baseILj512ES2_S2_fS2_fjLj128EEEEELb0ELb0ELb0EEEvNS_9BwdParamsE --------------------------
	.section	.nv.constant0._ZN10layer_norm31ln_parallel_residual_bwd_kernelINS_13Kernel_traitsI6__halfS2_fS2_fjLj512ELj1ELj4ELj1ELj16ENS_18Kernel_traits_baseILj512ES2_S2_fS2_fjLj128EEEEELb0ELb0ELb0EEEvNS_9BwdParamsE,"a",@progbits
	.sectionflags	@""
	.align	4
.nv.constant0._ZN10layer_norm31ln_parallel_residual_bwd_kernelINS_13Kernel_traitsI6__halfS2_fS2_fjLj512ELj1ELj4ELj1ELj16ENS_18Kernel_traits_baseILj512ES2_S2_fS2_fjLj128EEEEELb0ELb0ELb0EEEvNS_9BwdParamsE:
	.zero		824


//--------------------- .nv.constant0._ZN10layer_norm31ln_parallel_residual_bwd_kernelINS_13Kernel_traitsI6__halfS2_fS2_fjLj512ELj1ELj4ELj1ELj16ENS_18Kernel_traits_baseILj512ES2_S2_fS2_fjLj128EEEEELb0ELb0ELb1EEEvNS_9BwdParamsE --------------------------
	.section	.nv.constant0._ZN10layer_norm31ln_parallel_residual_bwd_kernelINS_13Kernel_traitsI6__halfS2_fS2_fjLj512ELj1ELj4ELj1ELj16ENS_18Kernel_traits_baseILj512ES2_S2_fS2_fjLj128EEEEELb0ELb0ELb1EEEvNS_9BwdParamsE,"a",@progbits
	.sectionflags	@""
	.align	4
.nv.constant0._ZN10layer_norm31ln_parallel_residual_bwd_kernelINS_13Kernel_traitsI6__halfS2_fS2_fjLj512ELj1ELj4ELj1ELj16ENS_18Kernel_traits_baseILj512ES2_S2_fS2_fjLj128EEEEELb0ELb0ELb1EEEvNS_9BwdParamsE:
	.zero		824


//--------------------- .nv.constant0._ZN10layer_norm31ln_parallel_residual_bwd_kernelINS_13Kernel_traitsI6__halfS2_fS2_fjLj512ELj1ELj4ELj1ELj16ENS_18Kernel_traits_baseILj512ES2_S2_fS2_fjLj128EEEEELb0ELb1ELb0EEEvNS_9BwdParamsE --------------------------
	.section	.nv.constant0._ZN10layer_norm31ln_parallel_residual_bwd_kernelINS_13Kernel_traitsI6__halfS2_fS2_fjLj512ELj1ELj4ELj1ELj16ENS_18Kernel_traits_baseILj512ES2_S2_fS2_fjLj128EEEEELb0ELb1ELb0EEEvNS_9BwdParamsE,"a",@progbits
	.sectionflags	@""
	.align	4
.nv.constant0._ZN10layer_norm31ln_parallel_residual_bwd_kernelINS_13Kernel_traitsI6__halfS2_fS2_fjLj512ELj1ELj4ELj1ELj16ENS_18Kernel_traits_baseILj512ES2_S2_fS2_fjLj128EEEEELb0ELb1ELb0EEEvNS_9BwdParamsE:
	.zero		824


//--------------------- .nv.constant0._ZN10layer_norm31ln_parallel_residual_bwd_kernelINS_13Kernel_traitsI6__halfS2_fS2_fjLj512ELj1ELj4ELj1ELj16ENS_18Kernel_traits_baseILj512ES2_S2_fS2_fjLj128EEEEELb0ELb1ELb1EEEvNS_9BwdParamsE --------------------------
	.section	.nv.constant0._ZN10layer_norm31ln_parallel_residual_bwd_kernelINS_13Kernel_traitsI6__halfS2_fS2_fjLj512ELj1ELj4ELj1ELj16ENS_18Kernel_traits_baseILj512ES2_S2_fS2_fjLj128EEEEELb0ELb1ELb1EEEvNS_9BwdParamsE,"a",@progbits
	.sectionflags	@""
	.align	4
.nv.constant0._ZN10layer_norm31ln_parallel_residual_bwd_kernelINS_13Kernel_traitsI6__halfS2_fS2_fjLj512ELj1ELj4ELj1ELj16ENS_18Kernel_traits_baseILj512ES2_S2_fS2_fjLj128EEEEELb0ELb1ELb1EEEvNS_9BwdParamsE:
	.zero		824


//--------------------- .nv.constant0._ZN10layer_norm31ln_parallel_residual_bwd_kernelINS_13Kernel_traitsI6__halfS2_fS2_fjLj512ELj1ELj4ELj1ELj16ENS_18Kernel_traits_baseILj512ES2_S2_fS2_fjLj128EEEEELb1ELb0ELb0EEEvNS_9BwdParamsE --------------------------
	.section	.nv.constant0._ZN10layer_norm31ln_parallel_residual_bwd_kernelINS_13Kernel_traitsI6__halfS2_fS2_fjLj512ELj1ELj4ELj1ELj16ENS_18Kernel_traits_baseILj512ES2_S2_fS2_fjLj128EEEEELb1ELb0ELb0EEEvNS_9BwdParamsE,"a",@progbits
	.sectionflags	@""
	.align	4
.nv.constant0._ZN10layer_norm31ln_parallel_residual_bwd_kernelINS_13Kernel_traitsI6__halfS2_fS2_fjLj512ELj1ELj4ELj1ELj16ENS_18Kernel_traits_baseILj512ES2_S2_fS2_fjLj128EEEEELb1ELb0ELb0EEEvNS_9BwdParamsE:
	.zero		824


//--------------------- .nv.constant0._ZN10layer_norm31ln_parallel_residual_bwd_kernelINS_13Kernel_traitsI6__halfS2_fS2_fjLj512ELj1ELj4ELj1ELj16ENS_18Kernel_traits_baseILj512ES2_S2_fS2_fjLj128EEEEELb1ELb0ELb1EEEvNS_9BwdParamsE --------------------------
	.section	.nv.constant0._ZN10layer_norm31ln_parallel_residual_bwd_kernelINS_13Kernel_traitsI6__halfS2_fS2_fjLj512ELj1ELj4ELj1ELj16ENS_18Kernel_traits_baseILj512ES2_S2_fS2_fjLj128EEEEELb1ELb0ELb1EEEvNS_9BwdParamsE,"a",@progbits
	.sectionflags	@""
	.align	4
.nv.constant0._ZN10layer_norm31ln_parallel_residual_bwd_kernelINS_13Kernel_traitsI6__halfS2_fS2_fjLj512ELj1ELj4ELj1ELj16ENS_18Kernel_traits_baseILj512ES2_S2_fS2_fjLj128EEEEELb1ELb0ELb1EEEvNS_9BwdParamsE:
	.zero		824


//--------------------- .nv.constant0._ZN10layer_norm22ln_bwd_finalize_kernelINS_22Kernel_traits_finalizeILj512E6__halfS2_fS2_fjLb0ELj1024ELj4ENS_18Kernel_traits_baseILj512ES2_S2_fS2_fjLj1024EEEEELb0ELb0EEEvNS_9BwdParamsE --------------------------
	.section	.nv.constant0._ZN10layer_norm22ln_bwd_finalize_kernelINS_22Kernel_traits_finalizeILj512E6__halfS2_fS2_fjLb0ELj1024ELj4ENS_18Kernel_traits_baseILj512ES2_S2_fS2_fjLj1024EEEEELb0ELb0EEEvNS_9BwdParamsE,"a",@progbits
	.sectionflags	@""
	.align	4
.nv.constant0._ZN10layer_norm22ln_bwd_finalize_kernelINS_22Kernel_traits_finalizeILj512E6__halfS2_fS2_fjLb0ELj1024ELj4ENS_18Kernel_traits_baseILj512ES2_S2_fS2_fjLj1024EEEEELb0ELb0EEEvNS_9BwdParamsE:
	.zero		824


//--------------------- .nv.constant0._ZN10layer_norm40ln_parallel_residual_bwd_finalize_kernelINS_22Kernel_traits_finalizeILj512E6__halfS2_fS2_fjLb0ELj1024ELj4ENS_18Kernel_traits_baseILj512ES2_S2_fS2_fjLj1024EEEEELb0EEEvNS_9BwdParamsE --------------------------
	.section	.nv.constant0._ZN10layer_norm40ln_parallel_residual_bwd_finalize_kernelINS_22Kernel_traits_finalizeILj512E6__halfS2_fS2_fjLb0ELj1024ELj4ENS_18Kernel_traits_baseILj512ES2_S2_fS2_fjLj1024EEEEELb0EEEvNS_9BwdParamsE,"a",@progbits
	.sectionflags	@""
	.align	4
.nv.constant0._ZN10layer_norm40ln_parallel_residual_bwd_finalize_kernelINS_22Kernel_traits_finalizeILj512E6__halfS2_fS2_fjLb0ELj1024ELj4ENS_18Kernel_traits_baseILj512ES2_S2_fS2_fjLj1024EEEEELb0EEEvNS_9BwdParamsE:
	.zero		824


//--------------------- .nv.constant0._ZN10layer_norm31ln_parallel_residual_bwd_kernelINS_13Kernel_traitsI6__halfS2_fS2_fjLj512ELj1ELj4ELj1ELj16ENS_18Kernel_traits_baseILj512ES2_S2_fS2_fjLj128EEEEELb1ELb1ELb0EEEvNS_9BwdParamsE --------------------------
	.section	.nv.constant0._ZN10layer_norm31ln_parallel_residual_bwd_kernelINS_13Kernel_traitsI6__halfS2_fS2_fjLj512ELj1ELj4ELj1ELj16ENS_18Kernel_traits_baseILj512ES2_S2_fS2_fjLj128EEEEELb1ELb1ELb0EEEvNS_9BwdParamsE,"a",@progbits
	.sectionflags	@""
	.align	4
.nv.constant0._ZN10layer_norm31ln_parallel_residual_bwd_kernelINS_13Kernel_traitsI6__halfS2_fS2_fjLj512ELj1ELj4ELj1ELj16ENS_18Kernel_traits_baseILj512ES2_S2_fS2_fjLj128EEEEELb1ELb1ELb0EEEvNS_9BwdParamsE:
	.zero		824


//--------------------- .nv.constant0._ZN10layer_norm22ln_bwd_finalize_kernelINS_22Kernel_traits_finalizeILj512E6__halfS2_fS2_fjLb0ELj1024ELj4ENS_18Kernel_traits_baseILj512ES2_S2_fS2_fjLj1024EEEEELb0ELb1EEEvNS_9BwdParamsE --------------------------
	.section	.nv.constant0._ZN10layer_norm22ln_bwd_finalize_kernelINS_22Kernel_traits_finalizeILj512E6__halfS2_fS2_fjLb0ELj1024ELj4ENS_18Kernel_traits_baseILj512ES2_S2_fS2_fjLj1024EEEEELb0ELb1EEEvNS_9BwdParamsE,"a",@progbits
	.sectionflags	@""
	.align	4
.nv.constant0._ZN10layer_norm22ln_bwd_finalize_kernelINS_22Kernel_traits_finalizeILj512E6__halfS2_fS2_fjLb0ELj1024ELj4ENS_18Kernel_traits_baseILj512ES2_S2_fS2_fjLj1024EEEEELb0ELb1EEEvNS_9BwdParamsE:
	.zero		824


//--------------------- .nv.constant0._ZN10layer_norm40ln_parallel_residual_bwd_finalize_kernelINS_22Kernel_traits_finalizeILj512E6__halfS2_fS2_fjLb0ELj1024ELj4ENS_18Kernel_traits_baseILj512ES2_S2_fS2_fjLj1024EEEEELb1EEEvNS_9BwdParamsE --------------------------
	.section	.nv.constant0._ZN10layer_norm40ln_parallel_residual_bwd_finalize_kernelINS_22Kernel_traits_finalizeILj512E6__halfS2_fS2_fjLb0ELj1024ELj4ENS_18Kernel_traits_baseILj512ES2_S2_fS2_fjLj1024EEEEELb1EEEvNS_9BwdParamsE,"a",@progbits
	.sectionflags	@""
	.align	4
.nv.constant0._ZN10layer_norm40ln_parallel_residual_bwd_finalize_kernelINS_22Kernel_traits_finalizeILj512E6__halfS2_fS2_fjLb0ELj1024ELj4ENS_18Kernel_traits_baseILj512ES2_S2_fS2_fjLj1024EEEEELb1EEEvNS_9BwdParamsE:
	.zero		824


//--------------------- .nv.constant0._ZN10layer_norm31ln_parallel_residual_bwd_kernelINS_13Kernel_traitsI6__halfS2_fS2_fjLj512ELj1ELj4ELj1ELj16ENS_18Kernel_traits_baseILj512ES2_S2_fS2_fjLj128EEEEELb1ELb1ELb1EEEvNS_9BwdParamsE --------------------------
	.section	.nv.constant0._ZN10layer_norm31ln_parallel_residual_bwd_kernelINS_13Kernel_traitsI6__halfS2_fS2_fjLj512ELj1ELj4ELj1ELj16ENS_18Kernel_traits_baseILj512ES2_S2_fS2_fjLj128EEEEELb1ELb1ELb1EEEvNS_9BwdParamsE,"a",@progbits
	.sectionflags	@""
	.align	4
.nv.constant0._ZN10layer_norm31ln_parallel_residual_bwd_kernelINS_13Kernel_traitsI6__halfS2_fS2_fjLj512ELj1ELj4ELj1ELj16ENS_18Kernel_traits_baseILj512ES2_S2_fS2_fjLj128EEEEELb1ELb1ELb1EEEvNS_9BwdParamsE:
	.zero		824


//--------------------- .nv.constant0._ZN10layer_norm31ln_parallel_residual_bwd_kernelINS_13Kernel_traitsIf6__halffS2_fjLj512ELj1ELj4ELj1ELj16ENS_18Kernel_traits_baseILj512EfS2_fS2_fjLj128EEEEELb0ELb0ELb0EEEvNS_9BwdParamsE --------------------------
	.section	.nv.constant0._ZN10layer_norm31ln_parallel_residual_bwd_kernelINS_13Kernel_traitsIf6__halffS2_fjLj512ELj1ELj4ELj1ELj16ENS_18Kernel_traits_baseILj512EfS2_fS2_fjLj128EEEEELb0ELb0ELb0EEEvNS_9BwdParamsE,"a",@progbits
	.sectionflags	@""
	.align	4
.nv.constant0._ZN10layer_norm31ln_parallel_residual_bwd_kernelINS_13Kernel_traitsIf6__halffS2_fjLj512ELj1ELj4ELj1ELj16ENS_18Kernel_traits_baseILj512EfS2_fS2_fjLj128EEEEELb0ELb0ELb0EEEvNS_9BwdParamsE:
	.zero		824


//--------------------- .nv.constant0._ZN10layer_norm31ln_parallel_residual_bwd_kernelINS_13Kernel_traitsIf6__halffS2_fjLj512ELj1ELj4ELj1ELj16ENS_18Kernel_traits_baseILj512EfS2_fS2_fjLj128EEEEELb0ELb0ELb1EEEvNS_9BwdParamsE --------------------------
	.section	.nv.constant0._ZN10layer_norm31ln_parallel_residual_bwd_kernelINS_13Kernel_traitsIf6__halffS2_fjLj512ELj1ELj4ELj1ELj16ENS_18Kernel_traits_baseILj512EfS2_fS2_fjLj128EEEEELb0ELb0ELb1EEEvNS_9BwdParamsE,"a",@progbits
	.sectionflags	@""
	.align	4
.nv.constant0._ZN10layer_norm31ln_parallel_residual_bwd_kernelINS_13Kernel_traitsIf6__halffS2_fjLj512ELj1ELj4ELj1ELj16ENS_18Kernel_traits_baseILj512EfS2_fS2_fjLj128EEEEELb0ELb0ELb1EEEvNS_9BwdParamsE:
	.zero		824


//--------------------- .nv.constant0._ZN10layer_norm31ln_parallel_residual_bwd_kernelINS_13Kernel_traitsIf6__halffS2_fjLj512ELj1ELj4ELj1ELj16ENS_18Kernel_traits_baseILj512EfS2_fS2_fjLj128EEEEELb0ELb1ELb0EEEvNS_9BwdParamsE --------------------------
	.section	.nv.constant0._ZN10layer_norm31ln_parallel_residual_bwd_kernelINS_13Kernel_traitsIf6__halffS2_fjLj512ELj1ELj4ELj1ELj16ENS_18Kernel_traits_baseILj512EfS2_fS2_fjLj128EEEEELb0ELb1ELb0EEEvNS_9BwdParamsE,"a",@progbits
	.sectionflags	@""
	.align	4
.nv.constant0._ZN10layer_norm31ln_parallel_residual_bwd_kernelINS_13Kernel_traitsIf6__halffS2_fjLj512ELj1ELj4ELj1ELj16ENS_18Kernel_traits_baseILj512EfS2_fS2_fjLj128EEEEELb0ELb1ELb0EEEvNS_9BwdParamsE:
	.zero		824


//--------------------- .nv.constant0._ZN10layer_norm31ln_parallel_residual_bwd_kernelINS_13Kernel_traitsIf6__halffS2_fjLj512ELj1ELj4ELj1ELj16ENS_18Kernel_traits_baseILj512EfS2_fS2_fjLj128EEEEELb0ELb1ELb1EEEvNS_9BwdParamsE --------------------------
	.section	.nv.constant0._ZN10layer_norm31ln_parallel_residual_bwd_kernelINS_13Kernel_traitsIf6__halffS2_fjLj512ELj1ELj4ELj1ELj16ENS_18Kernel_traits_baseILj512EfS2_fS2_fjLj128EEEEELb0ELb1ELb1EEEvNS_9BwdParamsE,"a",@progbits
	.sectionflags	@""
	.align	4
.nv.constant0._ZN10layer_norm31ln_parallel_residual_bwd_kernelINS_13Kernel_traitsIf6__halffS2_fjLj512ELj1ELj4ELj1ELj16ENS_18Kernel_traits_baseILj512EfS2_fS2_fjLj128EEEEELb0ELb1ELb1EEEvNS_9BwdParamsE:
	.zero		824


//--------------------- .nv.constant0._ZN10layer_norm31ln_parallel_residual_bwd_kernelINS_13Kernel_traitsIf6__halffS2_fjLj512ELj1ELj4ELj1ELj16ENS_18Kernel_traits_baseILj512EfS2_fS2_fjLj128EEEEELb1ELb0ELb0EEEvNS_9BwdParamsE --------------------------
	.section	.nv.constant0._ZN10layer_norm31ln_parallel_residual_bwd_kernelINS_13Kernel_traitsIf6__halffS2_fjLj512ELj1ELj4ELj1ELj16ENS_18Kernel_traits_baseILj512EfS2_fS2_fjLj128EEEEELb1ELb0ELb0EEEvNS_9BwdParamsE,"a",@progbits
	.sectionflags	@""
	.align	4
.nv.constant0._ZN10layer_norm31ln_parallel_residual_bwd_kernelINS_13Kernel_traitsIf6__halffS2_fjLj512ELj1ELj4ELj1ELj16ENS_18Kernel_traits_baseILj512EfS2_fS2_fjLj128EEEEELb1ELb0ELb0EEEvNS_9BwdParamsE:
	.zero		824


//--------------------- .nv.constant0._ZN10layer_norm31ln_parallel_residual_bwd_kernelINS_13Kernel_traitsIf6__halffS2_fjLj512ELj1ELj4ELj1ELj16ENS_18Kernel_traits_baseILj512EfS2_fS2_fjLj128EEEEELb1ELb0ELb1EEEvNS_9BwdParamsE --------------------------
	.section	.nv.constant0._ZN10layer_norm31ln_parallel_residual_bwd_kernelINS_13Kernel_traitsIf6__halffS2_fjLj512ELj1ELj4ELj1ELj16ENS_18Kernel_traits_baseILj512EfS2_fS2_fjLj128EEEEELb1ELb0ELb1EEEvNS_9BwdParamsE,"a",@progbits
	.sectionflags	@""
	.align	4
.nv.constant0._ZN10layer_norm31ln_parallel_residual_bwd_kernelINS_13Kernel_traitsIf6__halffS2_fjLj512ELj1ELj4ELj1ELj16ENS_18Kernel_traits_baseILj512EfS2_fS2_fjLj128EEEEELb1ELb0ELb1EEEvNS_9BwdParamsE:
	.zero		824


//--------------------- .nv.constant0._ZN10layer_norm22ln_bwd_finalize_kernelINS_22Kernel_traits_finalizeILj512Ef6__halffS2_fjLb0ELj1024ELj4ENS_18Kernel_traits_baseILj512EfS2_fS2_fjLj1024EEEEELb0ELb0EEEvNS_9BwdParamsE --------------------------
	.section	.nv.constant0._ZN10layer_norm22ln_bwd_finalize_kernelINS_22Kernel_traits_finalizeILj512Ef6__halffS2_fjLb0ELj1024ELj4ENS_18Kernel_traits_baseILj512EfS2_fS2_fjLj1024EEEEELb0ELb0EEEvNS_9BwdParamsE,"a",@progbits
	.sectionflags	@""
	.align	4
.nv.constant0._ZN10layer_norm22ln_bwd_finalize_kernelINS_22Kernel_traits_finalizeILj512Ef6__halffS2_fjLb0ELj1024ELj4ENS_18Kernel_traits_baseILj512EfS2_fS2_fjLj1024EEEEELb0ELb0EEEvNS_9BwdParamsE:
	.zero		824


//--------------------- .nv.constant0._ZN10layer_norm40ln_parallel_residual_bwd_finalize_kernelINS_22Kernel_traits_finalizeILj512Ef6__halffS2_fjLb0ELj1024ELj4ENS_18Kernel_traits_baseILj512EfS2_fS2_fjLj1024EEEEELb0EEEvNS_9BwdParamsE --------------------------
	.section	.nv.constant0._ZN10layer_norm40ln_parallel_residual_bwd_finalize_kernelINS_22Kernel_traits_finalizeILj512Ef6__halffS2_fjLb0ELj1024ELj4ENS_18Kernel_traits_baseILj512EfS2_fS2_fjLj1024EEEEELb0EEEvNS_9BwdParamsE,"a",@progbits
	.sectionflags	@""
	.align	4
.nv.constant0._ZN10layer_norm40ln_parallel_residual_bwd_finalize_kernelINS_22Kernel_traits_finalizeILj512Ef6__halffS2_fjLb0ELj1024ELj4ENS_18Kernel_traits_baseILj512EfS2_fS2_fjLj1024EEEEELb0EEEvNS_9BwdParamsE:
	.zero		824


//--------------------- .nv.constant0._ZN10layer_norm31ln_parallel_residual_bwd_kernelINS_13Kernel_traitsIf6__halffS2_fjLj512ELj1ELj4ELj1ELj16ENS_18Kernel_traits_baseILj512EfS2_fS2_fjLj128EEEEELb1ELb1ELb0EEEvNS_9BwdParamsE --------------------------
	.section	.nv.constant0._ZN10layer_norm31ln_parallel_residual_bwd_kernelINS_13Kernel_traitsIf6__halffS2_fjLj512ELj1ELj4ELj1ELj16ENS_18Kernel_traits_baseILj512EfS2_fS2_fjLj128EEEEELb1ELb1ELb0EEEvNS_9BwdParamsE,"a",@progbits
	.sectionflags	@""
	.align	4
.nv.constant0._ZN10layer_norm31ln_parallel_residual_bwd_kernelINS_13Kernel_traitsIf6__halffS2_fjLj512ELj1ELj4ELj1ELj16ENS_18Kernel_traits_baseILj512EfS2_fS2_fjLj128EEEEELb1ELb1ELb0EEEvNS_9BwdParamsE:
	.zero		824


//--------------------- .nv.constant0._ZN10layer_norm22ln_bwd_finalize_kernelINS_22Kernel_traits_finalizeILj512Ef6__halffS2_fjLb0ELj1024ELj4ENS_18Kernel_traits_baseILj512EfS2_fS2_fjLj1024EEEEELb0ELb1EEEvNS_9BwdParamsE --------------------------
	.section	.nv.constant0._ZN10layer_norm22ln_bwd_finalize_kernelINS_22Kernel_traits_finalizeILj512Ef6__halffS2_fjLb0ELj1024ELj4ENS_18Kernel_traits_baseILj512EfS2_fS2_fjLj1024EEEEELb0ELb1EEEvNS_9BwdParamsE,"a",@progbits
	.sectionflags	@""
	.align	4
.nv.constant0._ZN10layer_norm22ln_bwd_finalize_kernelINS_22Kernel_traits_finalizeILj512Ef6__halffS2_fjLb0ELj1024ELj4ENS_18Kernel_traits_baseILj512EfS2_fS2_fjLj1024EEEEELb0ELb1EEEvNS_9BwdParamsE:
	.zero		824


//--------------------- .nv.constant0._ZN10layer_norm40ln_parallel_residual_bwd_finalize_kernelINS_22Kernel_traits_finalizeILj512Ef6__halffS2_fjLb0ELj1024ELj4ENS_18Kernel_traits_baseILj512EfS2_fS2_fjLj1024EEEEELb1EEEvNS_9BwdParamsE --------------------------
	.section	.nv.constant0._ZN10layer_norm40ln_parallel_residual_bwd_finalize_kernelINS_22Kernel_traits_finalizeILj512Ef6__halffS2_fjLb0ELj1024ELj4ENS_18Kernel_traits_baseILj512EfS2_fS2_fjLj1024EEEEELb1EEEvNS_9BwdParamsE,"a",@progbits
	.sectionflags	@""
	.align	4
.nv.constant0._ZN10layer_norm40ln_parallel_residual_bwd_finalize_kernelINS_22Kernel_traits_finalizeILj512Ef6__halffS2_fjLb0ELj1024ELj4ENS_18Kernel_traits_baseILj512EfS2_fS2_fjLj1024EEEEELb1EEEvNS_9BwdParamsE:
	.zero		824


//--------------------- .nv.constant0._ZN10layer_norm31ln_parallel_residual_bwd_kernelINS_13Kernel_traitsIf6__halffS2_fjLj512ELj1ELj4ELj1ELj16ENS_18Kernel_traits_baseILj512EfS2_fS2_fjLj128EEEEELb1ELb1ELb1EEEvNS_9BwdParamsE --------------------------
	.section	.nv.constant0._ZN10layer_norm31ln_parallel_residual_bwd_kernelINS_13Kernel_traitsIf6__halffS2_fjLj512ELj1ELj4ELj1ELj16ENS_18Kernel_traits_baseILj512EfS2_fS2_fjLj128EEEEELb1ELb1ELb1EEEvNS_9BwdParamsE,"a",@progbits
	.sectionflags	@""
	.align	4
.nv.constant0._ZN10layer_norm31ln_parallel_residual_bwd_kernelINS_13Kernel_traitsIf6__halffS2_fjLj512ELj1ELj4ELj1ELj16ENS_18Kernel_traits_baseILj512EfS2_fS2_fjLj128EEEEELb1ELb1ELb1EEEvNS_9BwdParamsE:
	.zero		824


//--------------------- .nv.constant0._ZN10layer_norm31ln_parallel_residual_bwd_kernelINS_13Kernel_traitsI6__halfffffjLj512ELj1ELj4ELj1ELj16ENS_18Kernel_traits_baseILj512ES2_ffffjLj128EEEEELb0ELb0ELb0EEEvNS_9BwdParamsE --------------------------
	.section	.nv.constant0._ZN10layer_norm31ln_parallel_residual_bwd_kernelINS_13Kernel_traitsI6__halfffffjLj512ELj1ELj4ELj1ELj16ENS_18Kernel_traits_baseILj512ES2_ffffjLj128EEEEELb0ELb0ELb0EEEvNS_9BwdParamsE,"a",@progbits
	.sectionflags	@""
	.align	4
.nv.constant0._ZN10layer_norm31ln_parallel_residual_bwd_kernelINS_13Kernel_traitsI6__halfffffjLj512ELj1ELj4ELj1ELj16ENS_18Kernel_traits_baseILj512ES2_ffffjLj128EEEEELb0ELb0ELb0EEEvNS_9BwdParamsE:
	.zero		824


//--------------------- .nv.constant0._ZN10layer_norm31ln_parallel_residual_bwd_kernelINS_13Kernel_traitsI6__halfffffjLj512ELj1ELj4ELj1ELj16ENS_18Kernel_traits_baseILj512ES2_ffffjLj128EEEEELb0ELb0ELb1EEEvNS_9BwdParamsE --------------------------
	.section	.nv.constant0._ZN10layer_norm31ln_parallel_residual_bwd_kernelINS_13Kernel_traitsI6__halfffffjLj512ELj1ELj4ELj1ELj16ENS_18Kernel_traits_baseILj512ES2_ffffjLj128EEEEELb0ELb0ELb1EEEvNS_9BwdParamsE,"a",@progbits
	.sectionflags	@""
	.align	4
.nv.constant0._ZN10layer_norm31ln_parallel_residual_bwd_kernelINS_13Kernel_traitsI6__halfffffjLj512ELj1ELj4ELj1ELj16ENS_18Kernel_traits_baseILj512ES2_ffffjLj128EEEEELb0ELb0ELb1EEEvNS_9BwdParamsE:
	.zero		824


//--------------------- .nv.constant0._ZN10layer_norm31ln_parallel_residual_bwd_kernelINS_13Kernel_traitsI6__halfffffjLj512ELj1ELj4ELj1ELj16ENS_18Kernel_traits_baseILj512ES2_ffffjLj128EEEEELb0ELb1ELb0EEEvNS_9BwdParamsE --------------------------
	.section	.nv.constant0._ZN10layer_norm31ln_parallel_residual_bwd_kernelINS_13Kernel_traitsI6__halfffffjLj512ELj1ELj4ELj1ELj16ENS_18Kernel_traits_baseILj512ES2_ffffjLj128EEEEELb0ELb1ELb0EEEvNS_9BwdParamsE,"a",@progbits
	.sectionflags	@""
	.align	4
.nv.constant0._ZN10layer_norm31ln_parallel_residual_bwd_kernelINS_13Kernel_traitsI6__halfffffjLj512ELj1ELj4ELj1ELj16ENS_18Kernel_traits_baseILj512ES2_ffffjLj128EEEEELb0ELb1ELb0EEEvNS_9BwdParamsE:
	.zero		824


//--------------------- .nv.constant0._ZN10layer_norm31ln_parallel_residual_bwd_kernelINS_13Kernel_traitsI6__halfffffjLj512ELj1ELj4ELj1ELj16ENS_18Kernel_traits_baseILj512ES2_ffffjLj128EEEEELb0ELb1ELb1EEEvNS_9BwdParamsE --------------------------
	.section	.nv.constant0._ZN10layer_norm31ln_parallel_residual_bwd_kernelINS_13Kernel_traitsI6__halfffffjLj512ELj1ELj4ELj1ELj16ENS_18Kernel_traits_baseILj512ES2_ffffjLj128EEEEELb0ELb1ELb1EEEvNS_9BwdParamsE,"a",@progbits
	.sectionflags	@""
	.align	4
.nv.constant0._ZN10layer_norm31ln_parallel_residual_bwd_kernelINS_13Kernel_traitsI6__halfffffjLj512ELj1ELj4ELj1ELj16ENS_18Kernel_traits_baseILj512ES2_ffffjLj128EEEEELb0ELb1ELb1EEEvNS_9BwdParamsE:
	.zero		824


//--------------------- .nv.constant0._ZN10layer_norm31ln_parallel_residual_bwd_kernelINS_13Kernel_traitsI6__halfffffjLj512ELj1ELj4ELj1ELj16ENS_18Kernel_traits_baseILj512ES2_ffffjLj128EEEEELb1ELb0ELb0EEEvNS_9BwdParamsE --------------------------
	.section	.nv.constant0._ZN10layer_norm31ln_parallel_residual_bwd_kernelINS_13Kernel_traitsI6__halfffffjLj512ELj1ELj4ELj1ELj16ENS_18Kernel_traits_baseILj512ES2_ffffjLj128EEEEELb1ELb0ELb0EEEvNS_9BwdParamsE,"a",@progbits
	.sectionflags	@""
	.align	4
.nv.constant0._ZN10layer_norm31ln_parallel_residual_bwd_kernelINS_13Kernel_traitsI6__halfffffjLj512ELj1ELj4ELj1ELj16ENS_18Kernel_traits_baseILj512ES2_ffffjLj128EEEEELb1ELb0ELb0EEEvNS_9BwdParamsE:
	.zero		824


//--------------------- .nv.constant0._ZN10layer_norm31ln_parallel_residual_bwd_kernelINS_13Kernel_traitsI6__halfffffjLj512ELj1ELj4ELj1ELj16ENS_18Kernel_traits_baseILj512ES2_ffffjLj128EEEEELb1ELb0ELb1EEEvNS_9BwdParamsE --------------------------
	.section	.nv.constant0._ZN10layer_norm31ln_parallel_residual_bwd_kernelINS_13Kernel_traitsI6__halfffffjLj512ELj1ELj4ELj1ELj16ENS_18Kernel_traits_baseILj512ES2_ffffjLj128EEEEELb1ELb0ELb1EEEvNS_9BwdParamsE,"a",@progbits
	.sectionflags	@""
	.align	4
.nv.constant0._ZN10layer_norm31ln_parallel_residual_bwd_kernelINS_13Kernel_traitsI6__halfffffjLj512ELj1ELj4ELj1ELj16ENS_18Kernel_traits_baseILj512ES2_ffffjLj128EEEEELb1ELb0ELb1EEEvNS_9BwdParamsE:
	.zero		824


//--------------------- .nv.constant0._ZN10layer_norm22ln_bwd_finalize_kernelINS_22Kernel_traits_finalizeILj512E6__halfffffjLb0ELj1024ELj4ENS_18Kernel_traits_baseILj512ES2_ffffjLj1024EEEEELb0ELb0EEEvNS_9BwdParamsE --------------------------
	.section	.nv.constant0._ZN10layer_norm22ln_bwd_finalize_kernelINS_22Kernel_traits_finalizeILj512E6__halfffffjLb0ELj1024ELj4ENS_18Kernel_traits_baseILj512ES2_ffffjLj1024EEEEELb0ELb0EEEvNS_9BwdParamsE,"a",@progbits
	.sectionflags	@""
	.align	4
.nv.constant0._ZN10layer_norm22ln_bwd_finalize_kernelINS_22Kernel_traits_finalizeILj512E6__halfffffjLb0ELj1024ELj4ENS_18Kernel_traits_baseILj512ES2_ffffjLj1024EEEEELb0ELb0EEEvNS_9BwdParamsE:
	.zero		824


//--------------------- .nv.constant0._ZN10layer_norm40ln_parallel_residual_bwd_finalize_kernelINS_22Kernel_traits_finalizeILj512E6__halfffffjLb0ELj1024ELj4ENS_18Kernel_traits_baseILj512ES2_ffffjLj1024EEEEELb0EEEvNS_9BwdParamsE --------------------------
	.section	.nv.constant0._ZN10layer_norm40ln_parallel_residual_bwd_finalize_kernelINS_22Kernel_traits_finalizeILj512E6__halfffffjLb0ELj1024ELj4ENS_18Kernel_traits_baseILj512ES2_ffffjLj1024EEEEELb0EEEvNS_9BwdParamsE,"a",@progbits
	.sectionflags	@""
	.align	4
.nv.constant0._ZN10layer_norm40ln_parallel_residual_bwd_finalize_kernelINS_22Kernel_traits_finalizeILj512E6__halfffffjLb0ELj1024ELj4ENS_18Kernel_traits_baseILj512ES2_ffffjLj1024EEEEELb0EEEvNS_9BwdParamsE:
	.zero		824


//--------------------- .nv.constant0._ZN10layer_norm31ln_parallel_residual_bwd_kernelINS_13Kernel_traitsI6__halfffffjLj512ELj1ELj4ELj1ELj16ENS_18Kernel_traits_baseILj512ES2_ffffjLj128EEEEELb1ELb1ELb0EEEvNS_9BwdParamsE --------------------------
	.section	.nv.constant0._ZN10layer_norm31ln_parallel_residual_bwd_kernelINS_13Kernel_traitsI6__halfffffjLj512ELj1ELj4ELj1ELj16ENS_18Kernel_traits_baseILj512ES2_ffffjLj128EEEEELb1ELb1ELb0EEEvNS_9BwdParamsE,"a",@progbits
	.sectionflags	@""
	.align	4
.nv.constant0._ZN10layer_norm31ln_parallel_residual_bwd_kernelINS_13Kernel_traitsI6__halfffffjLj512ELj1ELj4ELj1ELj16ENS_18Kernel_traits_baseILj512ES2_ffffjLj128EEEEELb1ELb1ELb0EEEvNS_9BwdParamsE:
	.zero		824


//--------------------- .nv.constant0._ZN10layer_norm22ln_bwd_finalize_kernelINS_22Kernel_traits_finalizeILj512E6__halfffffjLb0ELj1024ELj4ENS_18Kernel_traits_baseILj512ES2_ffffjLj1024EEEEELb0ELb1EEEvNS_9BwdParamsE --------------------------
	.section	.nv.constant0._ZN10layer_norm22ln_bwd_finalize_kernelINS_22Kernel_traits_finalizeILj512E6__halfffffjLb0ELj1024ELj4ENS_18Kernel_traits_baseILj512ES2_ffffjLj1024EEEEELb0ELb1EEEvNS_9BwdParamsE,"a",@progbits
	.sectionflags	@""
	.align	4
.nv.constant0._ZN10layer_norm22ln_bwd_finalize_kernelINS_22Kernel_traits_finalizeILj512E6__halfffffjLb0ELj1024ELj4ENS_18Kernel_traits_baseILj512ES2_ffffjLj1024EEEEELb0ELb1EEEvNS_9BwdParamsE:
	.zero		824


//--------------------- .nv.constant0._ZN10layer_norm40ln_parallel_residual_bwd_finalize_kernelINS_22Kernel_traits_finalizeILj512E6__halfffffjLb0ELj1024ELj4ENS_18Kernel_traits_baseILj512ES2_ffffjLj1024EEEEELb1EEEvNS_9BwdParamsE --------------------------
	.section	.nv.constant0._ZN10layer_norm40ln_parallel_residual_bwd_finalize_kernelINS_22Kernel_traits_finalizeILj512E6__halfffffjLb0ELj1024ELj4ENS_18Kernel_traits_baseILj512ES2_ffffjLj1024EEEEELb1EEEvNS_9BwdParamsE,"a",@progbits
	.sectionflags	@""
	.align	4
.nv.constant0._ZN10layer_norm40ln_parallel_residual_bwd_finalize_kernelINS_22Kernel_traits_finalizeILj512E6__halfffffjLb0ELj1024ELj4ENS_18Kernel_traits_baseILj512ES2_ffffjLj1024EEEEELb1EEEvNS_9BwdParamsE:
	.zero		824


//--------------------- .nv.constant0._ZN10layer_norm31ln_parallel_residual_bwd_kernelINS_13Kernel_traitsI6__halfffffjLj512ELj1ELj4ELj1ELj16ENS_18Kernel_traits_baseILj512ES2_ffffjLj128EEEEELb1ELb1ELb1EEEvNS_9BwdParamsE --------------------------
	.section	.nv.constant0._ZN10layer_norm31ln_parallel_residual_bwd_kernelINS_13Kernel_traitsI6__halfffffjLj512ELj1ELj4ELj1ELj16ENS_18Kernel_traits_baseILj512ES2_ffffjLj128EEEEELb1ELb1ELb1EEEvNS_9BwdParamsE,"a",@progbits
	.sectionflags	@""
	.align	4
.nv.constant0._ZN10layer_norm31ln_parallel_residual_bwd_kernelINS_13Kernel_traitsI6__halfffffjLj512ELj1ELj4ELj1ELj16ENS_18Kernel_traits_baseILj512ES2_ffffjLj128EEEEELb1ELb1ELb1EEEvNS_9BwdParamsE:
	.zero		824


//--------------------- .nv.constant0._ZN10layer_norm31ln_parallel_residual_bwd_kernelINS_13Kernel_traitsIfffffjLj512ELj1ELj4ELj1ELj16ENS_18Kernel_traits_baseILj512EfffffjLj128EEEEELb0ELb0ELb0EEEvNS_9BwdParamsE --------------------------
	.section	.nv.constant0._ZN10layer_norm31ln_parallel_residual_bwd_kernelINS_13Kernel_traitsIfffffjLj512ELj1ELj4ELj1ELj16ENS_18Kernel_traits_baseILj512EfffffjLj128EEEEELb0ELb0ELb0EEEvNS_9BwdParamsE,"a",@progbits
	.sectionflags	@""
	.align	4
.nv.constant0._ZN10layer_norm31ln_parallel_residual_bwd_kernelINS_13Kernel_traitsIfffffjLj512ELj1ELj4ELj1ELj16ENS_18Kernel_traits_baseILj512EfffffjLj128EEEEELb0ELb0ELb0EEEvNS_9BwdParamsE:
	.zero		824


//--------------------- .nv.constant0._ZN10layer_norm31ln_parallel_residual_bwd_kernelINS_13Kernel_traitsIfffffjLj512ELj1ELj4ELj1ELj16ENS_18Kernel_traits_baseILj512EfffffjLj128EEEEELb0ELb0ELb1EEEvNS_9BwdParamsE --------------------------
	.section	.nv.constant0._ZN10layer_norm31ln_parallel_residual_bwd_kernelINS_13Kernel_traitsIfffffjLj512ELj1ELj4ELj1ELj16ENS_18Kernel_traits_baseILj512EfffffjLj128EEEEELb0ELb0ELb1EEEvNS_9BwdParamsE,"a",@progbits
	.sectionflags	@""
	.align	4
.nv.constant0._ZN10layer_norm31ln_parallel_residual_bwd_kernelINS_13Kernel_traitsIfffffjLj512ELj1ELj4ELj1ELj16ENS_18Kernel_traits_baseILj512EfffffjLj128EEEEELb0ELb0ELb1EEEvNS_9BwdParamsE:
	.zero		824


//--------------------- .nv.constant0._ZN10layer_norm31ln_parallel_residual_bwd_kernelINS_13Kernel_traitsIfffffjLj512ELj1ELj4ELj1ELj16ENS_18Kernel_traits_baseILj512EfffffjLj128EEEEELb0ELb1ELb0EEEvNS_9BwdParamsE --------------------------
	.section	.nv.constant0._ZN10layer_norm31ln_parallel_residual_bwd_kernelINS_13Kernel_traitsIfffffjLj512ELj1ELj4ELj1ELj16ENS_18Kernel_traits_baseILj512EfffffjLj128EEEEELb0ELb1ELb0EEEvNS_9BwdParamsE,"a",@progbits
	.sectionflags	@""
	.align	4
.nv.constant0._ZN10layer_norm31ln_parallel_residual_bwd_kernelINS_13Kernel_traitsIfffffjLj512ELj1ELj4ELj1ELj16ENS_18Kernel_traits_baseILj512EfffffjLj128EEEEELb0ELb1ELb0EEEvNS_9BwdParamsE:
	.zero		824


//--------------------- .nv.constant0._ZN10layer_norm31ln_parallel_residual_bwd_kernelINS_13Kernel_traitsIfffffjLj512ELj1ELj4ELj1ELj16ENS_18Kernel_traits_baseILj512EfffffjLj128EEEEELb0ELb1ELb1EEEvNS_9BwdParamsE --------------------------
	.section	.nv.constant0._ZN10layer_norm31ln_parallel_residual_bwd_kernelINS_13Kernel_traitsIfffffjLj512ELj1ELj4ELj1ELj16ENS_18Kernel_traits_baseILj512EfffffjLj128EEEEELb0ELb1ELb1EEEvNS_9BwdParamsE,"a",@progbits
	.sectionflags	@""
	.align	4
.nv.constant0._ZN10layer_norm31ln_parallel_residual_bwd_kernelINS_13Kernel_traitsIfffffjLj512ELj1ELj4ELj1ELj16ENS_18Kernel_traits_baseILj512EfffffjLj128EEEEELb0ELb1ELb1EEEvNS_9BwdParamsE:
	.zero		824


//--------------------- .nv.constant0._ZN10layer_norm31ln_parallel_residual_bwd_kernelINS_13Kernel_traitsIfffffjLj512ELj1ELj4ELj1ELj16ENS_18Kernel_traits_baseILj512EfffffjLj128EEEEELb1ELb0ELb0EEEvNS_9BwdParamsE --------------------------
	.section	.nv.constant0._ZN10layer_norm31ln_parallel_residual_bwd_kernelINS_13Kernel_traitsIfffffjLj512ELj1ELj4ELj1ELj16ENS_18Kernel_traits_baseILj512EfffffjLj128EEEEELb1ELb0ELb0EEEvNS_9BwdParamsE,"a",@progbits
	.sectionflags	@""
	.align	4
.nv.constant0._ZN10layer_norm31ln_parallel_residual_bwd_kernelINS_13Kernel_traitsIfffffjLj512ELj1ELj4ELj1ELj16ENS_18Kernel_traits_baseILj512EfffffjLj128EEEEELb1ELb0ELb0EEEvNS_9BwdParamsE:
	.zero		824


//--------------------- .nv.constant0._ZN10layer_norm31ln_parallel_residual_bwd_kernelINS_13Kernel_traitsIfffffjLj512ELj1ELj4ELj1ELj16ENS_18Kernel_traits_baseILj512EfffffjLj128EEEEELb1ELb0ELb1EEEvNS_9BwdParamsE --------------------------
	.section	.nv.constant0._ZN10layer_norm31ln_parallel_residual_bwd_kernelINS_13Kernel_traitsIfffffjLj512ELj1ELj4ELj1ELj16ENS_18Kernel_traits_baseILj512EfffffjLj128EEEEELb1ELb0ELb1EEEvNS_9BwdParamsE,"a",@progbits
	.sectionflags	@""
	.align	4
.nv.constant0._ZN10layer_norm31ln_parallel_residual_bwd_kernelINS_13Kernel_traitsIfffffjLj512ELj1ELj4ELj1ELj16ENS_18Kernel_traits_baseILj512EfffffjLj128EEEEELb1ELb0ELb1EEEvNS_9BwdParamsE:
	.zero		824


//--------------------- .nv.constant0._ZN10layer_norm22ln_bwd_finalize_kernelINS_22Kernel_traits_finalizeILj512EfffffjLb0ELj1024ELj4ENS_18Kernel_traits_baseILj512EfffffjLj1024EEEEELb0ELb0EEEvNS_9BwdParamsE --------------------------
	.section	.nv.constant0._ZN10layer_norm22ln_bwd_finalize_kernelINS_22Kernel_traits_finalizeILj512EfffffjLb0ELj1024ELj4ENS_18Kernel_traits_baseILj512EfffffjLj1024EEEEELb0ELb0EEEvNS_9BwdParamsE,"a",@progbits
	.sectionflags	@""
	.align	4
.nv.constant0._ZN10layer_norm22ln_bwd_finalize_kernelINS_22Kernel_traits_finalizeILj512EfffffjLb0ELj1024ELj4ENS_18Kernel_traits_baseILj512EfffffjLj1024EEEEELb0ELb0EEEvNS_9BwdParamsE:
	.zero		824


//--------------------- .nv.constant0._ZN10layer_norm40ln_parallel_residual_bwd_finalize_kernelINS_22Kernel_traits_finalizeILj512EfffffjLb0ELj1024ELj4ENS_18Kernel_traits_baseILj512EfffffjLj1024EEEEELb0EEEvNS_9BwdParamsE --------------------------
	.section	.nv.constant0._ZN10layer_norm40ln_parallel_residual_bwd_finalize_kernelINS_22Kernel_traits_finalizeILj512EfffffjLb0ELj1024ELj4ENS_18Kernel_traits_baseILj512EfffffjLj1024EEEEELb0EEEvNS_9BwdParamsE,"a",@progbits
	.sectionflags	@""
	.align	4
.nv.constant0._ZN10layer_norm40ln_parallel_residual_bwd_finalize_kernelINS_22Kernel_traits_finalizeILj512EfffffjLb0ELj1024ELj4ENS_18Kernel_traits_baseILj512EfffffjLj1024EEEEELb0EEEvNS_9BwdParamsE:
	.zero		824


//--------------------- .nv.constant0._ZN10layer_norm31ln_parallel_residual_bwd_kernelINS_13Kernel_traitsIfffffjLj512ELj1ELj4ELj1ELj16ENS_18Kernel_traits_baseILj512EfffffjLj128EEEEELb1ELb1ELb0EEEvNS_9BwdParamsE --------------------------
	.section	.nv.constant0._ZN10layer_norm31ln_parallel_residual_bwd_kernelINS_13Kernel_traitsIfffffjLj512ELj1ELj4ELj1ELj16ENS_18Kernel_traits_baseILj512EfffffjLj128EEEEELb1ELb1ELb0EEEvNS_9BwdParamsE,"a",@progbits
	.sectionflags	@""
	.align	4
.nv.constant0._ZN10layer_norm31ln_parallel_residual_bwd_kernelINS_13Kernel_traitsIfffffjLj512ELj1ELj4ELj1ELj16ENS_18Kernel_traits_baseILj512EfffffjLj128EEEEELb1ELb1ELb0EEEvNS_9BwdParamsE:
	.zero		824


//--------------------- .nv.constant0._ZN10layer_norm22ln_bwd_finalize_kernelINS_22Kernel_traits_finalizeILj512EfffffjLb0ELj1024ELj4ENS_18Kernel_traits_baseILj512EfffffjLj1024EEEEELb0ELb1EEEvNS_9BwdParamsE --------------------------
	.section	.nv.constant0._ZN10layer_norm22ln_bwd_finalize_kernelINS_22Kernel_traits_finalizeILj512EfffffjLb0ELj1024ELj4ENS_18Kernel_traits_baseILj512EfffffjLj1024EEEEELb0ELb1EEEvNS_9BwdParamsE,"a",@progbits
	.sectionflags	@""
	.align	4
.nv.constant0._ZN10layer_norm22ln_bwd_finalize_kernelINS_22Kernel_traits_finalizeILj512EfffffjLb0ELj1024ELj4ENS_18Kernel_traits_baseILj512EfffffjLj1024EEEEELb0ELb1EEEvNS_9BwdParamsE:
	.zero		824


//--------------------- .nv.constant0._ZN10layer_norm40ln_parallel_residual_bwd_finalize_kernelINS_22Kernel_traits_finalizeILj512EfffffjLb0ELj1024ELj4ENS_18Kernel_traits_baseILj512EfffffjLj1024EEEEELb1EEEvNS_9BwdParamsE --------------------------
	.section	.nv.constant0._ZN10layer_norm40ln_parallel_residual_bwd_finalize_kernelINS_22Kernel_traits_finalizeILj512EfffffjLb0ELj1024ELj4ENS_18Kernel_traits_baseILj512EfffffjLj1024EEEEELb1EEEvNS_9BwdParamsE,"a",@progbits
	.sectionflags	@""
	.align	4
.nv.constant0._ZN10layer_norm40ln_parallel_residual_bwd_finalize_kernelINS_22Kernel_traits_finalizeILj512EfffffjLb0ELj1024ELj4ENS_18Kernel_traits_baseILj512EfffffjLj1024EEEEELb1EEEvNS_9BwdParamsE:
	.zero		824


//--------------------- .nv.constant0._ZN10layer_norm31ln_parallel_residual_bwd_kernelINS_13Kernel_traitsIfffffjLj512ELj1ELj4ELj1ELj16ENS_18Kernel_traits_baseILj512EfffffjLj128EEEEELb1ELb1ELb1EEEvNS_9BwdParamsE --------------------------
	.section	.nv.constant0._ZN10layer_norm31ln_parallel_residual_bwd_kernelINS_13Kernel_traitsIfffffjLj512ELj1ELj4ELj1ELj16ENS_18Kernel_traits_baseILj512EfffffjLj128EEEEELb1ELb1ELb1EEEvNS_9BwdParamsE,"a",@progbits
	.sectionflags	@""
	.align	4
.nv.constant0._ZN10layer_norm31ln_parallel_residual_bwd_kernelINS_13Kernel_traitsIfffffjLj512ELj1ELj4ELj1ELj16ENS_18Kernel_traits_baseILj512EfffffjLj128EEEEELb1ELb1ELb1EEEvNS_9BwdParamsE:
	.zero		824


//--------------------- SYMBOLS --------------------------

	.type		.nv.reservedSmem.offset0,@object
	.size		.nv.reservedSmem.offset0,0x4
